// Copyright (c) 2024, Jay Shah, Ganesh Bikshandi, Ying Zhang, Vijay Thakkar, Pradeep Ramani, Tri Dao.
// Splitting the different template instantiations to different files to speed up compilation.
// This file is auto-generated. See "generate_kernels.py"

#include "flash_fwd_launch_template.h"

#ifndef FLASHATTENTION_DISABLE_HDIM256
template void run_mha_fwd_<90, cutlass::half_t, 256, 256, false, false, false, false>(Flash_fwd_params &params, cudaStream_t stream);
#endif


// ===== COMPILED SASS (sm_90a) =====

	.target	sm_90a

	.elftype	@"ET_EXEC"


//--------------------- .note.nv.tkinfo           --------------------------
	.section	.note.nv.tkinfo,"",@"SHT_NOTE"
	.sectionflags	@"SHF_NOTE_NV_TKINFO"
	.tkinfo
        /*0018*/ 	.word	0x00000002
        /*0030*/ 	.string	""
        /*0030*/ 	.string	"ptxas"
        /*0030*/ 	.string	"Cuda compilation tools, release 13.0, V13.0.88"
        /*0030*/ 	.string	"Build cuda_13.0.r13.0/compiler.36424714_0"
        /*0030*/ 	.string	"-arch sm_90a -m 64 "



//--------------------- .note.nv.cuinfo           --------------------------
	.section	.note.nv.cuinfo,"",@"SHT_NOTE"
	.sectionflags	@"SHF_NOTE_NV_CUINFO"
        /*0018*/ 	.short	0x0002
        /*001a*/ 	.short	0x005a
        /*001c*/ 	.short	0x0082
	.zero		2


//--------------------- .nv.info                  --------------------------
	.section	.nv.info,"",@"SHT_CUDA_INFO"
	.align	4


	//----- nvinfo : EIATTR_REGCOUNT
	.align		4
        /*0000*/ 	.byte	0x04, 0x2f
        /*0002*/ 	.short	(.L_23 - .L_22)
	.align		4
.L_22:
        /*0004*/ 	.word	index@(_ZN7cutlass13device_kernelIN5flash11enable_sm90INS1_16FlashAttnFwdSm90INS1_25CollectiveMainloopFwdSm90ILi2EN4cute5tupleIJNS5_1CILi1EEES8_S8_EEENS6_IJNS7_ILi128EEENS7_ILi80EEENS7_ILi256EEEEEELi256ENS_6half_tEfNS_4arch4Sm90ELb1ELb0ELb0ELb1ELb0ELb1ELb0ELb1ELb1ELb0ELb0ELb0EEENS1_21CollectiveEpilogueFwdINS6_IJSA_SC_SB_EEES9_SE_SG_Li256ELb1ELb0ELb0ELb0EEENS1_36VarlenDynamicPersistentTileSchedulerILi128ELi80ELi256ELi32ELb0ELb0ELb1ELb1ELb1ELb1EEEEEEEEEvNT_6ParamsE)
        /*0008*/ 	.word	0x000000a8


	//----- nvinfo : EIATTR_FRAME_SIZE
	.align		4
.L_23:
        /*000c*/ 	.byte	0x04, 0x11
        /*000e*/ 	.short	(.L_25 - .L_24)
	.align		4
.L_24:
        /*0010*/ 	.word	index@(_ZN7cutlass13device_kernelIN5flash11enable_sm90INS1_16FlashAttnFwdSm90INS1_25CollectiveMainloopFwdSm90ILi2EN4cute5tupleIJNS5_1CILi1EEES8_S8_EEENS6_IJNS7_ILi128EEENS7_ILi80EEENS7_ILi256EEEEEELi256ENS_6half_tEfNS_4arch4Sm90ELb1ELb0ELb0ELb1ELb0ELb1ELb0ELb1ELb1ELb0ELb0ELb0EEENS1_21CollectiveEpilogueFwdINS6_IJSA_SC_SB_EEES9_SE_SG_Li256ELb1ELb0ELb0ELb0EEENS1_36VarlenDynamicPersistentTileSchedulerILi128ELi80ELi256ELi32ELb0ELb0ELb1ELb1ELb1ELb1EEEEEEEEEvNT_6ParamsE)
        /*0014*/ 	.word	0x00000098


	//----- nvinfo : EIATTR_REGCOUNT
	.align		4
.L_25:
        /*0018*/ 	.byte	0x04, 0x2f
        /*001a*/ 	.short	(.L_27 - .L_26)
	.align		4
.L_26:
        /*001c*/ 	.word	index@(_ZN7cutlass13device_kernelIN5flash11enable_sm90INS1_16FlashAttnFwdSm90INS1_25CollectiveMainloopFwdSm90ILi2EN4cute5tupleIJNS5_1CILi1EEES8_S8_EEENS6_IJNS7_ILi128EEENS7_ILi80EEENS7_ILi256EEEEEELi256ENS_6half_tEfNS_4arch4Sm90ELb1ELb0ELb0ELb1ELb0ELb0ELb0ELb1ELb1ELb0ELb0ELb0EEENS1_21CollectiveEpilogueFwdINS6_IJSA_SC_SB_EEES9_SE_SG_Li256ELb1ELb0ELb0ELb0EEENS1_36VarlenDynamicPersistentTileSchedulerILi128ELi80ELi256ELi32ELb0ELb0ELb1ELb1ELb1ELb1EEEEEEEEEvNT_6ParamsE)
        /*0020*/ 	.word	0x000000a8


	//----- nvinfo : EIATTR_FRAME_SIZE
	.align		4
.L_27:
        /*0024*/ 	.byte	0x04, 0x11
        /*0026*/ 	.short	(.L_29 - .L_28)
	.align		4
.L_28:
        /*0028*/ 	.word	index@(_ZN7cutlass13device_kernelIN5flash11enable_sm90INS1_16FlashAttnFwdSm90INS1_25CollectiveMainloopFwdSm90ILi2EN4cute5tupleIJNS5_1CILi1EEES8_S8_EEENS6_IJNS7_ILi128EEENS7_ILi80EEENS7_ILi256EEEEEELi256ENS_6half_tEfNS_4arch4Sm90ELb1ELb0ELb0ELb1ELb0ELb0ELb0ELb1ELb1ELb0ELb0ELb0EEENS1_21CollectiveEpilogueFwdINS6_IJSA_SC_SB_EEES9_SE_SG_Li256ELb1ELb0ELb0ELb0EEENS1_36VarlenDynamicPersistentTileSchedulerILi128ELi80ELi256ELi32ELb0ELb0ELb1ELb1ELb1ELb1EEEEEEEEEvNT_6ParamsE)
        /*002c*/ 	.word	0x00000030


	//----- nvinfo : EIATTR_REGCOUNT
	.align		4
.L_29:
        /*0030*/ 	.byte	0x04, 0x2f
        /*0032*/ 	.short	(.L_31 - .L_30)
	.align		4
.L_30:
        /*0034*/ 	.word	index@(_ZN7cutlass13device_kernelIN5flash11enable_sm90INS1_16FlashAttnFwdSm90INS1_25CollectiveMainloopFwdSm90ILi2EN4cute5tupleIJNS5_1CILi1EEES8_S8_EEENS6_IJNS7_ILi128EEENS7_ILi80EEENS7_ILi256EEEEEELi256ENS_6half_tEfNS_4arch4Sm90ELb1ELb0ELb0ELb0ELb0ELb0ELb0ELb1ELb1ELb0ELb0ELb0EEENS1_21CollectiveEpilogueFwdINS6_IJSA_SC_SB_EEES9_SE_SG_Li256ELb0ELb0ELb0ELb0EEENS1_30DynamicPersistentTileSchedulerILi256ELi32ELb0ELb0ELb1EEEEEEEEEvNT_6ParamsE)
        /*0038*/ 	.word	0x000000a8


	//----- nvinfo : EIATTR_FRAME_SIZE
	.align		4
.L_31:
        /*003c*/ 	.byte	0x04, 0x11
        /*003e*/ 	.short	(.L_33 - .L_32)
	.align		4
.L_32:
        /*0040*/ 	.word	index@(_ZN7cutlass13device_kernelIN5flash11enable_sm90INS1_16FlashAttnFwdSm90INS1_25CollectiveMainloopFwdSm90ILi2EN4cute5tupleIJNS5_1CILi1EEES8_S8_EEENS6_IJNS7_ILi128EEENS7_ILi80EEENS7_ILi256EEEEEELi256ENS_6half_tEfNS_4arch4Sm90ELb1ELb0ELb0ELb0ELb0ELb0ELb0ELb1ELb1ELb0ELb0ELb0EEENS1_21CollectiveEpilogueFwdINS6_IJSA_SC_SB_EEES9_SE_SG_Li256ELb0ELb0ELb0ELb0EEENS1_30DynamicPersistentTileSchedulerILi256ELi32ELb0ELb0ELb1EEEEEEEEEvNT_6ParamsE)
        /*0044*/ 	.word	0x00000008


	//----- nvinfo : EIATTR_REGCOUNT
	.align		4
.L_33:
        /*0048*/ 	.byte	0x04, 0x2f
        /*004a*/ 	.short	(.L_35 - .L_34)
	.align		4
.L_34:
        /*004c*/ 	.word	index@(_ZN7cutlass13device_kernelIN5flash11enable_sm90INS1_16FlashAttnFwdSm90INS1_25CollectiveMainloopFwdSm90ILi2EN4cute5tupleIJNS5_1CILi1EEES8_S8_EEENS6_IJNS7_ILi128EEENS7_ILi64EEENS7_ILi256EEEEEELi256ENS_6half_tEfNS_4arch4Sm90ELb0ELb1ELb0ELb1ELb0ELb1ELb0ELb1ELb1ELb0ELb0ELb0EEENS1_21CollectiveEpilogueFwdINS6_IJSA_SC_SB_EEES9_SE_SG_Li256ELb1ELb0ELb0ELb0EEENS1_36VarlenDynamicPersistentTileSchedulerILi128ELi64ELi256ELi32ELb0ELb0ELb1ELb1ELb0ELb1EEEEEEEEEvNT_6ParamsE)
        /*0050*/ 	.word	0x000000a8


	//----- nvinfo : EIATTR_FRAME_SIZE
	.align		4
.L_35:
        /*0054*/ 	.byte	0x04, 0x11
        /*0056*/ 	.short	(.L_37 - .L_36)
	.align		4
.L_36:
        /*0058*/ 	.word	index@(_ZN7cutlass13device_kernelIN5flash11enable_sm90INS1_16FlashAttnFwdSm90INS1_25CollectiveMainloopFwdSm90ILi2EN4cute5tupleIJNS5_1CILi1EEES8_S8_EEENS6_IJNS7_ILi128EEENS7_ILi64EEENS7_ILi256EEEEEELi256ENS_6half_tEfNS_4arch4Sm90ELb0ELb1ELb0ELb1ELb0ELb1ELb0ELb1ELb1ELb0ELb0ELb0EEENS1_21CollectiveEpilogueFwdINS6_IJSA_SC_SB_EEES9_SE_SG_Li256ELb1ELb0ELb0ELb0EEENS1_36VarlenDynamicPersistentTileSchedulerILi128ELi64ELi256ELi32ELb0ELb0ELb1ELb1ELb0ELb1EEEEEEEEEvNT_6ParamsE)
        /*005c*/ 	.word	0x000000a0


	//----- nvinfo : EIATTR_REGCOUNT
	.align		4
.L_37:
        /*0060*/ 	.byte	0x04, 0x2f
        /*0062*/ 	.short	(.L_39 - .L_38)
	.align		4
.L_38:
        /*0064*/ 	.word	index@(_ZN7cutlass13device_kernelIN5flash11enable_sm90INS1_16FlashAttnFwdSm90INS1_25CollectiveMainloopFwdSm90ILi2EN4cute5tupleIJNS5_1CILi1EEES8_S8_EEENS6_IJNS7_ILi128EEENS7_ILi64EEENS7_ILi256EEEEEELi256ENS_6half_tEfNS_4arch4Sm90ELb0ELb1ELb0ELb1ELb0ELb0ELb0ELb1ELb1ELb0ELb0ELb0EEENS1_21CollectiveEpilogueFwdINS6_IJSA_SC_SB_EEES9_SE_SG_Li256ELb1ELb0ELb0ELb0EEENS1_36VarlenDynamicPersistentTileSchedulerILi128ELi64ELi256ELi32ELb0ELb0ELb1ELb1ELb0ELb1EEEEEEEEEvNT_6ParamsE)
        /*0068*/ 	.word	0x000000a8


	//----- nvinfo : EIATTR_FRAME_SIZE
	.align		4
.L_39:
        /*006c*/ 	.byte	0x04, 0x11
        /*006e*/ 	.short	(.L_41 - .L_40)
	.align		4
.L_40:
        /*0070*/ 	.word	index@(_ZN7cutlass13device_kernelIN5flash11enable_sm90INS1_16FlashAttnFwdSm90INS1_25CollectiveMainloopFwdSm90ILi2EN4cute5tupleIJNS5_1CILi1EEES8_S8_EEENS6_IJNS7_ILi128EEENS7_ILi64EEENS7_ILi256EEEEEELi256ENS_6half_tEfNS_4arch4Sm90ELb0ELb1ELb0ELb1ELb0ELb0ELb0ELb1ELb1ELb0ELb0ELb0EEENS1_21CollectiveEpilogueFwdINS6_IJSA_SC_SB_EEES9_SE_SG_Li256ELb1ELb0ELb0ELb0EEENS1_36VarlenDynamicPersistentTileSchedulerILi128ELi64ELi256ELi32ELb0ELb0ELb1ELb1ELb0ELb1EEEEEEEEEvNT_6ParamsE)
        /*0074*/ 	.word	0x00000028


	//----- nvinfo : EIATTR_REGCOUNT
	.align		4
.L_41:
        /*0078*/ 	.byte	0x04, 0x2f
        /*007a*/ 	.short	(.L_43 - .L_42)
	.align		4
.L_42:
        /*007c*/ 	.word	index@(_ZN7cutlass13device_kernelIN5flash11enable_sm90INS1_16FlashAttnFwdSm90INS1_25CollectiveMainloopFwdSm90ILi2EN4cute5tupleIJNS5_1CILi1EEES8_S8_EEENS6_IJNS7_ILi128EEENS7_ILi64EEENS7_ILi256EEEEEELi256ENS_6half_tEfNS_4arch4Sm90ELb0ELb1ELb0ELb0ELb0ELb0ELb0ELb1ELb1ELb0ELb0ELb0EEENS1_21CollectiveEpilogueFwdINS6_IJSA_SC_SB_EEES9_SE_SG_Li256ELb0ELb0ELb0ELb0EEENS1_30DynamicPersistentTileSchedulerILi256ELi32ELb0ELb0ELb1EEEEEEEEEvNT_6ParamsE)
        /*0080*/ 	.word	0x000000a8


	//----- nvinfo : EIATTR_FRAME_SIZE
	.align		4
.L_43:
        /*0084*/ 	.byte	0x04, 0x11
        /*0086*/ 	.short	(.L_45 - .L_44)
	.align		4
.L_44:
        /*0088*/ 	.word	index@(_ZN7cutlass13device_kernelIN5flash11enable_sm90INS1_16FlashAttnFwdSm90INS1_25CollectiveMainloopFwdSm90ILi2EN4cute5tupleIJNS5_1CILi1EEES8_S8_EEENS6_IJNS7_ILi128EEENS7_ILi64EEENS7_ILi256EEEEEELi256ENS_6half_tEfNS_4arch4Sm90ELb0ELb1ELb0ELb0ELb0ELb0ELb0ELb1ELb1ELb0ELb0ELb0EEENS1_21CollectiveEpilogueFwdINS6_IJSA_SC_SB_EEES9_SE_SG_Li256ELb0ELb0ELb0ELb0EEENS1_30DynamicPersistentTileSchedulerILi256ELi32ELb0ELb0ELb1EEEEEEEEEvNT_6ParamsE)
        /*008c*/ 	.word	0x00000008


	//----- nvinfo : EIATTR_REGCOUNT
	.align		4
.L_45:
        /*0090*/ 	.byte	0x04, 0x2f
        /*0092*/ 	.short	(.L_47 - .L_46)
	.align		4
.L_46:
        /*0094*/ 	.word	index@(_ZN7cutlass13device_kernelIN5flash11enable_sm90INS1_16FlashAttnFwdSm90INS1_25CollectiveMainloopFwdSm90ILi2EN4cute5tupleIJNS5_1CILi1EEES8_S8_EEENS6_IJNS7_ILi128EEENS7_ILi80EEENS7_ILi256EEEEEELi256ENS_6half_tEfNS_4arch4Sm90ELb0ELb0ELb0ELb1ELb0ELb1ELb0ELb1ELb1ELb0ELb0ELb0EEENS1_21CollectiveEpilogueFwdINS6_IJSA_SC_SB_EEES9_SE_SG_Li256ELb1ELb0ELb0ELb0EEENS1_36VarlenDynamicPersistentTileSchedulerILi128ELi80ELi256ELi32ELb0ELb0ELb1ELb0ELb1ELb1EEEEEEEEEvNT_6ParamsE)
        /*0098*/ 	.word	0x000000a8


	//----- nvinfo : EIATTR_FRAME_SIZE
	.align		4
.L_47:
        /*009c*/ 	.byte	0x04, 0x11
        /*009e*/ 	.short	(.L_49 - .L_48)
	.align		4
.L_48:
        /*00a0*/ 	.word	index@(_ZN7cutlass13device_kernelIN5flash11enable_sm90INS1_16FlashAttnFwdSm90INS1_25CollectiveMainloopFwdSm90ILi2EN4cute5tupleIJNS5_1CILi1EEES8_S8_EEENS6_IJNS7_ILi128EEENS7_ILi80EEENS7_ILi256EEEEEELi256ENS_6half_tEfNS_4arch4Sm90ELb0ELb0ELb0ELb1ELb0ELb1ELb0ELb1ELb1ELb0ELb0ELb0EEENS1_21CollectiveEpilogueFwdINS6_IJSA_SC_SB_EEES9_SE_SG_Li256ELb1ELb0ELb0ELb0EEENS1_36VarlenDynamicPersistentTileSchedulerILi128ELi80ELi256ELi32ELb0ELb0ELb1ELb0ELb1ELb1EEEEEEEEEvNT_6ParamsE)
        /*00a4*/ 	.word	0x000000a0


	//----- nvinfo : EIATTR_REGCOUNT
	.align		4
.L_49:
        /*00a8*/ 	.byte	0x04, 0x2f
        /*00aa*/ 	.short	(.L_51 - .L_50)
	.align		4
.L_50:
        /*00ac*/ 	.word	index@(_ZN7cutlass13device_kernelIN5flash11enable_sm90INS1_16FlashAttnFwdSm90INS1_25CollectiveMainloopFwdSm90ILi2EN4cute5tupleIJNS5_1CILi1EEES8_S8_EEENS6_IJNS7_ILi128EEENS7_ILi80EEENS7_ILi256EEEEEELi256ENS_6half_tEfNS_4arch4Sm90ELb0ELb0ELb0ELb1ELb0ELb0ELb0ELb1ELb1ELb0ELb0ELb0EEENS1_21CollectiveEpilogueFwdINS6_IJSA_SC_SB_EEES9_SE_SG_Li256ELb1ELb0ELb0ELb0EEENS1_36VarlenDynamicPersistentTileSchedulerILi128ELi80ELi256ELi32ELb0ELb0ELb1ELb0ELb1ELb1EEEEEEEEEvNT_6ParamsE)
        /*00b0*/ 	.word	0x000000a8


	//----- nvinfo : EIATTR_FRAME_SIZE
	.align		4
.L_51:
        /*00b4*/ 	.byte	0x04, 0x11
        /*00b6*/ 	.short	(.L_53 - .L_52)
	.align		4
.L_52:
        /*00b8*/ 	.word	index@(_ZN7cutlass13device_kernelIN5flash11enable_sm90INS1_16FlashAttnFwdSm90INS1_25CollectiveMainloopFwdSm90ILi2EN4cute5tupleIJNS5_1CILi1EEES8_S8_EEENS6_IJNS7_ILi128EEENS7_ILi80EEENS7_ILi256EEEEEELi256ENS_6half_tEfNS_4arch4Sm90ELb0ELb0ELb0ELb1ELb0ELb0ELb0ELb1ELb1ELb0ELb0ELb0EEENS1_21CollectiveEpilogueFwdINS6_IJSA_SC_SB_EEES9_SE_SG_Li256ELb1ELb0ELb0ELb0EEENS1_36VarlenDynamicPersistentTileSchedulerILi128ELi80ELi256ELi32ELb0ELb0ELb1ELb0ELb1ELb1EEEEEEEEEvNT_6ParamsE)
        /*00bc*/ 	.word	0x00000038


	//----- nvinfo : EIATTR_REGCOUNT
	.align		4
.L_53:
        /*00c0*/ 	.byte	0x04, 0x2f
        /*00c2*/ 	.short	(.L_55 - .L_54)
	.align		4
.L_54:
        /*00c4*/ 	.word	index@(_ZN7cutlass13device_kernelIN5flash11enable_sm90INS1_16FlashAttnFwdSm90INS1_25CollectiveMainloopFwdSm90ILi2EN4cute5tupleIJNS5_1CILi2EEENS7_ILi1EEES9_EEENS6_IJNS7_ILi128EEENS7_ILi80EEENS7_ILi256EEEEEELi256ENS_6half_tEfNS_4arch4Sm90ELb0ELb0ELb0ELb0ELb0ELb0ELb0ELb1ELb1ELb0ELb0ELb0EEENS1_21CollectiveEpilogueFwdINS6_IJSB_SD_SC_EEESA_SF_SH_Li256ELb0ELb0ELb0ELb0EEENS1_29StaticPersistentTileSchedulerILb0EEEEEEEEEvNT_6ParamsE)
        /*00c8*/ 	.word	0x000000a8


	//----- nvinfo : EIATTR_FRAME_SIZE
	.align		4
.L_55:
        /*00cc*/ 	.byte	0x04, 0x11
        /*00ce*/ 	.short	(.L_57 - .L_56)
	.align		4
.L_56:
        /*00d0*/ 	.word	index@(_ZN7cutlass13device_kernelIN5flash11enable_sm90INS1_16FlashAttnFwdSm90INS1_25CollectiveMainloopFwdSm90ILi2EN4cute5tupleIJNS5_1CILi2EEENS7_ILi1EEES9_EEENS6_IJNS7_ILi128EEENS7_ILi80EEENS7_ILi256EEEEEELi256ENS_6half_tEfNS_4arch4Sm90ELb0ELb0ELb0ELb0ELb0ELb0ELb0ELb1ELb1ELb0ELb0ELb0EEENS1_21CollectiveEpilogueFwdINS6_IJSB_SD_SC_EEESA_SF_SH_Li256ELb0ELb0ELb0ELb0EEENS1_29StaticPersistentTileSchedulerILb0EEEEEEEEEvNT_6ParamsE)
        /*00d4*/ 	.word	0x00000028


	//----- nvinfo : EIATTR_REGCOUNT
	.align		4
.L_57:
        /*00d8*/ 	.byte	0x04, 0x2f
        /*00da*/ 	.short	(.L_59 - .L_58)
	.align		4
.L_58:
        /*00dc*/ 	.word	index@(_ZN7cutlass13device_kernelIN5flash11enable_sm90INS1_16FlashAttnFwdSm90INS1_25CollectiveMainloopFwdSm90ILi2EN4cute5tupleIJNS5_1CILi1EEES8_S8_EEENS6_IJNS7_ILi128EEENS7_ILi80EEENS7_ILi256EEEEEELi256ENS_6half_tEfNS_4arch4Sm90ELb0ELb0ELb0ELb0ELb0ELb0ELb0ELb1ELb1ELb0ELb0ELb0EEENS1_21CollectiveEpilogueFwdINS6_IJSA_SC_SB_EEES9_SE_SG_Li256ELb0ELb0ELb0ELb0EEENS1_29StaticPersistentTileSchedulerILb0EEEEEEEEEvNT_6ParamsE)
        /*00e0*/ 	.word	0x000000a8


	//----- nvinfo : EIATTR_FRAME_SIZE
	.align		4
.L_59:
        /*00e4*/ 	.byte	0x04, 0x11
        /*00e6*/ 	.short	(.L_61 - .L_60)
	.align		4
.L_60:
        /*00e8*/ 	.word	index@(_ZN7cutlass13device_kernelIN5flash11enable_sm90INS1_16FlashAttnFwdSm90INS1_25CollectiveMainloopFwdSm90ILi2EN4cute5tupleIJNS5_1CILi1EEES8_S8_EEENS6_IJNS7_ILi128EEENS7_ILi80EEENS7_ILi256EEEEEELi256ENS_6half_tEfNS_4arch4Sm90ELb0ELb0ELb0ELb0ELb0ELb0ELb0ELb1ELb1ELb0ELb0ELb0EEENS1_21CollectiveEpilogueFwdINS6_IJSA_SC_SB_EEES9_SE_SG_Li256ELb0ELb0ELb0ELb0EEENS1_29StaticPersistentTileSchedulerILb0EEEEEEEEEvNT_6ParamsE)
        /*00ec*/ 	.word	0x00000020


	//----- nvinfo : EIATTR_MIN_STACK_SIZE
	.align		4
.L_61:
        /*00f0*/ 	.byte	0x04, 0x12
        /*00f2*/ 	.short	(.L_63 - .L_62)
	.align		4
.L_62:
        /*00f4*/ 	.word	index@(_ZN7cutlass13device_kernelIN5flash11enable_sm90INS1_16FlashAttnFwdSm90INS1_25CollectiveMainloopFwdSm90ILi2EN4cute5tupleIJNS5_1CILi1EEES8_S8_EEENS6_IJNS7_ILi128EEENS7_ILi80EEENS7_ILi256EEEEEELi256ENS_6half_tEfNS_4arch4Sm90ELb0ELb0ELb0ELb0ELb0ELb0ELb0ELb1ELb1ELb0ELb0ELb0EEENS1_21CollectiveEpilogueFwdINS6_IJSA_SC_SB_EEES9_SE_SG_Li256ELb0ELb0ELb0ELb0EEENS1_29StaticPersistentTileSchedulerILb0EEEEEEEEEvNT_6ParamsE)
        /*00f8*/ 	.word	0x00000020


	//----- nvinfo : EIATTR_MIN_STACK_SIZE
	.align		4
.L_63:
        /*00fc*/ 	.byte	0x04, 0x12
        /*00fe*/ 	.short	(.L_65 - .L_64)
	.align		4
.L_64:
        /*0100*/ 	.word	index@(_ZN7cutlass13device_kernelIN5flash11enable_sm90INS1_16FlashAttnFwdSm90INS1_25CollectiveMainloopFwdSm90ILi2EN4cute5tupleIJNS5_1CILi2EEENS7_ILi1EEES9_EEENS6_IJNS7_ILi128EEENS7_ILi80EEENS7_ILi256EEEEEELi256ENS_6half_tEfNS_4arch4Sm90ELb0ELb0ELb0ELb0ELb0ELb0ELb0ELb1ELb1ELb0ELb0ELb0EEENS1_21CollectiveEpilogueFwdINS6_IJSB_SD_SC_EEESA_SF_SH_Li256ELb0ELb0ELb0ELb0EEENS1_29StaticPersistentTileSchedulerILb0EEEEEEEEEvNT_6ParamsE)
        /*0104*/ 	.word	0x00000028


	//----- nvinfo : EIATTR_MIN_STACK_SIZE
	.align		4
.L_65:
        /*0108*/ 	.byte	0x04, 0x12
        /*010a*/ 	.short	(.L_67 - .L_66)
	.align		4
.L_66:
        /*010c*/ 	.word	index@(_ZN7cutlass13device_kernelIN5flash11enable_sm90INS1_16FlashAttnFwdSm90INS1_25CollectiveMainloopFwdSm90ILi2EN4cute5tupleIJNS5_1CILi1EEES8_S8_EEENS6_IJNS7_ILi128EEENS7_ILi80EEENS7_ILi256EEEEEELi256ENS_6half_tEfNS_4arch4Sm90ELb0ELb0ELb0ELb1ELb0ELb0ELb0ELb1ELb1ELb0ELb0ELb0EEENS1_21CollectiveEpilogueFwdINS6_IJSA_SC_SB_EEES9_SE_SG_Li256ELb1ELb0ELb0ELb0EEENS1_36VarlenDynamicPersistentTileSchedulerILi128ELi80ELi256ELi32ELb0ELb0ELb1ELb0ELb1ELb1EEEEEEEEEvNT_6ParamsE)
        /*0110*/ 	.word	0x00000038


	//----- nvinfo : EIATTR_MIN_STACK_SIZE
	.align		4
.L_67:
        /*0114*/ 	.byte	0x04, 0x12
        /*0116*/ 	.short	(.L_69 - .L_68)
	.align		4
.L_68:
        /*0118*/ 	.word	index@(_ZN7cutlass13device_kernelIN5flash11enable_sm90INS1_16FlashAttnFwdSm90INS1_25CollectiveMainloopFwdSm90ILi2EN4cute5tupleIJNS5_1CILi1EEES8_S8_EEENS6_IJNS7_ILi128EEENS7_ILi80EEENS7_ILi256EEEEEELi256ENS_6half_tEfNS_4arch4Sm90ELb0ELb0ELb0ELb1ELb0ELb1ELb0ELb1ELb1ELb0ELb0ELb0EEENS1_21CollectiveEpilogueFwdINS6_IJSA_SC_SB_EEES9_SE_SG_Li256ELb1ELb0ELb0ELb0EEENS1_36VarlenDynamicPersistentTileSchedulerILi128ELi80ELi256ELi32ELb0ELb0ELb1ELb0ELb1ELb1EEEEEEEEEvNT_6ParamsE)
        /*011c*/ 	.word	0x000000a0


	//----- nvinfo : EIATTR_MIN_STACK_SIZE
	.align		4
.L_69:
        /*0120*/ 	.byte	0x04, 0x12
        /*0122*/ 	.short	(.L_71 - .L_70)
	.align		4
.L_70:
        /*0124*/ 	.word	index@(_ZN7cutlass13device_kernelIN5flash11enable_sm90INS1_16FlashAttnFwdSm90INS1_25CollectiveMainloopFwdSm90ILi2EN4cute5tupleIJNS5_1CILi1EEES8_S8_EEENS6_IJNS7_ILi128EEENS7_ILi64EEENS7_ILi256EEEEEELi256ENS_6half_tEfNS_4arch4Sm90ELb0ELb1ELb0ELb0ELb0ELb0ELb0ELb1ELb1ELb0ELb0ELb0EEENS1_21CollectiveEpilogueFwdINS6_IJSA_SC_SB_EEES9_SE_SG_Li256ELb0ELb0ELb0ELb0EEENS1_30DynamicPersistentTileSchedulerILi256ELi32ELb0ELb0ELb1EEEEEEEEEvNT_6ParamsE)
        /*0128*/ 	.word	0x00000008


	//----- nvinfo : EIATTR_MIN_STACK_SIZE
	.align		4
.L_71:
        /*012c*/ 	.byte	0x04, 0x12
        /*012e*/ 	.short	(.L_73 - .L_72)
	.align		4
.L_72:
        /*0130*/ 	.word	index@(_ZN7cutlass13device_kernelIN5flash11enable_sm90INS1_16FlashAttnFwdSm90INS1_25CollectiveMainloopFwdSm90ILi2EN4cute5tupleIJNS5_1CILi1EEES8_S8_EEENS6_IJNS7_ILi128EEENS7_ILi64EEENS7_ILi256EEEEEELi256ENS_6half_tEfNS_4arch4Sm90ELb0ELb1ELb0ELb1ELb0ELb0ELb0ELb1ELb1ELb0ELb0ELb0EEENS1_21CollectiveEpilogueFwdINS6_IJSA_SC_SB_EEES9_SE_SG_Li256ELb1ELb0ELb0ELb0EEENS1_36VarlenDynamicPersistentTileSchedulerILi128ELi64ELi256ELi32ELb0ELb0ELb1ELb1ELb0ELb1EEEEEEEEEvNT_6ParamsE)
        /*0134*/ 	.word	0x00000028


	//----- nvinfo : EIATTR_MIN_STACK_SIZE
	.align		4
.L_73:
        /*0138*/ 	.byte	0x04, 0x12
        /*013a*/ 	.short	(.L_75 - .L_74)
	.align		4
.L_74:
        /*013c*/ 	.word	index@(_ZN7cutlass13device_kernelIN5flash11enable_sm90INS1_16FlashAttnFwdSm90INS1_25CollectiveMainloopFwdSm90ILi2EN4cute5tupleIJNS5_1CILi1EEES8_S8_EEENS6_IJNS7_ILi128EEENS7_ILi64EEENS7_ILi256EEEEEELi256ENS_6half_tEfNS_4arch4Sm90ELb0ELb1ELb0ELb1ELb0ELb1ELb0ELb1ELb1ELb0ELb0ELb0EEENS1_21CollectiveEpilogueFwdINS6_IJSA_SC_SB_EEES9_SE_SG_Li256ELb1ELb0ELb0ELb0EEENS1_36VarlenDynamicPersistentTileSchedulerILi128ELi64ELi256ELi32ELb0ELb0ELb1ELb1ELb0ELb1EEEEEEEEEvNT_6ParamsE)
        /*0140*/ 	.word	0x000000a0


	//----- nvinfo : EIATTR_MIN_STACK_SIZE
	.align		4
.L_75:
        /*0144*/ 	.byte	0x04, 0x12
        /*0146*/ 	.short	(.L_77 - .L_76)
	.align		4
.L_76:
        /*0148*/ 	.word	index@(_ZN7cutlass13device_kernelIN5flash11enable_sm90INS1_16FlashAttnFwdSm90INS1_25CollectiveMainloopFwdSm90ILi2EN4cute5tupleIJNS5_1CILi1EEES8_S8_EEENS6_IJNS7_ILi128EEENS7_ILi80EEENS7_ILi256EEEEEELi256ENS_6half_tEfNS_4arch4Sm90ELb1ELb0ELb0ELb0ELb0ELb0ELb0ELb1ELb1ELb0ELb0ELb0EEENS1_21CollectiveEpilogueFwdINS6_IJSA_SC_SB_EEES9_SE_SG_Li256ELb0ELb0ELb0ELb0EEENS1_30DynamicPersistentTileSchedulerILi256ELi32ELb0ELb0ELb1EEEEEEEEEvNT_6ParamsE)
        /*014c*/ 	.word	0x00000008


	//----- nvinfo : EIATTR_MIN_STACK_SIZE
	.align		4
.L_77:
        /*0150*/ 	.byte	0x04, 0x12
        /*0152*/ 	.short	(.L_79 - .L_78)
	.align		4
.L_78:
        /*0154*/ 	.word	index@(_ZN7cutlass13device_kernelIN5flash11enable_sm90INS1_16FlashAttnFwdSm90INS1_25CollectiveMainloopFwdSm90ILi2EN4cute5tupleIJNS5_1CILi1EEES8_S8_EEENS6_IJNS7_ILi128EEENS7_ILi80EEENS7_ILi256EEEEEELi256ENS_6half_tEfNS_4arch4Sm90ELb1ELb0ELb0ELb1ELb0ELb0ELb0ELb1ELb1ELb0ELb0ELb0EEENS1_21CollectiveEpilogueFwdINS6_IJSA_SC_SB_EEES9_SE_SG_Li256ELb1ELb0ELb0ELb0EEENS1_36VarlenDynamicPersistentTileSchedulerILi128ELi80ELi256ELi32ELb0ELb0ELb1ELb1ELb1ELb1EEEEEEEEEvNT_6ParamsE)
        /*0158*/ 	.word	0x00000030


	//----- nvinfo : EIATTR_MIN_STACK_SIZE
	.align		4
.L_79:
        /*015c*/ 	.byte	0x04, 0x12
        /*015e*/ 	.short	(.L_81 - .L_80)
	.align		4
.L_80:
        /*0160*/ 	.word	index@(_ZN7cutlass13device_kernelIN5flash11enable_sm90INS1_16FlashAttnFwdSm90INS1_25CollectiveMainloopFwdSm90ILi2EN4cute5tupleIJNS5_1CILi1EEES8_S8_EEENS6_IJNS7_ILi128EEENS7_ILi80EEENS7_ILi256EEEEEELi256ENS_6half_tEfNS_4arch4Sm90ELb1ELb0ELb0ELb1ELb0ELb1ELb0ELb1ELb1ELb0ELb0ELb0EEENS1_21CollectiveEpilogueFwdINS6_IJSA_SC_SB_EEES9_SE_SG_Li256ELb1ELb0ELb0ELb0EEENS1_36VarlenDynamicPersistentTileSchedulerILi128ELi80ELi256ELi32ELb0ELb0ELb1ELb1ELb1ELb1EEEEEEEEEvNT_6ParamsE)
        /*0164*/ 	.word	0x00000098
.L_81:


//--------------------- .nv.compat                --------------------------
	.section	.nv.compat,"",@"SHT_CUDA_COMPAT_INFO"
	.align	4
        /*0000*/ 	.byte	0x02, 0x09, 0x01, 0x00, 0x02, 0x02, 0x04, 0x00, 0x02, 0x05, 0x05, 0x00, 0x03, 0x07, 0x01, 0x01
        /*0010*/ 	.byte	0x02, 0x03, 0x01, 0x00, 0x02, 0x06, 0x01, 0x00, 0x04, 0x0b, 0x08, 0x00, 0x00, 0x00, 0x00, 0x00
        /*0020*/ 	.byte	0x00, 0x00, 0x00, 0x00


//--------------------- .nv.info._ZN7cutlass13device_kernelIN5flash11enable_sm90INS1_16FlashAttnFwdSm90INS1_25CollectiveMainloopFwdSm90ILi2EN4cute5tupleIJNS5_1CILi1EEES8_S8_EEENS6_IJNS7_ILi128EEENS7_ILi80EEENS7_ILi256EEEEEELi256ENS_6half_tEfNS_4arch4Sm90ELb0ELb0ELb0ELb0ELb0ELb0ELb0ELb1ELb1ELb0ELb0ELb0EEENS1_21CollectiveEpilogueFwdINS6_IJSA_SC_SB_EEES9_SE_SG_Li256ELb0ELb0ELb0ELb0EEENS1_29StaticPersistentTileSchedulerILb0EEEEEEEEEvNT_6ParamsE --------------------------
	.section	.nv.info._ZN7cutlass13device_kernelIN5flash11enable_sm90INS1_16FlashAttnFwdSm90INS1_25CollectiveMainloopFwdSm90ILi2EN4cute5tupleIJNS5_1CILi1EEES8_S8_EEENS6_IJNS7_ILi128EEENS7_ILi80EEENS7_ILi256EEEEEELi256ENS_6half_tEfNS_4arch4Sm90ELb0ELb0ELb0ELb0ELb0ELb0ELb0ELb1ELb1ELb0ELb0ELb0EEENS1_21CollectiveEpilogueFwdINS6_IJSA_SC_SB_EEES9_SE_SG_Li256ELb0ELb0ELb0ELb0EEENS1_29StaticPersistentTileSchedulerILb0EEEEEEEEEvNT_6ParamsE,"",@"SHT_CUDA_INFO"
	.sectionflags	@""
	.align	4


	//----- nvinfo : EIATTR_CUDA_API_VERSION
	.align		4
        /*0000*/ 	.byte	0x04, 0x37
        /*0002*/ 	.short	(.L_83 - .L_82)
.L_82:
        /*0004*/ 	.word	0x00000082


	//----- nvinfo : EIATTR_KPARAM_INFO
	.align		4
.L_83:
        /*0008*/ 	.byte	0x04, 0x17
        /*000a*/ 	.short	(.L_85 - .L_84)
.L_84:
        /*000c*/ 	.word	0x00000000
        /*0010*/ 	.short	0x0000
        /*0012*/ 	.short	0x0070
        /*0014*/ 	.byte	0x00, 0xf0, 0x01, 0x2e


	//----- nvinfo : EIATTR_SPARSE_MMA_MASK
	.align		4
.L_85:
        /*0018*/ 	.byte	0x03, 0x50
        /*001a*/ 	.short	0x0000


	//----- nvinfo : EIATTR_MAXREG_COUNT
	.align		4
        /*001c*/ 	.byte	0x03, 0x1b
        /*001e*/ 	.short	0x00a8


	//----- nvinfo : EIATTR_NUM_BARRIERS
	.align		4
        /*0020*/ 	.byte	0x02, 0x4c
        /*0022*/ 	.byte	0x09
	.zero		1


	//----- nvinfo : EIATTR_EXTERNS
	.align		4
        /*0024*/ 	.byte	0x04, 0x0f
        /*0026*/ 	.short	(.L_87 - .L_86)


	//   ....[0]....
	.align		4
.L_86:
        /*0028*/ 	.word	index@(__assertfail)


	//----- nvinfo : EIATTR_ANNOTATIONS
	.align		4
.L_87:
        /*002c*/ 	.byte	0x04, 0x55
        /*002e*/ 	.short	(.L_89 - .L_88)


	//   ....[0]....
.L_88:
        /*0030*/ 	.word	0x00000001
        /*0034*/ 	.byte	0x40, 0x09, 0x00, 0x00, 0x01, 0x00, 0x00, 0x00, 0x00, 0x0a, 0x00, 0x00, 0x01, 0x00, 0x00, 0x00
        /* <DEDUP_REMOVED lines=14> */
        /*0124*/ 	.byte	0x70, 0xe2, 0x00, 0x00, 0x01, 0x00, 0x00, 0x00, 0x10, 0xe4, 0x00, 0x00


	//----- nvinfo : EIATTR_MERCURY_ISA_VERSION
	.align		4
.L_89:
        /*0130*/ 	.byte	0x03, 0x5f
        /*0132*/ 	.short	0x0101


	//----- nvinfo : EIATTR_INT_WARP_WIDE_INSTR_OFFSETS
	.align		4
        /*0134*/ 	.byte	0x04, 0x31
        /*0136*/ 	.short	(.L_91 - .L_90)


	//   ....[0]....
.L_90:
        /*0138*/ 	.word	0x00000180


	//   ....[1]....
        /*013c*/ 	.word	0x000001b0


	//   ....[2]....
        /*0140*/ 	.word	0x00000240


	//   ....[3]....
        /*0144*/ 	.word	0x0000b7e0


	//   ....[4]....
        /*0148*/ 	.word	0x0000b810


	//   ....[5]....
        /*014c*/ 	.word	0x0000b900


	//   ....[6]....
        /*0150*/ 	.word	0x0000b9c0


	//   ....[7]....
        /*0154*/ 	.word	0x0000ba80


	//----- nvinfo : EIATTR_COOP_GROUP_MASK_REGIDS
	.align		4
.L_91:
        /*0158*/ 	.byte	0x04, 0x29
        /*015a*/ 	.short	(.L_93 - .L_92)


	//   ....[0]....
.L_92:
        /*015c*/ 	.word	0xffffffff


	//   ....[1]....
        /*0160*/ 	.word	0xffffffff


	//   ....[2]....
        /*0164*/ 	.word	0xffffffff


	//   ....[3]....
        /*0168*/ 	.word	0xffffffff


	//   ....[4]....
        /*016c*/ 	.word	0xffffffff


	//   ....[5]....
        /*0170*/ 	.word	0xffffffff


	//   ....[6]....
        /*0174*/ 	.word	0xffffffff


	//   ....[7]....
        /*0178*/ 	.word	0xffffffff


	//   ....[8]....
        /*017c*/ 	.word	0xffffffff


	//   ....[9]....
        /*0180*/ 	.word	0xffffffff


	//   ....[10]....
        /*0184*/ 	.word	0xffffffff


	//   ....[11]....
        /*0188*/ 	.word	0xffffffff


	//   ....[12]....
        /*018c*/ 	.word	0xffffffff


	//   ....[13]....
        /*0190*/ 	.word	0xffffffff


	//   ....[14]....
        /*0194*/ 	.word	0xffffffff


	//   ....[15]....
        /*0198*/ 	.word	0xffffffff


	//   ....[16]....
        /*019c*/ 	.word	0xffffffff


	//   ....[17]....
        /*01a0*/ 	.word	0xffffffff


	//   ....[18]....
        /*01a4*/ 	.word	0xffffffff


	//   ....[19]....
        /*01a8*/ 	.word	0xffffffff


	//   ....[20]....
        /*01ac*/ 	.word	0xffffffff


	//   ....[21]....
        /*01b0*/ 	.word	0xffffffff


	//   ....[22]....
        /*01b4*/ 	.word	0xffffffff


	//   ....[23]....
        /*01b8*/ 	.word	0x0500000f


	//   ....[24]....
        /*01bc*/ 	.word	0x0500000f


	//----- nvinfo : EIATTR_COOP_GROUP_INSTR_OFFSETS
	.align		4
.L_93:
        /*01c0*/ 	.byte	0x04, 0x28
        /*01c2*/ 	.short	(.L_95 - .L_94)


	//   ....[0]....
.L_94:
        /*01c4*/ 	.word	0x00000060


	//   ....[1]....
        /*01c8*/ 	.word	0x00000190


	//   ....[2]....
        /*01cc*/ 	.word	0x00000250


	//   ....[3]....
        /*01d0*/ 	.word	0x000003c0


	//   ....[4]....
        /*01d4*/ 	.word	0x00000520


	//   ....[5]....
        /*01d8*/ 	.word	0x00000640


	//   ....[6]....
        /*01dc*/ 	.word	0x000007a0


	//   ....[7]....
        /*01e0*/ 	.word	0x00000d40


	//   ....[8]....
        /*01e4*/ 	.word	0x00003d00


	//   ....[9]....
        /*01e8*/ 	.word	0x00003d40


	//   ....[10]....
        /*01ec*/ 	.word	0x00004120


	//   ....[11]....
        /*01f0*/ 	.word	0x000041a0


	//   ....[12]....
        /*01f4*/ 	.word	0x00007cb0


	//   ....[13]....
        /*01f8*/ 	.word	0x00007de0


	//   ....[14]....
        /*01fc*/ 	.word	0x00008190


	//   ....[15]....
        /*0200*/ 	.word	0x000081f0


	//   ....[16]....
        /*0204*/ 	.word	0x000092b0


	//   ....[17]....
        /*0208*/ 	.word	0x000092f0


	//   ....[18]....
        /*020c*/ 	.word	0x00009470


	//   ....[19]....
        /*0210*/ 	.word	0x000094a0


	//   ....[20]....
        /*0214*/ 	.word	0x0000ac60


	//   ....[21]....
        /*0218*/ 	.word	0x0000afd0


	//   ....[22]....
        /*021c*/ 	.word	0x0000e390


	//   ....[23]....
        /*0220*/ 	.word	0x0000e870


	//   ....[24]....
        /*0224*/ 	.word	0x0000ed10


	//----- nvinfo : EIATTR_REG_RECONFIG
	.align		4
.L_95:
        /*0228*/ 	.byte	0x01, 0x54
	.zero		2


	//----- nvinfo : EIATTR_SYSCALL_OFFSETS
	.align		4
        /*022c*/ 	.byte	0x04, 0x46
        /*022e*/ 	.short	(.L_97 - .L_96)


	//   ....[0]....
.L_96:
        /*0230*/ 	.word	0x000010b0


	//   ....[1]....
        /*0234*/ 	.word	0x0000b430


	//   ....[2]....
        /*0238*/ 	.word	0x0000b570


	//   ....[3]....
        /*023c*/ 	.word	0x0000b670


	//----- nvinfo : EIATTR_MBARRIER_INSTR_OFFSETS
	.align		4
.L_97:
        /*0240*/ 	.byte	0x04, 0x39
        /*0242*/ 	.short	(.L_99 - .L_98)


	//   ....[0]....
.L_98:
        /*0244*/ 	.word	0x00000270
        /*0248*/ 	.word	0x000000ff
        /*024c*/ 	.word	0x00038800
        /*0250*/ 	.short	0x0100
        /*0252*/ 	.byte	0x06
	.zero		1


	//   ....[1]....
        /*0254*/ 	.word	0x00000280
        /*0258*/ 	.word	0x000000ff
        /*025c*/ 	.word	0x00038820
        /*0260*/ 	.short	0x0100
        /*0262*/ 	.byte	0x06
	.zero		1


	//   ....[2]....
        /*0264*/ 	.word	0x00000370
        /*0268*/ 	.word	0x000000ff
        /*026c*/ 	.word	0x00038830
        /*0270*/ 	.short	0x0100
        /*0272*/ 	.byte	0x08
	.zero		1


	//   ....[3]....
        /*0274*/ 	.word	0x00000380
        /*0278*/ 	.word	0x000000ff
        /*027c*/ 	.word	0x00038840
        /*0280*/ 	.short	0x0100
        /*0282*/ 	.byte	0x08
	.zero		1


	//   ....[4]....
        /*0284*/ 	.word	0x00000390
        /*0288*/ 	.word	0x000000ff
        /*028c*/ 	.word	0x00038838
        /*0290*/ 	.short	0x0100
        /*0292*/ 	.byte	0x08
	.zero		1


	//   ....[5]....
        /*0294*/ 	.word	0x000003a0
        /*0298*/ 	.word	0x000000ff
        /*029c*/ 	.word	0x00038848
        /*02a0*/ 	.short	0x0100
        /*02a2*/ 	.byte	0x08
	.zero		1


	//   ....[6]....
        /*02a4*/ 	.word	0x000004d0
        /*02a8*/ 	.word	0x000000ff
        /*02ac*/ 	.word	0x00038850
        /*02b0*/ 	.short	0x0100
        /*02b2*/ 	.byte	0x08
	.zero		1


	//   ....[7]....
        /*02b4*/ 	.word	0x000004e0
        /*02b8*/ 	.word	0x000000ff
        /*02bc*/ 	.word	0x00038860
        /*02c0*/ 	.short	0x0100
        /*02c2*/ 	.byte	0x08
	.zero		1


	//   ....[8]....
        /*02c4*/ 	.word	0x000004f0
        /*02c8*/ 	.word	0x000000ff
        /*02cc*/ 	.word	0x00038858
        /*02d0*/ 	.short	0x0100
        /*02d2*/ 	.byte	0x08
	.zero		1


	//   ....[9]....
        /*02d4*/ 	.word	0x00000500
        /*02d8*/ 	.word	0x000000ff
        /*02dc*/ 	.word	0x00038868
        /*02e0*/ 	.short	0x0100
        /*02e2*/ 	.byte	0x08
	.zero		1


	//   ....[10]....
        /*02e4*/ 	.word	0x000005f0
        /*02e8*/ 	.word	0x000000ff
        /*02ec*/ 	.word	0x00038870
        /*02f0*/ 	.short	0x0100
        /*02f2*/ 	.byte	0x06
	.zero		1


	//   ....[11]....
        /*02f4*/ 	.word	0x00000600
        /*02f8*/ 	.word	0x000000ff
        /*02fc*/ 	.word	0x00038880
        /*0300*/ 	.short	0x0100
        /*0302*/ 	.byte	0x06
	.zero		1


	//   ....[12]....
        /*0304*/ 	.word	0x00000610
        /*0308*/ 	.word	0x000000ff
        /*030c*/ 	.word	0x00038878
        /*0310*/ 	.short	0x0100
        /*0312*/ 	.byte	0x06
	.zero		1


	//   ....[13]....
        /*0314*/ 	.word	0x00000620
        /*0318*/ 	.word	0x000000ff
        /*031c*/ 	.word	0x00038888
        /*0320*/ 	.short	0x0100
        /*0322*/ 	.byte	0x06
	.zero		1


	//   ....[14]....
        /*0324*/ 	.word	0x00000750
        /*0328*/ 	.word	0x000000ff
        /*032c*/ 	.word	0x00038890
        /*0330*/ 	.short	0x0100
        /*0332*/ 	.byte	0x08
	.zero		1


	//   ....[15]....
        /*0334*/ 	.word	0x00000760
        /*0338*/ 	.word	0x000000ff
        /*033c*/ 	.word	0x000388a0
        /*0340*/ 	.short	0x0100
        /*0342*/ 	.byte	0x08
	.zero		1


	//   ....[16]....
        /*0344*/ 	.word	0x00000770
        /*0348*/ 	.word	0x000000ff
        /*034c*/ 	.word	0x00038898
        /*0350*/ 	.short	0x0100
        /*0352*/ 	.byte	0x08
	.zero		1


	//   ....[17]....
        /*0354*/ 	.word	0x00000780
        /*0358*/ 	.word	0x000000ff
        /*035c*/ 	.word	0x000388a8
        /*0360*/ 	.short	0x0100
        /*0362*/ 	.byte	0x08
	.zero		1


	//   ....[18]....
        /*0364*/ 	.word	0x000008b0
        /*0368*/ 	.word	0x000000ff
        /*036c*/ 	.word	0x000388b0
        /*0370*/ 	.short	0x0100
        /*0372*/ 	.byte	0x08
	.zero		1


	//   ....[19]....
        /*0374*/ 	.word	0x000008c0
        /*0378*/ 	.word	0x000000ff
        /*037c*/ 	.word	0x000388c0
        /*0380*/ 	.short	0x0100
        /*0382*/ 	.byte	0x08
	.zero		1


	//   ....[20]....
        /*0384*/ 	.word	0x000008d0
        /*0388*/ 	.word	0x000000ff
        /*038c*/ 	.word	0x000388b8
        /*0390*/ 	.short	0x0100
        /*0392*/ 	.byte	0x08
	.zero		1


	//   ....[21]....
        /*0394*/ 	.word	0x000008e0
        /*0398*/ 	.word	0x000000ff
        /*039c*/ 	.word	0x000388c8
        /*03a0*/ 	.short	0x0100
        /*03a2*/ 	.byte	0x08
	.zero		1


	//   ....[22]....
        /*03a4*/ 	.word	0x000010f0
        /*03a8*/ 	.word	0x000000ff
        /*03ac*/ 	.word	0x00038800
        /*03b0*/ 	.short	0x010a
        /*03b2*/ 	.byte	0x3d
	.zero		1


	//   ....[23]....
        /*03b4*/ 	.word	0x00001180
        /*03b8*/ 	.word	0x00000000
        /*03bc*/ 	.word	0x00038830
        /*03c0*/ 	.short	0x010a
        /*03c2*/ 	.byte	0x3f
	.zero		1


	//   ....[24]....
        /*03c4*/ 	.word	0x00001200
        /*03c8*/ 	.word	0x00000000
        /*03cc*/ 	.word	0x00038830
        /*03d0*/ 	.short	0x010a
        /*03d2*/ 	.byte	0x3f
	.zero		1


	//   ....[25]....
        /*03d4*/ 	.word	0x00003c30
        /*03d8*/ 	.word	0x00000000
        /*03dc*/ 	.word	0x00000000
        /*03e0*/ 	.short	0x0101
        /*03e2*/ 	.byte	0x3f
	.zero		1


	//   ....[26]....
        /*03e4*/ 	.word	0x00005070
        /*03e8*/ 	.word	0x000000ff
        /*03ec*/ 	.word	0x00038830
        /*03f0*/ 	.short	0x010a
        /*03f2*/ 	.byte	0x27
	.zero		1


	//   ....[27]....
        /*03f4*/ 	.word	0x000050b0
        /*03f8*/ 	.word	0x000000ff
        /*03fc*/ 	.word	0x00038830
        /*0400*/ 	.short	0x010a
        /*0402*/ 	.byte	0x27
	.zero		1


	//   ....[28]....
        /*0404*/ 	.word	0x00007a00
        /*0408*/ 	.word	0x000000ff
        /*040c*/ 	.word	0x00038850
        /*0410*/ 	.short	0x010a
        /*0412*/ 	.byte	0x05
	.zero		1


	//   ....[29]....
        /*0414*/ 	.word	0x00007a40
        /*0418*/ 	.word	0x000000ff
        /*041c*/ 	.word	0x00038850
        /*0420*/ 	.short	0x010a
        /*0422*/ 	.byte	0x05
	.zero		1


	//   ....[30]....
        /*0424*/ 	.word	0x00008560
        /*0428*/ 	.word	0x000000ab
        /*042c*/ 	.word	0x00000000
        /*0430*/ 	.short	0x0101
        /*0432*/ 	.byte	0x3f
	.zero		1


	//   ....[31]....
        /*0434*/ 	.word	0x00008590
        /*0438*/ 	.word	0x000000b2
        /*043c*/ 	.word	0x00000000
        /*0440*/ 	.short	0x0101
        /*0442*/ 	.byte	0x3f
	.zero		1


	//   ....[32]....
        /*0444*/ 	.word	0x00009220
        /*0448*/ 	.word	0x000000ff
        /*044c*/ 	.word	0x00038850
        /*0450*/ 	.short	0x010a
        /*0452*/ 	.byte	0x07
	.zero		1


	//   ....[33]....
        /*0454*/ 	.word	0x00009260
        /*0458*/ 	.word	0x000000ff
        /*045c*/ 	.word	0x00038850
        /*0460*/ 	.short	0x010a
        /*0462*/ 	.byte	0x07
	.zero		1


	//   ....[34]....
        /*0464*/ 	.word	0x00009e20
        /*0468*/ 	.word	0x0000000d
        /*046c*/ 	.word	0x00000000
        /*0470*/ 	.short	0x0101
        /*0472*/ 	.byte	0x3f
	.zero		1


	//   ....[35]....
        /*0474*/ 	.word	0x0000aeb0
        /*0478*/ 	.word	0x000000ff
        /*047c*/ 	.word	0x00000000
        /*0480*/ 	.short	0x0101
        /*0482*/ 	.byte	0x06
	.zero		1


	//   ....[36]....
        /*0484*/ 	.word	0x0000bdc0
        /*0488*/ 	.word	0x00000006
        /*048c*/ 	.word	0x00038840
        /*0490*/ 	.short	0x010a
        /*0492*/ 	.byte	0x3f
	.zero		1


	//   ....[37]....
        /*0494*/ 	.word	0x0000c3f0
        /*0498*/ 	.word	0x00000009
        /*049c*/ 	.word	0x00038820
        /*04a0*/ 	.short	0x010a
        /*04a2*/ 	.byte	0x3f
	.zero		1


	//   ....[38]....
        /*04a4*/ 	.word	0x0000c6d0
        /*04a8*/ 	.word	0x00000002
        /*04ac*/ 	.word	0x00038840
        /*04b0*/ 	.short	0x010a
        /*04b2*/ 	.byte	0x3f
	.zero		1


	//   ....[39]....
        /*04b4*/ 	.word	0x0000c9e0
        /*04b8*/ 	.word	0x00000002
        /*04bc*/ 	.word	0x00000060
        /*04c0*/ 	.short	0x010a
        /*04c2*/ 	.byte	0x3f
	.zero		1


	//   ....[40]....
        /*04c4*/ 	.word	0x0000cfd0
        /*04c8*/ 	.word	0x00000002
        /*04cc*/ 	.word	0x00038840
        /*04d0*/ 	.short	0x010a
        /*04d2*/ 	.byte	0x3f
	.zero		1


	//   ....[41]....
        /*04d4*/ 	.word	0x0000d2e0
        /*04d8*/ 	.word	0x00000002
        /*04dc*/ 	.word	0x00000060
        /*04e0*/ 	.short	0x010a
        /*04e2*/ 	.byte	0x3f
	.zero		1


	//   ....[42]....
        /*04e4*/ 	.word	0x0000d7f0
        /*04e8*/ 	.word	0x00000002
        /*04ec*/ 	.word	0x00038840
        /*04f0*/ 	.short	0x010a
        /*04f2*/ 	.byte	0x3f
	.zero		1


	//   ....[43]....
        /*04f4*/ 	.word	0x0000db10
        /*04f8*/ 	.word	0x00000002
        /*04fc*/ 	.word	0x00000060
        /*0500*/ 	.short	0x010a
        /*0502*/ 	.byte	0x3f
	.zero		1


	//   ....[44]....
        /*0504*/ 	.word	0x0000dee0
        /*0508*/ 	.word	0x00000003
        /*050c*/ 	.word	0x00038860
        /*0510*/ 	.short	0x010a
        /*0512*/ 	.byte	0x3f
	.zero		1


	//   ....[45]....
        /*0514*/ 	.word	0x0000e310
        /*0518*/ 	.word	0x00000000
        /*051c*/ 	.word	0x00038820
        /*0520*/ 	.short	0x010a
        /*0522*/ 	.byte	0x3f
	.zero		1


	//   ....[46]....
        /*0524*/ 	.word	0x0000e4b0
        /*0528*/ 	.word	0x00000006
        /*052c*/ 	.word	0x00000000
        /*0530*/ 	.short	0x010a
        /*0532*/ 	.byte	0x3f
	.zero		1


	//   ....[47]....
        /*0534*/ 	.word	0x0000e520
        /*0538*/ 	.word	0x00000003
        /*053c*/ 	.word	0x00000000
        /*0540*/ 	.short	0x010a
        /*0542*/ 	.byte	0x3f
	.zero		1


	//   ....[48]....
        /*0544*/ 	.word	0x0000e580
        /*0548*/ 	.word	0x00000010
        /*054c*/ 	.word	0x00000000
        /*0550*/ 	.short	0x010a
        /*0552*/ 	.byte	0x3f
	.zero		1


	//   ....[49]....
        /*0554*/ 	.word	0x0000e5b0
        /*0558*/ 	.word	0x00000003
        /*055c*/ 	.word	0x00000000
        /*0560*/ 	.short	0x010a
        /*0562*/ 	.byte	0x3f
	.zero		1


	//   ....[50]....
        /*0564*/ 	.word	0x0000e620
        /*0568*/ 	.word	0x00000003
        /*056c*/ 	.word	0x00038800
        /*0570*/ 	.short	0x010a
        /*0572*/ 	.byte	0x3f
	.zero		1


	//   ....[51]....
        /*0574*/ 	.word	0x0000e670
        /*0578*/ 	.word	0x00000000
        /*057c*/ 	.word	0x00038830
        /*0580*/ 	.short	0x010a
        /*0582*/ 	.byte	0x3f
	.zero		1


	//   ....[52]....
        /*0584*/ 	.word	0x0000e6d0
        /*0588*/ 	.word	0x00000005
        /*058c*/ 	.word	0x00038830
        /*0590*/ 	.short	0x010a
        /*0592*/ 	.byte	0x3f
	.zero		1


	//   ....[53]....
        /*0594*/ 	.word	0x0000e730
        /*0598*/ 	.word	0x00000003
        /*059c*/ 	.word	0x00038850
        /*05a0*/ 	.short	0x010a
        /*05a2*/ 	.byte	0x3f
	.zero		1


	//   ....[54]....
        /*05a4*/ 	.word	0x0000e790
        /*05a8*/ 	.word	0x00000003
        /*05ac*/ 	.word	0x00038850
        /*05b0*/ 	.short	0x010a
        /*05b2*/ 	.byte	0x3f
	.zero		1


	//   ....[55]....
        /*05b4*/ 	.word	0x0000e930
        /*05b8*/ 	.word	0x00000006
        /*05bc*/ 	.word	0x00038840
        /*05c0*/ 	.short	0x010a
        /*05c2*/ 	.byte	0x3f
	.zero		1


	//   ....[56]....
        /*05c4*/ 	.word	0x0000e9b0
        /*05c8*/ 	.word	0x00000007
        /*05cc*/ 	.word	0x00038820
        /*05d0*/ 	.short	0x010a
        /*05d2*/ 	.byte	0x3f
	.zero		1


	//   ....[57]....
        /*05d4*/ 	.word	0x0000ea00
        /*05d8*/ 	.word	0x00000002
        /*05dc*/ 	.word	0x00038840
        /*05e0*/ 	.short	0x010a
        /*05e2*/ 	.byte	0x3f
	.zero		1


	//   ....[58]....
        /*05e4*/ 	.word	0x0000ea50
        /*05e8*/ 	.word	0x00000002
        /*05ec*/ 	.word	0x00000060
        /*05f0*/ 	.short	0x010a
        /*05f2*/ 	.byte	0x3f
	.zero		1


	//   ....[59]....
        /*05f4*/ 	.word	0x0000eaa0
        /*05f8*/ 	.word	0x00000002
        /*05fc*/ 	.word	0x00038840
        /*0600*/ 	.short	0x010a
        /*0602*/ 	.byte	0x3f
	.zero		1


	//   ....[60]....
        /*0604*/ 	.word	0x0000eaf0
        /*0608*/ 	.word	0x00000002
        /*060c*/ 	.word	0x00000060
        /*0610*/ 	.short	0x010a
        /*0612*/ 	.byte	0x3f
	.zero		1


	//   ....[61]....
        /*0614*/ 	.word	0x0000eb40
        /*0618*/ 	.word	0x00000002
        /*061c*/ 	.word	0x00038840
        /*0620*/ 	.short	0x010a
        /*0622*/ 	.byte	0x3f
	.zero		1


	//   ....[62]....
        /*0624*/ 	.word	0x0000eb90
        /*0628*/ 	.word	0x00000002
        /*062c*/ 	.word	0x00000060
        /*0630*/ 	.short	0x010a
        /*0632*/ 	.byte	0x3f
	.zero		1


	//   ....[63]....
        /*0634*/ 	.word	0x0000ebe0
        /*0638*/ 	.word	0x00000003
        /*063c*/ 	.word	0x00038860
        /*0640*/ 	.short	0x010a
        /*0642*/ 	.byte	0x3f
	.zero		1


	//   ....[64]....
        /*0644*/ 	.word	0x0000ec30
        /*0648*/ 	.word	0x00000000
        /*064c*/ 	.word	0x00038820
        /*0650*/ 	.short	0x010a
        /*0652*/ 	.byte	0x3f
	.zero		1


	//   ....[65]....
        /*0654*/ 	.word	0x0000edd0
        /*0658*/ 	.word	0x00000006
        /*065c*/ 	.word	0x00000000
        /*0660*/ 	.short	0x010a
        /*0662*/ 	.byte	0x3f
	.zero		1


	//   ....[66]....
        /*0664*/ 	.word	0x0000ee20
        /*0668*/ 	.word	0x00000003
        /*066c*/ 	.word	0x00000000
        /*0670*/ 	.short	0x010a
        /*0672*/ 	.byte	0x3f
	.zero		1


	//   ....[67]....
        /*0674*/ 	.word	0x0000ee70
        /*0678*/ 	.word	0x00000010
        /*067c*/ 	.word	0x00000000
        /*0680*/ 	.short	0x010a
        /*0682*/ 	.byte	0x3f
	.zero		1


	//----- nvinfo : EIATTR_NUM_MBARRIERS
	.align		4
.L_99:
        /*0684*/ 	.byte	0x03, 0x38
        /*0686*/ 	.short	0x0016


	//----- nvinfo : EIATTR_EXIT_INSTR_OFFSETS
	.align		4
        /*0688*/ 	.byte	0x04, 0x1c
        /*068a*/ 	.short	(.L_101 - .L_100)


	//   ....[0]....
.L_100:
        /*068c*/ 	.word	0x000009f0


	//   ....[1]....
        /*0690*/ 	.word	0x0000af90


	//   ....[2]....
        /*0694*/ 	.word	0x0000aff0


	//   ....[3]....
        /*0698*/ 	.word	0x0000e600


	//----- nvinfo : EIATTR_MAX_THREADS
	.align		4
.L_101:
        /*069c*/ 	.byte	0x04, 0x05
        /*069e*/ 	.short	(.L_103 - .L_102)
.L_102:
        /*06a0*/ 	.word	0x00000180
        /*06a4*/ 	.word	0x00000001
        /*06a8*/ 	.word	0x00000001


	//----- nvinfo : EIATTR_CRS_STACK_SIZE
	.align		4
.L_103:
        /*06ac*/ 	.byte	0x04, 0x1e
        /*06ae*/ 	.short	(.L_105 - .L_104)
.L_104:
        /*06b0*/ 	.word	0x00000000


	//----- nvinfo : EIATTR_CBANK_PARAM_SIZE
	.align		4
.L_105:
        /*06b4*/ 	.byte	0x03, 0x19
        /*06b6*/ 	.short	0x0bf0


	//----- nvinfo : EIATTR_PARAM_CBANK
	.align		4
        /*06b8*/ 	.byte	0x04, 0x0a
        /*06ba*/ 	.short	(.L_107 - .L_106)
	.align		4
.L_106:
        /*06bc*/ 	.word	index@(.nv.constant0._ZN7cutlass13device_kernelIN5flash11enable_sm90INS1_16FlashAttnFwdSm90INS1_25CollectiveMainloopFwdSm90ILi2EN4cute5tupleIJNS5_1CILi1EEES8_S8_EEENS6_IJNS7_ILi128EEENS7_ILi80EEENS7_ILi256EEEEEELi256ENS_6half_tEfNS_4arch4Sm90ELb0ELb0ELb0ELb0ELb0ELb0ELb0ELb1ELb1ELb0ELb0ELb0EEENS1_21CollectiveEpilogueFwdINS6_IJSA_SC_SB_EEES9_SE_SG_Li256ELb0ELb0ELb0ELb0EEENS1_29StaticPersistentTileSchedulerILb0EEEEEEEEEvNT_6ParamsE)
        /*06c0*/ 	.short	0x0210
        /*06c2*/ 	.short	0x0bf0


	//----- nvinfo : EIATTR_SW_WAR
	.align		4
.L_107:
        /*06c4*/ 	.byte	0x04, 0x36
        /*06c6*/ 	.short	(.L_109 - .L_108)
.L_108:
        /*06c8*/ 	.word	0x00000008
.L_109:


//--------------------- .nv.info._ZN7cutlass13device_kernelIN5flash11enable_sm90INS1_16FlashAttnFwdSm90INS1_25CollectiveMainloopFwdSm90ILi2EN4cute5tupleIJNS5_1CILi2EEENS7_ILi1EEES9_EEENS6_IJNS7_ILi128EEENS7_ILi80EEENS7_ILi256EEEEEELi256ENS_6half_tEfNS_4arch4Sm90ELb0ELb0ELb0ELb0ELb0ELb0ELb0ELb1ELb1ELb0ELb0ELb0EEENS1_21CollectiveEpilogueFwdINS6_IJSB_SD_SC_EEESA_SF_SH_Li256ELb0ELb0ELb0ELb0EEENS1_29StaticPersistentTileSchedulerILb0EEEEEEEEEvNT_6ParamsE --------------------------
	.section	.nv.info._ZN7cutlass13device_kernelIN5flash11enable_sm90INS1_16FlashAttnFwdSm90INS1_25CollectiveMainloopFwdSm90ILi2EN4cute5tupleIJNS5_1CILi2EEENS7_ILi1EEES9_EEENS6_IJNS7_ILi128EEENS7_ILi80EEENS7_ILi256EEEEEELi256ENS_6half_tEfNS_4arch4Sm90ELb0ELb0ELb0ELb0ELb0ELb0ELb0ELb1ELb1ELb0ELb0ELb0EEENS1_21CollectiveEpilogueFwdINS6_IJSB_SD_SC_EEESA_SF_SH_Li256ELb0ELb0ELb0ELb0EEENS1_29StaticPersistentTileSchedulerILb0EEEEEEEEEvNT_6ParamsE,"",@"SHT_CUDA_INFO"
	.sectionflags	@""
	.align	4


	//----- nvinfo : EIATTR_CUDA_API_VERSION
	.align		4
        /*0000*/ 	.byte	0x04, 0x37
        /*0002*/ 	.short	(.L_111 - .L_110)
.L_110:
        /*0004*/ 	.word	0x00000082


	//----- nvinfo : EIATTR_KPARAM_INFO
	.align		4
.L_111:
        /*0008*/ 	.byte	0x04, 0x17
        /*000a*/ 	.short	(.L_113 - .L_112)
.L_112:
        /*000c*/ 	.word	0x00000000
        /*0010*/ 	.short	0x0000
        /*0012*/ 	.short	0x0070
        /*0014*/ 	.byte	0x00, 0xf0, 0x01, 0x2e


	//----- nvinfo : EIATTR_SPARSE_MMA_MASK
	.align		4
.L_113:
        /*0018*/ 	.byte	0x03, 0x50
        /*001a*/ 	.short	0x0000


	//----- nvinfo : EIATTR_MAXREG_COUNT
	.align		4
        /*001c*/ 	.byte	0x03, 0x1b
        /*001e*/ 	.short	0x00a8


	//----- nvinfo : EIATTR_NUM_BARRIERS
	.align		4
        /*0020*/ 	.byte	0x02, 0x4c
        /*0022*/ 	.byte	0x09
	.zero		1


	//----- nvinfo : EIATTR_EXTERNS
	.align		4
        /*0024*/ 	.byte	0x04, 0x0f
        /*0026*/ 	.short	(.L_115 - .L_114)


	//   ....[0]....
	.align		4
.L_114:
        /*0028*/ 	.word	index@(__assertfail)


	//----- nvinfo : EIATTR_ANNOTATIONS
	.align		4
.L_115:
        /*002c*/ 	.byte	0x04, 0x55
        /*002e*/ 	.short	(.L_117 - .L_116)


	//   ....[0]....
.L_116:
        /* <DEDUP_REMOVED lines=26> */


	//----- nvinfo : EIATTR_MERCURY_ISA_VERSION
	.align		4
.L_117:
        /*01c0*/ 	.byte	0x03, 0x5f
        /*01c2*/ 	.short	0x0101


	//----- nvinfo : EIATTR_INT_WARP_WIDE_INSTR_OFFSETS
	.align		4
        /*01c4*/ 	.byte	0x04, 0x31
        /*01c6*/ 	.short	(.L_119 - .L_118)


	//   ....[0]....
.L_118:
        /*01c8*/ 	.word	0x00000190


	//   ....[1]....
        /*01cc*/ 	.word	0x000001d0


	//   ....[2]....
        /*01d0*/ 	.word	0x00000240


	//   ....[3]....
        /*01d4*/ 	.word	0x0000b6f0


	//   ....[4]....
        /*01d8*/ 	.word	0x0000b740


	//   ....[5]....
        /*01dc*/ 	.word	0x0000b800


	//   ....[6]....
        /*01e0*/ 	.word	0x0000b8c0


	//   ....[7]....
        /*01e4*/ 	.word	0x0000b980


	//----- nvinfo : EIATTR_COOP_GROUP_MASK_REGIDS
	.align		4
.L_119:
        /*01e8*/ 	.byte	0x04, 0x29
        /*01ea*/ 	.short	(.L_121 - .L_120)


	//   ....[0]....
.L_120:
        /*01ec*/ 	.word	0xffffffff


	//   ....[1]....
        /*01f0*/ 	.word	0xffffffff


	//   ....[2]....
        /*01f4*/ 	.word	0xffffffff


	//   ....[3]....
        /*01f8*/ 	.word	0xffffffff


	//   ....[4]....
        /*01fc*/ 	.word	0xffffffff


	//   ....[5]....
        /*0200*/ 	.word	0xffffffff


	//   ....[6]....
        /*0204*/ 	.word	0xffffffff


	//   ....[7]....
        /*0208*/ 	.word	0xffffffff


	//   ....[8]....
        /*020c*/ 	.word	0xffffffff


	//   ....[9]....
        /*0210*/ 	.word	0xffffffff


	//   ....[10]....
        /*0214*/ 	.word	0xffffffff


	//   ....[11]....
        /*0218*/ 	.word	0xffffffff


	//   ....[12]....
        /*021c*/ 	.word	0xffffffff


	//   ....[13]....
        /*0220*/ 	.word	0xffffffff


	//   ....[14]....
        /*0224*/ 	.word	0xffffffff


	//   ....[15]....
        /*0228*/ 	.word	0xffffffff


	//   ....[16]....
        /*022c*/ 	.word	0xffffffff


	//   ....[17]....
        /*0230*/ 	.word	0xffffffff


	//   ....[18]....
        /*0234*/ 	.word	0xffffffff


	//   ....[19]....
        /*0238*/ 	.word	0xffffffff


	//   ....[20]....
        /*023c*/ 	.word	0xffffffff


	//   ....[21]....
        /*0240*/ 	.word	0xffffffff


	//   ....[22]....
        /*0244*/ 	.word	0xffffffff


	//   ....[23]....
        /*0248*/ 	.word	0xffffffff


	//   ....[24]....
        /*024c*/ 	.word	0x0500000f


	//   ....[25]....
        /*0250*/ 	.word	0x0500000f


	//----- nvinfo : EIATTR_COOP_GROUP_INSTR_OFFSETS
	.align		4
.L_121:
        /*0254*/ 	.byte	0x04, 0x28
        /*0256*/ 	.short	(.L_123 - .L_122)


	//   ....[0]....
.L_122:
        /*0258*/ 	.word	0x00000060


	//   ....[1]....
        /*025c*/ 	.word	0x000001a0


	//   ....[2]....
        /*0260*/ 	.word	0x000001f0


	//   ....[3]....
        /*0264*/ 	.word	0x00000430


	//   ....[4]....
        /*0268*/ 	.word	0x00000660


	//   ....[5]....
        /*026c*/ 	.word	0x00000890


	//   ....[6]....
        /*0270*/ 	.word	0x00000b20


	//   ....[7]....
        /*0274*/ 	.word	0x00000e50


	//   ....[8]....
        /*0278*/ 	.word	0x00001330


	//   ....[9]....
        /*027c*/ 	.word	0x00004340


	//   ....[10]....
        /*0280*/ 	.word	0x00004390


	//   ....[11]....
        /*0284*/ 	.word	0x00004710


	//   ....[12]....
        /*0288*/ 	.word	0x00004790


	//   ....[13]....
        /*028c*/ 	.word	0x00007c60


	//   ....[14]....
        /*0290*/ 	.word	0x00007c70


	//   ....[15]....
        /*0294*/ 	.word	0x00007ca0


	//   ....[16]....
        /*0298*/ 	.word	0x00007cb0


	//   ....[17]....
        /*029c*/ 	.word	0x00009060


	//   ....[18]....
        /*02a0*/ 	.word	0x00009070


	//   ....[19]....
        /*02a4*/ 	.word	0x00009110


	//   ....[20]....
        /*02a8*/ 	.word	0x00009130


	//   ....[21]....
        /*02ac*/ 	.word	0x0000aa40


	//   ....[22]....
        /*02b0*/ 	.word	0x0000ae20


	//   ....[23]....
        /*02b4*/ 	.word	0x0000e4d0


	//   ....[24]....
        /*02b8*/ 	.word	0x0000e9e0


	//   ....[25]....
        /*02bc*/ 	.word	0x0000ee80


	//----- nvinfo : EIATTR_REG_RECONFIG
	.align		4
.L_123:
        /*02c0*/ 	.byte	0x01, 0x54
	.zero		2


	//----- nvinfo : EIATTR_SYSCALL_OFFSETS
	.align		4
        /*02c4*/ 	.byte	0x04, 0x46
        /*02c6*/ 	.short	(.L_125 - .L_124)


	//   ....[0]....
.L_124:
        /*02c8*/ 	.word	0x000016b0


	//   ....[1]....
        /*02cc*/ 	.word	0x0000b330


	//   ....[2]....
        /*02d0*/ 	.word	0x0000b470


	//   ....[3]....
        /*02d4*/ 	.word	0x0000b570


	//----- nvinfo : EIATTR_MBARRIER_INSTR_OFFSETS
	.align		4
.L_125:
        /*02d8*/ 	.byte	0x04, 0x39
        /*02da*/ 	.short	(.L_127 - .L_126)


	//   ....[0]....
.L_126:
        /*02dc*/ 	.word	0x000002d0
        /*02e0*/ 	.word	0x000000ff
        /*02e4*/ 	.word	0x00038800
        /*02e8*/ 	.short	0x0100
        /*02ea*/ 	.byte	0x08
	.zero		1


	//   ....[1]....
        /*02ec*/ 	.word	0x000002e0
        /*02f0*/ 	.word	0x000000ff
        /*02f4*/ 	.word	0x00038820
        /*02f8*/ 	.short	0x0100
        /*02fa*/ 	.byte	0x08
	.zero		1


	//   ....[2]....
        /*02fc*/ 	.word	0x000003d0
        /*0300*/ 	.word	0x000000ff
        /*0304*/ 	.word	0x00038830
        /*0308*/ 	.short	0x0100
        /*030a*/ 	.byte	0x08
	.zero		1


	//   ....[3]....
        /*030c*/ 	.word	0x000003e0
        /*0310*/ 	.word	0x000000ff
        /*0314*/ 	.word	0x00038840
        /*0318*/ 	.short	0x0100
        /*031a*/ 	.byte	0x08
	.zero		1


	//   ....[4]....
        /*031c*/ 	.word	0x000003f0
        /*0320*/ 	.word	0x000000ff
        /*0324*/ 	.word	0x00038838
        /*0328*/ 	.short	0x0100
        /*032a*/ 	.byte	0x08
	.zero		1


	//   ....[5]....
        /*032c*/ 	.word	0x00000400
        /*0330*/ 	.word	0x000000ff
        /*0334*/ 	.word	0x00038848
        /*0338*/ 	.short	0x0100
        /*033a*/ 	.byte	0x08
	.zero		1


	//   ....[6]....
        /*033c*/ 	.word	0x00000610
        /*0340*/ 	.word	0x000000ff
        /*0344*/ 	.word	0x00038850
        /*0348*/ 	.short	0x0100
        /*034a*/ 	.byte	0x08
	.zero		1


	//   ....[7]....
        /*034c*/ 	.word	0x00000620
        /*0350*/ 	.word	0x000000ff
        /*0354*/ 	.word	0x00038860
        /*0358*/ 	.short	0x0100
        /*035a*/ 	.byte	0x08
	.zero		1


	//   ....[8]....
        /*035c*/ 	.word	0x00000630
        /*0360*/ 	.word	0x000000ff
        /*0364*/ 	.word	0x00038858
        /*0368*/ 	.short	0x0100
        /*036a*/ 	.byte	0x08
	.zero		1


	//   ....[9]....
        /*036c*/ 	.word	0x00000640
        /*0370*/ 	.word	0x000000ff
        /*0374*/ 	.word	0x00038868
        /*0378*/ 	.short	0x0100
        /*037a*/ 	.byte	0x08
	.zero		1


	//   ....[10]....
        /*037c*/ 	.word	0x00000840
        /*0380*/ 	.word	0x000000ff
        /*0384*/ 	.word	0x00038870
        /*0388*/ 	.short	0x0100
        /*038a*/ 	.byte	0x08
	.zero		1


	//   ....[11]....
        /*038c*/ 	.word	0x00000850
        /*0390*/ 	.word	0x000000ff
        /*0394*/ 	.word	0x00038880
        /*0398*/ 	.short	0x0100
        /*039a*/ 	.byte	0x08
	.zero		1


	//   ....[12]....
        /*039c*/ 	.word	0x00000860
        /*03a0*/ 	.word	0x000000ff
        /*03a4*/ 	.word	0x00038878
        /*03a8*/ 	.short	0x0100
        /*03aa*/ 	.byte	0x08
	.zero		1


	//   ....[13]....
        /*03ac*/ 	.word	0x00000870
        /*03b0*/ 	.word	0x000000ff
        /*03b4*/ 	.word	0x00038888
        /*03b8*/ 	.short	0x0100
        /*03ba*/ 	.byte	0x08
	.zero		1


	//   ....[14]....
        /*03bc*/ 	.word	0x00000ad0
        /*03c0*/ 	.word	0x000000ff
        /*03c4*/ 	.word	0x00038890
        /*03c8*/ 	.short	0x0100
        /*03ca*/ 	.byte	0x08
	.zero		1


	//   ....[15]....
        /*03cc*/ 	.word	0x00000ae0
        /*03d0*/ 	.word	0x000000ff
        /*03d4*/ 	.word	0x000388a0
        /*03d8*/ 	.short	0x0100
        /*03da*/ 	.byte	0x08
	.zero		1


	//   ....[16]....
        /*03dc*/ 	.word	0x00000af0
        /*03e0*/ 	.word	0x000000ff
        /*03e4*/ 	.word	0x00038898
        /*03e8*/ 	.short	0x0100
        /*03ea*/ 	.byte	0x08
	.zero		1


	//   ....[17]....
        /*03ec*/ 	.word	0x00000b00
        /*03f0*/ 	.word	0x000000ff
        /*03f4*/ 	.word	0x000388a8
        /*03f8*/ 	.short	0x0100
        /*03fa*/ 	.byte	0x08
	.zero		1


	//   ....[18]....
        /*03fc*/ 	.word	0x00000da0
        /*0400*/ 	.word	0x000000ff
        /*0404*/ 	.word	0x000388b0
        /*0408*/ 	.short	0x0100
        /*040a*/ 	.byte	0x08
	.zero		1


	//   ....[19]....
        /*040c*/ 	.word	0x00000db0
        /*0410*/ 	.word	0x000000ff
        /*0414*/ 	.word	0x000388c0
        /*0418*/ 	.short	0x0100
        /*041a*/ 	.byte	0x08
	.zero		1


	//   ....[20]....
        /*041c*/ 	.word	0x00000dc0
        /*0420*/ 	.word	0x000000ff
        /*0424*/ 	.word	0x000388b8
        /*0428*/ 	.short	0x0100
        /*042a*/ 	.byte	0x08
	.zero		1


	//   ....[21]....
        /*042c*/ 	.word	0x00000dd0
        /*0430*/ 	.word	0x000000ff
        /*0434*/ 	.word	0x000388c8
        /*0438*/ 	.short	0x0100
        /*043a*/ 	.byte	0x08
	.zero		1


	//   ....[22]....
        /*043c*/ 	.word	0x00001740
        /*0440*/ 	.word	0x000000ff
        /*0444*/ 	.word	0x00038800
        /*0448*/ 	.short	0x010a
        /*044a*/ 	.byte	0x06
	.zero		1


	//   ....[23]....
        /*044c*/ 	.word	0x000017e0
        /*0450*/ 	.word	0x00000000
        /*0454*/ 	.word	0x00038830
        /*0458*/ 	.short	0x010a
        /*045a*/ 	.byte	0x3f
	.zero		1


	//   ....[24]....
        /*045c*/ 	.word	0x00001820
        /*0460*/ 	.word	0x00000000
        /*0464*/ 	.word	0x00038830
        /*0468*/ 	.short	0x010a
        /*046a*/ 	.byte	0x3f
	.zero		1


	//   ....[25]....
        /*046c*/ 	.word	0x00004a30
        /*0470*/ 	.word	0x00000000
        /*0474*/ 	.word	0x00000000
        /*0478*/ 	.short	0x0101
        /*047a*/ 	.byte	0x3f
	.zero		1


	//   ....[26]....
        /*047c*/ 	.word	0x00005150
        /*0480*/ 	.word	0x000000ff
        /*0484*/ 	.word	0x00038830
        /*0488*/ 	.short	0x010a
        /*048a*/ 	.byte	0x27
	.zero		1


	//   ....[27]....
        /*048c*/ 	.word	0x00005190
        /*0490*/ 	.word	0x000000ff
        /*0494*/ 	.word	0x00038830
        /*0498*/ 	.short	0x010a
        /*049a*/ 	.byte	0x27
	.zero		1


	//   ....[28]....
        /*049c*/ 	.word	0x00007700
        /*04a0*/ 	.word	0x000000ff
        /*04a4*/ 	.word	0x00038850
        /*04a8*/ 	.short	0x010a
        /*04aa*/ 	.byte	0x04
	.zero		1


	//   ....[29]....
        /*04ac*/ 	.word	0x00007740
        /*04b0*/ 	.word	0x000000ff
        /*04b4*/ 	.word	0x00038850
        /*04b8*/ 	.short	0x010a
        /*04ba*/ 	.byte	0x04
	.zero		1


	//   ....[30]....
        /*04bc*/ 	.word	0x00008350
        /*04c0*/ 	.word	0x00000005
        /*04c4*/ 	.word	0x00000000
        /*04c8*/ 	.short	0x0101
        /*04ca*/ 	.byte	0x3f
	.zero		1


	//   ....[31]....
        /*04cc*/ 	.word	0x00008710
        /*04d0*/ 	.word	0x00000098
        /*04d4*/ 	.word	0x00000000
        /*04d8*/ 	.short	0x0101
        /*04da*/ 	.byte	0x3f
	.zero		1


	//   ....[32]....
        /*04dc*/ 	.word	0x00008fd0
        /*04e0*/ 	.word	0x000000ff
        /*04e4*/ 	.word	0x00038850
        /*04e8*/ 	.short	0x010a
        /*04ea*/ 	.byte	0x08
	.zero		1


	//   ....[33]....
        /*04ec*/ 	.word	0x00009010
        /*04f0*/ 	.word	0x000000ff
        /*04f4*/ 	.word	0x00038850
        /*04f8*/ 	.short	0x010a
        /*04fa*/ 	.byte	0x08
	.zero		1


	//   ....[34]....
        /*04fc*/ 	.word	0x0000a390
        /*0500*/ 	.word	0x00000014
        /*0504*/ 	.word	0x00000000
        /*0508*/ 	.short	0x0101
        /*050a*/ 	.byte	0x3f
	.zero		1


	//   ....[35]....
        /*050c*/ 	.word	0x0000acd0
        /*0510*/ 	.word	0x000000ff
        /*0514*/ 	.word	0x00000000
        /*0518*/ 	.short	0x0101
        /*051a*/ 	.byte	0x07
	.zero		1


	//   ....[36]....
        /*051c*/ 	.word	0x0000ace0
        /*0520*/ 	.word	0x000000ff
        /*0524*/ 	.word	0x00000000
        /*0528*/ 	.short	0x0101
        /*052a*/ 	.byte	0x06
	.zero		1


	//   ....[37]....
        /*052c*/ 	.word	0x0000bcf0
        /*0530*/ 	.word	0x00000004
        /*0534*/ 	.word	0x00038840
        /*0538*/ 	.short	0x010a
        /*053a*/ 	.byte	0x3f
	.zero		1


	//   ....[38]....
        /*053c*/ 	.word	0x0000c380
        /*0540*/ 	.word	0x0000000a
        /*0544*/ 	.word	0x00038820
        /*0548*/ 	.short	0x010a
        /*054a*/ 	.byte	0x3f
	.zero		1


	//   ....[39]....
        /*054c*/ 	.word	0x0000c670
        /*0550*/ 	.word	0x00000002
        /*0554*/ 	.word	0x00038840
        /*0558*/ 	.short	0x010a
        /*055a*/ 	.byte	0x3f
	.zero		1


	//   ....[40]....
        /*055c*/ 	.word	0x0000c9c0
        /*0560*/ 	.word	0x00000002
        /*0564*/ 	.word	0x00038860
        /*0568*/ 	.short	0x010a
        /*056a*/ 	.byte	0x3f
	.zero		1


	//   ....[41]....
        /*056c*/ 	.word	0x0000cfb0
        /*0570*/ 	.word	0x00000002
        /*0574*/ 	.word	0x00038840
        /*0578*/ 	.short	0x010a
        /*057a*/ 	.byte	0x3f
	.zero		1


	//   ....[42]....
        /*057c*/ 	.word	0x0000d300
        /*0580*/ 	.word	0x00000002
        /*0584*/ 	.word	0x00038860
        /*0588*/ 	.short	0x010a
        /*058a*/ 	.byte	0x3f
	.zero		1


	//   ....[43]....
        /*058c*/ 	.word	0x0000d860
        /*0590*/ 	.word	0x00000002
        /*0594*/ 	.word	0x00038840
        /*0598*/ 	.short	0x010a
        /*059a*/ 	.byte	0x3f
	.zero		1


	//   ....[44]....
        /*059c*/ 	.word	0x0000dbb0
        /*05a0*/ 	.word	0x00000002
        /*05a4*/ 	.word	0x00038860
        /*05a8*/ 	.short	0x010a
        /*05aa*/ 	.byte	0x3f
	.zero		1


	//   ....[45]....
        /*05ac*/ 	.word	0x0000dfb0
        /*05b0*/ 	.word	0x00000003
        /*05b4*/ 	.word	0x00038860
        /*05b8*/ 	.short	0x010a
        /*05ba*/ 	.byte	0x3f
	.zero		1


	//   ....[46]....
        /*05bc*/ 	.word	0x0000e450
        /*05c0*/ 	.word	0x00000000
        /*05c4*/ 	.word	0x00038820
        /*05c8*/ 	.short	0x010a
        /*05ca*/ 	.byte	0x3f
	.zero		1


	//   ....[47]....
        /*05cc*/ 	.word	0x0000e610
        /*05d0*/ 	.word	0x00000006
        /*05d4*/ 	.word	0x00000000
        /*05d8*/ 	.short	0x010a
        /*05da*/ 	.byte	0x3f
	.zero		1


	//   ....[48]....
        /*05dc*/ 	.word	0x0000e680
        /*05e0*/ 	.word	0x00000003
        /*05e4*/ 	.word	0x00000000
        /*05e8*/ 	.short	0x010a
        /*05ea*/ 	.byte	0x3f
	.zero		1


	//   ....[49]....
        /*05ec*/ 	.word	0x0000e6e0
        /*05f0*/ 	.word	0x00000010
        /*05f4*/ 	.word	0x00000000
        /*05f8*/ 	.short	0x010a
        /*05fa*/ 	.byte	0x3f
	.zero		1


	//   ....[50]....
        /*05fc*/ 	.word	0x0000e710
        /*0600*/ 	.word	0x00000003
        /*0604*/ 	.word	0x00000000
        /*0608*/ 	.short	0x010a
        /*060a*/ 	.byte	0x3f
	.zero		1


	//   ....[51]....
        /*060c*/ 	.word	0x0000e790
        /*0610*/ 	.word	0x00000003
        /*0614*/ 	.word	0x00038800
        /*0618*/ 	.short	0x010a
        /*061a*/ 	.byte	0x3f
	.zero		1


	//   ....[52]....
        /*061c*/ 	.word	0x0000e7e0
        /*0620*/ 	.word	0x00000000
        /*0624*/ 	.word	0x00038830
        /*0628*/ 	.short	0x010a
        /*062a*/ 	.byte	0x3f
	.zero		1


	//   ....[53]....
        /*062c*/ 	.word	0x0000e840
        /*0630*/ 	.word	0x00000004
        /*0634*/ 	.word	0x00038830
        /*0638*/ 	.short	0x010a
        /*063a*/ 	.byte	0x3f
	.zero		1


	//   ....[54]....
        /*063c*/ 	.word	0x0000e8a0
        /*0640*/ 	.word	0x00000003
        /*0644*/ 	.word	0x00038850
        /*0648*/ 	.short	0x010a
        /*064a*/ 	.byte	0x3f
	.zero		1


	//   ....[55]....
        /*064c*/ 	.word	0x0000e900
        /*0650*/ 	.word	0x00000007
        /*0654*/ 	.word	0x00038850
        /*0658*/ 	.short	0x010a
        /*065a*/ 	.byte	0x3f
	.zero		1


	//   ....[56]....
        /*065c*/ 	.word	0x0000eaa0
        /*0660*/ 	.word	0x00000004
        /*0664*/ 	.word	0x00038840
        /*0668*/ 	.short	0x010a
        /*066a*/ 	.byte	0x3f
	.zero		1


	//   ....[57]....
        /*066c*/ 	.word	0x0000eb20
        /*0670*/ 	.word	0x00000007
        /*0674*/ 	.word	0x00038820
        /*0678*/ 	.short	0x010a
        /*067a*/ 	.byte	0x3f
	.zero		1


	//   ....[58]....
        /*067c*/ 	.word	0x0000eb70
        /*0680*/ 	.word	0x00000002
        /*0684*/ 	.word	0x00038840
        /*0688*/ 	.short	0x010a
        /*068a*/ 	.byte	0x3f
	.zero		1


	//   ....[59]....
        /*068c*/ 	.word	0x0000ebc0
        /*0690*/ 	.word	0x00000002
        /*0694*/ 	.word	0x00038860
        /*0698*/ 	.short	0x010a
        /*069a*/ 	.byte	0x3f
	.zero		1


	//   ....[60]....
        /*069c*/ 	.word	0x0000ec10
        /*06a0*/ 	.word	0x00000002
        /*06a4*/ 	.word	0x00038840
        /*06a8*/ 	.short	0x010a
        /*06aa*/ 	.byte	0x3f
	.zero		1


	//   ....[61]....
        /*06ac*/ 	.word	0x0000ec60
        /*06b0*/ 	.word	0x00000002
        /*06b4*/ 	.word	0x00038860
        /*06b8*/ 	.short	0x010a
        /*06ba*/ 	.byte	0x3f
	.zero		1


	//   ....[62]....
        /*06bc*/ 	.word	0x0000ecb0
        /*06c0*/ 	.word	0x00000002
        /*06c4*/ 	.word	0x00038840
        /*06c8*/ 	.short	0x010a
        /*06ca*/ 	.byte	0x3f
	.zero		1


	//   ....[63]....
        /*06cc*/ 	.word	0x0000ed00
        /*06d0*/ 	.word	0x00000002
        /*06d4*/ 	.word	0x00038860
        /*06d8*/ 	.short	0x010a
        /*06da*/ 	.byte	0x3f
	.zero		1


	//   ....[64]....
        /*06dc*/ 	.word	0x0000ed50
        /*06e0*/ 	.word	0x00000003
        /*06e4*/ 	.word	0x00038860
        /*06e8*/ 	.short	0x010a
        /*06ea*/ 	.byte	0x3f
	.zero		1


	//   ....[65]....
        /*06ec*/ 	.word	0x0000eda0
        /*06f0*/ 	.word	0x00000000
        /*06f4*/ 	.word	0x00038820
        /*06f8*/ 	.short	0x010a
        /*06fa*/ 	.byte	0x3f
	.zero		1


	//   ....[66]....
        /*06fc*/ 	.word	0x0000ef40
        /*0700*/ 	.word	0x00000006
        /*0704*/ 	.word	0x00000000
        /*0708*/ 	.short	0x010a
        /*070a*/ 	.byte	0x3f
	.zero		1


	//   ....[67]....
        /*070c*/ 	.word	0x0000ef90
        /*0710*/ 	.word	0x00000003
        /*0714*/ 	.word	0x00000000
        /*0718*/ 	.short	0x010a
        /*071a*/ 	.byte	0x3f
	.zero		1


	//   ....[68]....
        /*071c*/ 	.word	0x0000efe0
        /*0720*/ 	.word	0x00000010
        /*0724*/ 	.word	0x00000000
        /*0728*/ 	.short	0x010a
        /*072a*/ 	.byte	0x3f
	.zero		1


	//----- nvinfo : EIATTR_NUM_MBARRIERS
	.align		4
.L_127:
        /*072c*/ 	.byte	0x03, 0x38
        /*072e*/ 	.short	0x0016


	//----- nvinfo : EIATTR_EXIT_INSTR_OFFSETS
	.align		4
        /*0730*/ 	.byte	0x04, 0x1c
        /*0732*/ 	.short	(.L_129 - .L_128)


	//   ....[0]....
.L_128:
        /*0734*/ 	.word	0x00000f90


	//   ....[1]....
        /*0738*/ 	.word	0x0000ade0


	//   ....[2]....
        /*073c*/ 	.word	0x0000ae40


	//   ....[3]....
        /*0740*/ 	.word	0x0000e760


	//----- nvinfo : EIATTR_MAX_THREADS
	.align		4
.L_129:
        /*0744*/ 	.byte	0x04, 0x05
        /*0746*/ 	.short	(.L_131 - .L_130)
.L_130:
        /*0748*/ 	.word	0x00000180
        /*074c*/ 	.word	0x00000001
        /*0750*/ 	.word	0x00000001


	//----- nvinfo : EIATTR_CRS_STACK_SIZE
	.align		4
.L_131:
        /*0754*/ 	.byte	0x04, 0x1e
        /*0756*/ 	.short	(.L_133 - .L_132)
.L_132:
        /*0758*/ 	.word	0x00000000


	//----- nvinfo : EIATTR_CBANK_PARAM_SIZE
	.align		4
.L_133:
        /*075c*/ 	.byte	0x03, 0x19
        /*075e*/ 	.short	0x0bf0


	//----- nvinfo : EIATTR_PARAM_CBANK
	.align		4
        /*0760*/ 	.byte	0x04, 0x0a
        /*0762*/ 	.short	(.L_135 - .L_134)
	.align		4
.L_134:
        /*0764*/ 	.word	index@(.nv.constant0._ZN7cutlass13device_kernelIN5flash11enable_sm90INS1_16FlashAttnFwdSm90INS1_25CollectiveMainloopFwdSm90ILi2EN4cute5tupleIJNS5_1CILi2EEENS7_ILi1EEES9_EEENS6_IJNS7_ILi128EEENS7_ILi80EEENS7_ILi256EEEEEELi256ENS_6half_tEfNS_4arch4Sm90ELb0ELb0ELb0ELb0ELb0ELb0ELb0ELb1ELb1ELb0ELb0ELb0EEENS1_21CollectiveEpilogueFwdINS6_IJSB_SD_SC_EEESA_SF_SH_Li256ELb0ELb0ELb0ELb0EEENS1_29StaticPersistentTileSchedulerILb0EEEEEEEEEvNT_6ParamsE)
        /*0768*/ 	.short	0x0210
        /*076a*/ 	.short	0x0bf0


	//----- nvinfo : EIATTR_SW_WAR
	.align		4
.L_135:
        /*076c*/ 	.byte	0x04, 0x36
        /*076e*/ 	.short	(.L_137 - .L_136)
.L_136:
        /*0770*/ 	.word	0x00000008
.L_137:


//--------------------- .nv.info._ZN7cutlass13device_kernelIN5flash11enable_sm90INS1_16FlashAttnFwdSm90INS1_25CollectiveMainloopFwdSm90ILi2EN4cute5tupleIJNS5_1CILi1EEES8_S8_EEENS6_IJNS7_ILi128EEENS7_ILi80EEENS7_ILi256EEEEEELi256ENS_6half_tEfNS_4arch4Sm90ELb0ELb0ELb0ELb1ELb0ELb0ELb0ELb1ELb1ELb0ELb0ELb0EEENS1_21CollectiveEpilogueFwdINS6_IJSA_SC_SB_EEES9_SE_SG_Li256ELb1ELb0ELb0ELb0EEENS1_36VarlenDynamicPersistentTileSchedulerILi128ELi80ELi256ELi32ELb0ELb0ELb1ELb0ELb1ELb1EEEEEEEEEvNT_6ParamsE --------------------------
	.section	.nv.info._ZN7cutlass13device_kernelIN5flash11enable_sm90INS1_16FlashAttnFwdSm90INS1_25CollectiveMainloopFwdSm90ILi2EN4cute5tupleIJNS5_1CILi1EEES8_S8_EEENS6_IJNS7_ILi128EEENS7_ILi80EEENS7_ILi256EEEEEELi256ENS_6half_tEfNS_4arch4Sm90ELb0ELb0ELb0ELb1ELb0ELb0ELb0ELb1ELb1ELb0ELb0ELb0EEENS1_21CollectiveEpilogueFwdINS6_IJSA_SC_SB_EEES9_SE_SG_Li256ELb1ELb0ELb0ELb0EEENS1_36VarlenDynamicPersistentTileSchedulerILi128ELi80ELi256ELi32ELb0ELb0ELb1ELb0ELb1ELb1EEEEEEEEEvNT_6ParamsE,"",@"SHT_CUDA_INFO"
	.sectionflags	@""
	.align	4


	//----- nvinfo : EIATTR_CUDA_API_VERSION
	.align		4
        /*0000*/ 	.byte	0x04, 0x37
        /*0002*/ 	.short	(.L_139 - .L_138)
.L_138:
        /*0004*/ 	.word	0x00000082


	//----- nvinfo : EIATTR_KPARAM_INFO
	.align		4
.L_139:
        /*0008*/ 	.byte	0x04, 0x17
        /*000a*/ 	.short	(.L_141 - .L_140)
.L_140:
        /*000c*/ 	.word	0x00000000
        /*0010*/ 	.short	0x0000
        /*0012*/ 	.short	0x0070
        /*0014*/ 	.byte	0x00, 0xf0, 0x01, 0x28


	//----- nvinfo : EIATTR_SPARSE_MMA_MASK
	.align		4
.L_141:
        /*0018*/ 	.byte	0x03, 0x50
        /*001a*/ 	.short	0x0000


	//----- nvinfo : EIATTR_MAXREG_COUNT
	.align		4
        /*001c*/ 	.byte	0x03, 0x1b
        /*001e*/ 	.short	0x00a8


	//----- nvinfo : EIATTR_NUM_BARRIERS
	.align		4
        /*0020*/ 	.byte	0x02, 0x4c
        /*0022*/ 	.byte	0x09
	.zero		1


	//----- nvinfo : EIATTR_EXTERNS
	.align		4
        /*0024*/ 	.byte	0x04, 0x0f
        /*0026*/ 	.short	(.L_143 - .L_142)


	//   ....[0]....
	.align		4
.L_142:
        /*0028*/ 	.word	index@(__assertfail)


	//----- nvinfo : EIATTR_ANNOTATIONS
	.align		4
.L_143:
        /*002c*/ 	.byte	0x04, 0x55
        /*002e*/ 	.short	(.L_145 - .L_144)


	//   ....[0]....
.L_144:
        /* <DEDUP_REMOVED lines=39> */


	//----- nvinfo : EIATTR_MERCURY_ISA_VERSION
	.align		4
.L_145:
        /*0290*/ 	.byte	0x03, 0x5f
        /*0292*/ 	.short	0x0101


	//----- nvinfo : EIATTR_UNUSED_LOAD_BYTE_OFFSET
	.align		4
        /*0294*/ 	.byte	0x04, 0x44
        /*0296*/ 	.short	(.L_147 - .L_146)


	//   ....[0]....
.L_146:
        /*0298*/ 	.word	0x00000a40
        /*029c*/ 	.word	0x0000fff0


	//   ....[1]....
        /*02a0*/ 	.word	0x0000a630
        /*02a4*/ 	.word	0x0000fff0


	//----- nvinfo : EIATTR_INT_WARP_WIDE_INSTR_OFFSETS
	.align		4
.L_147:
        /*02a8*/ 	.byte	0x04, 0x31
        /*02aa*/ 	.short	(.L_149 - .L_148)


	//   ....[0]....
.L_148:
        /*02ac*/ 	.word	0x00000160


	//   ....[1]....
        /*02b0*/ 	.word	0x000001a0


	//   ....[2]....
        /*02b4*/ 	.word	0x00000210


	//   ....[3]....
        /*02b8*/ 	.word	0x00008120


	//   ....[4]....
        /*02bc*/ 	.word	0x0000e150


	//   ....[5]....
        /*02c0*/ 	.word	0x0000e1f0


	//   ....[6]....
        /*02c4*/ 	.word	0x0000e680


	//   ....[7]....
        /*02c8*/ 	.word	0x0000e6b0


	//   ....[8]....
        /*02cc*/ 	.word	0x0000e8c0


	//   ....[9]....
        /*02d0*/ 	.word	0x0000e9b0


	//   ....[10]....
        /*02d4*/ 	.word	0x0000eaa0


	//   ....[11]....
        /*02d8*/ 	.word	0x000111a0


	//   ....[12]....
        /*02dc*/ 	.word	0x00011240


	//----- nvinfo : EIATTR_COOP_GROUP_MASK_REGIDS
	.align		4
.L_149:
        /*02e0*/ 	.byte	0x04, 0x29
        /*02e2*/ 	.short	(.L_151 - .L_150)


	//   ....[0]....
.L_150:
        /*02e4*/ 	.word	0xffffffff


	//   ....[1]....
        /*02e8*/ 	.word	0xffffffff


	//   ....[2]....
        /*02ec*/ 	.word	0xffffffff


	//   ....[3]....
        /*02f0*/ 	.word	0xffffffff


	//   ....[4]....
        /*02f4*/ 	.word	0xffffffff


	//   ....[5]....
        /*02f8*/ 	.word	0xffffffff


	//   ....[6]....
        /*02fc*/ 	.word	0xffffffff


	//   ....[7]....
        /*0300*/ 	.word	0xffffffff


	//   ....[8]....
        /*0304*/ 	.word	0xffffffff


	//   ....[9]....
        /*0308*/ 	.word	0xffffffff


	//   ....[10]....
        /*030c*/ 	.word	0xffffffff


	//   ....[11]....
        /*0310*/ 	.word	0xffffffff


	//   ....[12]....
        /*0314*/ 	.word	0xffffffff


	//   ....[13]....
        /*0318*/ 	.word	0xffffffff


	//   ....[14]....
        /*031c*/ 	.word	0xffffffff


	//   ....[15]....
        /*0320*/ 	.word	0xffffffff


	//   ....[16]....
        /*0324*/ 	.word	0xffffffff


	//   ....[17]....
        /*0328*/ 	.word	0xffffffff


	//   ....[18]....
        /*032c*/ 	.word	0xffffffff


	//   ....[19]....
        /*0330*/ 	.word	0xffffffff


	//   ....[20]....
        /*0334*/ 	.word	0xffffffff


	//   ....[21]....
        /*0338*/ 	.word	0xffffffff


	//   ....[22]....
        /*033c*/ 	.word	0xffffffff


	//   ....[23]....
        /*0340*/ 	.word	0xffffffff


	//   ....[24]....
        /*0344*/ 	.word	0xffffffff


	//   ....[25]....
        /*0348*/ 	.word	0xffffffff


	//   ....[26]....
        /*034c*/ 	.word	0xffffffff


	//   ....[27]....
        /*0350*/ 	.word	0xffffffff


	//   ....[28]....
        /*0354*/ 	.word	0xffffffff


	//   ....[29]....
        /*0358*/ 	.word	0xffffffff


	//   ....[30]....
        /*035c*/ 	.word	0xffffffff


	//   ....[31]....
        /*0360*/ 	.word	0xffffffff


	//   ....[32]....
        /*0364*/ 	.word	0xffffffff


	//   ....[33]....
        /*0368*/ 	.word	0xffffffff


	//   ....[34]....
        /*036c*/ 	.word	0xffffffff


	//   ....[35]....
        /*0370*/ 	.word	0xffffffff


	//   ....[36]....
        /*0374*/ 	.word	0xffffffff


	//   ....[37]....
        /*0378*/ 	.word	0xffffffff


	//   ....[38]....
        /*037c*/ 	.word	0xffffffff


	//   ....[39]....
        /*0380*/ 	.word	0xffffffff


	//   ....[40]....
        /*0384*/ 	.word	0xffffffff


	//   ....[41]....
        /*0388*/ 	.word	0xffffffff


	//   ....[42]....
        /*038c*/ 	.word	0xffffffff


	//   ....[43]....
        /*0390*/ 	.word	0xffffffff


	//   ....[44]....
        /*0394*/ 	.word	0xffffffff


	//   ....[45]....
        /*0398*/ 	.word	0xffffffff


	//   ....[46]....
        /*039c*/ 	.word	0xffffffff


	//   ....[47]....
        /*03a0*/ 	.word	0xffffffff


	//   ....[48]....
        /*03a4*/ 	.word	0xffffffff


	//   ....[49]....
        /*03a8*/ 	.word	0xffffffff


	//   ....[50]....
        /*03ac*/ 	.word	0xffffffff


	//   ....[51]....
        /*03b0*/ 	.word	0xffffffff


	//   ....[52]....
        /*03b4*/ 	.word	0xffffffff


	//   ....[53]....
        /*03b8*/ 	.word	0xffffffff


	//   ....[54]....
        /*03bc*/ 	.word	0x0500000f


	//   ....[55]....
        /*03c0*/ 	.word	0x0500000f


	//   ....[56]....
        /*03c4*/ 	.word	0x0500000f


	//   ....[57]....
        /*03c8*/ 	.word	0x0500000f


	//   ....[58]....
        /*03cc*/ 	.word	0x0500000f


	//   ....[59]....
        /*03d0*/ 	.word	0x0500000f


	//   ....[60]....
        /*03d4*/ 	.word	0x0500000f


	//   ....[61]....
        /*03d8*/ 	.word	0x0500000f


	//   ....[62]....
        /*03dc*/ 	.word	0x0500000f


	//   ....[63]....
        /*03e0*/ 	.word	0x0500000f


	//   ....[64]....
        /*03e4*/ 	.word	0x0500000f


	//   ....[65]....
        /*03e8*/ 	.word	0x0500000f


	//   ....[66]....
        /*03ec*/ 	.word	0x0500000f


	//   ....[67]....
        /*03f0*/ 	.word	0x0500000f


	//   ....[68]....
        /*03f4*/ 	.word	0x0500000f


	//   ....[69]....
        /*03f8*/ 	.word	0x0500000f


	//   ....[70]....
        /*03fc*/ 	.word	0x0500000f


	//   ....[71]....
        /*0400*/ 	.word	0x0500000f


	//   ....[72]....
        /*0404*/ 	.word	0x0500000f


	//----- nvinfo : EIATTR_COOP_GROUP_INSTR_OFFSETS
	.align		4
.L_151:
        /*0408*/ 	.byte	0x04, 0x28
        /*040a*/ 	.short	(.L_153 - .L_152)


	//   ....[0]....
.L_152:
        /*040c*/ 	.word	0x00000060


	//   ....[1]....
        /*0410*/ 	.word	0x00000170


	//   ....[2]....
        /*0414*/ 	.word	0x000001c0


	//   ....[3]....
        /*0418*/ 	.word	0x000003f0


	//   ....[4]....
        /*041c*/ 	.word	0x00000550


	//   ....[5]....
        /*0420*/ 	.word	0x00000670


	//   ....[6]....
        /*0424*/ 	.word	0x000007d0


	//   ....[7]....
        /*0428*/ 	.word	0x00001600


	//   ....[8]....
        /*042c*/ 	.word	0x000044a0


	//   ....[9]....
        /*0430*/ 	.word	0x000044e0


	//   ....[10]....
        /*0434*/ 	.word	0x00004880


	//   ....[11]....
        /*0438*/ 	.word	0x00004900


	//   ....[12]....
        /*043c*/ 	.word	0x00008380


	//   ....[13]....
        /*0440*/ 	.word	0x000084a0


	//   ....[14]....
        /*0444*/ 	.word	0x00008930


	//   ....[15]....
        /*0448*/ 	.word	0x00008950


	//   ....[16]....
        /*044c*/ 	.word	0x00009940


	//   ....[17]....
        /*0450*/ 	.word	0x00009a00


	//   ....[18]....
        /*0454*/ 	.word	0x00009ad0


	//   ....[19]....
        /*0458*/ 	.word	0x00009cb0


	//   ....[20]....
        /*045c*/ 	.word	0x0000d270


	//   ....[21]....
        /*0460*/ 	.word	0x0000d410


	//   ....[22]....
        /*0464*/ 	.word	0x0000d440


	//   ....[23]....
        /*0468*/ 	.word	0x0000d480


	//   ....[24]....
        /*046c*/ 	.word	0x0000d4e0


	//   ....[25]....
        /*0470*/ 	.word	0x0000d540


	//   ....[26]....
        /*0474*/ 	.word	0x0000d580


	//   ....[27]....
        /*0478*/ 	.word	0x0000d740


	//   ....[28]....
        /*047c*/ 	.word	0x0000d7a0


	//   ....[29]....
        /*0480*/ 	.word	0x0000d7e0


	//   ....[30]....
        /*0484*/ 	.word	0x0000d820


	//   ....[31]....
        /*0488*/ 	.word	0x0000d850


	//   ....[32]....
        /*048c*/ 	.word	0x0000d880


	//   ....[33]....
        /*0490*/ 	.word	0x0000d910


	//   ....[34]....
        /*0494*/ 	.word	0x0000d940


	//   ....[35]....
        /*0498*/ 	.word	0x0000d9d0


	//   ....[36]....
        /*049c*/ 	.word	0x00011700


	//   ....[37]....
        /*04a0*/ 	.word	0x00011710


	//   ....[38]....
        /*04a4*/ 	.word	0x00011830


	//   ....[39]....
        /*04a8*/ 	.word	0x00011890


	//   ....[40]....
        /*04ac*/ 	.word	0x000118d0


	//   ....[41]....
        /*04b0*/ 	.word	0x00011910


	//   ....[42]....
        /*04b4*/ 	.word	0x00011940


	//   ....[43]....
        /*04b8*/ 	.word	0x00011970


	//   ....[44]....
        /*04bc*/ 	.word	0x00011b10


	//   ....[45]....
        /*04c0*/ 	.word	0x00011b70


	//   ....[46]....
        /*04c4*/ 	.word	0x00011bb0


	//   ....[47]....
        /*04c8*/ 	.word	0x00011bf0


	//   ....[48]....
        /*04cc*/ 	.word	0x00011c20


	//   ....[49]....
        /*04d0*/ 	.word	0x00011c50


	//   ....[50]....
        /*04d4*/ 	.word	0x00011d10


	//   ....[51]....
        /*04d8*/ 	.word	0x00011d30


	//   ....[52]....
        /*04dc*/ 	.word	0x00011da0


	//   ....[53]....
        /*04e0*/ 	.word	0x000121f0


	//   ....[54]....
        /*04e4*/ 	.word	0x00012700


	//   ....[55]....
        /*04e8*/ 	.word	0x00012b20


	//   ....[56]....
        /*04ec*/ 	.word	0x00012bb0


	//   ....[57]....
        /*04f0*/ 	.word	0x00012c50


	//   ....[58]....
        /*04f4*/ 	.word	0x00012d00


	//   ....[59]....
        /*04f8*/ 	.word	0x00012d80


	//   ....[60]....
        /*04fc*/ 	.word	0x00012e00


	//   ....[61]....
        /*0500*/ 	.word	0x00012e80


	//   ....[62]....
        /*0504*/ 	.word	0x00012f00


	//   ....[63]....
        /*0508*/ 	.word	0x00012f90


	//   ....[64]....
        /*050c*/ 	.word	0x00013040


	//   ....[65]....
        /*0510*/ 	.word	0x000130c0


	//   ....[66]....
        /*0514*/ 	.word	0x00013140


	//   ....[67]....
        /*0518*/ 	.word	0x000131c0


	//   ....[68]....
        /*051c*/ 	.word	0x00013240


	//   ....[69]....
        /*0520*/ 	.word	0x000132b0


	//   ....[70]....
        /*0524*/ 	.word	0x00013350


	//   ....[71]....
        /*0528*/ 	.word	0x000133e0


	//   ....[72]....
        /*052c*/ 	.word	0x00013500


	//----- nvinfo : EIATTR_REG_RECONFIG
	.align		4
.L_153:
        /*0530*/ 	.byte	0x01, 0x54
	.zero		2


	//----- nvinfo : EIATTR_SYSCALL_OFFSETS
	.align		4
        /*0534*/ 	.byte	0x04, 0x46
        /*0536*/ 	.short	(.L_155 - .L_154)


	//   ....[0]....
.L_154:
        /*0538*/ 	.word	0x000017e0


	//   ....[1]....
        /*053c*/ 	.word	0x0000e380


	//   ....[2]....
        /*0540*/ 	.word	0x0000e4c0


	//   ....[3]....
        /*0544*/ 	.word	0x0000e5c0


	//----- nvinfo : EIATTR_MBARRIER_INSTR_OFFSETS
	.align		4
.L_155:
        /*0548*/ 	.byte	0x04, 0x39
        /*054a*/ 	.short	(.L_157 - .L_156)


	//   ....[0]....
.L_156:
        /*054c*/ 	.word	0x000002a0
        /*0550*/ 	.word	0x000000ff
        /*0554*/ 	.word	0x00038800
        /*0558*/ 	.short	0x0100
        /*055a*/ 	.byte	0x08
	.zero		1


	//   ....[1]....
        /*055c*/ 	.word	0x000002b0
        /*0560*/ 	.word	0x000000ff
        /*0564*/ 	.word	0x00038820
        /*0568*/ 	.short	0x0100
        /*056a*/ 	.byte	0x08
	.zero		1


	//   ....[2]....
        /*056c*/ 	.word	0x000003a0
        /*0570*/ 	.word	0x000000ff
        /*0574*/ 	.word	0x00038830
        /*0578*/ 	.short	0x0100
        /*057a*/ 	.byte	0x08
	.zero		1


	//   ....[3]....
        /*057c*/ 	.word	0x000003b0
        /*0580*/ 	.word	0x000000ff
        /*0584*/ 	.word	0x00038840
        /*0588*/ 	.short	0x0100
        /*058a*/ 	.byte	0x08
	.zero		1


	//   ....[4]....
        /*058c*/ 	.word	0x000003c0
        /*0590*/ 	.word	0x000000ff
        /*0594*/ 	.word	0x00038838
        /*0598*/ 	.short	0x0100
        /*059a*/ 	.byte	0x08
	.zero		1


	//   ....[5]....
        /*059c*/ 	.word	0x000003d0
        /*05a0*/ 	.word	0x000000ff
        /*05a4*/ 	.word	0x00038848
        /*05a8*/ 	.short	0x0100
        /*05aa*/ 	.byte	0x08
	.zero		1


	//   ....[6]....
        /*05ac*/ 	.word	0x00000500
        /*05b0*/ 	.word	0x000000ff
        /*05b4*/ 	.word	0x00038850
        /*05b8*/ 	.short	0x0100
        /*05ba*/ 	.byte	0x08
	.zero		1


	//   ....[7]....
        /*05bc*/ 	.word	0x00000510
        /*05c0*/ 	.word	0x000000ff
        /*05c4*/ 	.word	0x00038860
        /*05c8*/ 	.short	0x0100
        /*05ca*/ 	.byte	0x08
	.zero		1


	//   ....[8]....
        /*05cc*/ 	.word	0x00000520
        /*05d0*/ 	.word	0x000000ff
        /*05d4*/ 	.word	0x00038858
        /*05d8*/ 	.short	0x0100
        /*05da*/ 	.byte	0x08
	.zero		1


	//   ....[9]....
        /*05dc*/ 	.word	0x00000530
        /*05e0*/ 	.word	0x000000ff
        /*05e4*/ 	.word	0x00038868
        /*05e8*/ 	.short	0x0100
        /*05ea*/ 	.byte	0x08
	.zero		1


	//   ....[10]....
        /*05ec*/ 	.word	0x00000620
        /*05f0*/ 	.word	0x000000ff
        /*05f4*/ 	.word	0x00038870
        /*05f8*/ 	.short	0x0100
        /*05fa*/ 	.byte	0x06
	.zero		1


	//   ....[11]....
        /*05fc*/ 	.word	0x00000630
        /*0600*/ 	.word	0x000000ff
        /*0604*/ 	.word	0x00038880
        /*0608*/ 	.short	0x0100
        /*060a*/ 	.byte	0x06
	.zero		1


	//   ....[12]....
        /*060c*/ 	.word	0x00000640
        /*0610*/ 	.word	0x000000ff
        /*0614*/ 	.word	0x00038878
        /*0618*/ 	.short	0x0100
        /*061a*/ 	.byte	0x06
	.zero		1


	//   ....[13]....
        /*061c*/ 	.word	0x00000650
        /*0620*/ 	.word	0x000000ff
        /*0624*/ 	.word	0x00038888
        /*0628*/ 	.short	0x0100
        /*062a*/ 	.byte	0x06
	.zero		1


	//   ....[14]....
        /*062c*/ 	.word	0x00000780
        /*0630*/ 	.word	0x000000ff
        /*0634*/ 	.word	0x00038890
        /*0638*/ 	.short	0x0100
        /*063a*/ 	.byte	0x08
	.zero		1


	//   ....[15]....
        /*063c*/ 	.word	0x00000790
        /*0640*/ 	.word	0x000000ff
        /*0644*/ 	.word	0x000388a0
        /*0648*/ 	.short	0x0100
        /*064a*/ 	.byte	0x08
	.zero		1


	//   ....[16]....
        /*064c*/ 	.word	0x000007a0
        /*0650*/ 	.word	0x000000ff
        /*0654*/ 	.word	0x00038898
        /*0658*/ 	.short	0x0100
        /*065a*/ 	.byte	0x08
	.zero		1


	//   ....[17]....
        /*065c*/ 	.word	0x000007b0
        /*0660*/ 	.word	0x000000ff
        /*0664*/ 	.word	0x000388a8
        /*0668*/ 	.short	0x0100
        /*066a*/ 	.byte	0x08
	.zero		1


	//   ....[18]....
        /*066c*/ 	.word	0x000008e0
        /*0670*/ 	.word	0x000000ff
        /*0674*/ 	.word	0x000388b0
        /*0678*/ 	.short	0x0100
        /*067a*/ 	.byte	0x08
	.zero		1


	//   ....[19]....
        /*067c*/ 	.word	0x000008f0
        /*0680*/ 	.word	0x000000ff
        /*0684*/ 	.word	0x000388c0
        /*0688*/ 	.short	0x0100
        /*068a*/ 	.byte	0x08
	.zero		1


	//   ....[20]....
        /*068c*/ 	.word	0x00000900
        /*0690*/ 	.word	0x000000ff
        /*0694*/ 	.word	0x000388b8
        /*0698*/ 	.short	0x0100
        /*069a*/ 	.byte	0x08
	.zero		1


	//   ....[21]....
        /*069c*/ 	.word	0x00000910
        /*06a0*/ 	.word	0x000000ff
        /*06a4*/ 	.word	0x000388c8
        /*06a8*/ 	.short	0x0100
        /*06aa*/ 	.byte	0x08
	.zero		1


	//   ....[22]....
        /*06ac*/ 	.word	0x000018b0
        /*06b0*/ 	.word	0x00000005
        /*06b4*/ 	.word	0x00038800
        /*06b8*/ 	.short	0x010a
        /*06ba*/ 	.byte	0x3f
	.zero		1


	//   ....[23]....
        /*06bc*/ 	.word	0x00001920
        /*06c0*/ 	.word	0x00000000
        /*06c4*/ 	.word	0x00038830
        /*06c8*/ 	.short	0x010a
        /*06ca*/ 	.byte	0x3f
	.zero		1


	//   ....[24]....
        /*06cc*/ 	.word	0x00001990
        /*06d0*/ 	.word	0x00000000
        /*06d4*/ 	.word	0x00038830
        /*06d8*/ 	.short	0x010a
        /*06da*/ 	.byte	0x3f
	.zero		1


	//   ....[25]....
        /*06dc*/ 	.word	0x000043f0
        /*06e0*/ 	.word	0x00000000
        /*06e4*/ 	.word	0x00000000
        /*06e8*/ 	.short	0x0101
        /*06ea*/ 	.byte	0x3f
	.zero		1


	//   ....[26]....
        /*06ec*/ 	.word	0x00005790
        /*06f0*/ 	.word	0x000000ff
        /*06f4*/ 	.word	0x00038830
        /*06f8*/ 	.short	0x010a
        /*06fa*/ 	.byte	0x3d
	.zero		1


	//   ....[27]....
        /*06fc*/ 	.word	0x000057d0
        /*0700*/ 	.word	0x000000ff
        /*0704*/ 	.word	0x00038830
        /*0708*/ 	.short	0x010a
        /*070a*/ 	.byte	0x3d
	.zero		1


	//   ....[28]....
        /*070c*/ 	.word	0x00008070
        /*0710*/ 	.word	0x000000ff
        /*0714*/ 	.word	0x00038850
        /*0718*/ 	.short	0x010a
        /*071a*/ 	.byte	0x04
	.zero		1


	//   ....[29]....
        /*071c*/ 	.word	0x000080b0
        /*0720*/ 	.word	0x000000ff
        /*0724*/ 	.word	0x00038850
        /*0728*/ 	.short	0x010a
        /*072a*/ 	.byte	0x04
	.zero		1


	//   ....[30]....
        /*072c*/ 	.word	0x00008e70
        /*0730*/ 	.word	0x000000ff
        /*0734*/ 	.word	0x00000000
        /*0738*/ 	.short	0x0101
        /*073a*/ 	.byte	0x3d
	.zero		1


	//   ....[31]....
        /*073c*/ 	.word	0x00008ed0
        /*0740*/ 	.word	0x000000ff
        /*0744*/ 	.word	0x00000000
        /*0748*/ 	.short	0x0101
        /*074a*/ 	.byte	0x04
	.zero		1


	//   ....[32]....
        /*074c*/ 	.word	0x000098a0
        /*0750*/ 	.word	0x0000000b
        /*0754*/ 	.word	0x00038850
        /*0758*/ 	.short	0x010a
        /*075a*/ 	.byte	0x3f
	.zero		1


	//   ....[33]....
        /*075c*/ 	.word	0x000098e0
        /*0760*/ 	.word	0x0000000b
        /*0764*/ 	.word	0x00038850
        /*0768*/ 	.short	0x010a
        /*076a*/ 	.byte	0x3f
	.zero		1


	//   ....[34]....
        /*076c*/ 	.word	0x00009dd0
        /*0770*/ 	.word	0x0000000b
        /*0774*/ 	.word	0x00000000
        /*0778*/ 	.short	0x0101
        /*077a*/ 	.byte	0x3f
	.zero		1


	//   ....[35]....
        /*077c*/ 	.word	0x0000be20
        /*0780*/ 	.word	0x000000ad
        /*0784*/ 	.word	0x00000000
        /*0788*/ 	.short	0x0101
        /*078a*/ 	.byte	0x3f
	.zero		1


	//   ....[36]....
        /*078c*/ 	.word	0x0000ee10
        /*0790*/ 	.word	0x00000008
        /*0794*/ 	.word	0x00038840
        /*0798*/ 	.short	0x010a
        /*079a*/ 	.byte	0x3f
	.zero		1


	//   ....[37]....
        /*079c*/ 	.word	0x0000f490
        /*07a0*/ 	.word	0x00000009
        /*07a4*/ 	.word	0x00038820
        /*07a8*/ 	.short	0x010a
        /*07aa*/ 	.byte	0x3f
	.zero		1


	//   ....[38]....
        /*07ac*/ 	.word	0x0000f7e0
        /*07b0*/ 	.word	0x00000002
        /*07b4*/ 	.word	0x00038840
        /*07b8*/ 	.short	0x010a
        /*07ba*/ 	.byte	0x3f
	.zero		1


	//   ....[39]....
        /*07bc*/ 	.word	0x0000fb30
        /*07c0*/ 	.word	0x00000003
        /*07c4*/ 	.word	0x00000060
        /*07c8*/ 	.short	0x010a
        /*07ca*/ 	.byte	0x3f
	.zero		1


	//   ....[40]....
        /*07cc*/ 	.word	0x000101b0
        /*07d0*/ 	.word	0x00000002
        /*07d4*/ 	.word	0x00038840
        /*07d8*/ 	.short	0x010a
        /*07da*/ 	.byte	0x3f
	.zero		1


	//   ....[41]....
        /*07dc*/ 	.word	0x00010500
        /*07e0*/ 	.word	0x00000002
        /*07e4*/ 	.word	0x00000060
        /*07e8*/ 	.short	0x010a
        /*07ea*/ 	.byte	0x3f
	.zero		1


	//   ....[42]....
        /*07ec*/ 	.word	0x00010a80
        /*07f0*/ 	.word	0x00000002
        /*07f4*/ 	.word	0x00038840
        /*07f8*/ 	.short	0x010a
        /*07fa*/ 	.byte	0x3f
	.zero		1


	//   ....[43]....
        /*07fc*/ 	.word	0x00010dd0
        /*0800*/ 	.word	0x00000002
        /*0804*/ 	.word	0x00000060
        /*0808*/ 	.short	0x010a
        /*080a*/ 	.byte	0x3f
	.zero		1


	//   ....[44]....
        /*080c*/ 	.word	0x00011300
        /*0810*/ 	.word	0x00000003
        /*0814*/ 	.word	0x00038860
        /*0818*/ 	.short	0x010a
        /*081a*/ 	.byte	0x3f
	.zero		1


	//   ....[45]....
        /*081c*/ 	.word	0x00012170
        /*0820*/ 	.word	0x00000000
        /*0824*/ 	.word	0x00038820
        /*0828*/ 	.short	0x010a
        /*082a*/ 	.byte	0x3f
	.zero		1


	//   ....[46]....
        /*082c*/ 	.word	0x00012350
        /*0830*/ 	.word	0x00000006
        /*0834*/ 	.word	0x00000000
        /*0838*/ 	.short	0x010a
        /*083a*/ 	.byte	0x3f
	.zero		1


	//   ....[47]....
        /*083c*/ 	.word	0x000123c0
        /*0840*/ 	.word	0x00000007
        /*0844*/ 	.word	0x00000000
        /*0848*/ 	.short	0x010a
        /*084a*/ 	.byte	0x3f
	.zero		1


	//   ....[48]....
        /*084c*/ 	.word	0x00012430
        /*0850*/ 	.word	0x00000004
        /*0854*/ 	.word	0x00000000
        /*0858*/ 	.short	0x010a
        /*085a*/ 	.byte	0x3f
	.zero		1


	//   ....[49]....
        /*085c*/ 	.word	0x00012460
        /*0860*/ 	.word	0x00000003
        /*0864*/ 	.word	0x00000000
        /*0868*/ 	.short	0x010a
        /*086a*/ 	.byte	0x3f
	.zero		1


	//   ....[50]....
        /*086c*/ 	.word	0x000124c0
        /*0870*/ 	.word	0x00000005
        /*0874*/ 	.word	0x00038800
        /*0878*/ 	.short	0x010a
        /*087a*/ 	.byte	0x3f
	.zero		1


	//   ....[51]....
        /*087c*/ 	.word	0x00012510
        /*0880*/ 	.word	0x00000000
        /*0884*/ 	.word	0x00038830
        /*0888*/ 	.short	0x010a
        /*088a*/ 	.byte	0x3f
	.zero		1


	//   ....[52]....
        /*088c*/ 	.word	0x00012570
        /*0890*/ 	.word	0x00000004
        /*0894*/ 	.word	0x00038830
        /*0898*/ 	.short	0x010a
        /*089a*/ 	.byte	0x3f
	.zero		1


	//   ....[53]....
        /*089c*/ 	.word	0x000125d0
        /*08a0*/ 	.word	0x00000003
        /*08a4*/ 	.word	0x00038850
        /*08a8*/ 	.short	0x010a
        /*08aa*/ 	.byte	0x3f
	.zero		1


	//   ....[54]....
        /*08ac*/ 	.word	0x00012620
        /*08b0*/ 	.word	0x0000000b
        /*08b4*/ 	.word	0x00038850
        /*08b8*/ 	.short	0x010a
        /*08ba*/ 	.byte	0x3f
	.zero		1


	//   ....[55]....
        /*08bc*/ 	.word	0x000127c0
        /*08c0*/ 	.word	0x00000008
        /*08c4*/ 	.word	0x00038840
        /*08c8*/ 	.short	0x010a
        /*08ca*/ 	.byte	0x3f
	.zero		1


	//   ....[56]....
        /*08cc*/ 	.word	0x00012840
        /*08d0*/ 	.word	0x00000008
        /*08d4*/ 	.word	0x00038820
        /*08d8*/ 	.short	0x010a
        /*08da*/ 	.byte	0x3f
	.zero		1


	//   ....[57]....
        /*08dc*/ 	.word	0x00012890
        /*08e0*/ 	.word	0x00000002
        /*08e4*/ 	.word	0x00038840
        /*08e8*/ 	.short	0x010a
        /*08ea*/ 	.byte	0x3f
	.zero		1


	//   ....[58]....
        /*08ec*/ 	.word	0x000128e0
        /*08f0*/ 	.word	0x00000003
        /*08f4*/ 	.word	0x00000060
        /*08f8*/ 	.short	0x010a
        /*08fa*/ 	.byte	0x3f
	.zero		1


	//   ....[59]....
        /*08fc*/ 	.word	0x00012930
        /*0900*/ 	.word	0x00000002
        /*0904*/ 	.word	0x00038840
        /*0908*/ 	.short	0x010a
        /*090a*/ 	.byte	0x3f
	.zero		1


	//   ....[60]....
        /*090c*/ 	.word	0x00012980
        /*0910*/ 	.word	0x00000002
        /*0914*/ 	.word	0x00000060
        /*0918*/ 	.short	0x010a
        /*091a*/ 	.byte	0x3f
	.zero		1


	//   ....[61]....
        /*091c*/ 	.word	0x000129d0
        /*0920*/ 	.word	0x00000002
        /*0924*/ 	.word	0x00038840
        /*0928*/ 	.short	0x010a
        /*092a*/ 	.byte	0x3f
	.zero		1


	//   ....[62]....
        /*092c*/ 	.word	0x00012a20
        /*0930*/ 	.word	0x00000002
        /*0934*/ 	.word	0x00000060
        /*0938*/ 	.short	0x010a
        /*093a*/ 	.byte	0x3f
	.zero		1


	//   ....[63]....
        /*093c*/ 	.word	0x00012a70
        /*0940*/ 	.word	0x00000003
        /*0944*/ 	.word	0x00038860
        /*0948*/ 	.short	0x010a
        /*094a*/ 	.byte	0x3f
	.zero		1


	//   ....[64]....
        /*094c*/ 	.word	0x00013420
        /*0950*/ 	.word	0x00000000
        /*0954*/ 	.word	0x00038820
        /*0958*/ 	.short	0x010a
        /*095a*/ 	.byte	0x3f
	.zero		1


	//   ....[65]....
        /*095c*/ 	.word	0x000135c0
        /*0960*/ 	.word	0x00000006
        /*0964*/ 	.word	0x00000000
        /*0968*/ 	.short	0x010a
        /*096a*/ 	.byte	0x3f
	.zero		1


	//   ....[66]....
        /*096c*/ 	.word	0x00013610
        /*0970*/ 	.word	0x00000007
        /*0974*/ 	.word	0x00000000
        /*0978*/ 	.short	0x010a
        /*097a*/ 	.byte	0x3f
	.zero		1


	//   ....[67]....
        /*097c*/ 	.word	0x00013660
        /*0980*/ 	.word	0x00000004
        /*0984*/ 	.word	0x00000000
        /*0988*/ 	.short	0x010a
        /*098a*/ 	.byte	0x3f
	.zero		1


	//----- nvinfo : EIATTR_NUM_MBARRIERS
	.align		4
.L_157:
        /*098c*/ 	.byte	0x03, 0x38
        /*098e*/ 	.short	0x0016


	//----- nvinfo : EIATTR_EXIT_INSTR_OFFSETS
	.align		4
        /*0990*/ 	.byte	0x04, 0x1c
        /*0992*/ 	.short	(.L_159 - .L_158)


	//   ....[0]....
.L_158:
        /*0994*/ 	.word	0x00000a80


	//   ....[1]....
        /*0998*/ 	.word	0x0000d230


	//   ....[2]....
        /*099c*/ 	.word	0x0000d290


	//   ....[3]....
        /*09a0*/ 	.word	0x000124b0


	//----- nvinfo : EIATTR_MAX_THREADS
	.align		4
.L_159:
        /*09a4*/ 	.byte	0x04, 0x05
        /*09a6*/ 	.short	(.L_161 - .L_160)
.L_160:
        /*09a8*/ 	.word	0x00000180
        /*09ac*/ 	.word	0x00000001
        /*09b0*/ 	.word	0x00000001


	//----- nvinfo : EIATTR_CRS_STACK_SIZE
	.align		4
.L_161:
        /*09b4*/ 	.byte	0x04, 0x1e
        /*09b6*/ 	.short	(.L_163 - .L_162)
.L_162:
        /*09b8*/ 	.word	0x00000000


	//----- nvinfo : EIATTR_CBANK_PARAM_SIZE
	.align		4
.L_163:
        /*09bc*/ 	.byte	0x03, 0x19
        /*09be*/ 	.short	0x0a70


	//----- nvinfo : EIATTR_PARAM_CBANK
	.align		4
        /*09c0*/ 	.byte	0x04, 0x0a
        /*09c2*/ 	.short	(.L_165 - .L_164)
	.align		4
.L_164:
        /*09c4*/ 	.word	index@(.nv.constant0._ZN7cutlass13device_kernelIN5flash11enable_sm90INS1_16FlashAttnFwdSm90INS1_25CollectiveMainloopFwdSm90ILi2EN4cute5tupleIJNS5_1CILi1EEES8_S8_EEENS6_IJNS7_ILi128EEENS7_ILi80EEENS7_ILi256EEEEEELi256ENS_6half_tEfNS_4arch4Sm90ELb0ELb0ELb0ELb1ELb0ELb0ELb0ELb1ELb1ELb0ELb0ELb0EEENS1_21CollectiveEpilogueFwdINS6_IJSA_SC_SB_EEES9_SE_SG_Li256ELb1ELb0ELb0ELb0EEENS1_36VarlenDynamicPersistentTileSchedulerILi128ELi80ELi256ELi32ELb0ELb0ELb1ELb0ELb1ELb1EEEEEEEEEvNT_6ParamsE)
        /*09c8*/ 	.short	0x0210
        /*09ca*/ 	.short	0x0a70


	//----- nvinfo : EIATTR_SW_WAR
	.align		4
.L_165:
        /*09cc*/ 	.byte	0x04, 0x36
        /*09ce*/ 	.short	(.L_167 - .L_166)
.L_166:
        /*09d0*/ 	.word	0x00000008
.L_167:


//--------------------- .nv.info._ZN7cutlass13device_kernelIN5flash11enable_sm90INS1_16FlashAttnFwdSm90INS1_25CollectiveMainloopFwdSm90ILi2EN4cute5tupleIJNS5_1CILi1EEES8_S8_EEENS6_IJNS7_ILi128EEENS7_ILi80EEENS7_ILi256EEEEEELi256ENS_6half_tEfNS_4arch4Sm90ELb0ELb0ELb0ELb1ELb0ELb1ELb0ELb1ELb1ELb0ELb0ELb0EEENS1_21CollectiveEpilogueFwdINS6_IJSA_SC_SB_EEES9_SE_SG_Li256ELb1ELb0ELb0ELb0EEENS1_36VarlenDynamicPersistentTileSchedulerILi128ELi80ELi256ELi32ELb0ELb0ELb1ELb0ELb1ELb1EEEEEEEEEvNT_6ParamsE --------------------------
	.section	.nv.info._ZN7cutlass13device_kernelIN5flash11enable_sm90INS1_16FlashAttnFwdSm90INS1_25CollectiveMainloopFwdSm90ILi2EN4cute5tupleIJNS5_1CILi1EEES8_S8_EEENS6_IJNS7_ILi128EEENS7_ILi80EEENS7_ILi256EEEEEELi256ENS_6half_tEfNS_4arch4Sm90ELb0ELb0ELb0ELb1ELb0ELb1ELb0ELb1ELb1ELb0ELb0ELb0EEENS1_21CollectiveEpilogueFwdINS6_IJSA_SC_SB_EEES9_SE_SG_Li256ELb1ELb0ELb0ELb0EEENS1_36VarlenDynamicPersistentTileSchedulerILi128ELi80ELi256ELi32ELb0ELb0ELb1ELb0ELb1ELb1EEEEEEEEEvNT_6ParamsE,"",@"SHT_CUDA_INFO"
	.sectionflags	@""
	.align	4


	//----- nvinfo : EIATTR_CUDA_API_VERSION
	.align		4
        /*0000*/ 	.byte	0x04, 0x37
        /*0002*/ 	.short	(.L_169 - .L_168)
.L_168:
        /*0004*/ 	.word	0x00000082


	//----- nvinfo : EIATTR_KPARAM_INFO
	.align		4
.L_169:
        /*0008*/ 	.byte	0x04, 0x17
        /*000a*/ 	.short	(.L_171 - .L_170)
.L_170:
        /*000c*/ 	.word	0x00000000
        /*0010*/ 	.short	0x0000
        /*0012*/ 	.short	0x0070
        /*0014*/ 	.byte	0x00, 0xf0, 0x01, 0x28


	//----- nvinfo : EIATTR_SPARSE_MMA_MASK
	.align		4
.L_171:
        /*0018*/ 	.byte	0x03, 0x50
        /*001a*/ 	.short	0x0000


	//----- nvinfo : EIATTR_MAXREG_COUNT
	.align		4
        /*001c*/ 	.byte	0x03, 0x1b
        /*001e*/ 	.short	0x00a8


	//----- nvinfo : EIATTR_NUM_BARRIERS
	.align		4
        /*0020*/ 	.byte	0x02, 0x4c
        /*0022*/ 	.byte	0x10
	.zero		1


	//----- nvinfo : EIATTR_EXTERNS
	.align		4
        /*0024*/ 	.byte	0x04, 0x0f
        /*0026*/ 	.short	(.L_173 - .L_172)


	//   ....[0]....
	.align		4
.L_172:
        /*0028*/ 	.word	index@(__assertfail)


	//----- nvinfo : EIATTR_ANNOTATIONS
	.align		4
.L_173:
        /*002c*/ 	.byte	0x04, 0x55
        /*002e*/ 	.short	(.L_175 - .L_174)


	//   ....[0]....
.L_174:
        /* <DEDUP_REMOVED lines=84> */
        /*0564*/ 	.byte	0x10, 0x4e, 0x02, 0x00


	//----- nvinfo : EIATTR_MERCURY_ISA_VERSION
	.align		4
.L_175:
        /*0568*/ 	.byte	0x03, 0x5f
        /*056a*/ 	.short	0x0101


	//----- nvinfo : EIATTR_UNUSED_LOAD_BYTE_OFFSET
	.align		4
        /*056c*/ 	.byte	0x04, 0x44
        /*056e*/ 	.short	(.L_177 - .L_176)


	//   ....[0]....
.L_176:
        /*0570*/ 	.word	0x00000aa0
        /*0574*/ 	.word	0x0000fff0


	//   ....[1]....
        /*0578*/ 	.word	0x0001c230
        /*057c*/ 	.word	0x0000fff0


	//----- nvinfo : EIATTR_INT_WARP_WIDE_INSTR_OFFSETS
	.align		4
.L_177:
        /*0580*/ 	.byte	0x04, 0x31
        /*0582*/ 	.short	(.L_179 - .L_178)


	//   ....[0]....
.L_178:
        /*0584*/ 	.word	0x000001b0


	//   ....[1]....
        /*0588*/ 	.word	0x000001f0


	//   ....[2]....
        /*058c*/ 	.word	0x000002b0


	//   ....[3]....
        /*0590*/ 	.word	0x00020b80


	//   ....[4]....
        /*0594*/ 	.word	0x00020c20


	//   ....[5]....
        /*0598*/ 	.word	0x000210b0


	//   ....[6]....
        /*059c*/ 	.word	0x000210e0


	//   ....[7]....
        /*05a0*/ 	.word	0x000212f0


	//   ....[8]....
        /*05a4*/ 	.word	0x000213e0


	//   ....[9]....
        /*05a8*/ 	.word	0x000214d0


	//   ....[10]....
        /*05ac*/ 	.word	0x00023be0


	//   ....[11]....
        /*05b0*/ 	.word	0x00023c80


	//----- nvinfo : EIATTR_COOP_GROUP_MASK_REGIDS
	.align		4
.L_179:
        /*05b4*/ 	.byte	0x04, 0x29
        /*05b6*/ 	.short	(.L_181 - .L_180)


	//   ....[0]....
.L_180:
        /*05b8*/ 	.word	0xffffffff


	//   ....[1]....
        /*05bc*/ 	.word	0xffffffff


	//   ....[2]....
        /*05c0*/ 	.word	0xffffffff


	//   ....[3]....
        /*05c4*/ 	.word	0xffffffff


	//   ....[4]....
        /*05c8*/ 	.word	0xffffffff


	//   ....[5]....
        /*05cc*/ 	.word	0xffffffff


	//   ....[6]....
        /*05d0*/ 	.word	0xffffffff


	//   ....[7]....
        /*05d4*/ 	.word	0xffffffff


	//   ....[8]....
        /*05d8*/ 	.word	0xffffffff


	//   ....[9]....
        /*05dc*/ 	.word	0xffffffff


	//   ....[10]....
        /*05e0*/ 	.word	0xffffffff


	//   ....[11]....
        /*05e4*/ 	.word	0xffffffff


	//   ....[12]....
        /*05e8*/ 	.word	0xffffffff


	//   ....[13]....
        /*05ec*/ 	.word	0xffffffff


	//   ....[14]....
        /*05f0*/ 	.word	0xffffffff


	//   ....[15]....
        /*05f4*/ 	.word	0xffffffff


	//   ....[16]....
        /*05f8*/ 	.word	0xffffffff


	//   ....[17]....
        /*05fc*/ 	.word	0xffffffff


	//   ....[18]....
        /*0600*/ 	.word	0xffffffff


	//   ....[19]....
        /*0604*/ 	.word	0xffffffff


	//   ....[20]....
        /*0608*/ 	.word	0xffffffff


	//   ....[21]....
        /*060c*/ 	.word	0xffffffff


	//   ....[22]....
        /*0610*/ 	.word	0xffffffff


	//   ....[23]....
        /*0614*/ 	.word	0xffffffff


	//   ....[24]....
        /*0618*/ 	.word	0xffffffff


	//   ....[25]....
        /*061c*/ 	.word	0xffffffff


	//   ....[26]....
        /*0620*/ 	.word	0xffffffff


	//   ....[27]....
        /*0624*/ 	.word	0xffffffff


	//   ....[28]....
        /*0628*/ 	.word	0xffffffff


	//   ....[29]....
        /*062c*/ 	.word	0xffffffff


	//   ....[30]....
        /*0630*/ 	.word	0xffffffff


	//   ....[31]....
        /*0634*/ 	.word	0xffffffff


	//   ....[32]....
        /*0638*/ 	.word	0xffffffff


	//   ....[33]....
        /*063c*/ 	.word	0xffffffff


	//   ....[34]....
        /*0640*/ 	.word	0xffffffff


	//   ....[35]....
        /*0644*/ 	.word	0xffffffff


	//   ....[36]....
        /*0648*/ 	.word	0xffffffff


	//   ....[37]....
        /*064c*/ 	.word	0xffffffff


	//   ....[38]....
        /*0650*/ 	.word	0xffffffff


	//   ....[39]....
        /*0654*/ 	.word	0xffffffff


	//   ....[40]....
        /*0658*/ 	.word	0xffffffff


	//   ....[41]....
        /*065c*/ 	.word	0xffffffff


	//   ....[42]....
        /*0660*/ 	.word	0xffffffff


	//   ....[43]....
        /*0664*/ 	.word	0xffffffff


	//   ....[44]....
        /*0668*/ 	.word	0xffffffff


	//   ....[45]....
        /*066c*/ 	.word	0xffffffff


	//   ....[46]....
        /*0670*/ 	.word	0xffffffff


	//   ....[47]....
        /*0674*/ 	.word	0xffffffff


	//   ....[48]....
        /*0678*/ 	.word	0xffffffff


	//   ....[49]....
        /*067c*/ 	.word	0xffffffff


	//   ....[50]....
        /*0680*/ 	.word	0xffffffff


	//   ....[51]....
        /*0684*/ 	.word	0xffffffff


	//   ....[52]....
        /*0688*/ 	.word	0xffffffff


	//   ....[53]....
        /*068c*/ 	.word	0xffffffff


	//   ....[54]....
        /*0690*/ 	.word	0x0500000f


	//   ....[55]....
        /*0694*/ 	.word	0x0500000f


	//   ....[56]....
        /*0698*/ 	.word	0x0500000f


	//   ....[57]....
        /*069c*/ 	.word	0x0500000f


	//   ....[58]....
        /*06a0*/ 	.word	0x0500000f


	//   ....[59]....
        /*06a4*/ 	.word	0x0500000f


	//   ....[60]....
        /*06a8*/ 	.word	0x0500000f


	//   ....[61]....
        /*06ac*/ 	.word	0x0500000f


	//   ....[62]....
        /*06b0*/ 	.word	0x0500000f


	//   ....[63]....
        /*06b4*/ 	.word	0x0500000f


	//   ....[64]....
        /*06b8*/ 	.word	0x0500000f


	//   ....[65]....
        /*06bc*/ 	.word	0x0500000f


	//   ....[66]....
        /*06c0*/ 	.word	0x0500000f


	//   ....[67]....
        /*06c4*/ 	.word	0x0500000f


	//   ....[68]....
        /*06c8*/ 	.word	0x0500000f


	//   ....[69]....
        /*06cc*/ 	.word	0x0500000f


	//   ....[70]....
        /*06d0*/ 	.word	0x0500000f


	//   ....[71]....
        /*06d4*/ 	.word	0x0500000f


	//   ....[72]....
        /*06d8*/ 	.word	0x0500000f


	//   ....[73]....
        /*06dc*/ 	.word	0x0500000f


	//   ....[74]....
        /*06e0*/ 	.word	0x0500000f


	//   ....[75]....
        /*06e4*/ 	.word	0x0500000f


	//   ....[76]....
        /*06e8*/ 	.word	0x0500000f


	//   ....[77]....
        /*06ec*/ 	.word	0x0500000f


	//   ....[78]....
        /*06f0*/ 	.word	0x0500000f


	//   ....[79]....
        /*06f4*/ 	.word	0x0500000f


	//   ....[80]....
        /*06f8*/ 	.word	0x0500000f


	//   ....[81]....
        /*06fc*/ 	.word	0x0500000f


	//----- nvinfo : EIATTR_COOP_GROUP_INSTR_OFFSETS
	.align		4
.L_181:
        /*0700*/ 	.byte	0x04, 0x28
        /*0702*/ 	.short	(.L_183 - .L_182)


	//   ....[0]....
.L_182:
        /*0704*/ 	.word	0x00000060


	//   ....[1]....
        /*0708*/ 	.word	0x000001c0


	//   ....[2]....
        /*070c*/ 	.word	0x000002c0


	//   ....[3]....
        /*0710*/ 	.word	0x00000430


	//   ....[4]....
        /*0714*/ 	.word	0x00000590


	//   ....[5]....
        /*0718*/ 	.word	0x000006b0


	//   ....[6]....
        /*071c*/ 	.word	0x00000810


	//   ....[7]....
        /*0720*/ 	.word	0x0000a910


	//   ....[8]....
        /*0724*/ 	.word	0x00015280


	//   ....[9]....
        /*0728*/ 	.word	0x000152a0


	//   ....[10]....
        /*072c*/ 	.word	0x00015630


	//   ....[11]....
        /*0730*/ 	.word	0x000156a0


	//   ....[12]....
        /*0734*/ 	.word	0x00019ff0


	//   ....[13]....
        /*0738*/ 	.word	0x0001a010


	//   ....[14]....
        /*073c*/ 	.word	0x0001a170


	//   ....[15]....
        /*0740*/ 	.word	0x0001a190


	//   ....[16]....
        /*0744*/ 	.word	0x0001b790


	//   ....[17]....
        /*0748*/ 	.word	0x0001b800


	//   ....[18]....
        /*074c*/ 	.word	0x0001b820


	//   ....[19]....
        /*0750*/ 	.word	0x0001b840


	//   ....[20]....
        /*0754*/ 	.word	0x0001ebb0


	//   ....[21]....
        /*0758*/ 	.word	0x0001ed40


	//   ....[22]....
        /*075c*/ 	.word	0x0001ed70


	//   ....[23]....
        /*0760*/ 	.word	0x0001edb0


	//   ....[24]....
        /*0764*/ 	.word	0x0001ee10


	//   ....[25]....
        /*0768*/ 	.word	0x0001ee70


	//   ....[26]....
        /*076c*/ 	.word	0x0001eeb0


	//   ....[27]....
        /*0770*/ 	.word	0x0001f070


	//   ....[28]....
        /*0774*/ 	.word	0x0001f0d0


	//   ....[29]....
        /*0778*/ 	.word	0x0001f110


	//   ....[30]....
        /*077c*/ 	.word	0x0001f150


	//   ....[31]....
        /*0780*/ 	.word	0x0001f180


	//   ....[32]....
        /*0784*/ 	.word	0x0001f1b0


	//   ....[33]....
        /*0788*/ 	.word	0x0001f240


	//   ....[34]....
        /*078c*/ 	.word	0x0001f270


	//   ....[35]....
        /*0790*/ 	.word	0x0001f300


	//   ....[36]....
        /*0794*/ 	.word	0x00024140


	//   ....[37]....
        /*0798*/ 	.word	0x00024150


	//   ....[38]....
        /*079c*/ 	.word	0x00024270


	//   ....[39]....
        /*07a0*/ 	.word	0x000242d0


	//   ....[40]....
        /*07a4*/ 	.word	0x00024310


	//   ....[41]....
        /*07a8*/ 	.word	0x00024350


	//   ....[42]....
        /*07ac*/ 	.word	0x00024380


	//   ....[43]....
        /*07b0*/ 	.word	0x000243b0


	//   ....[44]....
        /*07b4*/ 	.word	0x00024550


	//   ....[45]....
        /*07b8*/ 	.word	0x000245b0


	//   ....[46]....
        /*07bc*/ 	.word	0x000245f0


	//   ....[47]....
        /*07c0*/ 	.word	0x00024630


	//   ....[48]....
        /*07c4*/ 	.word	0x00024660


	//   ....[49]....
        /*07c8*/ 	.word	0x00024690


	//   ....[50]....
        /*07cc*/ 	.word	0x00024750


	//   ....[51]....
        /*07d0*/ 	.word	0x00024770


	//   ....[52]....
        /*07d4*/ 	.word	0x000247e0


	//   ....[53]....
        /*07d8*/ 	.word	0x00024c30


	//   ....[54]....
        /*07dc*/ 	.word	0x00025070


	//   ....[55]....
        /*07e0*/ 	.word	0x00025110


	//   ....[56]....
        /*07e4*/ 	.word	0x000251b0


	//   ....[57]....
        /*07e8*/ 	.word	0x00025250


	//   ....[58]....
        /*07ec*/ 	.word	0x00025340


	//   ....[59]....
        /*07f0*/ 	.word	0x000253e0


	//   ....[60]....
        /*07f4*/ 	.word	0x00025480


	//   ....[61]....
        /*07f8*/ 	.word	0x00025520


	//   ....[62]....
        /*07fc*/ 	.word	0x00025780


	//   ....[63]....
        /*0800*/ 	.word	0x00025a60


	//   ....[64]....
        /*0804*/ 	.word	0x00025e80


	//   ....[65]....
        /*0808*/ 	.word	0x00025f10


	//   ....[66]....
        /*080c*/ 	.word	0x00025fb0


	//   ....[67]....
        /*0810*/ 	.word	0x00026060


	//   ....[68]....
        /*0814*/ 	.word	0x000260e0


	//   ....[69]....
        /*0818*/ 	.word	0x00026160


	//   ....[70]....
        /*081c*/ 	.word	0x000261e0


	//   ....[71]....
        /*0820*/ 	.word	0x00026260


	//   ....[72]....
        /*0824*/ 	.word	0x000262f0


	//   ....[73]....
        /*0828*/ 	.word	0x000263a0


	//   ....[74]....
        /*082c*/ 	.word	0x00026420


	//   ....[75]....
        /*0830*/ 	.word	0x000264a0


	//   ....[76]....
        /*0834*/ 	.word	0x00026520


	//   ....[77]....
        /*0838*/ 	.word	0x000265a0


	//   ....[78]....
        /*083c*/ 	.word	0x00026610


	//   ....[79]....
        /*0840*/ 	.word	0x000266b0


	//   ....[80]....
        /*0844*/ 	.word	0x00026740


	//   ....[81]....
        /*0848*/ 	.word	0x00026860


	//----- nvinfo : EIATTR_REG_RECONFIG
	.align		4
.L_183:
        /*084c*/ 	.byte	0x01, 0x54
	.zero		2


	//----- nvinfo : EIATTR_SYSCALL_OFFSETS
	.align		4
        /*0850*/ 	.byte	0x04, 0x46
        /*0852*/ 	.short	(.L_185 - .L_184)


	//   ....[0]....
.L_184:
        /*0854*/ 	.word	0x00001950


	//   ....[1]....
        /*0858*/ 	.word	0x00001aa0


	//   ....[2]....
        /*085c*/ 	.word	0x0000aa90


	//   ....[3]....
        /*0860*/ 	.word	0x0000af20


	//   ....[4]....
        /*0864*/ 	.word	0x00020db0


	//   ....[5]....
        /*0868*/ 	.word	0x00020ef0


	//   ....[6]....
        /*086c*/ 	.word	0x00020ff0


	//----- nvinfo : EIATTR_MBARRIER_INSTR_OFFSETS
	.align		4
.L_185:
        /*0870*/ 	.byte	0x04, 0x39
        /*0872*/ 	.short	(.L_187 - .L_186)


	//   ....[0]....
.L_186:
        /*0874*/ 	.word	0x000002e0
        /*0878*/ 	.word	0x000000ff
        /*087c*/ 	.word	0x00038800
        /*0880*/ 	.short	0x0100
        /*0882*/ 	.byte	0x08
	.zero		1


	//   ....[1]....
        /*0884*/ 	.word	0x000002f0
        /*0888*/ 	.word	0x000000ff
        /*088c*/ 	.word	0x00038820
        /*0890*/ 	.short	0x0100
        /*0892*/ 	.byte	0x08
	.zero		1


	//   ....[2]....
        /*0894*/ 	.word	0x000003e0
        /*0898*/ 	.word	0x000000ff
        /*089c*/ 	.word	0x00038830
        /*08a0*/ 	.short	0x0100
        /*08a2*/ 	.byte	0x08
	.zero		1


	//   ....[3]....
        /*08a4*/ 	.word	0x000003f0
        /*08a8*/ 	.word	0x000000ff
        /*08ac*/ 	.word	0x00038840
        /*08b0*/ 	.short	0x0100
        /*08b2*/ 	.byte	0x08
	.zero		1


	//   ....[4]....
        /*08b4*/ 	.word	0x00000400
        /*08b8*/ 	.word	0x000000ff
        /*08bc*/ 	.word	0x00038838
        /*08c0*/ 	.short	0x0100
        /*08c2*/ 	.byte	0x08
	.zero		1


	//   ....[5]....
        /*08c4*/ 	.word	0x00000410
        /*08c8*/ 	.word	0x000000ff
        /*08cc*/ 	.word	0x00038848
        /*08d0*/ 	.short	0x0100
        /*08d2*/ 	.byte	0x08
	.zero		1


	//   ....[6]....
        /*08d4*/ 	.word	0x00000540
        /*08d8*/ 	.word	0x000000ff
        /*08dc*/ 	.word	0x00038850
        /*08e0*/ 	.short	0x0100
        /*08e2*/ 	.byte	0x08
	.zero		1


	//   ....[7]....
        /*08e4*/ 	.word	0x00000550
        /*08e8*/ 	.word	0x000000ff
        /*08ec*/ 	.word	0x00038860
        /*08f0*/ 	.short	0x0100
        /*08f2*/ 	.byte	0x08
	.zero		1


	//   ....[8]....
        /*08f4*/ 	.word	0x00000560
        /*08f8*/ 	.word	0x000000ff
        /*08fc*/ 	.word	0x00038858
        /*0900*/ 	.short	0x0100
        /*0902*/ 	.byte	0x08
	.zero		1


	//   ....[9]....
        /*0904*/ 	.word	0x00000570
        /*0908*/ 	.word	0x000000ff
        /*090c*/ 	.word	0x00038868
        /*0910*/ 	.short	0x0100
        /*0912*/ 	.byte	0x08
	.zero		1


	//   ....[10]....
        /*0914*/ 	.word	0x00000660
        /*0918*/ 	.word	0x000000ff
        /*091c*/ 	.word	0x00038870
        /*0920*/ 	.short	0x0100
        /*0922*/ 	.byte	0x06
	.zero		1


	//   ....[11]....
        /*0924*/ 	.word	0x00000670
        /*0928*/ 	.word	0x000000ff
        /*092c*/ 	.word	0x00038880
        /*0930*/ 	.short	0x0100
        /*0932*/ 	.byte	0x06
	.zero		1


	//   ....[12]....
        /*0934*/ 	.word	0x00000680
        /*0938*/ 	.word	0x000000ff
        /*093c*/ 	.word	0x00038878
        /*0940*/ 	.short	0x0100
        /*0942*/ 	.byte	0x06
	.zero		1


	//   ....[13]....
        /*0944*/ 	.word	0x00000690
        /*0948*/ 	.word	0x000000ff
        /*094c*/ 	.word	0x00038888
        /*0950*/ 	.short	0x0100
        /*0952*/ 	.byte	0x06
	.zero		1


	//   ....[14]....
        /*0954*/ 	.word	0x000007c0
        /*0958*/ 	.word	0x000000ff
        /*095c*/ 	.word	0x00038890
        /*0960*/ 	.short	0x0100
        /*0962*/ 	.byte	0x08
	.zero		1


	//   ....[15]....
        /*0964*/ 	.word	0x000007d0
        /*0968*/ 	.word	0x000000ff
        /*096c*/ 	.word	0x000388a0
        /*0970*/ 	.short	0x0100
        /*0972*/ 	.byte	0x08
	.zero		1


	//   ....[16]....
        /*0974*/ 	.word	0x000007e0
        /*0978*/ 	.word	0x000000ff
        /*097c*/ 	.word	0x00038898
        /*0980*/ 	.short	0x0100
        /*0982*/ 	.byte	0x08
	.zero		1


	//   ....[17]....
        /*0984*/ 	.word	0x000007f0
        /*0988*/ 	.word	0x000000ff
        /*098c*/ 	.word	0x000388a8
        /*0990*/ 	.short	0x0100
        /*0992*/ 	.byte	0x08
	.zero		1


	//   ....[18]....
        /*0994*/ 	.word	0x00000920
        /*0998*/ 	.word	0x000000ff
        /*099c*/ 	.word	0x000388b0
        /*09a0*/ 	.short	0x0100
        /*09a2*/ 	.byte	0x08
	.zero		1


	//   ....[19]....
        /*09a4*/ 	.word	0x00000930
        /*09a8*/ 	.word	0x000000ff
        /*09ac*/ 	.word	0x000388c0
        /*09b0*/ 	.short	0x0100
        /*09b2*/ 	.byte	0x08
	.zero		1


	//   ....[20]....
        /*09b4*/ 	.word	0x00000940
        /*09b8*/ 	.word	0x000000ff
        /*09bc*/ 	.word	0x000388b8
        /*09c0*/ 	.short	0x0100
        /*09c2*/ 	.byte	0x08
	.zero		1


	//   ....[21]....
        /*09c4*/ 	.word	0x00000950
        /*09c8*/ 	.word	0x000000ff
        /*09cc*/ 	.word	0x000388c8
        /*09d0*/ 	.short	0x0100
        /*09d2*/ 	.byte	0x08
	.zero		1


	//   ....[22]....
        /*09d4*/ 	.word	0x00003560
        /*09d8*/ 	.word	0x00000000
        /*09dc*/ 	.word	0x00038890
        /*09e0*/ 	.short	0x010a
        /*09e2*/ 	.byte	0x3f
	.zero		1


	//   ....[23]....
        /*09e4*/ 	.word	0x000068c0
        /*09e8*/ 	.word	0x00000000
        /*09ec*/ 	.word	0x00038890
        /*09f0*/ 	.short	0x010a
        /*09f2*/ 	.byte	0x3f
	.zero		1


	//   ....[24]....
        /*09f4*/ 	.word	0x00009900
        /*09f8*/ 	.word	0x00000000
        /*09fc*/ 	.word	0x00038890
        /*0a00*/ 	.short	0x010a
        /*0a02*/ 	.byte	0x3f
	.zero		1


	//   ....[25]....
        /*0a04*/ 	.word	0x00009d40
        /*0a08*/ 	.word	0x00000028
        /*0a0c*/ 	.word	0x00000000
        /*0a10*/ 	.short	0x0101
        /*0a12*/ 	.byte	0x3f
	.zero		1


	//   ....[26]....
        /*0a14*/ 	.word	0x00009d80
        /*0a18*/ 	.word	0x00000000
        /*0a1c*/ 	.word	0x000388b0
        /*0a20*/ 	.short	0x010a
        /*0a22*/ 	.byte	0x3f
	.zero		1


	//   ....[27]....
        /*0a24*/ 	.word	0x0000a3b0
        /*0a28*/ 	.word	0x00000000
        /*0a2c*/ 	.word	0x00000000
        /*0a30*/ 	.short	0x0101
        /*0a32*/ 	.byte	0x3f
	.zero		1


	//   ....[28]....
        /*0a34*/ 	.word	0x0000ab20
        /*0a38*/ 	.word	0x00000010
        /*0a3c*/ 	.word	0x00038800
        /*0a40*/ 	.short	0x010a
        /*0a42*/ 	.byte	0x3f
	.zero		1


	//   ....[29]....
        /*0a44*/ 	.word	0x0000ab70
        /*0a48*/ 	.word	0x00000010
        /*0a4c*/ 	.word	0x00038800
        /*0a50*/ 	.short	0x010a
        /*0a52*/ 	.byte	0x3f
	.zero		1


	//   ....[30]....
        /*0a54*/ 	.word	0x0000b460
        /*0a58*/ 	.word	0x00000010
        /*0a5c*/ 	.word	0x00038800
        /*0a60*/ 	.short	0x010a
        /*0a62*/ 	.byte	0x3f
	.zero		1


	//   ....[31]....
        /*0a64*/ 	.word	0x0000e510
        /*0a68*/ 	.word	0x00000010
        /*0a6c*/ 	.word	0x00038800
        /*0a70*/ 	.short	0x010a
        /*0a72*/ 	.byte	0x3f
	.zero		1


	//   ....[32]....
        /*0a74*/ 	.word	0x00011780
        /*0a78*/ 	.word	0x00000000
        /*0a7c*/ 	.word	0x00038830
        /*0a80*/ 	.short	0x010a
        /*0a82*/ 	.byte	0x3f
	.zero		1


	//   ....[33]....
        /*0a84*/ 	.word	0x00011820
        /*0a88*/ 	.word	0x00000000
        /*0a8c*/ 	.word	0x00038830
        /*0a90*/ 	.short	0x010a
        /*0a92*/ 	.byte	0x3f
	.zero		1


	//   ....[34]....
        /*0a94*/ 	.word	0x000151a0
        /*0a98*/ 	.word	0x00000000
        /*0a9c*/ 	.word	0x00000000
        /*0aa0*/ 	.short	0x0101
        /*0aa2*/ 	.byte	0x3f
	.zero		1


	//   ....[35]....
        /*0aa4*/ 	.word	0x000164e0
        /*0aa8*/ 	.word	0x0000000b
        /*0aac*/ 	.word	0x00038830
        /*0ab0*/ 	.short	0x010a
        /*0ab2*/ 	.byte	0x3f
	.zero		1


	//   ....[36]....
        /*0ab4*/ 	.word	0x00016560
        /*0ab8*/ 	.word	0x0000000b
        /*0abc*/ 	.word	0x00038830
        /*0ac0*/ 	.short	0x010a
        /*0ac2*/ 	.byte	0x3f
	.zero		1


	//   ....[37]....
        /*0ac4*/ 	.word	0x00019bf0
        /*0ac8*/ 	.word	0x00000009
        /*0acc*/ 	.word	0x00038850
        /*0ad0*/ 	.short	0x010a
        /*0ad2*/ 	.byte	0x3f
	.zero		1


	//   ....[38]....
        /*0ad4*/ 	.word	0x00019c40
        /*0ad8*/ 	.word	0x00000009
        /*0adc*/ 	.word	0x00038850
        /*0ae0*/ 	.short	0x010a
        /*0ae2*/ 	.byte	0x3f
	.zero		1


	//   ....[39]....
        /*0ae4*/ 	.word	0x0001a6a0
        /*0ae8*/ 	.word	0x000000a4
        /*0aec*/ 	.word	0x00000000
        /*0af0*/ 	.short	0x0101
        /*0af2*/ 	.byte	0x3f
	.zero		1


	//   ....[40]....
        /*0af4*/ 	.word	0x0001a6c0
        /*0af8*/ 	.word	0x00000009
        /*0afc*/ 	.word	0x00000000
        /*0b00*/ 	.short	0x0101
        /*0b02*/ 	.byte	0x3f
	.zero		1


	//   ....[41]....
        /*0b04*/ 	.word	0x0001b470
        /*0b08*/ 	.word	0x00000000
        /*0b0c*/ 	.word	0x00038850
        /*0b10*/ 	.short	0x010a
        /*0b12*/ 	.byte	0x3f
	.zero		1


	//   ....[42]....
        /*0b14*/ 	.word	0x0001b510
        /*0b18*/ 	.word	0x00000000
        /*0b1c*/ 	.word	0x00038850
        /*0b20*/ 	.short	0x010a
        /*0b22*/ 	.byte	0x3f
	.zero		1


	//   ....[43]....
        /*0b24*/ 	.word	0x0001ba20
        /*0b28*/ 	.word	0x0000000b
        /*0b2c*/ 	.word	0x00000000
        /*0b30*/ 	.short	0x0101
        /*0b32*/ 	.byte	0x3f
	.zero		1


	//   ....[44]....
        /*0b34*/ 	.word	0x0001d940
        /*0b38*/ 	.word	0x00000000
        /*0b3c*/ 	.word	0x00000000
        /*0b40*/ 	.short	0x0101
        /*0b42*/ 	.byte	0x3f
	.zero		1


	//   ....[45]....
        /*0b44*/ 	.word	0x0001fd70
        /*0b48*/ 	.word	0x00000009
        /*0b4c*/ 	.word	0x00038820
        /*0b50*/ 	.short	0x010a
        /*0b52*/ 	.byte	0x3f
	.zero		1


	//   ....[46]....
        /*0b54*/ 	.word	0x0001fe00
        /*0b58*/ 	.word	0x00000005
        /*0b5c*/ 	.word	0x000388a0
        /*0b60*/ 	.short	0x010a
        /*0b62*/ 	.byte	0x3f
	.zero		1


	//   ....[47]....
        /*0b64*/ 	.word	0x000200d0
        /*0b68*/ 	.word	0x00000005
        /*0b6c*/ 	.word	0x000388c0
        /*0b70*/ 	.short	0x010a
        /*0b72*/ 	.byte	0x3f
	.zero		1


	//   ....[48]....
        /*0b74*/ 	.word	0x000204c0
        /*0b78*/ 	.word	0x00000006
        /*0b7c*/ 	.word	0x000388a0
        /*0b80*/ 	.short	0x010a
        /*0b82*/ 	.byte	0x3f
	.zero		1


	//   ....[49]....
        /*0b84*/ 	.word	0x00020770
        /*0b88*/ 	.word	0x00000006
        /*0b8c*/ 	.word	0x000388c0
        /*0b90*/ 	.short	0x010a
        /*0b92*/ 	.byte	0x3f
	.zero		1


	//   ....[50]....
        /*0b94*/ 	.word	0x00021840
        /*0b98*/ 	.word	0x00000006
        /*0b9c*/ 	.word	0x00038840
        /*0ba0*/ 	.short	0x010a
        /*0ba2*/ 	.byte	0x3f
	.zero		1


	//   ....[51]....
        /*0ba4*/ 	.word	0x00021ed0
        /*0ba8*/ 	.word	0x00000007
        /*0bac*/ 	.word	0x00038820
        /*0bb0*/ 	.short	0x010a
        /*0bb2*/ 	.byte	0x3f
	.zero		1


	//   ....[52]....
        /*0bb4*/ 	.word	0x00022230
        /*0bb8*/ 	.word	0x00000008
        /*0bbc*/ 	.word	0x00038840
        /*0bc0*/ 	.short	0x010a
        /*0bc2*/ 	.byte	0x3f
	.zero		1


	//   ....[53]....
        /*0bc4*/ 	.word	0x00022580
        /*0bc8*/ 	.word	0x00000009
        /*0bcc*/ 	.word	0x00000060
        /*0bd0*/ 	.short	0x010a
        /*0bd2*/ 	.byte	0x3f
	.zero		1


	//   ....[54]....
        /*0bd4*/ 	.word	0x00022c00
        /*0bd8*/ 	.word	0x00000002
        /*0bdc*/ 	.word	0x00038840
        /*0be0*/ 	.short	0x010a
        /*0be2*/ 	.byte	0x3f
	.zero		1


	//   ....[55]....
        /*0be4*/ 	.word	0x00022f50
        /*0be8*/ 	.word	0x00000003
        /*0bec*/ 	.word	0x00000060
        /*0bf0*/ 	.short	0x010a
        /*0bf2*/ 	.byte	0x3f
	.zero		1


	//   ....[56]....
        /*0bf4*/ 	.word	0x000234d0
        /*0bf8*/ 	.word	0x00000002
        /*0bfc*/ 	.word	0x00038840
        /*0c00*/ 	.short	0x010a
        /*0c02*/ 	.byte	0x3f
	.zero		1


	//   ....[57]....
        /*0c04*/ 	.word	0x00023820
        /*0c08*/ 	.word	0x00000002
        /*0c0c*/ 	.word	0x00000060
        /*0c10*/ 	.short	0x010a
        /*0c12*/ 	.byte	0x3f
	.zero		1


	//   ....[58]....
        /*0c14*/ 	.word	0x00023d40
        /*0c18*/ 	.word	0x00000003
        /*0c1c*/ 	.word	0x00038860
        /*0c20*/ 	.short	0x010a
        /*0c22*/ 	.byte	0x3f
	.zero		1


	//   ....[59]....
        /*0c24*/ 	.word	0x00024bb0
        /*0c28*/ 	.word	0x00000000
        /*0c2c*/ 	.word	0x00038820
        /*0c30*/ 	.short	0x010a
        /*0c32*/ 	.byte	0x3f
	.zero		1


	//   ....[60]....
        /*0c34*/ 	.word	0x00024d60
        /*0c38*/ 	.word	0x00000006
        /*0c3c*/ 	.word	0x00000000
        /*0c40*/ 	.short	0x010a
        /*0c42*/ 	.byte	0x3f
	.zero		1


	//   ....[61]....
        /*0c44*/ 	.word	0x00024dd0
        /*0c48*/ 	.word	0x00000007
        /*0c4c*/ 	.word	0x00000000
        /*0c50*/ 	.short	0x010a
        /*0c52*/ 	.byte	0x3f
	.zero		1


	//   ....[62]....
        /*0c54*/ 	.word	0x00024e40
        /*0c58*/ 	.word	0x00000004
        /*0c5c*/ 	.word	0x00000000
        /*0c60*/ 	.short	0x010a
        /*0c62*/ 	.byte	0x3f
	.zero		1


	//   ....[63]....
        /*0c64*/ 	.word	0x00024e70
        /*0c68*/ 	.word	0x00000003
        /*0c6c*/ 	.word	0x00000000
        /*0c70*/ 	.short	0x010a
        /*0c72*/ 	.byte	0x3f
	.zero		1


	//   ....[64]....
        /*0c74*/ 	.word	0x00024ed0
        /*0c78*/ 	.word	0x00000000
        /*0c7c*/ 	.word	0x00038890
        /*0c80*/ 	.short	0x010a
        /*0c82*/ 	.byte	0x3f
	.zero		1


	//   ....[65]....
        /*0c84*/ 	.word	0x00024f20
        /*0c88*/ 	.word	0x00000000
        /*0c8c*/ 	.word	0x00038890
        /*0c90*/ 	.short	0x010a
        /*0c92*/ 	.byte	0x3f
	.zero		1


	//   ....[66]....
        /*0c94*/ 	.word	0x00024f70
        /*0c98*/ 	.word	0x00000000
        /*0c9c*/ 	.word	0x00038890
        /*0ca0*/ 	.short	0x010a
        /*0ca2*/ 	.byte	0x3f
	.zero		1


	//   ....[67]....
        /*0ca4*/ 	.word	0x00024fc0
        /*0ca8*/ 	.word	0x00000000
        /*0cac*/ 	.word	0x000388b0
        /*0cb0*/ 	.short	0x010a
        /*0cb2*/ 	.byte	0x3f
	.zero		1


	//   ....[68]....
        /*0cb4*/ 	.word	0x00025290
        /*0cb8*/ 	.word	0x00000010
        /*0cbc*/ 	.word	0x00038800
        /*0cc0*/ 	.short	0x010a
        /*0cc2*/ 	.byte	0x3f
	.zero		1


	//   ....[69]....
        /*0cc4*/ 	.word	0x00025560
        /*0cc8*/ 	.word	0x00000010
        /*0ccc*/ 	.word	0x00038800
        /*0cd0*/ 	.short	0x010a
        /*0cd2*/ 	.byte	0x3f
	.zero		1


	//   ....[70]....
        /*0cd4*/ 	.word	0x000255b0
        /*0cd8*/ 	.word	0x00000000
        /*0cdc*/ 	.word	0x00038830
        /*0ce0*/ 	.short	0x010a
        /*0ce2*/ 	.byte	0x3f
	.zero		1


	//   ....[71]....
        /*0ce4*/ 	.word	0x00025600
        /*0ce8*/ 	.word	0x0000000b
        /*0cec*/ 	.word	0x00038830
        /*0cf0*/ 	.short	0x010a
        /*0cf2*/ 	.byte	0x3f
	.zero		1


	//   ....[72]....
        /*0cf4*/ 	.word	0x00025650
        /*0cf8*/ 	.word	0x00000009
        /*0cfc*/ 	.word	0x00038850
        /*0d00*/ 	.short	0x010a
        /*0d02*/ 	.byte	0x3f
	.zero		1


	//   ....[73]....
        /*0d04*/ 	.word	0x000256a0
        /*0d08*/ 	.word	0x00000000
        /*0d0c*/ 	.word	0x00038850
        /*0d10*/ 	.short	0x010a
        /*0d12*/ 	.byte	0x3f
	.zero		1


	//   ....[74]....
        /*0d14*/ 	.word	0x00025840
        /*0d18*/ 	.word	0x00000009
        /*0d1c*/ 	.word	0x00038820
        /*0d20*/ 	.short	0x010a
        /*0d22*/ 	.byte	0x3f
	.zero		1


	//   ....[75]....
        /*0d24*/ 	.word	0x00025890
        /*0d28*/ 	.word	0x00000005
        /*0d2c*/ 	.word	0x000388a0
        /*0d30*/ 	.short	0x010a
        /*0d32*/ 	.byte	0x3f
	.zero		1


	//   ....[76]....
        /*0d34*/ 	.word	0x000258e0
        /*0d38*/ 	.word	0x00000005
        /*0d3c*/ 	.word	0x000388c0
        /*0d40*/ 	.short	0x010a
        /*0d42*/ 	.byte	0x3f
	.zero		1


	//   ....[77]....
        /*0d44*/ 	.word	0x00025930
        /*0d48*/ 	.word	0x00000006
        /*0d4c*/ 	.word	0x000388a0
        /*0d50*/ 	.short	0x010a
        /*0d52*/ 	.byte	0x3f
	.zero		1


	//   ....[78]....
        /*0d54*/ 	.word	0x00025980
        /*0d58*/ 	.word	0x00000006
        /*0d5c*/ 	.word	0x000388c0
        /*0d60*/ 	.short	0x010a
        /*0d62*/ 	.byte	0x3f
	.zero		1


	//   ....[79]....
        /*0d64*/ 	.word	0x00025b20
        /*0d68*/ 	.word	0x00000006
        /*0d6c*/ 	.word	0x00038840
        /*0d70*/ 	.short	0x010a
        /*0d72*/ 	.byte	0x3f
	.zero		1


	//   ....[80]....
        /*0d74*/ 	.word	0x00025ba0
        /*0d78*/ 	.word	0x00000006
        /*0d7c*/ 	.word	0x00038820
        /*0d80*/ 	.short	0x010a
        /*0d82*/ 	.byte	0x3f
	.zero		1


	//   ....[81]....
        /*0d84*/ 	.word	0x00025bf0
        /*0d88*/ 	.word	0x00000008
        /*0d8c*/ 	.word	0x00038840
        /*0d90*/ 	.short	0x010a
        /*0d92*/ 	.byte	0x3f
	.zero		1


	//   ....[82]....
        /*0d94*/ 	.word	0x00025c40
        /*0d98*/ 	.word	0x00000009
        /*0d9c*/ 	.word	0x00000060
        /*0da0*/ 	.short	0x010a
        /*0da2*/ 	.byte	0x3f
	.zero		1


	//   ....[83]....
        /*0da4*/ 	.word	0x00025c90
        /*0da8*/ 	.word	0x00000002
        /*0dac*/ 	.word	0x00038840
        /*0db0*/ 	.short	0x010a
        /*0db2*/ 	.byte	0x3f
	.zero		1


	//   ....[84]....
        /*0db4*/ 	.word	0x00025ce0
        /*0db8*/ 	.word	0x00000003
        /*0dbc*/ 	.word	0x00000060
        /*0dc0*/ 	.short	0x010a
        /*0dc2*/ 	.byte	0x3f
	.zero		1


	//   ....[85]....
        /*0dc4*/ 	.word	0x00025d30
        /*0dc8*/ 	.word	0x00000002
        /*0dcc*/ 	.word	0x00038840
        /*0dd0*/ 	.short	0x010a
        /*0dd2*/ 	.byte	0x3f
	.zero		1


	//   ....[86]....
        /*0dd4*/ 	.word	0x00025d80
        /*0dd8*/ 	.word	0x00000002
        /*0ddc*/ 	.word	0x00000060
        /*0de0*/ 	.short	0x010a
        /*0de2*/ 	.byte	0x3f
	.zero		1


	//   ....[87]....
        /*0de4*/ 	.word	0x00025dd0
        /*0de8*/ 	.word	0x00000003
        /*0dec*/ 	.word	0x00038860
        /*0df0*/ 	.short	0x010a
        /*0df2*/ 	.byte	0x3f
	.zero		1


	//   ....[88]....
        /*0df4*/ 	.word	0x00026780
        /*0df8*/ 	.word	0x00000000
        /*0dfc*/ 	.word	0x00038820
        /*0e00*/ 	.short	0x010a
        /*0e02*/ 	.byte	0x3f
	.zero		1


	//   ....[89]....
        /*0e04*/ 	.word	0x00026920
        /*0e08*/ 	.word	0x00000006
        /*0e0c*/ 	.word	0x00000000
        /*0e10*/ 	.short	0x010a
        /*0e12*/ 	.byte	0x3f
	.zero		1


	//   ....[90]....
        /*0e14*/ 	.word	0x00026970
        /*0e18*/ 	.word	0x00000007
        /*0e1c*/ 	.word	0x00000000
        /*0e20*/ 	.short	0x010a
        /*0e22*/ 	.byte	0x3f
	.zero		1


	//   ....[91]....
        /*0e24*/ 	.word	0x000269c0
        /*0e28*/ 	.word	0x00000004
        /*0e2c*/ 	.word	0x00000000
        /*0e30*/ 	.short	0x010a
        /*0e32*/ 	.byte	0x3f
	.zero		1


	//----- nvinfo : EIATTR_NUM_MBARRIERS
	.align		4
.L_187:
        /*0e34*/ 	.byte	0x03, 0x38
        /*0e36*/ 	.short	0x0016


	//----- nvinfo : EIATTR_EXIT_INSTR_OFFSETS
	.align		4
        /*0e38*/ 	.byte	0x04, 0x1c
        /*0e3a*/ 	.short	(.L_189 - .L_188)


	//   ....[0]....
.L_188:
        /*0e3c*/ 	.word	0x00024ec0


	//----- nvinfo : EIATTR_MAX_THREADS
	.align		4
.L_189:
        /*0e40*/ 	.byte	0x04, 0x05
        /*0e42*/ 	.short	(.L_191 - .L_190)
.L_190:
        /*0e44*/ 	.word	0x00000180
        /*0e48*/ 	.word	0x00000001
        /*0e4c*/ 	.word	0x00000001


	//----- nvinfo : EIATTR_CRS_STACK_SIZE
	.align		4
.L_191:
        /*0e50*/ 	.byte	0x04, 0x1e
        /*0e52*/ 	.short	(.L_193 - .L_192)
.L_192:
        /*0e54*/ 	.word	0x00000000


	//----- nvinfo : EIATTR_CBANK_PARAM_SIZE
	.align		4
.L_193:
        /*0e58*/ 	.byte	0x03, 0x19
        /*0e5a*/ 	.short	0x0a70


	//----- nvinfo : EIATTR_PARAM_CBANK
	.align		4
        /*0e5c*/ 	.byte	0x04, 0x0a
        /*0e5e*/ 	.short	(.L_195 - .L_194)
	.align		4
.L_194:
        /*0e60*/ 	.word	index@(.nv.constant0._ZN7cutlass13device_kernelIN5flash11enable_sm90INS1_16FlashAttnFwdSm90INS1_25CollectiveMainloopFwdSm90ILi2EN4cute5tupleIJNS5_1CILi1EEES8_S8_EEENS6_IJNS7_ILi128EEENS7_ILi80EEENS7_ILi256EEEEEELi256ENS_6half_tEfNS_4arch4Sm90ELb0ELb0ELb0ELb1ELb0ELb1ELb0ELb1ELb1ELb0ELb0ELb0EEENS1_21CollectiveEpilogueFwdINS6_IJSA_SC_SB_EEES9_SE_SG_Li256ELb1ELb0ELb0ELb0EEENS1_36VarlenDynamicPersistentTileSchedulerILi128ELi80ELi256ELi32ELb0ELb0ELb1ELb0ELb1ELb1EEEEEEEEEvNT_6ParamsE)
        /*0e64*/ 	.short	0x0210
        /*0e66*/ 	.short	0x0a70


	//----- nvinfo : EIATTR_SW_WAR
	.align		4
.L_195:
        /*0e68*/ 	.byte	0x04, 0x36
        /*0e6a*/ 	.short	(.L_197 - .L_196)
.L_196:
        /*0e6c*/ 	.word	0x00000008
.L_197:


//--------------------- .nv.info._ZN7cutlass13device_kernelIN5flash11enable_sm90INS1_16FlashAttnFwdSm90INS1_25CollectiveMainloopFwdSm90ILi2EN4cute5tupleIJNS5_1CILi1EEES8_S8_EEENS6_IJNS7_ILi128EEENS7_ILi64EEENS7_ILi256EEEEEELi256ENS_6half_tEfNS_4arch4Sm90ELb0ELb1ELb0ELb0ELb0ELb0ELb0ELb1ELb1ELb0ELb0ELb0EEENS1_21CollectiveEpilogueFwdINS6_IJSA_SC_SB_EEES9_SE_SG_Li256ELb0ELb0ELb0ELb0EEENS1_30DynamicPersistentTileSchedulerILi256ELi32ELb0ELb0ELb1EEEEEEEEEvNT_6ParamsE --------------------------
	.section	.nv.info._ZN7cutlass13device_kernelIN5flash11enable_sm90INS1_16FlashAttnFwdSm90INS1_25CollectiveMainloopFwdSm90ILi2EN4cute5tupleIJNS5_1CILi1EEES8_S8_EEENS6_IJNS7_ILi128EEENS7_ILi64EEENS7_ILi256EEEEEELi256ENS_6half_tEfNS_4arch4Sm90ELb0ELb1ELb0ELb0ELb0ELb0ELb0ELb1ELb1ELb0ELb0ELb0EEENS1_21CollectiveEpilogueFwdINS6_IJSA_SC_SB_EEES9_SE_SG_Li256ELb0ELb0ELb0ELb0EEENS1_30DynamicPersistentTileSchedulerILi256ELi32ELb0ELb0ELb1EEEEEEEEEvNT_6ParamsE,"",@"SHT_CUDA_INFO"
	.sectionflags	@""
	.align	4


	//----- nvinfo : EIATTR_CUDA_API_VERSION
	.align		4
        /*0000*/ 	.byte	0x04, 0x37
        /*0002*/ 	.short	(.L_199 - .L_198)
.L_198:
        /*0004*/ 	.word	0x00000082


	//----- nvinfo : EIATTR_KPARAM_INFO
	.align		4
.L_199:
        /*0008*/ 	.byte	0x04, 0x17
        /*000a*/ 	.short	(.L_201 - .L_200)
.L_200:
        /*000c*/ 	.word	0x00000000
        /*0010*/ 	.short	0x0000
        /*0012*/ 	.short	0x0070
        /*0014*/ 	.byte	0x00, 0xf0, 0x01, 0x2e


	//----- nvinfo : EIATTR_SPARSE_MMA_MASK
	.align		4
.L_201:
        /*0018*/ 	.byte	0x03, 0x50
        /*001a*/ 	.short	0x0000


	//----- nvinfo : EIATTR_MAXREG_COUNT
	.align		4
        /*001c*/ 	.byte	0x03, 0x1b
        /*001e*/ 	.short	0x00a8


	//----- nvinfo : EIATTR_NUM_BARRIERS
	.align		4
        /*0020*/ 	.byte	0x02, 0x4c
        /*0022*/ 	.byte	0x09
	.zero		1


	//----- nvinfo : EIATTR_EXTERNS
	.align		4
        /*0024*/ 	.byte	0x04, 0x0f
        /*0026*/ 	.short	(.L_203 - .L_202)


	//   ....[0]....
	.align		4
.L_202:
        /*0028*/ 	.word	index@(__assertfail)


	//----- nvinfo : EIATTR_ANNOTATIONS
	.align		4
.L_203:
        /*002c*/ 	.byte	0x04, 0x55
        /*002e*/ 	.short	(.L_205 - .L_204)


	//   ....[0]....
.L_204:
        /*0030*/ 	.word	0x00000001
        /*0034*/ 	.byte	0x70, 0x09, 0x00, 0x00, 0x01, 0x00, 0x00, 0x00, 0x40, 0x0a, 0x00, 0x00, 0x01, 0x00, 0x00, 0x00
        /*0044*/ 	.byte	0xe0, 0x15, 0x01, 0x00


	//----- nvinfo : EIATTR_MERCURY_ISA_VERSION
	.align		4
.L_205:
        /*0048*/ 	.byte	0x03, 0x5f
        /*004a*/ 	.short	0x0101


	//----- nvinfo : EIATTR_INT_WARP_WIDE_INSTR_OFFSETS
	.align		4
        /*004c*/ 	.byte	0x04, 0x31
        /*004e*/ 	.short	(.L_207 - .L_206)


	//   ....[0]....
.L_206:
        /*0050*/ 	.word	0x00000190


	//   ....[1]....
        /*0054*/ 	.word	0x000001c0


	//   ....[2]....
        /*0058*/ 	.word	0x000001d0


	//   ....[3]....
        /*005c*/ 	.word	0x0000e830


	//   ....[4]....
        /*0060*/ 	.word	0x0000e8d0


	//   ....[5]....
        /*0064*/ 	.word	0x0000ee80


	//   ....[6]....
        /*0068*/ 	.word	0x00010f40


	//   ....[7]....
        /*006c*/ 	.word	0x00010fe0


	//----- nvinfo : EIATTR_COOP_GROUP_MASK_REGIDS
	.align		4
.L_207:
        /*0070*/ 	.byte	0x04, 0x29
        /*0072*/ 	.short	(.L_209 - .L_208)


	//   ....[0]....
.L_208:
        /*0074*/ 	.word	0xffffffff


	//   ....[1]....
        /*0078*/ 	.word	0xffffffff


	//   ....[2]....
        /*007c*/ 	.word	0xffffffff


	//   ....[3]....
        /*0080*/ 	.word	0xffffffff


	//   ....[4]....
        /*0084*/ 	.word	0xffffffff


	//   ....[5]....
        /*0088*/ 	.word	0xffffffff


	//   ....[6]....
        /*008c*/ 	.word	0xffffffff


	//   ....[7]....
        /*0090*/ 	.word	0xffffffff


	//   ....[8]....
        /*0094*/ 	.word	0xffffffff


	//   ....[9]....
        /*0098*/ 	.word	0xffffffff


	//   ....[10]....
        /*009c*/ 	.word	0xffffffff


	//   ....[11]....
        /*00a0*/ 	.word	0xffffffff


	//   ....[12]....
        /*00a4*/ 	.word	0xffffffff


	//   ....[13]....
        /*00a8*/ 	.word	0xffffffff


	//   ....[14]....
        /*00ac*/ 	.word	0xffffffff


	//   ....[15]....
        /*00b0*/ 	.word	0xffffffff


	//   ....[16]....
        /*00b4*/ 	.word	0xffffffff


	//   ....[17]....
        /*00b8*/ 	.word	0xffffffff


	//   ....[18]....
        /*00bc*/ 	.word	0xffffffff


	//   ....[19]....
        /*00c0*/ 	.word	0xffffffff


	//   ....[20]....
        /*00c4*/ 	.word	0xffffffff


	//   ....[21]....
        /*00c8*/ 	.word	0xffffffff


	//   ....[22]....
        /*00cc*/ 	.word	0xffffffff


	//   ....[23]....
        /*00d0*/ 	.word	0xffffffff


	//   ....[24]....
        /*00d4*/ 	.word	0xffffffff


	//   ....[25]....
        /*00d8*/ 	.word	0xffffffff


	//   ....[26]....
        /*00dc*/ 	.word	0xffffffff


	//   ....[27]....
        /*00e0*/ 	.word	0xffffffff


	//   ....[28]....
        /*00e4*/ 	.word	0xffffffff


	//   ....[29]....
        /*00e8*/ 	.word	0xffffffff


	//   ....[30]....
        /*00ec*/ 	.word	0xffffffff


	//   ....[31]....
        /*00f0*/ 	.word	0xffffffff


	//   ....[32]....
        /*00f4*/ 	.word	0x0500000f


	//   ....[33]....
        /*00f8*/ 	.word	0x0500000f


	//----- nvinfo : EIATTR_COOP_GROUP_INSTR_OFFSETS
	.align		4
.L_209:
        /*00fc*/ 	.byte	0x04, 0x28
        /*00fe*/ 	.short	(.L_211 - .L_210)


	//   ....[0]....
.L_210:
        /*0100*/ 	.word	0x00000060


	//   ....[1]....
        /*0104*/ 	.word	0x000001a0


	//   ....[2]....
        /*0108*/ 	.word	0x000001f0


	//   ....[3]....
        /*010c*/ 	.word	0x000003e0


	//   ....[4]....
        /*0110*/ 	.word	0x00000540


	//   ....[5]....
        /*0114*/ 	.word	0x00000660


	//   ....[6]....
        /*0118*/ 	.word	0x000007c0


	//   ....[7]....
        /*011c*/ 	.word	0x00001970


	//   ....[8]....
        /*0120*/ 	.word	0x000031c0


	//   ....[9]....
        /*0124*/ 	.word	0x00003350


	//   ....[10]....
        /*0128*/ 	.word	0x00003610


	//   ....[11]....
        /*012c*/ 	.word	0x00003700


	//   ....[12]....
        /*0130*/ 	.word	0x00005dd0


	//   ....[13]....
        /*0134*/ 	.word	0x00005ed0


	//   ....[14]....
        /*0138*/ 	.word	0x00006280


	//   ....[15]....
        /*013c*/ 	.word	0x000062d0


	//   ....[16]....
        /*0140*/ 	.word	0x00007dc0


	//   ....[17]....
        /*0144*/ 	.word	0x00007ef0


	//   ....[18]....
        /*0148*/ 	.word	0x00008130


	//   ....[19]....
        /*014c*/ 	.word	0x00008190


	//   ....[20]....
        /*0150*/ 	.word	0x0000a3e0


	//   ....[21]....
        /*0154*/ 	.word	0x0000a4e0


	//   ....[22]....
        /*0158*/ 	.word	0x0000a880


	//   ....[23]....
        /*015c*/ 	.word	0x0000a8e0


	//   ....[24]....
        /*0160*/ 	.word	0x0000b8b0


	//   ....[25]....
        /*0164*/ 	.word	0x0000b8f0


	//   ....[26]....
        /*0168*/ 	.word	0x0000ba30


	//   ....[27]....
        /*016c*/ 	.word	0x0000ba50


	//   ....[28]....
        /*0170*/ 	.word	0x0000d260


	//   ....[29]....
        /*0174*/ 	.word	0x0000df90


	//   ....[30]....
        /*0178*/ 	.word	0x000113b0


	//   ....[31]....
        /*017c*/ 	.word	0x00011580


	//   ....[32]....
        /*0180*/ 	.word	0x00011bd0


	//   ....[33]....
        /*0184*/ 	.word	0x00011fb0


	//----- nvinfo : EIATTR_REG_RECONFIG
	.align		4
.L_211:
        /*0188*/ 	.byte	0x01, 0x54
	.zero		2


	//----- nvinfo : EIATTR_SYSCALL_OFFSETS
	.align		4
        /*018c*/ 	.byte	0x04, 0x46
        /*018e*/ 	.short	(.L_213 - .L_212)


	//   ....[0]....
.L_212:
        /*0190*/ 	.word	0x00001b20


	//   ....[1]....
        /*0194*/ 	.word	0x0000ea60


	//   ....[2]....
        /*0198*/ 	.word	0x0000eba0


	//   ....[3]....
        /*019c*/ 	.word	0x0000ec90


	//----- nvinfo : EIATTR_MBARRIER_INSTR_OFFSETS
	.align		4
.L_213:
        /*01a0*/ 	.byte	0x04, 0x39
        /*01a2*/ 	.short	(.L_215 - .L_214)


	//   ....[0]....
.L_214:
        /*01a4*/ 	.word	0x00000290
        /*01a8*/ 	.word	0x000000ff
        /*01ac*/ 	.word	0x00030800
        /*01b0*/ 	.short	0x0100
        /*01b2*/ 	.byte	0x06
	.zero		1


	//   ....[1]....
        /*01b4*/ 	.word	0x000002a0
        /*01b8*/ 	.word	0x000000ff
        /*01bc*/ 	.word	0x00030820
        /*01c0*/ 	.short	0x0100
        /*01c2*/ 	.byte	0x06
	.zero		1


	//   ....[2]....
        /*01c4*/ 	.word	0x00000390
        /*01c8*/ 	.word	0x000000ff
        /*01cc*/ 	.word	0x00030830
        /*01d0*/ 	.short	0x0100
        /*01d2*/ 	.byte	0x08
	.zero		1


	//   ....[3]....
        /*01d4*/ 	.word	0x000003a0
        /*01d8*/ 	.word	0x000000ff
        /*01dc*/ 	.word	0x00030840
        /*01e0*/ 	.short	0x0100
        /*01e2*/ 	.byte	0x08
	.zero		1


	//   ....[4]....
        /*01e4*/ 	.word	0x000003b0
        /*01e8*/ 	.word	0x000000ff
        /*01ec*/ 	.word	0x00030838
        /*01f0*/ 	.short	0x0100
        /*01f2*/ 	.byte	0x08
	.zero		1


	//   ....[5]....
        /*01f4*/ 	.word	0x000003c0
        /*01f8*/ 	.word	0x000000ff
        /*01fc*/ 	.word	0x00030848
        /*0200*/ 	.short	0x0100
        /*0202*/ 	.byte	0x08
	.zero		1


	//   ....[6]....
        /*0204*/ 	.word	0x000004f0
        /*0208*/ 	.word	0x000000ff
        /*020c*/ 	.word	0x00030850
        /*0210*/ 	.short	0x0100
        /*0212*/ 	.byte	0x08
	.zero		1


	//   ....[7]....
        /*0214*/ 	.word	0x00000500
        /*0218*/ 	.word	0x000000ff
        /*021c*/ 	.word	0x00030860
        /*0220*/ 	.short	0x0100
        /*0222*/ 	.byte	0x08
	.zero		1


	//   ....[8]....
        /*0224*/ 	.word	0x00000510
        /*0228*/ 	.word	0x000000ff
        /*022c*/ 	.word	0x00030858
        /*0230*/ 	.short	0x0100
        /*0232*/ 	.byte	0x08
	.zero		1


	//   ....[9]....
        /*0234*/ 	.word	0x00000520
        /*0238*/ 	.word	0x000000ff
        /*023c*/ 	.word	0x00030868
        /*0240*/ 	.short	0x0100
        /*0242*/ 	.byte	0x08
	.zero		1


	//   ....[10]....
        /*0244*/ 	.word	0x00000610
        /*0248*/ 	.word	0x000000ff
        /*024c*/ 	.word	0x00030870
        /*0250*/ 	.short	0x0100
        /*0252*/ 	.byte	0x06
	.zero		1


	//   ....[11]....
        /*0254*/ 	.word	0x00000620
        /*0258*/ 	.word	0x000000ff
        /*025c*/ 	.word	0x00030880
        /*0260*/ 	.short	0x0100
        /*0262*/ 	.byte	0x06
	.zero		1


	//   ....[12]....
        /*0264*/ 	.word	0x00000630
        /*0268*/ 	.word	0x000000ff
        /*026c*/ 	.word	0x00030878
        /*0270*/ 	.short	0x0100
        /*0272*/ 	.byte	0x06
	.zero		1


	//   ....[13]....
        /*0274*/ 	.word	0x00000640
        /*0278*/ 	.word	0x000000ff
        /*027c*/ 	.word	0x00030888
        /*0280*/ 	.short	0x0100
        /*0282*/ 	.byte	0x06
	.zero		1


	//   ....[14]....
        /*0284*/ 	.word	0x00000770
        /*0288*/ 	.word	0x000000ff
        /*028c*/ 	.word	0x00030890
        /*0290*/ 	.short	0x0100
        /*0292*/ 	.byte	0x08
	.zero		1


	//   ....[15]....
        /*0294*/ 	.word	0x00000780
        /*0298*/ 	.word	0x000000ff
        /*029c*/ 	.word	0x000308a0
        /*02a0*/ 	.short	0x0100
        /*02a2*/ 	.byte	0x08
	.zero		1


	//   ....[16]....
        /*02a4*/ 	.word	0x00000790
        /*02a8*/ 	.word	0x000000ff
        /*02ac*/ 	.word	0x00030898
        /*02b0*/ 	.short	0x0100
        /*02b2*/ 	.byte	0x08
	.zero		1


	//   ....[17]....
        /*02b4*/ 	.word	0x000007a0
        /*02b8*/ 	.word	0x000000ff
        /*02bc*/ 	.word	0x000308a8
        /*02c0*/ 	.short	0x0100
        /*02c2*/ 	.byte	0x08
	.zero		1


	//   ....[18]....
        /*02c4*/ 	.word	0x000008d0
        /*02c8*/ 	.word	0x000000ff
        /*02cc*/ 	.word	0x000308b0
        /*02d0*/ 	.short	0x0100
        /*02d2*/ 	.byte	0x08
	.zero		1


	//   ....[19]....
        /*02d4*/ 	.word	0x000008e0
        /*02d8*/ 	.word	0x000000ff
        /*02dc*/ 	.word	0x000308c0
        /*02e0*/ 	.short	0x0100
        /*02e2*/ 	.byte	0x08
	.zero		1


	//   ....[20]....
        /*02e4*/ 	.word	0x000008f0
        /*02e8*/ 	.word	0x000000ff
        /*02ec*/ 	.word	0x000308b8
        /*02f0*/ 	.short	0x0100
        /*02f2*/ 	.byte	0x08
	.zero		1


	//   ....[21]....
        /*02f4*/ 	.word	0x00000900
        /*02f8*/ 	.word	0x000000ff
        /*02fc*/ 	.word	0x000308c8
        /*0300*/ 	.short	0x0100
        /*0302*/ 	.byte	0x08
	.zero		1


	//   ....[22]....
        /*0304*/ 	.word	0x00001bc0
        /*0308*/ 	.word	0x000000ff
        /*030c*/ 	.word	0x00030800
        /*0310*/ 	.short	0x010a
        /*0312*/ 	.byte	0x26
	.zero		1


	//   ....[23]....
        /*0314*/ 	.word	0x00001c40
        /*0318*/ 	.word	0x00000003
        /*031c*/ 	.word	0x00030830
        /*0320*/ 	.short	0x010a
        /*0322*/ 	.byte	0x3f
	.zero		1


	//   ....[24]....
        /*0324*/ 	.word	0x00001ca0
        /*0328*/ 	.word	0x00000003
        /*032c*/ 	.word	0x00030830
        /*0330*/ 	.short	0x010a
        /*0332*/ 	.byte	0x3f
	.zero		1


	//   ....[25]....
        /*0334*/ 	.word	0x000026d0
        /*0338*/ 	.word	0x00000002
        /*033c*/ 	.word	0x00000000
        /*0340*/ 	.short	0x0101
        /*0342*/ 	.byte	0x3f
	.zero		1


	//   ....[26]....
        /*0344*/ 	.word	0x00004370
        /*0348*/ 	.word	0x000000ff
        /*034c*/ 	.word	0x00030830
        /*0350*/ 	.short	0x010a
        /*0352*/ 	.byte	0x27
	.zero		1


	//   ....[27]....
        /*0354*/ 	.word	0x000043b0
        /*0358*/ 	.word	0x000000ff
        /*035c*/ 	.word	0x00030830
        /*0360*/ 	.short	0x010a
        /*0362*/ 	.byte	0x27
	.zero		1


	//   ....[28]....
        /*0364*/ 	.word	0x00005210
        /*0368*/ 	.word	0x000000ff
        /*036c*/ 	.word	0x00030850
        /*0370*/ 	.short	0x010a
        /*0372*/ 	.byte	0x0a
	.zero		1


	//   ....[29]....
        /*0374*/ 	.word	0x00005250
        /*0378*/ 	.word	0x000000ff
        /*037c*/ 	.word	0x00030850
        /*0380*/ 	.short	0x010a
        /*0382*/ 	.byte	0x0a
	.zero		1


	//   ....[30]....
        /*0384*/ 	.word	0x000054d0
        /*0388*/ 	.word	0x00000002
        /*038c*/ 	.word	0x00000000
        /*0390*/ 	.short	0x0101
        /*0392*/ 	.byte	0x3f
	.zero		1


	//   ....[31]....
        /*0394*/ 	.word	0x000065a0
        /*0398*/ 	.word	0x0000009b
        /*039c*/ 	.word	0x00000000
        /*03a0*/ 	.short	0x0101
        /*03a2*/ 	.byte	0x3f
	.zero		1


	//   ....[32]....
        /*03a4*/ 	.word	0x00006cc0
        /*03a8*/ 	.word	0x000000ff
        /*03ac*/ 	.word	0x00030830
        /*03b0*/ 	.short	0x010a
        /*03b2*/ 	.byte	0x06
	.zero		1


	//   ....[33]....
        /*03b4*/ 	.word	0x00006d00
        /*03b8*/ 	.word	0x000000ff
        /*03bc*/ 	.word	0x00030830
        /*03c0*/ 	.short	0x010a
        /*03c2*/ 	.byte	0x06
	.zero		1


	//   ....[34]....
        /*03c4*/ 	.word	0x00007b60
        /*03c8*/ 	.word	0x000000ff
        /*03cc*/ 	.word	0x00030850
        /*03d0*/ 	.short	0x010a
        /*03d2*/ 	.byte	0x0e
	.zero		1


	//   ....[35]....
        /*03d4*/ 	.word	0x00007ba0
        /*03d8*/ 	.word	0x000000ff
        /*03dc*/ 	.word	0x00030850
        /*03e0*/ 	.short	0x010a
        /*03e2*/ 	.byte	0x0e
	.zero		1


	//   ....[36]....
        /*03e4*/ 	.word	0x000084c0
        /*03e8*/ 	.word	0x0000009f
        /*03ec*/ 	.word	0x00000000
        /*03f0*/ 	.short	0x0101
        /*03f2*/ 	.byte	0x3f
	.zero		1


	//   ....[37]....
        /*03f4*/ 	.word	0x00008520
        /*03f8*/ 	.word	0x000000a3
        /*03fc*/ 	.word	0x00000000
        /*0400*/ 	.short	0x0101
        /*0402*/ 	.byte	0x3f
	.zero		1


	//   ....[38]....
        /*0404*/ 	.word	0x000089c0
        /*0408*/ 	.word	0x000000ff
        /*040c*/ 	.word	0x00030830
        /*0410*/ 	.short	0x010a
        /*0412*/ 	.byte	0x06
	.zero		1


	//   ....[39]....
        /*0414*/ 	.word	0x00008a00
        /*0418*/ 	.word	0x000000ff
        /*041c*/ 	.word	0x00030830
        /*0420*/ 	.short	0x010a
        /*0422*/ 	.byte	0x06
	.zero		1


	//   ....[40]....
        /*0424*/ 	.word	0x00009860
        /*0428*/ 	.word	0x000000ff
        /*042c*/ 	.word	0x00030850
        /*0430*/ 	.short	0x010a
        /*0432*/ 	.byte	0x0a
	.zero		1


	//   ....[41]....
        /*0434*/ 	.word	0x000098a0
        /*0438*/ 	.word	0x000000ff
        /*043c*/ 	.word	0x00030850
        /*0440*/ 	.short	0x010a
        /*0442*/ 	.byte	0x0a
	.zero		1


	//   ....[42]....
        /*0444*/ 	.word	0x00009b50
        /*0448*/ 	.word	0x00000002
        /*044c*/ 	.word	0x00000000
        /*0450*/ 	.short	0x0101
        /*0452*/ 	.byte	0x3f
	.zero		1


	//   ....[43]....
        /*0454*/ 	.word	0x0000ac50
        /*0458*/ 	.word	0x0000009f
        /*045c*/ 	.word	0x00000000
        /*0460*/ 	.short	0x0101
        /*0462*/ 	.byte	0x3f
	.zero		1


	//   ....[44]....
        /*0464*/ 	.word	0x0000b820
        /*0468*/ 	.word	0x000000ff
        /*046c*/ 	.word	0x00030850
        /*0470*/ 	.short	0x010a
        /*0472*/ 	.byte	0x05
	.zero		1


	//   ....[45]....
        /*0474*/ 	.word	0x0000b860
        /*0478*/ 	.word	0x000000ff
        /*047c*/ 	.word	0x00030850
        /*0480*/ 	.short	0x010a
        /*0482*/ 	.byte	0x05
	.zero		1


	//   ....[46]....
        /*0484*/ 	.word	0x0000bdd0
        /*0488*/ 	.word	0x00000007
        /*048c*/ 	.word	0x00000000
        /*0490*/ 	.short	0x0101
        /*0492*/ 	.byte	0x3f
	.zero		1


	//   ....[47]....
        /*0494*/ 	.word	0x0000d4a0
        /*0498*/ 	.word	0x000000ff
        /*049c*/ 	.word	0x00000000
        /*04a0*/ 	.short	0x0101
        /*04a2*/ 	.byte	0x05
	.zero		1


	//   ....[48]....
        /*04a4*/ 	.word	0x0000f180
        /*04a8*/ 	.word	0x00000008
        /*04ac*/ 	.word	0x00030840
        /*04b0*/ 	.short	0x010a
        /*04b2*/ 	.byte	0x3f
	.zero		1


	//   ....[49]....
        /*04b4*/ 	.word	0x0000f6c0
        /*04b8*/ 	.word	0x000000ff
        /*04bc*/ 	.word	0x00030820
        /*04c0*/ 	.short	0x010a
        /*04c2*/ 	.byte	0x28
	.zero		1


	//   ....[50]....
        /*04c4*/ 	.word	0x0000f9b0
        /*04c8*/ 	.word	0x00000003
        /*04cc*/ 	.word	0x00030840
        /*04d0*/ 	.short	0x010a
        /*04d2*/ 	.byte	0x3f
	.zero		1


	//   ....[51]....
        /*04d4*/ 	.word	0x0000fc60
        /*04d8*/ 	.word	0x00000002
        /*04dc*/ 	.word	0x00000060
        /*04e0*/ 	.short	0x010a
        /*04e2*/ 	.byte	0x3f
	.zero		1


	//   ....[52]....
        /*04e4*/ 	.word	0x000101e0
        /*04e8*/ 	.word	0x00000003
        /*04ec*/ 	.word	0x00030840
        /*04f0*/ 	.short	0x010a
        /*04f2*/ 	.byte	0x3f
	.zero		1


	//   ....[53]....
        /*04f4*/ 	.word	0x00010490
        /*04f8*/ 	.word	0x00000002
        /*04fc*/ 	.word	0x00000060
        /*0500*/ 	.short	0x010a
        /*0502*/ 	.byte	0x3f
	.zero		1


	//   ....[54]....
        /*0504*/ 	.word	0x00010930
        /*0508*/ 	.word	0x00000002
        /*050c*/ 	.word	0x00030840
        /*0510*/ 	.short	0x010a
        /*0512*/ 	.byte	0x3f
	.zero		1


	//   ....[55]....
        /*0514*/ 	.word	0x00010c10
        /*0518*/ 	.word	0x00000002
        /*051c*/ 	.word	0x00000060
        /*0520*/ 	.short	0x010a
        /*0522*/ 	.byte	0x3f
	.zero		1


	//   ....[56]....
        /*0524*/ 	.word	0x00011080
        /*0528*/ 	.word	0x00000003
        /*052c*/ 	.word	0x00030860
        /*0530*/ 	.short	0x010a
        /*0532*/ 	.byte	0x3f
	.zero		1


	//   ....[57]....
        /*0534*/ 	.word	0x00011530
        /*0538*/ 	.word	0x00000007
        /*053c*/ 	.word	0x00030820
        /*0540*/ 	.short	0x010a
        /*0542*/ 	.byte	0x3f
	.zero		1


	//   ....[58]....
        /*0544*/ 	.word	0x000116a0
        /*0548*/ 	.word	0x00000005
        /*054c*/ 	.word	0x00000000
        /*0550*/ 	.short	0x010a
        /*0552*/ 	.byte	0x3f
	.zero		1


	//   ....[59]....
        /*0554*/ 	.word	0x00011710
        /*0558*/ 	.word	0x00000003
        /*055c*/ 	.word	0x00000000
        /*0560*/ 	.short	0x010a
        /*0562*/ 	.byte	0x3f
	.zero		1


	//   ....[60]....
        /*0564*/ 	.word	0x00011770
        /*0568*/ 	.word	0x00000005
        /*056c*/ 	.word	0x00000000
        /*0570*/ 	.short	0x010a
        /*0572*/ 	.byte	0x3f
	.zero		1


	//   ....[61]....
        /*0574*/ 	.word	0x000117a0
        /*0578*/ 	.word	0x00000003
        /*057c*/ 	.word	0x00000000
        /*0580*/ 	.short	0x010a
        /*0582*/ 	.byte	0x3f
	.zero		1


	//   ....[62]....
        /*0584*/ 	.word	0x00011810
        /*0588*/ 	.word	0x00000003
        /*058c*/ 	.word	0x00030800
        /*0590*/ 	.short	0x010a
        /*0592*/ 	.byte	0x3f
	.zero		1


	//   ....[63]....
        /*0594*/ 	.word	0x00011860
        /*0598*/ 	.word	0x00000003
        /*059c*/ 	.word	0x00030830
        /*05a0*/ 	.short	0x010a
        /*05a2*/ 	.byte	0x3f
	.zero		1


	//   ....[64]....
        /*05a4*/ 	.word	0x000118c0
        /*05a8*/ 	.word	0x00000099
        /*05ac*/ 	.word	0x00030830
        /*05b0*/ 	.short	0x010a
        /*05b2*/ 	.byte	0x3f
	.zero		1


	//   ....[65]....
        /*05b4*/ 	.word	0x00011920
        /*05b8*/ 	.word	0x000000d7
        /*05bc*/ 	.word	0x00030850
        /*05c0*/ 	.short	0x010a
        /*05c2*/ 	.byte	0x3f
	.zero		1


	//   ....[66]....
        /*05c4*/ 	.word	0x00011980
        /*05c8*/ 	.word	0x00000004
        /*05cc*/ 	.word	0x00030830
        /*05d0*/ 	.short	0x010a
        /*05d2*/ 	.byte	0x3f
	.zero		1


	//   ....[67]....
        /*05d4*/ 	.word	0x000119e0
        /*05d8*/ 	.word	0x00000003
        /*05dc*/ 	.word	0x00030850
        /*05e0*/ 	.short	0x010a
        /*05e2*/ 	.byte	0x3f
	.zero		1


	//   ....[68]....
        /*05e4*/ 	.word	0x00011a40
        /*05e8*/ 	.word	0x00000004
        /*05ec*/ 	.word	0x00030830
        /*05f0*/ 	.short	0x010a
        /*05f2*/ 	.byte	0x3f
	.zero		1


	//   ....[69]....
        /*05f4*/ 	.word	0x00011aa0
        /*05f8*/ 	.word	0x00000003
        /*05fc*/ 	.word	0x00030850
        /*0600*/ 	.short	0x010a
        /*0602*/ 	.byte	0x3f
	.zero		1


	//   ....[70]....
        /*0604*/ 	.word	0x00011b00
        /*0608*/ 	.word	0x00000005
        /*060c*/ 	.word	0x00030850
        /*0610*/ 	.short	0x010a
        /*0612*/ 	.byte	0x3f
	.zero		1


	//   ....[71]....
        /*0614*/ 	.word	0x00011c80
        /*0618*/ 	.word	0x00000008
        /*061c*/ 	.word	0x00030840
        /*0620*/ 	.short	0x010a
        /*0622*/ 	.byte	0x3f
	.zero		1


	//   ....[72]....
        /*0624*/ 	.word	0x00011ce0
        /*0628*/ 	.word	0x00000008
        /*062c*/ 	.word	0x00030820
        /*0630*/ 	.short	0x010a
        /*0632*/ 	.byte	0x3f
	.zero		1


	//   ....[73]....
        /*0634*/ 	.word	0x00011d30
        /*0638*/ 	.word	0x00000003
        /*063c*/ 	.word	0x00030840
        /*0640*/ 	.short	0x010a
        /*0642*/ 	.byte	0x3f
	.zero		1


	//   ....[74]....
        /*0644*/ 	.word	0x00011d80
        /*0648*/ 	.word	0x00000002
        /*064c*/ 	.word	0x00000060
        /*0650*/ 	.short	0x010a
        /*0652*/ 	.byte	0x3f
	.zero		1


	//   ....[75]....
        /*0654*/ 	.word	0x00011dd0
        /*0658*/ 	.word	0x00000003
        /*065c*/ 	.word	0x00030840
        /*0660*/ 	.short	0x010a
        /*0662*/ 	.byte	0x3f
	.zero		1


	//   ....[76]....
        /*0664*/ 	.word	0x00011e20
        /*0668*/ 	.word	0x00000002
        /*066c*/ 	.word	0x00000060
        /*0670*/ 	.short	0x010a
        /*0672*/ 	.byte	0x3f
	.zero		1


	//   ....[77]....
        /*0674*/ 	.word	0x00011e70
        /*0678*/ 	.word	0x00000002
        /*067c*/ 	.word	0x00030840
        /*0680*/ 	.short	0x010a
        /*0682*/ 	.byte	0x3f
	.zero		1


	//   ....[78]....
        /*0684*/ 	.word	0x00011ec0
        /*0688*/ 	.word	0x00000002
        /*068c*/ 	.word	0x00000060
        /*0690*/ 	.short	0x010a
        /*0692*/ 	.byte	0x3f
	.zero		1


	//   ....[79]....
        /*0694*/ 	.word	0x00011f10
        /*0698*/ 	.word	0x00000003
        /*069c*/ 	.word	0x00030860
        /*06a0*/ 	.short	0x010a
        /*06a2*/ 	.byte	0x3f
	.zero		1


	//   ....[80]....
        /*06a4*/ 	.word	0x00011ff0
        /*06a8*/ 	.word	0x00000007
        /*06ac*/ 	.word	0x00030820
        /*06b0*/ 	.short	0x010a
        /*06b2*/ 	.byte	0x3f
	.zero		1


	//   ....[81]....
        /*06b4*/ 	.word	0x00012040
        /*06b8*/ 	.word	0x00000005
        /*06bc*/ 	.word	0x00000000
        /*06c0*/ 	.short	0x010a
        /*06c2*/ 	.byte	0x3f
	.zero		1


	//   ....[82]....
        /*06c4*/ 	.word	0x00012090
        /*06c8*/ 	.word	0x00000003
        /*06cc*/ 	.word	0x00000000
        /*06d0*/ 	.short	0x010a
        /*06d2*/ 	.byte	0x3f
	.zero		1


	//   ....[83]....
        /*06d4*/ 	.word	0x000120e0
        /*06d8*/ 	.word	0x00000005
        /*06dc*/ 	.word	0x00000000
        /*06e0*/ 	.short	0x010a
        /*06e2*/ 	.byte	0x3f
	.zero		1


	//----- nvinfo : EIATTR_NUM_MBARRIERS
	.align		4
.L_215:
        /*06e4*/ 	.byte	0x03, 0x38
        /*06e6*/ 	.short	0x0016


	//----- nvinfo : EIATTR_EXIT_INSTR_OFFSETS
	.align		4
        /*06e8*/ 	.byte	0x04, 0x1c
        /*06ea*/ 	.short	(.L_217 - .L_216)


	//   ....[0]....
.L_216:
        /*06ec*/ 	.word	0x00000a30


	//   ....[1]....
        /*06f0*/ 	.word	0x0000df50


	//   ....[2]....
        /*06f4*/ 	.word	0x0000dfb0


	//   ....[3]....
        /*06f8*/ 	.word	0x000115a0


	//   ....[4]....
        /*06fc*/ 	.word	0x000117f0


	//----- nvinfo : EIATTR_MAX_THREADS
	.align		4
.L_217:
        /*0700*/ 	.byte	0x04, 0x05
        /*0702*/ 	.short	(.L_219 - .L_218)
.L_218:
        /*0704*/ 	.word	0x00000180
        /*0708*/ 	.word	0x00000001
        /*070c*/ 	.word	0x00000001


	//----- nvinfo : EIATTR_CRS_STACK_SIZE
	.align		4
.L_219:
        /*0710*/ 	.byte	0x04, 0x1e
        /*0712*/ 	.short	(.L_221 - .L_220)
.L_220:
        /*0714*/ 	.word	0x00000000


	//----- nvinfo : EIATTR_CBANK_PARAM_SIZE
	.align		4
.L_221:
        /*0718*/ 	.byte	0x03, 0x19
        /*071a*/ 	.short	0x0bf0


	//----- nvinfo : EIATTR_PARAM_CBANK
	.align		4
        /*071c*/ 	.byte	0x04, 0x0a
        /*071e*/ 	.short	(.L_223 - .L_222)
	.align		4
.L_222:
        /*0720*/ 	.word	index@(.nv.constant0._ZN7cutlass13device_kernelIN5flash11enable_sm90INS1_16FlashAttnFwdSm90INS1_25CollectiveMainloopFwdSm90ILi2EN4cute5tupleIJNS5_1CILi1EEES8_S8_EEENS6_IJNS7_ILi128EEENS7_ILi64EEENS7_ILi256EEEEEELi256ENS_6half_tEfNS_4arch4Sm90ELb0ELb1ELb0ELb0ELb0ELb0ELb0ELb1ELb1ELb0ELb0ELb0EEENS1_21CollectiveEpilogueFwdINS6_IJSA_SC_SB_EEES9_SE_SG_Li256ELb0ELb0ELb0ELb0EEENS1_30DynamicPersistentTileSchedulerILi256ELi32ELb0ELb0ELb1EEEEEEEEEvNT_6ParamsE)
        /*0724*/ 	.short	0x0210
        /*0726*/ 	.short	0x0bf0


	//----- nvinfo : EIATTR_SW_WAR
	.align		4
.L_223:
        /*0728*/ 	.byte	0x04, 0x36
        /*072a*/ 	.short	(.L_225 - .L_224)
.L_224:
        /*072c*/ 	.word	0x00000008
.L_225:


//--------------------- .nv.info._ZN7cutlass13device_kernelIN5flash11enable_sm90INS1_16FlashAttnFwdSm90INS1_25CollectiveMainloopFwdSm90ILi2EN4cute5tupleIJNS5_1CILi1EEES8_S8_EEENS6_IJNS7_ILi128EEENS7_ILi64EEENS7_ILi256EEEEEELi256ENS_6half_tEfNS_4arch4Sm90ELb0ELb1ELb0ELb1ELb0ELb0ELb0ELb1ELb1ELb0ELb0ELb0EEENS1_21CollectiveEpilogueFwdINS6_IJSA_SC_SB_EEES9_SE_SG_Li256ELb1ELb0ELb0ELb0EEENS1_36VarlenDynamicPersistentTileSchedulerILi128ELi64ELi256ELi32ELb0ELb0ELb1ELb1ELb0ELb1EEEEEEEEEvNT_6ParamsE --------------------------
	.section	.nv.info._ZN7cutlass13device_kernelIN5flash11enable_sm90INS1_16FlashAttnFwdSm90INS1_25CollectiveMainloopFwdSm90ILi2EN4cute5tupleIJNS5_1CILi1EEES8_S8_EEENS6_IJNS7_ILi128EEENS7_ILi64EEENS7_ILi256EEEEEELi256ENS_6half_tEfNS_4arch4Sm90ELb0ELb1ELb0ELb1ELb0ELb0ELb0ELb1ELb1ELb0ELb0ELb0EEENS1_21CollectiveEpilogueFwdINS6_IJSA_SC_SB_EEES9_SE_SG_Li256ELb1ELb0ELb0ELb0EEENS1_36VarlenDynamicPersistentTileSchedulerILi128ELi64ELi256ELi32ELb0ELb0ELb1ELb1ELb0ELb1EEEEEEEEEvNT_6ParamsE,"",@"SHT_CUDA_INFO"
	.sectionflags	@""
	.align	4


	//----- nvinfo : EIATTR_CUDA_API_VERSION
	.align		4
        /*0000*/ 	.byte	0x04, 0x37
        /*0002*/ 	.short	(.L_227 - .L_226)
.L_226:
        /*0004*/ 	.word	0x00000082


	//----- nvinfo : EIATTR_KPARAM_INFO
	.align		4
.L_227:
        /*0008*/ 	.byte	0x04, 0x17
        /*000a*/ 	.short	(.L_229 - .L_228)
.L_228:
        /*000c*/ 	.word	0x00000000
        /*0010*/ 	.short	0x0000
        /*0012*/ 	.short	0x0070
        /*0014*/ 	.byte	0x00, 0xf0, 0x01, 0x28


	//----- nvinfo : EIATTR_SPARSE_MMA_MASK
	.align		4
.L_229:
        /*0018*/ 	.byte	0x03, 0x50
        /*001a*/ 	.short	0x0000


	//----- nvinfo : EIATTR_MAXREG_COUNT
	.align		4
        /*001c*/ 	.byte	0x03, 0x1b
        /*001e*/ 	.short	0x00a8


	//----- nvinfo : EIATTR_NUM_BARRIERS
	.align		4
        /*0020*/ 	.byte	0x02, 0x4c
        /*0022*/ 	.byte	0x09
	.zero		1


	//----- nvinfo : EIATTR_EXTERNS
	.align		4
        /*0024*/ 	.byte	0x04, 0x0f
        /*0026*/ 	.short	(.L_231 - .L_230)


	//   ....[0]....
	.align		4
.L_230:
        /*0028*/ 	.word	index@(__assertfail)


	//----- nvinfo : EIATTR_ANNOTATIONS
	.align		4
.L_231:
        /*002c*/ 	.byte	0x04, 0x55
        /*002e*/ 	.short	(.L_233 - .L_232)


	//   ....[0]....
.L_232:
        /* <DEDUP_REMOVED lines=32> */


	//----- nvinfo : EIATTR_MERCURY_ISA_VERSION
	.align		4
.L_233:
        /*0220*/ 	.byte	0x03, 0x5f
        /*0222*/ 	.short	0x0101


	//----- nvinfo : EIATTR_UNUSED_LOAD_BYTE_OFFSET
	.align		4
        /*0224*/ 	.byte	0x04, 0x44
        /*0226*/ 	.short	(.L_235 - .L_234)


	//   ....[0]....
.L_234:
        /*0228*/ 	.word	0x00000a50
        /*022c*/ 	.word	0x0000fff0


	//   ....[1]....
        /*0230*/ 	.word	0x0000c550
        /*0234*/ 	.word	0x0000fff0


	//----- nvinfo : EIATTR_INT_WARP_WIDE_INSTR_OFFSETS
	.align		4
.L_235:
        /*0238*/ 	.byte	0x04, 0x31
        /*023a*/ 	.short	(.L_237 - .L_236)


	//   ....[0]....
.L_236:
        /*023c*/ 	.word	0x00000160


	//   ....[1]....
        /*0240*/ 	.word	0x000001a0


	//   ....[2]....
        /*0244*/ 	.word	0x00000210


	//   ....[3]....
        /*0248*/ 	.word	0x000104f0


	//   ....[4]....
        /*024c*/ 	.word	0x00010580


	//   ....[5]....
        /*0250*/ 	.word	0x00010a80


	//   ....[6]....
        /*0254*/ 	.word	0x00010b00


	//   ....[7]....
        /*0258*/ 	.word	0x00010c10


	//   ....[8]....
        /*025c*/ 	.word	0x00010d00


	//   ....[9]....
        /*0260*/ 	.word	0x00010df0


	//   ....[10]....
        /*0264*/ 	.word	0x00013490


	//   ....[11]....
        /*0268*/ 	.word	0x00013520


	//----- nvinfo : EIATTR_COOP_GROUP_MASK_REGIDS
	.align		4
.L_237:
        /*026c*/ 	.byte	0x04, 0x29
        /*026e*/ 	.short	(.L_239 - .L_238)


	//   ....[0]....
.L_238:
        /*0270*/ 	.word	0xffffffff


	//   ....[1]....
        /*0274*/ 	.word	0xffffffff


	//   ....[2]....
        /*0278*/ 	.word	0xffffffff


	//   ....[3]....
        /*027c*/ 	.word	0xffffffff


	//   ....[4]....
        /*0280*/ 	.word	0xffffffff


	//   ....[5]....
        /*0284*/ 	.word	0xffffffff


	//   ....[6]....
        /*0288*/ 	.word	0xffffffff


	//   ....[7]....
        /*028c*/ 	.word	0xffffffff


	//   ....[8]....
        /*0290*/ 	.word	0xffffffff


	//   ....[9]....
        /*0294*/ 	.word	0xffffffff


	//   ....[10]....
        /*0298*/ 	.word	0xffffffff


	//   ....[11]....
        /*029c*/ 	.word	0xffffffff


	//   ....[12]....
        /*02a0*/ 	.word	0xffffffff


	//   ....[13]....
        /*02a4*/ 	.word	0xffffffff


	//   ....[14]....
        /*02a8*/ 	.word	0xffffffff


	//   ....[15]....
        /*02ac*/ 	.word	0xffffffff


	//   ....[16]....
        /*02b0*/ 	.word	0xffffffff


	//   ....[17]....
        /*02b4*/ 	.word	0xffffffff


	//   ....[18]....
        /*02b8*/ 	.word	0xffffffff


	//   ....[19]....
        /*02bc*/ 	.word	0xffffffff


	//   ....[20]....
        /*02c0*/ 	.word	0xffffffff


	//   ....[21]....
        /*02c4*/ 	.word	0xffffffff


	//   ....[22]....
        /*02c8*/ 	.word	0xffffffff


	//   ....[23]....
        /*02cc*/ 	.word	0xffffffff


	//   ....[24]....
        /*02d0*/ 	.word	0xffffffff


	//   ....[25]....
        /*02d4*/ 	.word	0xffffffff


	//   ....[26]....
        /*02d8*/ 	.word	0xffffffff


	//   ....[27]....
        /*02dc*/ 	.word	0xffffffff


	//   ....[28]....
        /*02e0*/ 	.word	0xffffffff


	//   ....[29]....
        /*02e4*/ 	.word	0xffffffff


	//   ....[30]....
        /*02e8*/ 	.word	0xffffffff


	//   ....[31]....
        /*02ec*/ 	.word	0xffffffff


	//   ....[32]....
        /*02f0*/ 	.word	0xffffffff


	//   ....[33]....
        /*02f4*/ 	.word	0xffffffff


	//   ....[34]....
        /*02f8*/ 	.word	0xffffffff


	//   ....[35]....
        /*02fc*/ 	.word	0xffffffff


	//   ....[36]....
        /*0300*/ 	.word	0xffffffff


	//   ....[37]....
        /*0304*/ 	.word	0xffffffff


	//   ....[38]....
        /*0308*/ 	.word	0xffffffff


	//   ....[39]....
        /*030c*/ 	.word	0xffffffff


	//   ....[40]....
        /*0310*/ 	.word	0xffffffff


	//   ....[41]....
        /*0314*/ 	.word	0xffffffff


	//   ....[42]....
        /*0318*/ 	.word	0xffffffff


	//   ....[43]....
        /*031c*/ 	.word	0xffffffff


	//   ....[44]....
        /*0320*/ 	.word	0xffffffff


	//   ....[45]....
        /*0324*/ 	.word	0xffffffff


	//   ....[46]....
        /*0328*/ 	.word	0xffffffff


	//   ....[47]....
        /*032c*/ 	.word	0xffffffff


	//   ....[48]....
        /*0330*/ 	.word	0xffffffff


	//   ....[49]....
        /*0334*/ 	.word	0xffffffff


	//   ....[50]....
        /*0338*/ 	.word	0xffffffff


	//   ....[51]....
        /*033c*/ 	.word	0xffffffff


	//   ....[52]....
        /*0340*/ 	.word	0xffffffff


	//   ....[53]....
        /*0344*/ 	.word	0xffffffff


	//   ....[54]....
        /*0348*/ 	.word	0xffffffff


	//   ....[55]....
        /*034c*/ 	.word	0xffffffff


	//   ....[56]....
        /*0350*/ 	.word	0xffffffff


	//   ....[57]....
        /*0354*/ 	.word	0xffffffff


	//   ....[58]....
        /*0358*/ 	.word	0xffffffff


	//   ....[59]....
        /*035c*/ 	.word	0xffffffff


	//   ....[60]....
        /*0360*/ 	.word	0xffffffff


	//   ....[61]....
        /*0364*/ 	.word	0xffffffff


	//   ....[62]....
        /*0368*/ 	.word	0x0500000f


	//   ....[63]....
        /*036c*/ 	.word	0x0500000f


	//   ....[64]....
        /*0370*/ 	.word	0x0500000f


	//   ....[65]....
        /*0374*/ 	.word	0x0500000f


	//   ....[66]....
        /*0378*/ 	.word	0x0500000f


	//   ....[67]....
        /*037c*/ 	.word	0x0500000f


	//   ....[68]....
        /*0380*/ 	.word	0x0500000f


	//   ....[69]....
        /*0384*/ 	.word	0x0500000f


	//   ....[70]....
        /*0388*/ 	.word	0x0500000f


	//   ....[71]....
        /*038c*/ 	.word	0x0500000f


	//   ....[72]....
        /*0390*/ 	.word	0x0500000f


	//   ....[73]....
        /*0394*/ 	.word	0x0500000f


	//   ....[74]....
        /*0398*/ 	.word	0x0500000f


	//   ....[75]....
        /*039c*/ 	.word	0x0500000f


	//   ....[76]....
        /*03a0*/ 	.word	0x0500000f


	//   ....[77]....
        /*03a4*/ 	.word	0x0500000f


	//   ....[78]....
        /*03a8*/ 	.word	0x0500000f


	//   ....[79]....
        /*03ac*/ 	.word	0x0500000f


	//   ....[80]....
        /*03b0*/ 	.word	0x0500000f


	//----- nvinfo : EIATTR_COOP_GROUP_INSTR_OFFSETS
	.align		4
.L_239:
        /*03b4*/ 	.byte	0x04, 0x28
        /*03b6*/ 	.short	(.L_241 - .L_240)


	//   ....[0]....
.L_240:
        /*03b8*/ 	.word	0x00000060


	//   ....[1]....
        /*03bc*/ 	.word	0x00000170


	//   ....[2]....
        /*03c0*/ 	.word	0x000001c0


	//   ....[3]....
        /*03c4*/ 	.word	0x000003f0


	//   ....[4]....
        /*03c8*/ 	.word	0x00000550


	//   ....[5]....
        /*03cc*/ 	.word	0x00000670


	//   ....[6]....
        /*03d0*/ 	.word	0x000007d0


	//   ....[7]....
        /*03d4*/ 	.word	0x000019e0


	//   ....[8]....
        /*03d8*/ 	.word	0x000031c0


	//   ....[9]....
        /*03dc*/ 	.word	0x00003370


	//   ....[10]....
        /*03e0*/ 	.word	0x00003630


	//   ....[11]....
        /*03e4*/ 	.word	0x000036d0


	//   ....[12]....
        /*03e8*/ 	.word	0x00005e00


	//   ....[13]....
        /*03ec*/ 	.word	0x00005f00


	//   ....[14]....
        /*03f0*/ 	.word	0x000062b0


	//   ....[15]....
        /*03f4*/ 	.word	0x00006320


	//   ....[16]....
        /*03f8*/ 	.word	0x00007e00


	//   ....[17]....
        /*03fc*/ 	.word	0x00007f30


	//   ....[18]....
        /*0400*/ 	.word	0x00008180


	//   ....[19]....
        /*0404*/ 	.word	0x00008210


	//   ....[20]....
        /*0408*/ 	.word	0x0000a410


	//   ....[21]....
        /*040c*/ 	.word	0x0000a510


	//   ....[22]....
        /*0410*/ 	.word	0x0000a8c0


	//   ....[23]....
        /*0414*/ 	.word	0x0000a920


	//   ....[24]....
        /*0418*/ 	.word	0x0000b900


	//   ....[25]....
        /*041c*/ 	.word	0x0000b940


	//   ....[26]....
        /*0420*/ 	.word	0x0000ba70


	//   ....[27]....
        /*0424*/ 	.word	0x0000ba80


	//   ....[28]....
        /*0428*/ 	.word	0x0000f090


	//   ....[29]....
        /*042c*/ 	.word	0x0000f210


	//   ....[30]....
        /*0430*/ 	.word	0x0000f240


	//   ....[31]....
        /*0434*/ 	.word	0x0000f280


	//   ....[32]....
        /*0438*/ 	.word	0x0000f2f0


	//   ....[33]....
        /*043c*/ 	.word	0x0000f350


	//   ....[34]....
        /*0440*/ 	.word	0x0000f390


	//   ....[35]....
        /*0444*/ 	.word	0x0000f530


	//   ....[36]....
        /*0448*/ 	.word	0x0000f590


	//   ....[37]....
        /*044c*/ 	.word	0x0000f5d0


	//   ....[38]....
        /*0450*/ 	.word	0x0000f610


	//   ....[39]....
        /*0454*/ 	.word	0x0000f640


	//   ....[40]....
        /*0458*/ 	.word	0x0000f670


	//   ....[41]....
        /*045c*/ 	.word	0x0000f700


	//   ....[42]....
        /*0460*/ 	.word	0x0000f760


	//   ....[43]....
        /*0464*/ 	.word	0x0000f7f0


	//   ....[44]....
        /*0468*/ 	.word	0x000139d0


	//   ....[45]....
        /*046c*/ 	.word	0x000139e0


	//   ....[46]....
        /*0470*/ 	.word	0x00013af0


	//   ....[47]....
        /*0474*/ 	.word	0x00013b50


	//   ....[48]....
        /*0478*/ 	.word	0x00013b90


	//   ....[49]....
        /*047c*/ 	.word	0x00013bd0


	//   ....[50]....
        /*0480*/ 	.word	0x00013c00


	//   ....[51]....
        /*0484*/ 	.word	0x00013c30


	//   ....[52]....
        /*0488*/ 	.word	0x00013dc0


	//   ....[53]....
        /*048c*/ 	.word	0x00013e20


	//   ....[54]....
        /*0490*/ 	.word	0x00013e60


	//   ....[55]....
        /*0494*/ 	.word	0x00013ea0


	//   ....[56]....
        /*0498*/ 	.word	0x00013ed0


	//   ....[57]....
        /*049c*/ 	.word	0x00013f00


	//   ....[58]....
        /*04a0*/ 	.word	0x00013fc0


	//   ....[59]....
        /*04a4*/ 	.word	0x00013fe0


	//   ....[60]....
        /*04a8*/ 	.word	0x00014050


	//   ....[61]....
        /*04ac*/ 	.word	0x000146e0


	//   ....[62]....
        /*04b0*/ 	.word	0x00014d90


	//   ....[63]....
        /*04b4*/ 	.word	0x000151b0


	//   ....[64]....
        /*04b8*/ 	.word	0x00015240


	//   ....[65]....
        /*04bc*/ 	.word	0x000152e0


	//   ....[66]....
        /*04c0*/ 	.word	0x00015390


	//   ....[67]....
        /*04c4*/ 	.word	0x00015410


	//   ....[68]....
        /*04c8*/ 	.word	0x00015490


	//   ....[69]....
        /*04cc*/ 	.word	0x00015510


	//   ....[70]....
        /*04d0*/ 	.word	0x00015590


	//   ....[71]....
        /*04d4*/ 	.word	0x00015620


	//   ....[72]....
        /*04d8*/ 	.word	0x000156d0


	//   ....[73]....
        /*04dc*/ 	.word	0x00015750


	//   ....[74]....
        /*04e0*/ 	.word	0x000157d0


	//   ....[75]....
        /*04e4*/ 	.word	0x00015850


	//   ....[76]....
        /*04e8*/ 	.word	0x000158d0


	//   ....[77]....
        /*04ec*/ 	.word	0x00015940


	//   ....[78]....
        /*04f0*/ 	.word	0x000159e0


	//   ....[79]....
        /*04f4*/ 	.word	0x00015a70


	//   ....[80]....
        /*04f8*/ 	.word	0x00015ba0


	//----- nvinfo : EIATTR_REG_RECONFIG
	.align		4
.L_241:
        /*04fc*/ 	.byte	0x01, 0x54
	.zero		2


	//----- nvinfo : EIATTR_SYSCALL_OFFSETS
	.align		4
        /*0500*/ 	.byte	0x04, 0x46
        /*0502*/ 	.short	(.L_243 - .L_242)


	//   ....[0]....
.L_242:
        /*0504*/ 	.word	0x00001bc0


	//   ....[1]....
        /*0508*/ 	.word	0x00010710


	//   ....[2]....
        /*050c*/ 	.word	0x00010850


	//   ....[3]....
        /*0510*/ 	.word	0x00010950


	//----- nvinfo : EIATTR_MBARRIER_INSTR_OFFSETS
	.align		4
.L_243:
        /*0514*/ 	.byte	0x04, 0x39
        /*0516*/ 	.short	(.L_245 - .L_244)


	//   ....[0]....
.L_244:
        /*0518*/ 	.word	0x000002a0
        /*051c*/ 	.word	0x000000ff
        /*0520*/ 	.word	0x00030800
        /*0524*/ 	.short	0x0100
        /*0526*/ 	.byte	0x08
	.zero		1


	//   ....[1]....
        /*0528*/ 	.word	0x000002b0
        /*052c*/ 	.word	0x000000ff
        /*0530*/ 	.word	0x00030820
        /*0534*/ 	.short	0x0100
        /*0536*/ 	.byte	0x08
	.zero		1


	//   ....[2]....
        /*0538*/ 	.word	0x000003a0
        /*053c*/ 	.word	0x000000ff
        /*0540*/ 	.word	0x00030830
        /*0544*/ 	.short	0x0100
        /*0546*/ 	.byte	0x08
	.zero		1


	//   ....[3]....
        /*0548*/ 	.word	0x000003b0
        /*054c*/ 	.word	0x000000ff
        /*0550*/ 	.word	0x00030840
        /*0554*/ 	.short	0x0100
        /*0556*/ 	.byte	0x08
	.zero		1


	//   ....[4]....
        /*0558*/ 	.word	0x000003c0
        /*055c*/ 	.word	0x000000ff
        /*0560*/ 	.word	0x00030838
        /*0564*/ 	.short	0x0100
        /*0566*/ 	.byte	0x08
	.zero		1


	//   ....[5]....
        /*0568*/ 	.word	0x000003d0
        /*056c*/ 	.word	0x000000ff
        /*0570*/ 	.word	0x00030848
        /*0574*/ 	.short	0x0100
        /*0576*/ 	.byte	0x08
	.zero		1


	//   ....[6]....
        /*0578*/ 	.word	0x00000500
        /*057c*/ 	.word	0x000000ff
        /*0580*/ 	.word	0x00030850
        /*0584*/ 	.short	0x0100
        /*0586*/ 	.byte	0x08
	.zero		1


	//   ....[7]....
        /*0588*/ 	.word	0x00000510
        /*058c*/ 	.word	0x000000ff
        /*0590*/ 	.word	0x00030860
        /*0594*/ 	.short	0x0100
        /*0596*/ 	.byte	0x08
	.zero		1


	//   ....[8]....
        /*0598*/ 	.word	0x00000520
        /*059c*/ 	.word	0x000000ff
        /*05a0*/ 	.word	0x00030858
        /*05a4*/ 	.short	0x0100
        /*05a6*/ 	.byte	0x08
	.zero		1


	//   ....[9]....
        /*05a8*/ 	.word	0x00000530
        /*05ac*/ 	.word	0x000000ff
        /*05b0*/ 	.word	0x00030868
        /*05b4*/ 	.short	0x0100
        /*05b6*/ 	.byte	0x08
	.zero		1


	//   ....[10]....
        /*05b8*/ 	.word	0x00000620
        /*05bc*/ 	.word	0x000000ff
        /*05c0*/ 	.word	0x00030870
        /*05c4*/ 	.short	0x0100
        /*05c6*/ 	.byte	0x06
	.zero		1


	//   ....[11]....
        /*05c8*/ 	.word	0x00000630
        /*05cc*/ 	.word	0x000000ff
        /*05d0*/ 	.word	0x00030880
        /*05d4*/ 	.short	0x0100
        /*05d6*/ 	.byte	0x06
	.zero		1


	//   ....[12]....
        /*05d8*/ 	.word	0x00000640
        /*05dc*/ 	.word	0x000000ff
        /*05e0*/ 	.word	0x00030878
        /*05e4*/ 	.short	0x0100
        /*05e6*/ 	.byte	0x06
	.zero		1


	//   ....[13]....
        /*05e8*/ 	.word	0x00000650
        /*05ec*/ 	.word	0x000000ff
        /*05f0*/ 	.word	0x00030888
        /*05f4*/ 	.short	0x0100
        /*05f6*/ 	.byte	0x06
	.zero		1


	//   ....[14]....
        /*05f8*/ 	.word	0x00000780
        /*05fc*/ 	.word	0x000000ff
        /*0600*/ 	.word	0x00030890
        /*0604*/ 	.short	0x0100
        /*0606*/ 	.byte	0x08
	.zero		1


	//   ....[15]....
        /*0608*/ 	.word	0x00000790
        /*060c*/ 	.word	0x000000ff
        /*0610*/ 	.word	0x000308a0
        /*0614*/ 	.short	0x0100
        /*0616*/ 	.byte	0x08
	.zero		1


	//   ....[16]....
        /*0618*/ 	.word	0x000007a0
        /*061c*/ 	.word	0x000000ff
        /*0620*/ 	.word	0x00030898
        /*0624*/ 	.short	0x0100
        /*0626*/ 	.byte	0x08
	.zero		1


	//   ....[17]....
        /*0628*/ 	.word	0x000007b0
        /*062c*/ 	.word	0x000000ff
        /*0630*/ 	.word	0x000308a8
        /*0634*/ 	.short	0x0100
        /*0636*/ 	.byte	0x08
	.zero		1


	//   ....[18]....
        /*0638*/ 	.word	0x000008e0
        /*063c*/ 	.word	0x000000ff
        /*0640*/ 	.word	0x000308b0
        /*0644*/ 	.short	0x0100
        /*0646*/ 	.byte	0x08
	.zero		1


	//   ....[19]....
        /*0648*/ 	.word	0x000008f0
        /*064c*/ 	.word	0x000000ff
        /*0650*/ 	.word	0x000308c0
        /*0654*/ 	.short	0x0100
        /*0656*/ 	.byte	0x08
	.zero		1


	//   ....[20]....
        /*0658*/ 	.word	0x00000900
        /*065c*/ 	.word	0x000000ff
        /*0660*/ 	.word	0x000308b8
        /*0664*/ 	.short	0x0100
        /*0666*/ 	.byte	0x08
	.zero		1


	//   ....[21]....
        /*0668*/ 	.word	0x00000910
        /*066c*/ 	.word	0x000000ff
        /*0670*/ 	.word	0x000308c8
        /*0674*/ 	.short	0x0100
        /*0676*/ 	.byte	0x08
	.zero		1


	//   ....[22]....
        /*0678*/ 	.word	0x00001c60
        /*067c*/ 	.word	0x000000ff
        /*0680*/ 	.word	0x00030800
        /*0684*/ 	.short	0x010a
        /*0686*/ 	.byte	0x26
	.zero		1


	//   ....[23]....
        /*0688*/ 	.word	0x00001ce0
        /*068c*/ 	.word	0x00000005
        /*0690*/ 	.word	0x00030830
        /*0694*/ 	.short	0x010a
        /*0696*/ 	.byte	0x3f
	.zero		1


	//   ....[24]....
        /*0698*/ 	.word	0x00001d40
        /*069c*/ 	.word	0x00000005
        /*06a0*/ 	.word	0x00030830
        /*06a4*/ 	.short	0x010a
        /*06a6*/ 	.byte	0x3f
	.zero		1


	//   ....[25]....
        /*06a8*/ 	.word	0x00002710
        /*06ac*/ 	.word	0x00000000
        /*06b0*/ 	.word	0x00000000
        /*06b4*/ 	.short	0x0101
        /*06b6*/ 	.byte	0x3f
	.zero		1


	//   ....[26]....
        /*06b8*/ 	.word	0x000043e0
        /*06bc*/ 	.word	0x000000ff
        /*06c0*/ 	.word	0x00030830
        /*06c4*/ 	.short	0x010a
        /*06c6*/ 	.byte	0x05
	.zero		1


	//   ....[27]....
        /*06c8*/ 	.word	0x00004420
        /*06cc*/ 	.word	0x000000ff
        /*06d0*/ 	.word	0x00030830
        /*06d4*/ 	.short	0x010a
        /*06d6*/ 	.byte	0x05
	.zero		1


	//   ....[28]....
        /*06d8*/ 	.word	0x00005260
        /*06dc*/ 	.word	0x000000ff
        /*06e0*/ 	.word	0x00030850
        /*06e4*/ 	.short	0x010a
        /*06e6*/ 	.byte	0x06
	.zero		1


	//   ....[29]....
        /*06e8*/ 	.word	0x000052a0
        /*06ec*/ 	.word	0x000000ff
        /*06f0*/ 	.word	0x00030850
        /*06f4*/ 	.short	0x010a
        /*06f6*/ 	.byte	0x06
	.zero		1


	//   ....[30]....
        /*06f8*/ 	.word	0x00005520
        /*06fc*/ 	.word	0x00000000
        /*0700*/ 	.word	0x00000000
        /*0704*/ 	.short	0x0101
        /*0706*/ 	.byte	0x3f
	.zero		1


	//   ....[31]....
        /*0708*/ 	.word	0x000065f0
        /*070c*/ 	.word	0x0000009b
        /*0710*/ 	.word	0x00000000
        /*0714*/ 	.short	0x0101
        /*0716*/ 	.byte	0x3f
	.zero		1


	//   ....[32]....
        /*0718*/ 	.word	0x00006d30
        /*071c*/ 	.word	0x000000ff
        /*0720*/ 	.word	0x00030830
        /*0724*/ 	.short	0x010a
        /*0726*/ 	.byte	0x05
	.zero		1


	//   ....[33]....
        /*0728*/ 	.word	0x00006d70
        /*072c*/ 	.word	0x000000ff
        /*0730*/ 	.word	0x00030830
        /*0734*/ 	.short	0x010a
        /*0736*/ 	.byte	0x05
	.zero		1


	//   ....[34]....
        /*0738*/ 	.word	0x00007bb0
        /*073c*/ 	.word	0x000000ff
        /*0740*/ 	.word	0x00030850
        /*0744*/ 	.short	0x010a
        /*0746*/ 	.byte	0x0b
	.zero		1


	//   ....[35]....
        /*0748*/ 	.word	0x00007bf0
        /*074c*/ 	.word	0x000000ff
        /*0750*/ 	.word	0x00030850
        /*0754*/ 	.short	0x010a
        /*0756*/ 	.byte	0x0b
	.zero		1


	//   ....[36]....
        /*0758*/ 	.word	0x00008550
        /*075c*/ 	.word	0x0000009f
        /*0760*/ 	.word	0x00000000
        /*0764*/ 	.short	0x0101
        /*0766*/ 	.byte	0x3f
	.zero		1


	//   ....[37]....
        /*0768*/ 	.word	0x00008580
        /*076c*/ 	.word	0x000000a2
        /*0770*/ 	.word	0x00000000
        /*0774*/ 	.short	0x0101
        /*0776*/ 	.byte	0x3f
	.zero		1


	//   ....[38]....
        /*0778*/ 	.word	0x00008a30
        /*077c*/ 	.word	0x000000ff
        /*0780*/ 	.word	0x00030830
        /*0784*/ 	.short	0x010a
        /*0786*/ 	.byte	0x05
	.zero		1


	//   ....[39]....
        /*0788*/ 	.word	0x00008a70
        /*078c*/ 	.word	0x000000ff
        /*0790*/ 	.word	0x00030830
        /*0794*/ 	.short	0x010a
        /*0796*/ 	.byte	0x05
	.zero		1


	//   ....[40]....
        /*0798*/ 	.word	0x000098b0
        /*079c*/ 	.word	0x000000ff
        /*07a0*/ 	.word	0x00030850
        /*07a4*/ 	.short	0x010a
        /*07a6*/ 	.byte	0x0b
	.zero		1


	//   ....[41]....
        /*07a8*/ 	.word	0x000098f0
        /*07ac*/ 	.word	0x000000ff
        /*07b0*/ 	.word	0x00030850
        /*07b4*/ 	.short	0x010a
        /*07b6*/ 	.byte	0x0b
	.zero		1


	//   ....[42]....
        /*07b8*/ 	.word	0x00009b90
        /*07bc*/ 	.word	0x00000002
        /*07c0*/ 	.word	0x00000000
        /*07c4*/ 	.short	0x0101
        /*07c6*/ 	.byte	0x3f
	.zero		1


	//   ....[43]....
        /*07c8*/ 	.word	0x0000abd0
        /*07cc*/ 	.word	0x0000009b
        /*07d0*/ 	.word	0x00000000
        /*07d4*/ 	.short	0x0101
        /*07d6*/ 	.byte	0x3f
	.zero		1


	//   ....[44]....
        /*07d8*/ 	.word	0x0000b870
        /*07dc*/ 	.word	0x000000ff
        /*07e0*/ 	.word	0x00030850
        /*07e4*/ 	.short	0x010a
        /*07e6*/ 	.byte	0x05
	.zero		1


	//   ....[45]....
        /*07e8*/ 	.word	0x0000b8b0
        /*07ec*/ 	.word	0x000000ff
        /*07f0*/ 	.word	0x00030850
        /*07f4*/ 	.short	0x010a
        /*07f6*/ 	.byte	0x05
	.zero		1


	//   ....[46]....
        /*07f8*/ 	.word	0x0000bcf0
        /*07fc*/ 	.word	0x00000009
        /*0800*/ 	.word	0x00000000
        /*0804*/ 	.short	0x0101
        /*0806*/ 	.byte	0x3f
	.zero		1


	//   ....[47]....
        /*0808*/ 	.word	0x0000dce0
        /*080c*/ 	.word	0x00000013
        /*0810*/ 	.word	0x00000000
        /*0814*/ 	.short	0x0101
        /*0816*/ 	.byte	0x3f
	.zero		1


	//   ....[48]....
        /*0818*/ 	.word	0x00011130
        /*081c*/ 	.word	0x00000009
        /*0820*/ 	.word	0x00030840
        /*0824*/ 	.short	0x010a
        /*0826*/ 	.byte	0x3f
	.zero		1


	//   ....[49]....
        /*0828*/ 	.word	0x000117a0
        /*082c*/ 	.word	0x0000000a
        /*0830*/ 	.word	0x00030820
        /*0834*/ 	.short	0x010a
        /*0836*/ 	.byte	0x3f
	.zero		1


	//   ....[50]....
        /*0838*/ 	.word	0x00011ae0
        /*083c*/ 	.word	0x00000002
        /*0840*/ 	.word	0x00030840
        /*0844*/ 	.short	0x010a
        /*0846*/ 	.byte	0x3f
	.zero		1


	//   ....[51]....
        /*0848*/ 	.word	0x00011e30
        /*084c*/ 	.word	0x00000003
        /*0850*/ 	.word	0x00000060
        /*0854*/ 	.short	0x010a
        /*0856*/ 	.byte	0x3f
	.zero		1


	//   ....[52]....
        /*0858*/ 	.word	0x000124c0
        /*085c*/ 	.word	0x00000002
        /*0860*/ 	.word	0x00030840
        /*0864*/ 	.short	0x010a
        /*0866*/ 	.byte	0x3f
	.zero		1


	//   ....[53]....
        /*0868*/ 	.word	0x00012810
        /*086c*/ 	.word	0x00000003
        /*0870*/ 	.word	0x00000060
        /*0874*/ 	.short	0x010a
        /*0876*/ 	.byte	0x3f
	.zero		1


	//   ....[54]....
        /*0878*/ 	.word	0x00012d80
        /*087c*/ 	.word	0x00000002
        /*0880*/ 	.word	0x00030840
        /*0884*/ 	.short	0x010a
        /*0886*/ 	.byte	0x3f
	.zero		1


	//   ....[55]....
        /*0888*/ 	.word	0x000130d0
        /*088c*/ 	.word	0x00000002
        /*0890*/ 	.word	0x00000060
        /*0894*/ 	.short	0x010a
        /*0896*/ 	.byte	0x3f
	.zero		1


	//   ....[56]....
        /*0898*/ 	.word	0x000135e0
        /*089c*/ 	.word	0x00000003
        /*08a0*/ 	.word	0x00030860
        /*08a4*/ 	.short	0x010a
        /*08a6*/ 	.byte	0x3f
	.zero		1


	//   ....[57]....
        /*08a8*/ 	.word	0x00014660
        /*08ac*/ 	.word	0x00000000
        /*08b0*/ 	.word	0x00030820
        /*08b4*/ 	.short	0x010a
        /*08b6*/ 	.byte	0x3f
	.zero		1


	//   ....[58]....
        /*08b8*/ 	.word	0x00014840
        /*08bc*/ 	.word	0x00000006
        /*08c0*/ 	.word	0x00000000
        /*08c4*/ 	.short	0x010a
        /*08c6*/ 	.byte	0x3f
	.zero		1


	//   ....[59]....
        /*08c8*/ 	.word	0x000148b0
        /*08cc*/ 	.word	0x00000007
        /*08d0*/ 	.word	0x00000000
        /*08d4*/ 	.short	0x010a
        /*08d6*/ 	.byte	0x3f
	.zero		1


	//   ....[60]....
        /*08d8*/ 	.word	0x00014920
        /*08dc*/ 	.word	0x00000004
        /*08e0*/ 	.word	0x00000000
        /*08e4*/ 	.short	0x010a
        /*08e6*/ 	.byte	0x3f
	.zero		1


	//   ....[61]....
        /*08e8*/ 	.word	0x00014950
        /*08ec*/ 	.word	0x00000003
        /*08f0*/ 	.word	0x00000000
        /*08f4*/ 	.short	0x010a
        /*08f6*/ 	.byte	0x3f
	.zero		1


	//   ....[62]....
        /*08f8*/ 	.word	0x000149c0
        /*08fc*/ 	.word	0x00000003
        /*0900*/ 	.word	0x00030800
        /*0904*/ 	.short	0x010a
        /*0906*/ 	.byte	0x3f
	.zero		1


	//   ....[63]....
        /*0908*/ 	.word	0x00014a10
        /*090c*/ 	.word	0x00000005
        /*0910*/ 	.word	0x00030830
        /*0914*/ 	.short	0x010a
        /*0916*/ 	.byte	0x3f
	.zero		1


	//   ....[64]....
        /*0918*/ 	.word	0x00014a70
        /*091c*/ 	.word	0x00000099
        /*0920*/ 	.word	0x00030830
        /*0924*/ 	.short	0x010a
        /*0926*/ 	.byte	0x3f
	.zero		1


	//   ....[65]....
        /*0928*/ 	.word	0x00014ad0
        /*092c*/ 	.word	0x000000dd
        /*0930*/ 	.word	0x00030850
        /*0934*/ 	.short	0x010a
        /*0936*/ 	.byte	0x3f
	.zero		1


	//   ....[66]....
        /*0938*/ 	.word	0x00014b30
        /*093c*/ 	.word	0x00000098
        /*0940*/ 	.word	0x00030830
        /*0944*/ 	.short	0x010a
        /*0946*/ 	.byte	0x3f
	.zero		1


	//   ....[67]....
        /*0948*/ 	.word	0x00014b90
        /*094c*/ 	.word	0x00000003
        /*0950*/ 	.word	0x00030850
        /*0954*/ 	.short	0x010a
        /*0956*/ 	.byte	0x3f
	.zero		1


	//   ....[68]....
        /*0958*/ 	.word	0x00014bf0
        /*095c*/ 	.word	0x00000098
        /*0960*/ 	.word	0x00030830
        /*0964*/ 	.short	0x010a
        /*0966*/ 	.byte	0x3f
	.zero		1


	//   ....[69]....
        /*0968*/ 	.word	0x00014c50
        /*096c*/ 	.word	0x00000003
        /*0970*/ 	.word	0x00030850
        /*0974*/ 	.short	0x010a
        /*0976*/ 	.byte	0x3f
	.zero		1


	//   ....[70]....
        /*0978*/ 	.word	0x00014cb0
        /*097c*/ 	.word	0x00000007
        /*0980*/ 	.word	0x00030850
        /*0984*/ 	.short	0x010a
        /*0986*/ 	.byte	0x3f
	.zero		1


	//   ....[71]....
        /*0988*/ 	.word	0x00014e50
        /*098c*/ 	.word	0x00000009
        /*0990*/ 	.word	0x00030840
        /*0994*/ 	.short	0x010a
        /*0996*/ 	.byte	0x3f
	.zero		1


	//   ....[72]....
        /*0998*/ 	.word	0x00014ed0
        /*099c*/ 	.word	0x00000008
        /*09a0*/ 	.word	0x00030820
        /*09a4*/ 	.short	0x010a
        /*09a6*/ 	.byte	0x3f
	.zero		1


	//   ....[73]....
        /*09a8*/ 	.word	0x00014f20
        /*09ac*/ 	.word	0x00000002
        /*09b0*/ 	.word	0x00030840
        /*09b4*/ 	.short	0x010a
        /*09b6*/ 	.byte	0x3f
	.zero		1


	//   ....[74]....
        /*09b8*/ 	.word	0x00014f70
        /*09bc*/ 	.word	0x00000003
        /*09c0*/ 	.word	0x00000060
        /*09c4*/ 	.short	0x010a
        /*09c6*/ 	.byte	0x3f
	.zero		1


	//   ....[75]....
        /*09c8*/ 	.word	0x00014fc0
        /*09cc*/ 	.word	0x00000002
        /*09d0*/ 	.word	0x00030840
        /*09d4*/ 	.short	0x010a
        /*09d6*/ 	.byte	0x3f
	.zero		1


	//   ....[76]....
        /*09d8*/ 	.word	0x00015010
        /*09dc*/ 	.word	0x00000003
        /*09e0*/ 	.word	0x00000060
        /*09e4*/ 	.short	0x010a
        /*09e6*/ 	.byte	0x3f
	.zero		1


	//   ....[77]....
        /*09e8*/ 	.word	0x00015060
        /*09ec*/ 	.word	0x00000002
        /*09f0*/ 	.word	0x00030840
        /*09f4*/ 	.short	0x010a
        /*09f6*/ 	.byte	0x3f
	.zero		1


	//   ....[78]....
        /*09f8*/ 	.word	0x000150b0
        /*09fc*/ 	.word	0x00000002
        /*0a00*/ 	.word	0x00000060
        /*0a04*/ 	.short	0x010a
        /*0a06*/ 	.byte	0x3f
	.zero		1


	//   ....[79]....
        /*0a08*/ 	.word	0x00015100
        /*0a0c*/ 	.word	0x00000003
        /*0a10*/ 	.word	0x00030860
        /*0a14*/ 	.short	0x010a
        /*0a16*/ 	.byte	0x3f
	.zero		1


	//   ....[80]....
        /*0a18*/ 	.word	0x00015ac0
        /*0a1c*/ 	.word	0x00000000
        /*0a20*/ 	.word	0x00030820
        /*0a24*/ 	.short	0x010a
        /*0a26*/ 	.byte	0x3f
	.zero		1


	//   ....[81]....
        /*0a28*/ 	.word	0x00015c60
        /*0a2c*/ 	.word	0x00000006
        /*0a30*/ 	.word	0x00000000
        /*0a34*/ 	.short	0x010a
        /*0a36*/ 	.byte	0x3f
	.zero		1


	//   ....[82]....
        /*0a38*/ 	.word	0x00015cb0
        /*0a3c*/ 	.word	0x00000007
        /*0a40*/ 	.word	0x00000000
        /*0a44*/ 	.short	0x010a
        /*0a46*/ 	.byte	0x3f
	.zero		1


	//   ....[83]....
        /*0a48*/ 	.word	0x00015d00
        /*0a4c*/ 	.word	0x00000004
        /*0a50*/ 	.word	0x00000000
        /*0a54*/ 	.short	0x010a
        /*0a56*/ 	.byte	0x3f
	.zero		1


	//----- nvinfo : EIATTR_NUM_MBARRIERS
	.align		4
.L_245:
        /*0a58*/ 	.byte	0x03, 0x38
        /*0a5a*/ 	.short	0x0016


	//----- nvinfo : EIATTR_EXIT_INSTR_OFFSETS
	.align		4
        /*0a5c*/ 	.byte	0x04, 0x1c
        /*0a5e*/ 	.short	(.L_247 - .L_246)


	//   ....[0]....
.L_246:
        /*0a60*/ 	.word	0x00000a90


	//   ....[1]....
        /*0a64*/ 	.word	0x0000f050


	//   ....[2]....
        /*0a68*/ 	.word	0x0000f0b0


	//   ....[3]....
        /*0a6c*/ 	.word	0x000149a0


	//----- nvinfo : EIATTR_MAX_THREADS
	.align		4
.L_247:
        /*0a70*/ 	.byte	0x04, 0x05
        /*0a72*/ 	.short	(.L_249 - .L_248)
.L_248:
        /*0a74*/ 	.word	0x00000180
        /*0a78*/ 	.word	0x00000001
        /*0a7c*/ 	.word	0x00000001


	//----- nvinfo : EIATTR_CRS_STACK_SIZE
	.align		4
.L_249:
        /*0a80*/ 	.byte	0x04, 0x1e
        /*0a82*/ 	.short	(.L_251 - .L_250)
.L_250:
        /*0a84*/ 	.word	0x00000000


	//----- nvinfo : EIATTR_CBANK_PARAM_SIZE
	.align		4
.L_251:
        /*0a88*/ 	.byte	0x03, 0x19
        /*0a8a*/ 	.short	0x0a70


	//----- nvinfo : EIATTR_PARAM_CBANK
	.align		4
        /*0a8c*/ 	.byte	0x04, 0x0a
        /*0a8e*/ 	.short	(.L_253 - .L_252)
	.align		4
.L_252:
        /*0a90*/ 	.word	index@(.nv.constant0._ZN7cutlass13device_kernelIN5flash11enable_sm90INS1_16FlashAttnFwdSm90INS1_25CollectiveMainloopFwdSm90ILi2EN4cute5tupleIJNS5_1CILi1EEES8_S8_EEENS6_IJNS7_ILi128EEENS7_ILi64EEENS7_ILi256EEEEEELi256ENS_6half_tEfNS_4arch4Sm90ELb0ELb1ELb0ELb1ELb0ELb0ELb0ELb1ELb1ELb0ELb0ELb0EEENS1_21CollectiveEpilogueFwdINS6_IJSA_SC_SB_EEES9_SE_SG_Li256ELb1ELb0ELb0ELb0EEENS1_36VarlenDynamicPersistentTileSchedulerILi128ELi64ELi256ELi32ELb0ELb0ELb1ELb1ELb0ELb1EEEEEEEEEvNT_6ParamsE)
        /*0a94*/ 	.short	0x0210
        /*0a96*/ 	.short	0x0a70


	//----- nvinfo : EIATTR_SW_WAR
	.align		4
.L_253:
        /*0a98*/ 	.byte	0x04, 0x36
        /*0a9a*/ 	.short	(.L_255 - .L_254)
.L_254:
        /*0a9c*/ 	.word	0x00000008
.L_255:


//--------------------- .nv.info._ZN7cutlass13device_kernelIN5flash11enable_sm90INS1_16FlashAttnFwdSm90INS1_25CollectiveMainloopFwdSm90ILi2EN4cute5tupleIJNS5_1CILi1EEES8_S8_EEENS6_IJNS7_ILi128EEENS7_ILi64EEENS7_ILi256EEEEEELi256ENS_6half_tEfNS_4arch4Sm90ELb0ELb1ELb0ELb1ELb0ELb1ELb0ELb1ELb1ELb0ELb0ELb0EEENS1_21CollectiveEpilogueFwdINS6_IJSA_SC_SB_EEES9_SE_SG_Li256ELb1ELb0ELb0ELb0EEENS1_36VarlenDynamicPersistentTileSchedulerILi128ELi64ELi256ELi32ELb0ELb0ELb1ELb1ELb0ELb1EEEEEEEEEvNT_6ParamsE --------------------------
	.section	.nv.info._ZN7cutlass13device_kernelIN5flash11enable_sm90INS1_16FlashAttnFwdSm90INS1_25CollectiveMainloopFwdSm90ILi2EN4cute5tupleIJNS5_1CILi1EEES8_S8_EEENS6_IJNS7_ILi128EEENS7_ILi64EEENS7_ILi256EEEEEELi256ENS_6half_tEfNS_4arch4Sm90ELb0ELb1ELb0ELb1ELb0ELb1ELb0ELb1ELb1ELb0ELb0ELb0EEENS1_21CollectiveEpilogueFwdINS6_IJSA_SC_SB_EEES9_SE_SG_Li256ELb1ELb0ELb0ELb0EEENS1_36VarlenDynamicPersistentTileSchedulerILi128ELi64ELi256ELi32ELb0ELb0ELb1ELb1ELb0ELb1EEEEEEEEEvNT_6ParamsE,"",@"SHT_CUDA_INFO"
	.sectionflags	@""
	.align	4


	//----- nvinfo : EIATTR_CUDA_API_VERSION
	.align		4
        /*0000*/ 	.byte	0x04, 0x37
        /*0002*/ 	.short	(.L_257 - .L_256)
.L_256:
        /*0004*/ 	.word	0x00000082


	//----- nvinfo : EIATTR_KPARAM_INFO
	.align		4
.L_257:
        /*0008*/ 	.byte	0x04, 0x17
        /*000a*/ 	.short	(.L_259 - .L_258)
.L_258:
        /*000c*/ 	.word	0x00000000
        /*0010*/ 	.short	0x0000
        /*0012*/ 	.short	0x0070
        /*0014*/ 	.byte	0x00, 0xf0, 0x01, 0x28


	//----- nvinfo : EIATTR_SPARSE_MMA_MASK
	.align		4
.L_259:
        /*0018*/ 	.byte	0x03, 0x50
        /*001a*/ 	.short	0x0000


	//----- nvinfo : EIATTR_MAXREG_COUNT
	.align		4
        /*001c*/ 	.byte	0x03, 0x1b
        /*001e*/ 	.short	0x00a8


	//----- nvinfo : EIATTR_NUM_BARRIERS
	.align		4
        /*0020*/ 	.byte	0x02, 0x4c
        /*0022*/ 	.byte	0x10
	.zero		1


	//----- nvinfo : EIATTR_EXTERNS
	.align		4
        /*0024*/ 	.byte	0x04, 0x0f
        /*0026*/ 	.short	(.L_261 - .L_260)


	//   ....[0]....
	.align		4
.L_260:
        /*0028*/ 	.word	index@(__assertfail)


	//----- nvinfo : EIATTR_ANNOTATIONS
	.align		4
.L_261:
        /*002c*/ 	.byte	0x04, 0x55
        /*002e*/ 	.short	(.L_263 - .L_262)


	//   ....[0]....
.L_262:
        /* <DEDUP_REMOVED lines=123> */


	//----- nvinfo : EIATTR_MERCURY_ISA_VERSION
	.align		4
.L_263:
        /*07d0*/ 	.byte	0x03, 0x5f
        /*07d2*/ 	.short	0x0101


	//----- nvinfo : EIATTR_UNUSED_LOAD_BYTE_OFFSET
	.align		4
        /*07d4*/ 	.byte	0x04, 0x44
        /*07d6*/ 	.short	(.L_265 - .L_264)


	//   ....[0]....
.L_264:
        /*07d8*/ 	.word	0x00000aa0
        /*07dc*/ 	.word	0x0000fff0


	//   ....[1]....
        /*07e0*/ 	.word	0x0001dba0
        /*07e4*/ 	.word	0x0000fff0


	//----- nvinfo : EIATTR_INT_WARP_WIDE_INSTR_OFFSETS
	.align		4
.L_265:
        /*07e8*/ 	.byte	0x04, 0x31
        /*07ea*/ 	.short	(.L_267 - .L_266)


	//   ....[0]....
.L_266:
        /*07ec*/ 	.word	0x000001b0


	//   ....[1]....
        /*07f0*/ 	.word	0x000001f0


	//   ....[2]....
        /*07f4*/ 	.word	0x000002b0


	//   ....[3]....
        /*07f8*/ 	.word	0x00022e60


	//   ....[4]....
        /*07fc*/ 	.word	0x00022f00


	//   ....[5]....
        /*0800*/ 	.word	0x00023470


	//   ....[6]....
        /*0804*/ 	.word	0x000234a0


	//   ....[7]....
        /*0808*/ 	.word	0x000235a0


	//   ....[8]....
        /*080c*/ 	.word	0x00023690


	//   ....[9]....
        /*0810*/ 	.word	0x00023780


	//   ....[10]....
        /*0814*/ 	.word	0x00025e50


	//   ....[11]....
        /*0818*/ 	.word	0x00025ef0


	//----- nvinfo : EIATTR_COOP_GROUP_MASK_REGIDS
	.align		4
.L_267:
        /*081c*/ 	.byte	0x04, 0x29
        /*081e*/ 	.short	(.L_269 - .L_268)


	//   ....[0]....
.L_268:
        /*0820*/ 	.word	0xffffffff


	//   ....[1]....
        /*0824*/ 	.word	0xffffffff


	//   ....[2]....
        /*0828*/ 	.word	0xffffffff


	//   ....[3]....
        /*082c*/ 	.word	0xffffffff


	//   ....[4]....
        /*0830*/ 	.word	0xffffffff


	//   ....[5]....
        /*0834*/ 	.word	0xffffffff


	//   ....[6]....
        /*0838*/ 	.word	0xffffffff


	//   ....[7]....
        /*083c*/ 	.word	0xffffffff


	//   ....[8]....
        /*0840*/ 	.word	0xffffffff


	//   ....[9]....
        /*0844*/ 	.word	0xffffffff


	//   ....[10]....
        /*0848*/ 	.word	0xffffffff


	//   ....[11]....
        /*084c*/ 	.word	0xffffffff


	//   ....[12]....
        /*0850*/ 	.word	0xffffffff


	//   ....[13]....
        /*0854*/ 	.word	0xffffffff


	//   ....[14]....
        /*0858*/ 	.word	0xffffffff


	//   ....[15]....
        /*085c*/ 	.word	0xffffffff


	//   ....[16]....
        /*0860*/ 	.word	0xffffffff


	//   ....[17]....
        /*0864*/ 	.word	0xffffffff


	//   ....[18]....
        /*0868*/ 	.word	0xffffffff


	//   ....[19]....
        /*086c*/ 	.word	0xffffffff


	//   ....[20]....
        /*0870*/ 	.word	0xffffffff


	//   ....[21]....
        /*0874*/ 	.word	0xffffffff


	//   ....[22]....
        /*0878*/ 	.word	0xffffffff


	//   ....[23]....
        /*087c*/ 	.word	0xffffffff


	//   ....[24]....
        /*0880*/ 	.word	0xffffffff


	//   ....[25]....
        /*0884*/ 	.word	0xffffffff


	//   ....[26]....
        /*0888*/ 	.word	0xffffffff


	//   ....[27]....
        /*088c*/ 	.word	0xffffffff


	//   ....[28]....
        /*0890*/ 	.word	0xffffffff


	//   ....[29]....
        /*0894*/ 	.word	0xffffffff


	//   ....[30]....
        /*0898*/ 	.word	0xffffffff


	//   ....[31]....
        /*089c*/ 	.word	0xffffffff


	//   ....[32]....
        /*08a0*/ 	.word	0xffffffff


	//   ....[33]....
        /*08a4*/ 	.word	0xffffffff


	//   ....[34]....
        /*08a8*/ 	.word	0xffffffff


	//   ....[35]....
        /*08ac*/ 	.word	0xffffffff


	//   ....[36]....
        /*08b0*/ 	.word	0xffffffff


	//   ....[37]....
        /*08b4*/ 	.word	0xffffffff


	//   ....[38]....
        /*08b8*/ 	.word	0xffffffff


	//   ....[39]....
        /*08bc*/ 	.word	0xffffffff


	//   ....[40]....
        /*08c0*/ 	.word	0xffffffff


	//   ....[41]....
        /*08c4*/ 	.word	0xffffffff


	//   ....[42]....
        /*08c8*/ 	.word	0xffffffff


	//   ....[43]....
        /*08cc*/ 	.word	0xffffffff


	//   ....[44]....
        /*08d0*/ 	.word	0xffffffff


	//   ....[45]....
        /*08d4*/ 	.word	0xffffffff


	//   ....[46]....
        /*08d8*/ 	.word	0xffffffff


	//   ....[47]....
        /*08dc*/ 	.word	0xffffffff


	//   ....[48]....
        /*08e0*/ 	.word	0xffffffff


	//   ....[49]....
        /*08e4*/ 	.word	0xffffffff


	//   ....[50]....
        /*08e8*/ 	.word	0xffffffff


	//   ....[51]....
        /*08ec*/ 	.word	0xffffffff


	//   ....[52]....
        /*08f0*/ 	.word	0xffffffff


	//   ....[53]....
        /*08f4*/ 	.word	0xffffffff


	//   ....[54]....
        /*08f8*/ 	.word	0xffffffff


	//   ....[55]....
        /*08fc*/ 	.word	0xffffffff


	//   ....[56]....
        /*0900*/ 	.word	0xffffffff


	//   ....[57]....
        /*0904*/ 	.word	0xffffffff


	//   ....[58]....
        /*0908*/ 	.word	0xffffffff


	//   ....[59]....
        /*090c*/ 	.word	0xffffffff


	//   ....[60]....
        /*0910*/ 	.word	0xffffffff


	//   ....[61]....
        /*0914*/ 	.word	0xffffffff


	//   ....[62]....
        /*0918*/ 	.word	0x0500000f


	//   ....[63]....
        /*091c*/ 	.word	0x0500000f


	//   ....[64]....
        /*0920*/ 	.word	0x0500000f


	//   ....[65]....
        /*0924*/ 	.word	0x0500000f


	//   ....[66]....
        /*0928*/ 	.word	0x0500000f


	//   ....[67]....
        /*092c*/ 	.word	0x0500000f


	//   ....[68]....
        /*0930*/ 	.word	0x0500000f


	//   ....[69]....
        /*0934*/ 	.word	0x0500000f


	//   ....[70]....
        /*0938*/ 	.word	0x0500000f


	//   ....[71]....
        /*093c*/ 	.word	0x0500000f


	//   ....[72]....
        /*0940*/ 	.word	0x0500000f


	//   ....[73]....
        /*0944*/ 	.word	0x0500000f


	//   ....[74]....
        /*0948*/ 	.word	0x0500000f


	//   ....[75]....
        /*094c*/ 	.word	0x0500000f


	//   ....[76]....
        /*0950*/ 	.word	0x0500000f


	//   ....[77]....
        /*0954*/ 	.word	0x0500000f


	//   ....[78]....
        /*0958*/ 	.word	0x0500000f


	//   ....[79]....
        /*095c*/ 	.word	0x0500000f


	//   ....[80]....
        /*0960*/ 	.word	0x0500000f


	//   ....[81]....
        /*0964*/ 	.word	0x0500000f


	//   ....[82]....
        /*0968*/ 	.word	0x0500000f


	//   ....[83]....
        /*096c*/ 	.word	0x0500000f


	//   ....[84]....
        /*0970*/ 	.word	0x0500000f


	//   ....[85]....
        /*0974*/ 	.word	0x0500000f


	//   ....[86]....
        /*0978*/ 	.word	0x0500000f


	//   ....[87]....
        /*097c*/ 	.word	0x0500000f


	//   ....[88]....
        /*0980*/ 	.word	0x0500000f


	//   ....[89]....
        /*0984*/ 	.word	0x0500000f


	//   ....[90]....
        /*0988*/ 	.word	0x0500000f


	//   ....[91]....
        /*098c*/ 	.word	0x0500000f


	//   ....[92]....
        /*0990*/ 	.word	0x0500000f


	//   ....[93]....
        /*0994*/ 	.word	0x0500000f


	//   ....[94]....
        /*0998*/ 	.word	0x0500000f


	//   ....[95]....
        /*099c*/ 	.word	0x0500000f


	//   ....[96]....
        /*09a0*/ 	.word	0x0500000f


	//   ....[97]....
        /*09a4*/ 	.word	0x0500000f


	//   ....[98]....
        /*09a8*/ 	.word	0x0500000f


	//   ....[99]....
        /*09ac*/ 	.word	0x0500000f


	//   ....[100]....
        /*09b0*/ 	.word	0x0500000f


	//   ....[101]....
        /*09b4*/ 	.word	0x0500000f


	//   ....[102]....
        /*09b8*/ 	.word	0x0500000f


	//   ....[103]....
        /*09bc*/ 	.word	0x0500000f


	//   ....[104]....
        /*09c0*/ 	.word	0x0500000f


	//   ....[105]....
        /*09c4*/ 	.word	0x0500000f


	//   ....[106]....
        /*09c8*/ 	.word	0x0500000f


	//   ....[107]....
        /*09cc*/ 	.word	0x0500000f


	//   ....[108]....
        /*09d0*/ 	.word	0x0500000f


	//   ....[109]....
        /*09d4*/ 	.word	0x0500000f


	//   ....[110]....
        /*09d8*/ 	.word	0x0500000f


	//   ....[111]....
        /*09dc*/ 	.word	0x0500000f


	//   ....[112]....
        /*09e0*/ 	.word	0x0500000f


	//   ....[113]....
        /*09e4*/ 	.word	0x0500000f


	//----- nvinfo : EIATTR_COOP_GROUP_INSTR_OFFSETS
	.align		4
.L_269:
        /*09e8*/ 	.byte	0x04, 0x28
        /*09ea*/ 	.short	(.L_271 - .L_270)


	//   ....[0]....
.L_270:
        /*09ec*/ 	.word	0x00000060


	//   ....[1]....
        /*09f0*/ 	.word	0x000001c0


	//   ....[2]....
        /*09f4*/ 	.word	0x000002c0


	//   ....[3]....
        /*09f8*/ 	.word	0x00000430


	//   ....[4]....
        /*09fc*/ 	.word	0x00000590


	//   ....[5]....
        /*0a00*/ 	.word	0x000006b0


	//   ....[6]....
        /*0a04*/ 	.word	0x00000810


	//   ....[7]....
        /*0a08*/ 	.word	0x00008c80


	//   ....[8]....
        /*0a0c*/ 	.word	0x00013bb0


	//   ....[9]....
        /*0a10*/ 	.word	0x00013cc0


	//   ....[10]....
        /*0a14*/ 	.word	0x00014100


	//   ....[11]....
        /*0a18*/ 	.word	0x00014190


	//   ....[12]....
        /*0a1c*/ 	.word	0x00016ca0


	//   ....[13]....
        /*0a20*/ 	.word	0x00016d20


	//   ....[14]....
        /*0a24*/ 	.word	0x00017140


	//   ....[15]....
        /*0a28*/ 	.word	0x000171e0


	//   ....[16]....
        /*0a2c*/ 	.word	0x00019040


	//   ....[17]....
        /*0a30*/ 	.word	0x00019070


	//   ....[18]....
        /*0a34*/ 	.word	0x000191e0


	//   ....[19]....
        /*0a38*/ 	.word	0x000192a0


	//   ....[20]....
        /*0a3c*/ 	.word	0x0001bad0


	//   ....[21]....
        /*0a40*/ 	.word	0x0001bb80


	//   ....[22]....
        /*0a44*/ 	.word	0x0001bf90


	//   ....[23]....
        /*0a48*/ 	.word	0x0001c050


	//   ....[24]....
        /*0a4c*/ 	.word	0x0001cfc0


	//   ....[25]....
        /*0a50*/ 	.word	0x0001d080


	//   ....[26]....
        /*0a54*/ 	.word	0x0001d1d0


	//   ....[27]....
        /*0a58*/ 	.word	0x0001d1f0


	//   ....[28]....
        /*0a5c*/ 	.word	0x00020560


	//   ....[29]....
        /*0a60*/ 	.word	0x000206f0


	//   ....[30]....
        /*0a64*/ 	.word	0x00020720


	//   ....[31]....
        /*0a68*/ 	.word	0x00020760


	//   ....[32]....
        /*0a6c*/ 	.word	0x000207d0


	//   ....[33]....
        /*0a70*/ 	.word	0x00020830


	//   ....[34]....
        /*0a74*/ 	.word	0x00020870


	//   ....[35]....
        /*0a78*/ 	.word	0x00020a20


	//   ....[36]....
        /*0a7c*/ 	.word	0x00020a80


	//   ....[37]....
        /*0a80*/ 	.word	0x00020ac0


	//   ....[38]....
        /*0a84*/ 	.word	0x00020b00


	//   ....[39]....
        /*0a88*/ 	.word	0x00020b30


	//   ....[40]....
        /*0a8c*/ 	.word	0x00020b60


	//   ....[41]....
        /*0a90*/ 	.word	0x00020c00


	//   ....[42]....
        /*0a94*/ 	.word	0x00020c60


	//   ....[43]....
        /*0a98*/ 	.word	0x00020cf0


	//   ....[44]....
        /*0a9c*/ 	.word	0x000263a0


	//   ....[45]....
        /*0aa0*/ 	.word	0x000263b0


	//   ....[46]....
        /*0aa4*/ 	.word	0x000264d0


	//   ....[47]....
        /*0aa8*/ 	.word	0x00026530


	//   ....[48]....
        /*0aac*/ 	.word	0x00026570


	//   ....[49]....
        /*0ab0*/ 	.word	0x000265b0


	//   ....[50]....
        /*0ab4*/ 	.word	0x000265e0


	//   ....[51]....
        /*0ab8*/ 	.word	0x00026610


	//   ....[52]....
        /*0abc*/ 	.word	0x000267b0


	//   ....[53]....
        /*0ac0*/ 	.word	0x00026810


	//   ....[54]....
        /*0ac4*/ 	.word	0x00026850


	//   ....[55]....
        /*0ac8*/ 	.word	0x00026890


	//   ....[56]....
        /*0acc*/ 	.word	0x000268c0


	//   ....[57]....
        /*0ad0*/ 	.word	0x000268f0


	//   ....[58]....
        /*0ad4*/ 	.word	0x000269b0


	//   ....[59]....
        /*0ad8*/ 	.word	0x000269d0


	//   ....[60]....
        /*0adc*/ 	.word	0x00026a40


	//   ....[61]....
        /*0ae0*/ 	.word	0x000270e0


	//   ....[62]....
        /*0ae4*/ 	.word	0x00027520


	//   ....[63]....
        /*0ae8*/ 	.word	0x000275c0


	//   ....[64]....
        /*0aec*/ 	.word	0x00027660


	//   ....[65]....
        /*0af0*/ 	.word	0x00027700


	//   ....[66]....
        /*0af4*/ 	.word	0x000277a0


	//   ....[67]....
        /*0af8*/ 	.word	0x00027840


	//   ....[68]....
        /*0afc*/ 	.word	0x000278e0


	//   ....[69]....
        /*0b00*/ 	.word	0x00027980


	//   ....[70]....
        /*0b04*/ 	.word	0x00027a20


	//   ....[71]....
        /*0b08*/ 	.word	0x00027ac0


	//   ....[72]....
        /*0b0c*/ 	.word	0x00027b60


	//   ....[73]....
        /*0b10*/ 	.word	0x00027c00


	//   ....[74]....
        /*0b14*/ 	.word	0x00027ca0


	//   ....[75]....
        /*0b18*/ 	.word	0x00027d40


	//   ....[76]....
        /*0b1c*/ 	.word	0x00027de0


	//   ....[77]....
        /*0b20*/ 	.word	0x00027e80


	//   ....[78]....
        /*0b24*/ 	.word	0x00027f70


	//   ....[79]....
        /*0b28*/ 	.word	0x00028010


	//   ....[80]....
        /*0b2c*/ 	.word	0x000280b0


	//   ....[81]....
        /*0b30*/ 	.word	0x00028150


	//   ....[82]....
        /*0b34*/ 	.word	0x000281f0


	//   ....[83]....
        /*0b38*/ 	.word	0x00028290


	//   ....[84]....
        /*0b3c*/ 	.word	0x00028330


	//   ....[85]....
        /*0b40*/ 	.word	0x000283d0


	//   ....[86]....
        /*0b44*/ 	.word	0x00028470


	//   ....[87]....
        /*0b48*/ 	.word	0x00028510


	//   ....[88]....
        /*0b4c*/ 	.word	0x000285b0


	//   ....[89]....
        /*0b50*/ 	.word	0x00028650


	//   ....[90]....
        /*0b54*/ 	.word	0x000286f0


	//   ....[91]....
        /*0b58*/ 	.word	0x00028790


	//   ....[92]....
        /*0b5c*/ 	.word	0x00028830


	//   ....[93]....
        /*0b60*/ 	.word	0x000288d0


	//   ....[94]....
        /*0b64*/ 	.word	0x00028c70


	//   ....[95]....
        /*0b68*/ 	.word	0x00028f50


	//   ....[96]....
        /*0b6c*/ 	.word	0x00029370


	//   ....[97]....
        /*0b70*/ 	.word	0x00029400


	//   ....[98]....
        /*0b74*/ 	.word	0x000294a0


	//   ....[99]....
        /*0b78*/ 	.word	0x00029550


	//   ....[100]....
        /*0b7c*/ 	.word	0x000295d0


	//   ....[101]....
        /*0b80*/ 	.word	0x00029650


	//   ....[102]....
        /*0b84*/ 	.word	0x000296d0


	//   ....[103]....
        /*0b88*/ 	.word	0x00029750


	//   ....[104]....
        /*0b8c*/ 	.word	0x000297e0


	//   ....[105]....
        /*0b90*/ 	.word	0x00029890


	//   ....[106]....
        /*0b94*/ 	.word	0x00029910


	//   ....[107]....
        /*0b98*/ 	.word	0x00029990


	//   ....[108]....
        /*0b9c*/ 	.word	0x00029a10


	//   ....[109]....
        /*0ba0*/ 	.word	0x00029a90


	//   ....[110]....
        /*0ba4*/ 	.word	0x00029b00


	//   ....[111]....
        /*0ba8*/ 	.word	0x00029ba0


	//   ....[112]....
        /*0bac*/ 	.word	0x00029c30


	//   ....[113]....
        /*0bb0*/ 	.word	0x00029d60


	//----- nvinfo : EIATTR_REG_RECONFIG
	.align		4
.L_271:
        /*0bb4*/ 	.byte	0x01, 0x54
	.zero		2


	//----- nvinfo : EIATTR_SYSCALL_OFFSETS
	.align		4
        /*0bb8*/ 	.byte	0x04, 0x46
        /*0bba*/ 	.short	(.L_273 - .L_272)


	//   ....[0]....
.L_272:
        /*0bbc*/ 	.word	0x00001f20


	//   ....[1]....
        /*0bc0*/ 	.word	0x00002070


	//   ....[2]....
        /*0bc4*/ 	.word	0x00008e20


	//   ....[3]....
        /*0bc8*/ 	.word	0x000092c0


	//   ....[4]....
        /*0bcc*/ 	.word	0x00023090


	//   ....[5]....
        /*0bd0*/ 	.word	0x000231d0


	//   ....[6]....
        /*0bd4*/ 	.word	0x000232d0


	//----- nvinfo : EIATTR_MBARRIER_INSTR_OFFSETS
	.align		4
.L_273:
        /*0bd8*/ 	.byte	0x04, 0x39
        /*0bda*/ 	.short	(.L_275 - .L_274)


	//   ....[0]....
.L_274:
        /*0bdc*/ 	.word	0x000002e0
        /*0be0*/ 	.word	0x000000ff
        /*0be4*/ 	.word	0x00030800
        /*0be8*/ 	.short	0x0100
        /*0bea*/ 	.byte	0x08
	.zero		1


	//   ....[1]....
        /*0bec*/ 	.word	0x000002f0
        /*0bf0*/ 	.word	0x000000ff
        /*0bf4*/ 	.word	0x00030820
        /*0bf8*/ 	.short	0x0100
        /*0bfa*/ 	.byte	0x08
	.zero		1


	//   ....[2]....
        /*0bfc*/ 	.word	0x000003e0
        /*0c00*/ 	.word	0x000000ff
        /*0c04*/ 	.word	0x00030830
        /*0c08*/ 	.short	0x0100
        /*0c0a*/ 	.byte	0x08
	.zero		1


	//   ....[3]....
        /*0c0c*/ 	.word	0x000003f0
        /*0c10*/ 	.word	0x000000ff
        /*0c14*/ 	.word	0x00030840
        /*0c18*/ 	.short	0x0100
        /*0c1a*/ 	.byte	0x08
	.zero		1


	//   ....[4]....
        /*0c1c*/ 	.word	0x00000400
        /*0c20*/ 	.word	0x000000ff
        /*0c24*/ 	.word	0x00030838
        /*0c28*/ 	.short	0x0100
        /*0c2a*/ 	.byte	0x08
	.zero		1


	//   ....[5]....
        /*0c2c*/ 	.word	0x00000410
        /*0c30*/ 	.word	0x000000ff
        /*0c34*/ 	.word	0x00030848
        /*0c38*/ 	.short	0x0100
        /*0c3a*/ 	.byte	0x08
	.zero		1


	//   ....[6]....
        /*0c3c*/ 	.word	0x00000540
        /*0c40*/ 	.word	0x000000ff
        /*0c44*/ 	.word	0x00030850
        /*0c48*/ 	.short	0x0100
        /*0c4a*/ 	.byte	0x08
	.zero		1


	//   ....[7]....
        /*0c4c*/ 	.word	0x00000550
        /*0c50*/ 	.word	0x000000ff
        /*0c54*/ 	.word	0x00030860
        /*0c58*/ 	.short	0x0100
        /*0c5a*/ 	.byte	0x08
	.zero		1


	//   ....[8]....
        /*0c5c*/ 	.word	0x00000560
        /*0c60*/ 	.word	0x000000ff
        /*0c64*/ 	.word	0x00030858
        /*0c68*/ 	.short	0x0100
        /*0c6a*/ 	.byte	0x08
	.zero		1


	//   ....[9]....
        /*0c6c*/ 	.word	0x00000570
        /*0c70*/ 	.word	0x000000ff
        /*0c74*/ 	.word	0x00030868
        /*0c78*/ 	.short	0x0100
        /*0c7a*/ 	.byte	0x08
	.zero		1


	//   ....[10]....
        /*0c7c*/ 	.word	0x00000660
        /*0c80*/ 	.word	0x000000ff
        /*0c84*/ 	.word	0x00030870
        /*0c88*/ 	.short	0x0100
        /*0c8a*/ 	.byte	0x06
	.zero		1


	//   ....[11]....
        /*0c8c*/ 	.word	0x00000670
        /*0c90*/ 	.word	0x000000ff
        /*0c94*/ 	.word	0x00030880
        /*0c98*/ 	.short	0x0100
        /*0c9a*/ 	.byte	0x06
	.zero		1


	//   ....[12]....
        /*0c9c*/ 	.word	0x00000680
        /*0ca0*/ 	.word	0x000000ff
        /*0ca4*/ 	.word	0x00030878
        /*0ca8*/ 	.short	0x0100
        /*0caa*/ 	.byte	0x06
	.zero		1


	//   ....[13]....
        /*0cac*/ 	.word	0x00000690
        /*0cb0*/ 	.word	0x000000ff
        /*0cb4*/ 	.word	0x00030888
        /*0cb8*/ 	.short	0x0100
        /*0cba*/ 	.byte	0x06
	.zero		1


	//   ....[14]....
        /*0cbc*/ 	.word	0x000007c0
        /*0cc0*/ 	.word	0x000000ff
        /*0cc4*/ 	.word	0x00030890
        /*0cc8*/ 	.short	0x0100
        /*0cca*/ 	.byte	0x08
	.zero		1


	//   ....[15]....
        /*0ccc*/ 	.word	0x000007d0
        /*0cd0*/ 	.word	0x000000ff
        /*0cd4*/ 	.word	0x000308a0
        /*0cd8*/ 	.short	0x0100
        /*0cda*/ 	.byte	0x08
	.zero		1


	//   ....[16]....
        /*0cdc*/ 	.word	0x000007e0
        /*0ce0*/ 	.word	0x000000ff
        /*0ce4*/ 	.word	0x00030898
        /*0ce8*/ 	.short	0x0100
        /*0cea*/ 	.byte	0x08
	.zero		1


	//   ....[17]....
        /*0cec*/ 	.word	0x000007f0
        /*0cf0*/ 	.word	0x000000ff
        /*0cf4*/ 	.word	0x000308a8
        /*0cf8*/ 	.short	0x0100
        /*0cfa*/ 	.byte	0x08
	.zero		1


	//   ....[18]....
        /*0cfc*/ 	.word	0x00000920
        /*0d00*/ 	.word	0x000000ff
        /*0d04*/ 	.word	0x000308b0
        /*0d08*/ 	.short	0x0100
        /*0d0a*/ 	.byte	0x08
	.zero		1


	//   ....[19]....
        /*0d0c*/ 	.word	0x00000930
        /*0d10*/ 	.word	0x000000ff
        /*0d14*/ 	.word	0x000308c0
        /*0d18*/ 	.short	0x0100
        /*0d1a*/ 	.byte	0x08
	.zero		1


	//   ....[20]....
        /*0d1c*/ 	.word	0x00000940
        /*0d20*/ 	.word	0x000000ff
        /*0d24*/ 	.word	0x000308b8
        /*0d28*/ 	.short	0x0100
        /*0d2a*/ 	.byte	0x08
	.zero		1


	//   ....[21]....
        /*0d2c*/ 	.word	0x00000950
        /*0d30*/ 	.word	0x000000ff
        /*0d34*/ 	.word	0x000308c8
        /*0d38*/ 	.short	0x0100
        /*0d3a*/ 	.byte	0x08
	.zero		1


	//   ....[22]....
        /*0d3c*/ 	.word	0x00003640
        /*0d40*/ 	.word	0x00000062
        /*0d44*/ 	.word	0x00030890
        /*0d48*/ 	.short	0x010a
        /*0d4a*/ 	.byte	0x3f
	.zero		1


	//   ....[23]....
        /*0d4c*/ 	.word	0x00005950
        /*0d50*/ 	.word	0x00000062
        /*0d54*/ 	.word	0x00030890
        /*0d58*/ 	.short	0x010a
        /*0d5a*/ 	.byte	0x3f
	.zero		1


	//   ....[24]....
        /*0d5c*/ 	.word	0x00007ac0
        /*0d60*/ 	.word	0x00000062
        /*0d64*/ 	.word	0x00030890
        /*0d68*/ 	.short	0x010a
        /*0d6a*/ 	.byte	0x3f
	.zero		1


	//   ....[25]....
        /*0d6c*/ 	.word	0x00007dd0
        /*0d70*/ 	.word	0x00000024
        /*0d74*/ 	.word	0x00000000
        /*0d78*/ 	.short	0x0101
        /*0d7a*/ 	.byte	0x3f
	.zero		1


	//   ....[26]....
        /*0d7c*/ 	.word	0x00007e10
        /*0d80*/ 	.word	0x00000062
        /*0d84*/ 	.word	0x000308b0
        /*0d88*/ 	.short	0x010a
        /*0d8a*/ 	.byte	0x3f
	.zero		1


	//   ....[27]....
        /*0d8c*/ 	.word	0x000083d0
        /*0d90*/ 	.word	0x00000062
        /*0d94*/ 	.word	0x00000000
        /*0d98*/ 	.short	0x0101
        /*0d9a*/ 	.byte	0x3f
	.zero		1


	//   ....[28]....
        /*0d9c*/ 	.word	0x00008ec0
        /*0da0*/ 	.word	0x00000010
        /*0da4*/ 	.word	0x00030800
        /*0da8*/ 	.short	0x010a
        /*0daa*/ 	.byte	0x3f
	.zero		1


	//   ....[29]....
        /*0dac*/ 	.word	0x00008f10
        /*0db0*/ 	.word	0x00000010
        /*0db4*/ 	.word	0x00030800
        /*0db8*/ 	.short	0x010a
        /*0dba*/ 	.byte	0x3f
	.zero		1


	//   ....[30]....
        /*0dbc*/ 	.word	0x0000a960
        /*0dc0*/ 	.word	0x00000010
        /*0dc4*/ 	.word	0x00030800
        /*0dc8*/ 	.short	0x010a
        /*0dca*/ 	.byte	0x3f
	.zero		1


	//   ....[31]....
        /*0dcc*/ 	.word	0x0000ede0
        /*0dd0*/ 	.word	0x00000010
        /*0dd4*/ 	.word	0x00030800
        /*0dd8*/ 	.short	0x010a
        /*0dda*/ 	.byte	0x3f
	.zero		1


	//   ....[32]....
        /*0ddc*/ 	.word	0x00012430
        /*0de0*/ 	.word	0x00000005
        /*0de4*/ 	.word	0x00030830
        /*0de8*/ 	.short	0x010a
        /*0dea*/ 	.byte	0x3f
	.zero		1


	//   ....[33]....
        /*0dec*/ 	.word	0x000124a0
        /*0df0*/ 	.word	0x00000005
        /*0df4*/ 	.word	0x00030830
        /*0df8*/ 	.short	0x010a
        /*0dfa*/ 	.byte	0x3f
	.zero		1


	//   ....[34]....
        /*0dfc*/ 	.word	0x00013100
        /*0e00*/ 	.word	0x00000000
        /*0e04*/ 	.word	0x00000000
        /*0e08*/ 	.short	0x0101
        /*0e0a*/ 	.byte	0x3f
	.zero		1


	//   ....[35]....
        /*0e0c*/ 	.word	0x00014de0
        /*0e10*/ 	.word	0x000000e8
        /*0e14*/ 	.word	0x00030830
        /*0e18*/ 	.short	0x010a
        /*0e1a*/ 	.byte	0x3f
	.zero		1


	//   ....[36]....
        /*0e1c*/ 	.word	0x00014e70
        /*0e20*/ 	.word	0x000000e8
        /*0e24*/ 	.word	0x00030830
        /*0e28*/ 	.short	0x010a
        /*0e2a*/ 	.byte	0x3f
	.zero		1


	//   ....[37]....
        /*0e2c*/ 	.word	0x00015fa0
        /*0e30*/ 	.word	0x00000000
        /*0e34*/ 	.word	0x00030850
        /*0e38*/ 	.short	0x010a
        /*0e3a*/ 	.byte	0x3f
	.zero		1


	//   ....[38]....
        /*0e3c*/ 	.word	0x00015ff0
        /*0e40*/ 	.word	0x00000000
        /*0e44*/ 	.word	0x00030850
        /*0e48*/ 	.short	0x010a
        /*0e4a*/ 	.byte	0x3f
	.zero		1


	//   ....[39]....
        /*0e4c*/ 	.word	0x000162a0
        /*0e50*/ 	.word	0x000000e8
        /*0e54*/ 	.word	0x00000000
        /*0e58*/ 	.short	0x0101
        /*0e5a*/ 	.byte	0x3f
	.zero		1


	//   ....[40]....
        /*0e5c*/ 	.word	0x00016a40
        /*0e60*/ 	.word	0x00000000
        /*0e64*/ 	.word	0x00000000
        /*0e68*/ 	.short	0x0101
        /*0e6a*/ 	.byte	0x3f
	.zero		1


	//   ....[41]....
        /*0e6c*/ 	.word	0x00017b40
        /*0e70*/ 	.word	0x00000004
        /*0e74*/ 	.word	0x00030830
        /*0e78*/ 	.short	0x010a
        /*0e7a*/ 	.byte	0x3f
	.zero		1


	//   ....[42]....
        /*0e7c*/ 	.word	0x00017bd0
        /*0e80*/ 	.word	0x00000004
        /*0e84*/ 	.word	0x00030830
        /*0e88*/ 	.short	0x010a
        /*0e8a*/ 	.byte	0x3f
	.zero		1


	//   ....[43]....
        /*0e8c*/ 	.word	0x00018cf0
        /*0e90*/ 	.word	0x000000e7
        /*0e94*/ 	.word	0x00030850
        /*0e98*/ 	.short	0x010a
        /*0e9a*/ 	.byte	0x3f
	.zero		1


	//   ....[44]....
        /*0e9c*/ 	.word	0x00018d40
        /*0ea0*/ 	.word	0x000000e7
        /*0ea4*/ 	.word	0x00030850
        /*0ea8*/ 	.short	0x010a
        /*0eaa*/ 	.byte	0x3f
	.zero		1


	//   ....[45]....
        /*0eac*/ 	.word	0x00019670
        /*0eb0*/ 	.word	0x0000009f
        /*0eb4*/ 	.word	0x00000000
        /*0eb8*/ 	.short	0x0101
        /*0eba*/ 	.byte	0x3f
	.zero		1


	//   ....[46]....
        /*0ebc*/ 	.word	0x000196c0
        /*0ec0*/ 	.word	0x000000e7
        /*0ec4*/ 	.word	0x00000000
        /*0ec8*/ 	.short	0x0101
        /*0eca*/ 	.byte	0x3f
	.zero		1


	//   ....[47]....
        /*0ecc*/ 	.word	0x00019c00
        /*0ed0*/ 	.word	0x000000e8
        /*0ed4*/ 	.word	0x00030830
        /*0ed8*/ 	.short	0x010a
        /*0eda*/ 	.byte	0x3f
	.zero		1


	//   ....[48]....
        /*0edc*/ 	.word	0x00019c90
        /*0ee0*/ 	.word	0x000000e8
        /*0ee4*/ 	.word	0x00030830
        /*0ee8*/ 	.short	0x010a
        /*0eea*/ 	.byte	0x3f
	.zero		1


	//   ....[49]....
        /*0eec*/ 	.word	0x0001adc0
        /*0ef0*/ 	.word	0x00000000
        /*0ef4*/ 	.word	0x00030850
        /*0ef8*/ 	.short	0x010a
        /*0efa*/ 	.byte	0x3f
	.zero		1


	//   ....[50]....
        /*0efc*/ 	.word	0x0001ae10
        /*0f00*/ 	.word	0x00000000
        /*0f04*/ 	.word	0x00030850
        /*0f08*/ 	.short	0x010a
        /*0f0a*/ 	.byte	0x3f
	.zero		1


	//   ....[51]....
        /*0f0c*/ 	.word	0x0001b110
        /*0f10*/ 	.word	0x000000e8
        /*0f14*/ 	.word	0x00000000
        /*0f18*/ 	.short	0x0101
        /*0f1a*/ 	.byte	0x3f
	.zero		1


	//   ....[52]....
        /*0f1c*/ 	.word	0x0001b870
        /*0f20*/ 	.word	0x00000000
        /*0f24*/ 	.word	0x00000000
        /*0f28*/ 	.short	0x0101
        /*0f2a*/ 	.byte	0x3f
	.zero		1


	//   ....[53]....
        /*0f2c*/ 	.word	0x0001ce70
        /*0f30*/ 	.word	0x0000000b
        /*0f34*/ 	.word	0x00030850
        /*0f38*/ 	.short	0x010a
        /*0f3a*/ 	.byte	0x3f
	.zero		1


	//   ....[54]....
        /*0f3c*/ 	.word	0x0001cf10
        /*0f40*/ 	.word	0x0000000b
        /*0f44*/ 	.word	0x00030850
        /*0f48*/ 	.short	0x010a
        /*0f4a*/ 	.byte	0x3f
	.zero		1


	//   ....[55]....
        /*0f4c*/ 	.word	0x0001d380
        /*0f50*/ 	.word	0x0000000b
        /*0f54*/ 	.word	0x00000000
        /*0f58*/ 	.short	0x0101
        /*0f5a*/ 	.byte	0x3f
	.zero		1


	//   ....[56]....
        /*0f5c*/ 	.word	0x0001f2c0
        /*0f60*/ 	.word	0x00000000
        /*0f64*/ 	.word	0x00000000
        /*0f68*/ 	.short	0x0101
        /*0f6a*/ 	.byte	0x3f
	.zero		1


	//   ....[57]....
        /*0f6c*/ 	.word	0x00021d10
        /*0f70*/ 	.word	0x0000000c
        /*0f74*/ 	.word	0x00030820
        /*0f78*/ 	.short	0x010a
        /*0f7a*/ 	.byte	0x3f
	.zero		1


	//   ....[58]....
        /*0f7c*/ 	.word	0x00021da0
        /*0f80*/ 	.word	0x00000008
        /*0f84*/ 	.word	0x000308a0
        /*0f88*/ 	.short	0x010a
        /*0f8a*/ 	.byte	0x3f
	.zero		1


	//   ....[59]....
        /*0f8c*/ 	.word	0x00022070
        /*0f90*/ 	.word	0x00000008
        /*0f94*/ 	.word	0x000308c0
        /*0f98*/ 	.short	0x010a
        /*0f9a*/ 	.byte	0x3f
	.zero		1


	//   ....[60]....
        /*0f9c*/ 	.word	0x00022460
        /*0fa0*/ 	.word	0x00000008
        /*0fa4*/ 	.word	0x000308a0
        /*0fa8*/ 	.short	0x010a
        /*0faa*/ 	.byte	0x3f
	.zero		1


	//   ....[61]....
        /*0fac*/ 	.word	0x00022720
        /*0fb0*/ 	.word	0x00000008
        /*0fb4*/ 	.word	0x000308c0
        /*0fb8*/ 	.short	0x010a
        /*0fba*/ 	.byte	0x3f
	.zero		1


	//   ....[62]....
        /*0fbc*/ 	.word	0x00023ac0
        /*0fc0*/ 	.word	0x00000007
        /*0fc4*/ 	.word	0x00030840
        /*0fc8*/ 	.short	0x010a
        /*0fca*/ 	.byte	0x3f
	.zero		1


	//   ....[63]....
        /*0fcc*/ 	.word	0x00024130
        /*0fd0*/ 	.word	0x0000000a
        /*0fd4*/ 	.word	0x00030820
        /*0fd8*/ 	.short	0x010a
        /*0fda*/ 	.byte	0x3f
	.zero		1


	//   ....[64]....
        /*0fdc*/ 	.word	0x00024480
        /*0fe0*/ 	.word	0x00000003
        /*0fe4*/ 	.word	0x00030840
        /*0fe8*/ 	.short	0x010a
        /*0fea*/ 	.byte	0x3f
	.zero		1


	//   ....[65]....
        /*0fec*/ 	.word	0x000247d0
        /*0ff0*/ 	.word	0x00000008
        /*0ff4*/ 	.word	0x00000060
        /*0ff8*/ 	.short	0x010a
        /*0ffa*/ 	.byte	0x3f
	.zero		1


	//   ....[66]....
        /*0ffc*/ 	.word	0x00024e70
        /*1000*/ 	.word	0x00000002
        /*1004*/ 	.word	0x00030840
        /*1008*/ 	.short	0x010a
        /*100a*/ 	.byte	0x3f
	.zero		1


	//   ....[67]....
        /*100c*/ 	.word	0x000251c0
        /*1010*/ 	.word	0x00000003
        /*1014*/ 	.word	0x00000060
        /*1018*/ 	.short	0x010a
        /*101a*/ 	.byte	0x3f
	.zero		1


	//   ....[68]....
        /*101c*/ 	.word	0x00025740
        /*1020*/ 	.word	0x00000002
        /*1024*/ 	.word	0x00030840
        /*1028*/ 	.short	0x010a
        /*102a*/ 	.byte	0x3f
	.zero		1


	//   ....[69]....
        /*102c*/ 	.word	0x00025a90
        /*1030*/ 	.word	0x00000003
        /*1034*/ 	.word	0x00000060
        /*1038*/ 	.short	0x010a
        /*103a*/ 	.byte	0x3f
	.zero		1


	//   ....[70]....
        /*103c*/ 	.word	0x00025fb0
        /*1040*/ 	.word	0x00000003
        /*1044*/ 	.word	0x00030860
        /*1048*/ 	.short	0x010a
        /*104a*/ 	.byte	0x3f
	.zero		1


	//   ....[71]....
        /*104c*/ 	.word	0x00027060
        /*1050*/ 	.word	0x00000000
        /*1054*/ 	.word	0x00030820
        /*1058*/ 	.short	0x010a
        /*105a*/ 	.byte	0x3f
	.zero		1


	//   ....[72]....
        /*105c*/ 	.word	0x00027210
        /*1060*/ 	.word	0x00000006
        /*1064*/ 	.word	0x00000000
        /*1068*/ 	.short	0x010a
        /*106a*/ 	.byte	0x3f
	.zero		1


	//   ....[73]....
        /*106c*/ 	.word	0x00027280
        /*1070*/ 	.word	0x00000007
        /*1074*/ 	.word	0x00000000
        /*1078*/ 	.short	0x010a
        /*107a*/ 	.byte	0x3f
	.zero		1


	//   ....[74]....
        /*107c*/ 	.word	0x000272f0
        /*1080*/ 	.word	0x00000004
        /*1084*/ 	.word	0x00000000
        /*1088*/ 	.short	0x010a
        /*108a*/ 	.byte	0x3f
	.zero		1


	//   ....[75]....
        /*108c*/ 	.word	0x00027320
        /*1090*/ 	.word	0x00000003
        /*1094*/ 	.word	0x00000000
        /*1098*/ 	.short	0x010a
        /*109a*/ 	.byte	0x3f
	.zero		1


	//   ....[76]....
        /*109c*/ 	.word	0x00027380
        /*10a0*/ 	.word	0x00000062
        /*10a4*/ 	.word	0x00030890
        /*10a8*/ 	.short	0x010a
        /*10aa*/ 	.byte	0x3f
	.zero		1


	//   ....[77]....
        /*10ac*/ 	.word	0x000273d0
        /*10b0*/ 	.word	0x00000062
        /*10b4*/ 	.word	0x00030890
        /*10b8*/ 	.short	0x010a
        /*10ba*/ 	.byte	0x3f
	.zero		1


	//   ....[78]....
        /*10bc*/ 	.word	0x00027420
        /*10c0*/ 	.word	0x00000062
        /*10c4*/ 	.word	0x00030890
        /*10c8*/ 	.short	0x010a
        /*10ca*/ 	.byte	0x3f
	.zero		1


	//   ....[79]....
        /*10cc*/ 	.word	0x00027470
        /*10d0*/ 	.word	0x00000062
        /*10d4*/ 	.word	0x000308b0
        /*10d8*/ 	.short	0x010a
        /*10da*/ 	.byte	0x3f
	.zero		1


	//   ....[80]....
        /*10dc*/ 	.word	0x00027ec0
        /*10e0*/ 	.word	0x00000010
        /*10e4*/ 	.word	0x00030800
        /*10e8*/ 	.short	0x010a
        /*10ea*/ 	.byte	0x3f
	.zero		1


	//   ....[81]....
        /*10ec*/ 	.word	0x00028910
        /*10f0*/ 	.word	0x00000010
        /*10f4*/ 	.word	0x00030800
        /*10f8*/ 	.short	0x010a
        /*10fa*/ 	.byte	0x3f
	.zero		1


	//   ....[82]....
        /*10fc*/ 	.word	0x00028960
        /*1100*/ 	.word	0x00000005
        /*1104*/ 	.word	0x00030830
        /*1108*/ 	.short	0x010a
        /*110a*/ 	.byte	0x3f
	.zero		1


	//   ....[83]....
        /*110c*/ 	.word	0x000289b0
        /*1110*/ 	.word	0x000000e8
        /*1114*/ 	.word	0x00030830
        /*1118*/ 	.short	0x010a
        /*111a*/ 	.byte	0x3f
	.zero		1


	//   ....[84]....
        /*111c*/ 	.word	0x00028a00
        /*1120*/ 	.word	0x00000000
        /*1124*/ 	.word	0x00030850
        /*1128*/ 	.short	0x010a
        /*112a*/ 	.byte	0x3f
	.zero		1


	//   ....[85]....
        /*112c*/ 	.word	0x00028a50
        /*1130*/ 	.word	0x00000004
        /*1134*/ 	.word	0x00030830
        /*1138*/ 	.short	0x010a
        /*113a*/ 	.byte	0x3f
	.zero		1


	//   ....[86]....
        /*113c*/ 	.word	0x00028aa0
        /*1140*/ 	.word	0x000000e7
        /*1144*/ 	.word	0x00030850
        /*1148*/ 	.short	0x010a
        /*114a*/ 	.byte	0x3f
	.zero		1


	//   ....[87]....
        /*114c*/ 	.word	0x00028af0
        /*1150*/ 	.word	0x000000e8
        /*1154*/ 	.word	0x00030830
        /*1158*/ 	.short	0x010a
        /*115a*/ 	.byte	0x3f
	.zero		1


	//   ....[88]....
        /*115c*/ 	.word	0x00028b40
        /*1160*/ 	.word	0x00000000
        /*1164*/ 	.word	0x00030850
        /*1168*/ 	.short	0x010a
        /*116a*/ 	.byte	0x3f
	.zero		1


	//   ....[89]....
        /*116c*/ 	.word	0x00028b90
        /*1170*/ 	.word	0x0000000b
        /*1174*/ 	.word	0x00030850
        /*1178*/ 	.short	0x010a
        /*117a*/ 	.byte	0x3f
	.zero		1


	//   ....[90]....
        /*117c*/ 	.word	0x00028d30
        /*1180*/ 	.word	0x0000000c
        /*1184*/ 	.word	0x00030820
        /*1188*/ 	.short	0x010a
        /*118a*/ 	.byte	0x3f
	.zero		1


	//   ....[91]....
        /*118c*/ 	.word	0x00028d80
        /*1190*/ 	.word	0x00000008
        /*1194*/ 	.word	0x000308a0
        /*1198*/ 	.short	0x010a
        /*119a*/ 	.byte	0x3f
	.zero		1


	//   ....[92]....
        /*119c*/ 	.word	0x00028dd0
        /*11a0*/ 	.word	0x00000008
        /*11a4*/ 	.word	0x000308c0
        /*11a8*/ 	.short	0x010a
        /*11aa*/ 	.byte	0x3f
	.zero		1


	//   ....[93]....
        /*11ac*/ 	.word	0x00028e20
        /*11b0*/ 	.word	0x00000008
        /*11b4*/ 	.word	0x000308a0
        /*11b8*/ 	.short	0x010a
        /*11ba*/ 	.byte	0x3f
	.zero		1


	//   ....[94]....
        /*11bc*/ 	.word	0x00028e70
        /*11c0*/ 	.word	0x00000008
        /*11c4*/ 	.word	0x000308c0
        /*11c8*/ 	.short	0x010a
        /*11ca*/ 	.byte	0x3f
	.zero		1


	//   ....[95]....
        /*11cc*/ 	.word	0x00029010
        /*11d0*/ 	.word	0x00000007
        /*11d4*/ 	.word	0x00030840
        /*11d8*/ 	.short	0x010a
        /*11da*/ 	.byte	0x3f
	.zero		1


	//   ....[96]....
        /*11dc*/ 	.word	0x00029090
        /*11e0*/ 	.word	0x00000003
        /*11e4*/ 	.word	0x00030820
        /*11e8*/ 	.short	0x010a
        /*11ea*/ 	.byte	0x3f
	.zero		1


	//   ....[97]....
        /*11ec*/ 	.word	0x000290e0
        /*11f0*/ 	.word	0x00000003
        /*11f4*/ 	.word	0x00030840
        /*11f8*/ 	.short	0x010a
        /*11fa*/ 	.byte	0x3f
	.zero		1


	//   ....[98]....
        /*11fc*/ 	.word	0x00029130
        /*1200*/ 	.word	0x00000008
        /*1204*/ 	.word	0x00000060
        /*1208*/ 	.short	0x010a
        /*120a*/ 	.byte	0x3f
	.zero		1


	//   ....[99]....
        /*120c*/ 	.word	0x00029180
        /*1210*/ 	.word	0x00000002
        /*1214*/ 	.word	0x00030840
        /*1218*/ 	.short	0x010a
        /*121a*/ 	.byte	0x3f
	.zero		1


	//   ....[100]....
        /*121c*/ 	.word	0x000291d0
        /*1220*/ 	.word	0x00000003
        /*1224*/ 	.word	0x00000060
        /*1228*/ 	.short	0x010a
        /*122a*/ 	.byte	0x3f
	.zero		1


	//   ....[101]....
        /*122c*/ 	.word	0x00029220
        /*1230*/ 	.word	0x00000002
        /*1234*/ 	.word	0x00030840
        /*1238*/ 	.short	0x010a
        /*123a*/ 	.byte	0x3f
	.zero		1


	//   ....[102]....
        /*123c*/ 	.word	0x00029270
        /*1240*/ 	.word	0x00000003
        /*1244*/ 	.word	0x00000060
        /*1248*/ 	.short	0x010a
        /*124a*/ 	.byte	0x3f
	.zero		1


	//   ....[103]....
        /*124c*/ 	.word	0x000292c0
        /*1250*/ 	.word	0x00000003
        /*1254*/ 	.word	0x00030860
        /*1258*/ 	.short	0x010a
        /*125a*/ 	.byte	0x3f
	.zero		1


	//   ....[104]....
        /*125c*/ 	.word	0x00029c80
        /*1260*/ 	.word	0x00000000
        /*1264*/ 	.word	0x00030820
        /*1268*/ 	.short	0x010a
        /*126a*/ 	.byte	0x3f
	.zero		1


	//   ....[105]....
        /*126c*/ 	.word	0x00029e20
        /*1270*/ 	.word	0x00000006
        /*1274*/ 	.word	0x00000000
        /*1278*/ 	.short	0x010a
        /*127a*/ 	.byte	0x3f
	.zero		1


	//   ....[106]....
        /*127c*/ 	.word	0x00029e70
        /*1280*/ 	.word	0x00000007
        /*1284*/ 	.word	0x00000000
        /*1288*/ 	.short	0x010a
        /*128a*/ 	.byte	0x3f
	.zero		1


	//   ....[107]....
        /*128c*/ 	.word	0x00029ec0
        /*1290*/ 	.word	0x00000004
        /*1294*/ 	.word	0x00000000
        /*1298*/ 	.short	0x010a
        /*129a*/ 	.byte	0x3f
	.zero		1


	//----- nvinfo : EIATTR_NUM_MBARRIERS
	.align		4
.L_275:
        /*129c*/ 	.byte	0x03, 0x38
        /*129e*/ 	.short	0x0016


	//----- nvinfo : EIATTR_EXIT_INSTR_OFFSETS
	.align		4
        /*12a0*/ 	.byte	0x04, 0x1c
        /*12a2*/ 	.short	(.L_277 - .L_276)


	//   ....[0]....
.L_276:
        /*12a4*/ 	.word	0x00027370


	//----- nvinfo : EIATTR_MAX_THREADS
	.align		4
.L_277:
        /*12a8*/ 	.byte	0x04, 0x05
        /*12aa*/ 	.short	(.L_279 - .L_278)
.L_278:
        /*12ac*/ 	.word	0x00000180
        /*12b0*/ 	.word	0x00000001
        /*12b4*/ 	.word	0x00000001


	//----- nvinfo : EIATTR_CRS_STACK_SIZE
	.align		4
.L_279:
        /*12b8*/ 	.byte	0x04, 0x1e
        /*12ba*/ 	.short	(.L_281 - .L_280)
.L_280:
        /*12bc*/ 	.word	0x00000000


	//----- nvinfo : EIATTR_CBANK_PARAM_SIZE
	.align		4
.L_281:
        /*12c0*/ 	.byte	0x03, 0x19
        /*12c2*/ 	.short	0x0a70


	//----- nvinfo : EIATTR_PARAM_CBANK
	.align		4
        /*12c4*/ 	.byte	0x04, 0x0a
        /*12c6*/ 	.short	(.L_283 - .L_282)
	.align		4
.L_282:
        /*12c8*/ 	.word	index@(.nv.constant0._ZN7cutlass13device_kernelIN5flash11enable_sm90INS1_16FlashAttnFwdSm90INS1_25CollectiveMainloopFwdSm90ILi2EN4cute5tupleIJNS5_1CILi1EEES8_S8_EEENS6_IJNS7_ILi128EEENS7_ILi64EEENS7_ILi256EEEEEELi256ENS_6half_tEfNS_4arch4Sm90ELb0ELb1ELb0ELb1ELb0ELb1ELb0ELb1ELb1ELb0ELb0ELb0EEENS1_21CollectiveEpilogueFwdINS6_IJSA_SC_SB_EEES9_SE_SG_Li256ELb1ELb0ELb0ELb0EEENS1_36VarlenDynamicPersistentTileSchedulerILi128ELi64ELi256ELi32ELb0ELb0ELb1ELb1ELb0ELb1EEEEEEEEEvNT_6ParamsE)
        /*12cc*/ 	.short	0x0210
        /*12ce*/ 	.short	0x0a70


	//----- nvinfo : EIATTR_SW_WAR
	.align		4
.L_283:
        /*12d0*/ 	.byte	0x04, 0x36
        /*12d2*/ 	.short	(.L_285 - .L_284)
.L_284:
        /*12d4*/ 	.word	0x00000008
.L_285:


//--------------------- .nv.info._ZN7cutlass13device_kernelIN5flash11enable_sm90INS1_16FlashAttnFwdSm90INS1_25CollectiveMainloopFwdSm90ILi2EN4cute5tupleIJNS5_1CILi1EEES8_S8_EEENS6_IJNS7_ILi128EEENS7_ILi80EEENS7_ILi256EEEEEELi256ENS_6half_tEfNS_4arch4Sm90ELb1ELb0ELb0ELb0ELb0ELb0ELb0ELb1ELb1ELb0ELb0ELb0EEENS1_21CollectiveEpilogueFwdINS6_IJSA_SC_SB_EEES9_SE_SG_Li256ELb0ELb0ELb0ELb0EEENS1_30DynamicPersistentTileSchedulerILi256ELi32ELb0ELb0ELb1EEEEEEEEEvNT_6ParamsE --------------------------
	.section	.nv.info._ZN7cutlass13device_kernelIN5flash11enable_sm90INS1_16FlashAttnFwdSm90INS1_25CollectiveMainloopFwdSm90ILi2EN4cute5tupleIJNS5_1CILi1EEES8_S8_EEENS6_IJNS7_ILi128EEENS7_ILi80EEENS7_ILi256EEEEEELi256ENS_6half_tEfNS_4arch4Sm90ELb1ELb0ELb0ELb0ELb0ELb0ELb0ELb1ELb1ELb0ELb0ELb0EEENS1_21CollectiveEpilogueFwdINS6_IJSA_SC_SB_EEES9_SE_SG_Li256ELb0ELb0ELb0ELb0EEENS1_30DynamicPersistentTileSchedulerILi256ELi32ELb0ELb0ELb1EEEEEEEEEvNT_6ParamsE,"",@"SHT_CUDA_INFO"
	.sectionflags	@""
	.align	4


	//----- nvinfo : EIATTR_CUDA_API_VERSION
	.align		4
        /*0000*/ 	.byte	0x04, 0x37
        /*0002*/ 	.short	(.L_287 - .L_286)
.L_286:
        /*0004*/ 	.word	0x00000082


	//----- nvinfo : EIATTR_KPARAM_INFO
	.align		4
.L_287:
        /*0008*/ 	.byte	0x04, 0x17
        /*000a*/ 	.short	(.L_289 - .L_288)
.L_288:
        /*000c*/ 	.word	0x00000000
        /*0010*/ 	.short	0x0000
        /*0012*/ 	.short	0x0070
        /*0014*/ 	.byte	0x00, 0xf0, 0x01, 0x2e


	//----- nvinfo : EIATTR_SPARSE_MMA_MASK
	.align		4
.L_289:
        /*0018*/ 	.byte	0x03, 0x50
        /*001a*/ 	.short	0x0000


	//----- nvinfo : EIATTR_MAXREG_COUNT
	.align		4
        /*001c*/ 	.byte	0x03, 0x1b
        /*001e*/ 	.short	0x00a8


	//----- nvinfo : EIATTR_NUM_BARRIERS
	.align		4
        /*0020*/ 	.byte	0x02, 0x4c
        /*0022*/ 	.byte	0x09
	.zero		1


	//----- nvinfo : EIATTR_EXTERNS
	.align		4
        /*0024*/ 	.byte	0x04, 0x0f
        /*0026*/ 	.short	(.L_291 - .L_290)


	//   ....[0]....
	.align		4
.L_290:
        /*0028*/ 	.word	index@(__assertfail)


	//----- nvinfo : EIATTR_ANNOTATIONS
	.align		4
.L_291:
        /*002c*/ 	.byte	0x04, 0x55
        /*002e*/ 	.short	(.L_293 - .L_292)


	//   ....[0]....
.L_292:
        /*0030*/ 	.word	0x00000001
        /*0034*/ 	.byte	0x70, 0x09, 0x00, 0x00, 0x01, 0x00, 0x00, 0x00, 0x40, 0x0a, 0x00, 0x00, 0x01, 0x00, 0x00, 0x00
        /*0044*/ 	.byte	0xd0, 0x34, 0x01, 0x00


	//----- nvinfo : EIATTR_MERCURY_ISA_VERSION
	.align		4
.L_293:
        /*0048*/ 	.byte	0x03, 0x5f
        /*004a*/ 	.short	0x0101


	//----- nvinfo : EIATTR_INT_WARP_WIDE_INSTR_OFFSETS
	.align		4
        /*004c*/ 	.byte	0x04, 0x31
        /*004e*/ 	.short	(.L_295 - .L_294)


	//   ....[0]....
.L_294:
        /*0050*/ 	.word	0x00000190


	//   ....[1]....
        /*0054*/ 	.word	0x000001c0


	//   ....[2]....
        /*0058*/ 	.word	0x000001d0


	//   ....[3]....
        /*005c*/ 	.word	0x00010870


	//   ....[4]....
        /*0060*/ 	.word	0x00010910


	//   ....[5]....
        /*0064*/ 	.word	0x00010e80


	//   ....[6]....
        /*0068*/ 	.word	0x00012e70


	//   ....[7]....
        /*006c*/ 	.word	0x00012f10


	//----- nvinfo : EIATTR_COOP_GROUP_MASK_REGIDS
	.align		4
.L_295:
        /*0070*/ 	.byte	0x04, 0x29
        /*0072*/ 	.short	(.L_297 - .L_296)


	//   ....[0]....
.L_296:
        /*0074*/ 	.word	0xffffffff


	//   ....[1]....
        /*0078*/ 	.word	0xffffffff


	//   ....[2]....
        /*007c*/ 	.word	0xffffffff


	//   ....[3]....
        /*0080*/ 	.word	0xffffffff


	//   ....[4]....
        /*0084*/ 	.word	0xffffffff


	//   ....[5]....
        /*0088*/ 	.word	0xffffffff


	//   ....[6]....
        /*008c*/ 	.word	0xffffffff


	//   ....[7]....
        /*0090*/ 	.word	0xffffffff


	//   ....[8]....
        /*0094*/ 	.word	0xffffffff


	//   ....[9]....
        /*0098*/ 	.word	0xffffffff


	//   ....[10]....
        /*009c*/ 	.word	0xffffffff


	//   ....[11]....
        /*00a0*/ 	.word	0xffffffff


	//   ....[12]....
        /*00a4*/ 	.word	0xffffffff


	//   ....[13]....
        /*00a8*/ 	.word	0xffffffff


	//   ....[14]....
        /*00ac*/ 	.word	0xffffffff


	//   ....[15]....
        /*00b0*/ 	.word	0xffffffff


	//   ....[16]....
        /*00b4*/ 	.word	0xffffffff


	//   ....[17]....
        /*00b8*/ 	.word	0xffffffff


	//   ....[18]....
        /*00bc*/ 	.word	0xffffffff


	//   ....[19]....
        /*00c0*/ 	.word	0xffffffff


	//   ....[20]....
        /*00c4*/ 	.word	0xffffffff


	//   ....[21]....
        /*00c8*/ 	.word	0xffffffff


	//   ....[22]....
        /*00cc*/ 	.word	0xffffffff


	//   ....[23]....
        /*00d0*/ 	.word	0xffffffff


	//   ....[24]....
        /*00d4*/ 	.word	0xffffffff


	//   ....[25]....
        /*00d8*/ 	.word	0xffffffff


	//   ....[26]....
        /*00dc*/ 	.word	0xffffffff


	//   ....[27]....
        /*00e0*/ 	.word	0xffffffff


	//   ....[28]....
        /*00e4*/ 	.word	0x0500000f


	//   ....[29]....
        /*00e8*/ 	.word	0x0500000f


	//----- nvinfo : EIATTR_COOP_GROUP_INSTR_OFFSETS
	.align		4
.L_297:
        /*00ec*/ 	.byte	0x04, 0x28
        /*00ee*/ 	.short	(.L_299 - .L_298)


	//   ....[0]....
.L_298:
        /*00f0*/ 	.word	0x00000060


	//   ....[1]....
        /*00f4*/ 	.word	0x000001a0


	//   ....[2]....
        /*00f8*/ 	.word	0x000001f0


	//   ....[3]....
        /*00fc*/ 	.word	0x000003e0


	//   ....[4]....
        /*0100*/ 	.word	0x00000540


	//   ....[5]....
        /*0104*/ 	.word	0x00000660


	//   ....[6]....
        /*0108*/ 	.word	0x000007c0


	//   ....[7]....
        /*010c*/ 	.word	0x00001660


	//   ....[8]....
        /*0110*/ 	.word	0x00004680


	//   ....[9]....
        /*0114*/ 	.word	0x00004760


	//   ....[10]....
        /*0118*/ 	.word	0x00004c00


	//   ....[11]....
        /*011c*/ 	.word	0x00004c80


	//   ....[12]....
        /*0120*/ 	.word	0x000088a0


	//   ....[13]....
        /*0124*/ 	.word	0x00008980


	//   ....[14]....
        /*0128*/ 	.word	0x00008e90


	//   ....[15]....
        /*012c*/ 	.word	0x00008f00


	//   ....[16]....
        /*0130*/ 	.word	0x0000c580


	//   ....[17]....
        /*0134*/ 	.word	0x0000c690


	//   ....[18]....
        /*0138*/ 	.word	0x0000cae0


	//   ....[19]....
        /*013c*/ 	.word	0x0000cb00


	//   ....[20]....
        /*0140*/ 	.word	0x0000dbc0


	//   ....[21]....
        /*0144*/ 	.word	0x0000dc00


	//   ....[22]....
        /*0148*/ 	.word	0x0000dd20


	//   ....[23]....
        /*014c*/ 	.word	0x0000dd30


	//   ....[24]....
        /*0150*/ 	.word	0x0000f5c0


	//   ....[25]....
        /*0154*/ 	.word	0x000102f0


	//   ....[26]....
        /*0158*/ 	.word	0x000132c0


	//   ....[27]....
        /*015c*/ 	.word	0x00013470


	//   ....[28]....
        /*0160*/ 	.word	0x00013a00


	//   ....[29]....
        /*0164*/ 	.word	0x00013de0


	//----- nvinfo : EIATTR_REG_RECONFIG
	.align		4
.L_299:
        /*0168*/ 	.byte	0x01, 0x54
	.zero		2


	//----- nvinfo : EIATTR_SYSCALL_OFFSETS
	.align		4
        /*016c*/ 	.byte	0x04, 0x46
        /*016e*/ 	.short	(.L_301 - .L_300)


	//   ....[0]....
.L_300:
        /*0170*/ 	.word	0x00001810


	//   ....[1]....
        /*0174*/ 	.word	0x00010aa0


	//   ....[2]....
        /*0178*/ 	.word	0x00010be0


	//   ....[3]....
        /*017c*/ 	.word	0x00010ce0


	//----- nvinfo : EIATTR_MBARRIER_INSTR_OFFSETS
	.align		4
.L_301:
        /*0180*/ 	.byte	0x04, 0x39
        /*0182*/ 	.short	(.L_303 - .L_302)


	//   ....[0]....
.L_302:
        /*0184*/ 	.word	0x00000290
        /*0188*/ 	.word	0x000000ff
        /*018c*/ 	.word	0x00038800
        /*0190*/ 	.short	0x0100
        /*0192*/ 	.byte	0x06
	.zero		1


	//   ....[1]....
        /*0194*/ 	.word	0x000002a0
        /*0198*/ 	.word	0x000000ff
        /*019c*/ 	.word	0x00038820
        /*01a0*/ 	.short	0x0100
        /*01a2*/ 	.byte	0x06
	.zero		1


	//   ....[2]....
        /*01a4*/ 	.word	0x00000390
        /*01a8*/ 	.word	0x000000ff
        /*01ac*/ 	.word	0x00038830
        /*01b0*/ 	.short	0x0100
        /*01b2*/ 	.byte	0x08
	.zero		1


	//   ....[3]....
        /*01b4*/ 	.word	0x000003a0
        /*01b8*/ 	.word	0x000000ff
        /*01bc*/ 	.word	0x00038840
        /*01c0*/ 	.short	0x0100
        /*01c2*/ 	.byte	0x08
	.zero		1


	//   ....[4]....
        /*01c4*/ 	.word	0x000003b0
        /*01c8*/ 	.word	0x000000ff
        /*01cc*/ 	.word	0x00038838
        /*01d0*/ 	.short	0x0100
        /*01d2*/ 	.byte	0x08
	.zero		1


	//   ....[5]....
        /*01d4*/ 	.word	0x000003c0
        /*01d8*/ 	.word	0x000000ff
        /*01dc*/ 	.word	0x00038848
        /*01e0*/ 	.short	0x0100
        /*01e2*/ 	.byte	0x08
	.zero		1


	//   ....[6]....
        /*01e4*/ 	.word	0x000004f0
        /*01e8*/ 	.word	0x000000ff
        /*01ec*/ 	.word	0x00038850
        /*01f0*/ 	.short	0x0100
        /*01f2*/ 	.byte	0x08
	.zero		1


	//   ....[7]....
        /*01f4*/ 	.word	0x00000500
        /*01f8*/ 	.word	0x000000ff
        /*01fc*/ 	.word	0x00038860
        /*0200*/ 	.short	0x0100
        /*0202*/ 	.byte	0x08
	.zero		1


	//   ....[8]....
        /*0204*/ 	.word	0x00000510
        /*0208*/ 	.word	0x000000ff
        /*020c*/ 	.word	0x00038858
        /*0210*/ 	.short	0x0100
        /*0212*/ 	.byte	0x08
	.zero		1


	//   ....[9]....
        /*0214*/ 	.word	0x00000520
        /*0218*/ 	.word	0x000000ff
        /*021c*/ 	.word	0x00038868
        /*0220*/ 	.short	0x0100
        /*0222*/ 	.byte	0x08
	.zero		1


	//   ....[10]....
        /*0224*/ 	.word	0x00000610
        /*0228*/ 	.word	0x000000ff
        /*022c*/ 	.word	0x00038870
        /*0230*/ 	.short	0x0100
        /*0232*/ 	.byte	0x06
	.zero		1


	//   ....[11]....
        /*0234*/ 	.word	0x00000620
        /*0238*/ 	.word	0x000000ff
        /*023c*/ 	.word	0x00038880
        /*0240*/ 	.short	0x0100
        /*0242*/ 	.byte	0x06
	.zero		1


	//   ....[12]....
        /*0244*/ 	.word	0x00000630
        /*0248*/ 	.word	0x000000ff
        /*024c*/ 	.word	0x00038878
        /*0250*/ 	.short	0x0100
        /*0252*/ 	.byte	0x06
	.zero		1


	//   ....[13]....
        /*0254*/ 	.word	0x00000640
        /*0258*/ 	.word	0x000000ff
        /*025c*/ 	.word	0x00038888
        /*0260*/ 	.short	0x0100
        /*0262*/ 	.byte	0x06
	.zero		1


	//   ....[14]....
        /*0264*/ 	.word	0x00000770
        /*0268*/ 	.word	0x000000ff
        /*026c*/ 	.word	0x00038890
        /*0270*/ 	.short	0x0100
        /*0272*/ 	.byte	0x08
	.zero		1


	//   ....[15]....
        /*0274*/ 	.word	0x00000780
        /*0278*/ 	.word	0x000000ff
        /*027c*/ 	.word	0x000388a0
        /*0280*/ 	.short	0x0100
        /*0282*/ 	.byte	0x08
	.zero		1


	//   ....[16]....
        /*0284*/ 	.word	0x00000790
        /*0288*/ 	.word	0x000000ff
        /*028c*/ 	.word	0x00038898
        /*0290*/ 	.short	0x0100
        /*0292*/ 	.byte	0x08
	.zero		1


	//   ....[17]....
        /*0294*/ 	.word	0x000007a0
        /*0298*/ 	.word	0x000000ff
        /*029c*/ 	.word	0x000388a8
        /*02a0*/ 	.short	0x0100
        /*02a2*/ 	.byte	0x08
	.zero		1


	//   ....[18]....
        /*02a4*/ 	.word	0x000008d0
        /*02a8*/ 	.word	0x000000ff
        /*02ac*/ 	.word	0x000388b0
        /*02b0*/ 	.short	0x0100
        /*02b2*/ 	.byte	0x08
	.zero		1


	//   ....[19]....
        /*02b4*/ 	.word	0x000008e0
        /*02b8*/ 	.word	0x000000ff
        /*02bc*/ 	.word	0x000388c0
        /*02c0*/ 	.short	0x0100
        /*02c2*/ 	.byte	0x08
	.zero		1


	//   ....[20]....
        /*02c4*/ 	.word	0x000008f0
        /*02c8*/ 	.word	0x000000ff
        /*02cc*/ 	.word	0x000388b8
        /*02d0*/ 	.short	0x0100
        /*02d2*/ 	.byte	0x08
	.zero		1


	//   ....[21]....
        /*02d4*/ 	.word	0x00000900
        /*02d8*/ 	.word	0x000000ff
        /*02dc*/ 	.word	0x000388c8
        /*02e0*/ 	.short	0x0100
        /*02e2*/ 	.byte	0x08
	.zero		1


	//   ....[22]....
        /*02e4*/ 	.word	0x000018b0
        /*02e8*/ 	.word	0x000000ff
        /*02ec*/ 	.word	0x00038800
        /*02f0*/ 	.short	0x010a
        /*02f2*/ 	.byte	0x3c
	.zero		1


	//   ....[23]....
        /*02f4*/ 	.word	0x00001940
        /*02f8*/ 	.word	0x00000000
        /*02fc*/ 	.word	0x00038830
        /*0300*/ 	.short	0x010a
        /*0302*/ 	.byte	0x3f
	.zero		1


	//   ....[24]....
        /*0304*/ 	.word	0x000019b0
        /*0308*/ 	.word	0x00000000
        /*030c*/ 	.word	0x00038830
        /*0310*/ 	.short	0x010a
        /*0312*/ 	.byte	0x3f
	.zero		1


	//   ....[25]....
        /*0314*/ 	.word	0x000045b0
        /*0318*/ 	.word	0x00000000
        /*031c*/ 	.word	0x00000000
        /*0320*/ 	.short	0x0101
        /*0322*/ 	.byte	0x3f
	.zero		1


	//   ....[26]....
        /*0324*/ 	.word	0x00005b50
        /*0328*/ 	.word	0x000000ff
        /*032c*/ 	.word	0x00038830
        /*0330*/ 	.short	0x010a
        /*0332*/ 	.byte	0x2f
	.zero		1


	//   ....[27]....
        /*0334*/ 	.word	0x00005b90
        /*0338*/ 	.word	0x000000ff
        /*033c*/ 	.word	0x00038830
        /*0340*/ 	.short	0x010a
        /*0342*/ 	.byte	0x2f
	.zero		1


	//   ....[28]....
        /*0344*/ 	.word	0x00008190
        /*0348*/ 	.word	0x000000ff
        /*034c*/ 	.word	0x00038850
        /*0350*/ 	.short	0x010a
        /*0352*/ 	.byte	0x05
	.zero		1


	//   ....[29]....
        /*0354*/ 	.word	0x000081d0
        /*0358*/ 	.word	0x000000ff
        /*035c*/ 	.word	0x00038850
        /*0360*/ 	.short	0x010a
        /*0362*/ 	.byte	0x05
	.zero		1


	//   ....[30]....
        /*0364*/ 	.word	0x00009430
        /*0368*/ 	.word	0x00000011
        /*036c*/ 	.word	0x00000000
        /*0370*/ 	.short	0x0101
        /*0372*/ 	.byte	0x3f
	.zero		1


	//   ....[31]....
        /*0374*/ 	.word	0x000094a0
        /*0378*/ 	.word	0x000000a3
        /*037c*/ 	.word	0x00000000
        /*0380*/ 	.short	0x0101
        /*0382*/ 	.byte	0x3f
	.zero		1


	//   ....[32]....
        /*0384*/ 	.word	0x000098b0
        /*0388*/ 	.word	0x000000ff
        /*038c*/ 	.word	0x00038830
        /*0390*/ 	.short	0x010a
        /*0392*/ 	.byte	0x04
	.zero		1


	//   ....[33]....
        /*0394*/ 	.word	0x000098f0
        /*0398*/ 	.word	0x000000ff
        /*039c*/ 	.word	0x00038830
        /*03a0*/ 	.short	0x010a
        /*03a2*/ 	.byte	0x04
	.zero		1


	//   ....[34]....
        /*03a4*/ 	.word	0x0000c2e0
        /*03a8*/ 	.word	0x000000ff
        /*03ac*/ 	.word	0x00038850
        /*03b0*/ 	.short	0x010a
        /*03b2*/ 	.byte	0x05
	.zero		1


	//   ....[35]....
        /*03b4*/ 	.word	0x0000c320
        /*03b8*/ 	.word	0x000000ff
        /*03bc*/ 	.word	0x00038850
        /*03c0*/ 	.short	0x010a
        /*03c2*/ 	.byte	0x05
	.zero		1


	//   ....[36]....
        /*03c4*/ 	.word	0x0000ce30
        /*03c8*/ 	.word	0x0000009d
        /*03cc*/ 	.word	0x00000000
        /*03d0*/ 	.short	0x0101
        /*03d2*/ 	.byte	0x3f
	.zero		1


	//   ....[37]....
        /*03d4*/ 	.word	0x0000ce90
        /*03d8*/ 	.word	0x000000ab
        /*03dc*/ 	.word	0x00000000
        /*03e0*/ 	.short	0x0101
        /*03e2*/ 	.byte	0x3f
	.zero		1


	//   ....[38]....
        /*03e4*/ 	.word	0x0000db10
        /*03e8*/ 	.word	0x000000ff
        /*03ec*/ 	.word	0x00038850
        /*03f0*/ 	.short	0x010a
        /*03f2*/ 	.byte	0x05
	.zero		1


	//   ....[39]....
        /*03f4*/ 	.word	0x0000db50
        /*03f8*/ 	.word	0x000000ff
        /*03fc*/ 	.word	0x00038850
        /*0400*/ 	.short	0x010a
        /*0402*/ 	.byte	0x05
	.zero		1


	//   ....[40]....
        /*0404*/ 	.word	0x0000e490
        /*0408*/ 	.word	0x00000003
        /*040c*/ 	.word	0x00000000
        /*0410*/ 	.short	0x0101
        /*0412*/ 	.byte	0x3f
	.zero		1


	//   ....[41]....
        /*0414*/ 	.word	0x0000f800
        /*0418*/ 	.word	0x000000ff
        /*041c*/ 	.word	0x00000000
        /*0420*/ 	.short	0x0101
        /*0422*/ 	.byte	0x05
	.zero		1


	//   ....[42]....
        /*0424*/ 	.word	0x000111b0
        /*0428*/ 	.word	0x00000008
        /*042c*/ 	.word	0x00038840
        /*0430*/ 	.short	0x010a
        /*0432*/ 	.byte	0x3f
	.zero		1


	//   ....[43]....
        /*0434*/ 	.word	0x000116d0
        /*0438*/ 	.word	0x000000ff
        /*043c*/ 	.word	0x00038820
        /*0440*/ 	.short	0x010a
        /*0442*/ 	.byte	0x28
	.zero		1


	//   ....[44]....
        /*0444*/ 	.word	0x000119d0
        /*0448*/ 	.word	0x00000003
        /*044c*/ 	.word	0x00038840
        /*0450*/ 	.short	0x010a
        /*0452*/ 	.byte	0x3f
	.zero		1


	//   ....[45]....
        /*0454*/ 	.word	0x00011c60
        /*0458*/ 	.word	0x00000002
        /*045c*/ 	.word	0x00000060
        /*0460*/ 	.short	0x010a
        /*0462*/ 	.byte	0x3f
	.zero		1


	//   ....[46]....
        /*0464*/ 	.word	0x000121a0
        /*0468*/ 	.word	0x00000003
        /*046c*/ 	.word	0x00038840
        /*0470*/ 	.short	0x010a
        /*0472*/ 	.byte	0x3f
	.zero		1


	//   ....[47]....
        /*0474*/ 	.word	0x00012430
        /*0478*/ 	.word	0x00000002
        /*047c*/ 	.word	0x00000060
        /*0480*/ 	.short	0x010a
        /*0482*/ 	.byte	0x3f
	.zero		1


	//   ....[48]....
        /*0484*/ 	.word	0x000128d0
        /*0488*/ 	.word	0x00000002
        /*048c*/ 	.word	0x00038840
        /*0490*/ 	.short	0x010a
        /*0492*/ 	.byte	0x3f
	.zero		1


	//   ....[49]....
        /*0494*/ 	.word	0x00012b60
        /*0498*/ 	.word	0x00000002
        /*049c*/ 	.word	0x00000060
        /*04a0*/ 	.short	0x010a
        /*04a2*/ 	.byte	0x3f
	.zero		1


	//   ....[50]....
        /*04a4*/ 	.word	0x00012fb0
        /*04a8*/ 	.word	0x00000003
        /*04ac*/ 	.word	0x00038860
        /*04b0*/ 	.short	0x010a
        /*04b2*/ 	.byte	0x3f
	.zero		1


	//   ....[51]....
        /*04b4*/ 	.word	0x00013420
        /*04b8*/ 	.word	0x00000007
        /*04bc*/ 	.word	0x00038820
        /*04c0*/ 	.short	0x010a
        /*04c2*/ 	.byte	0x3f
	.zero		1


	//   ....[52]....
        /*04c4*/ 	.word	0x00013590
        /*04c8*/ 	.word	0x00000005
        /*04cc*/ 	.word	0x00000000
        /*04d0*/ 	.short	0x010a
        /*04d2*/ 	.byte	0x3f
	.zero		1


	//   ....[53]....
        /*04d4*/ 	.word	0x00013600
        /*04d8*/ 	.word	0x00000003
        /*04dc*/ 	.word	0x00000000
        /*04e0*/ 	.short	0x010a
        /*04e2*/ 	.byte	0x3f
	.zero		1


	//   ....[54]....
        /*04e4*/ 	.word	0x00013660
        /*04e8*/ 	.word	0x00000005
        /*04ec*/ 	.word	0x00000000
        /*04f0*/ 	.short	0x010a
        /*04f2*/ 	.byte	0x3f
	.zero		1


	//   ....[55]....
        /*04f4*/ 	.word	0x00013690
        /*04f8*/ 	.word	0x00000003
        /*04fc*/ 	.word	0x00000000
        /*0500*/ 	.short	0x010a
        /*0502*/ 	.byte	0x3f
	.zero		1


	//   ....[56]....
        /*0504*/ 	.word	0x00013700
        /*0508*/ 	.word	0x00000003
        /*050c*/ 	.word	0x00038800
        /*0510*/ 	.short	0x010a
        /*0512*/ 	.byte	0x3f
	.zero		1


	//   ....[57]....
        /*0514*/ 	.word	0x00013750
        /*0518*/ 	.word	0x00000000
        /*051c*/ 	.word	0x00038830
        /*0520*/ 	.short	0x010a
        /*0522*/ 	.byte	0x3f
	.zero		1


	//   ....[58]....
        /*0524*/ 	.word	0x000137b0
        /*0528*/ 	.word	0x00000004
        /*052c*/ 	.word	0x00038830
        /*0530*/ 	.short	0x010a
        /*0532*/ 	.byte	0x3f
	.zero		1


	//   ....[59]....
        /*0534*/ 	.word	0x00013810
        /*0538*/ 	.word	0x00000003
        /*053c*/ 	.word	0x00038850
        /*0540*/ 	.short	0x010a
        /*0542*/ 	.byte	0x3f
	.zero		1


	//   ....[60]....
        /*0544*/ 	.word	0x00013870
        /*0548*/ 	.word	0x00000004
        /*054c*/ 	.word	0x00038830
        /*0550*/ 	.short	0x010a
        /*0552*/ 	.byte	0x3f
	.zero		1


	//   ....[61]....
        /*0554*/ 	.word	0x000138d0
        /*0558*/ 	.word	0x00000003
        /*055c*/ 	.word	0x00038850
        /*0560*/ 	.short	0x010a
        /*0562*/ 	.byte	0x3f
	.zero		1


	//   ....[62]....
        /*0564*/ 	.word	0x00013930
        /*0568*/ 	.word	0x00000007
        /*056c*/ 	.word	0x00038850
        /*0570*/ 	.short	0x010a
        /*0572*/ 	.byte	0x3f
	.zero		1


	//   ....[63]....
        /*0574*/ 	.word	0x00013ab0
        /*0578*/ 	.word	0x00000008
        /*057c*/ 	.word	0x00038840
        /*0580*/ 	.short	0x010a
        /*0582*/ 	.byte	0x3f
	.zero		1


	//   ....[64]....
        /*0584*/ 	.word	0x00013b10
        /*0588*/ 	.word	0x00000008
        /*058c*/ 	.word	0x00038820
        /*0590*/ 	.short	0x010a
        /*0592*/ 	.byte	0x3f
	.zero		1


	//   ....[65]....
        /*0594*/ 	.word	0x00013b60
        /*0598*/ 	.word	0x00000003
        /*059c*/ 	.word	0x00038840
        /*05a0*/ 	.short	0x010a
        /*05a2*/ 	.byte	0x3f
	.zero		1


	//   ....[66]....
        /*05a4*/ 	.word	0x00013bb0
        /*05a8*/ 	.word	0x00000002
        /*05ac*/ 	.word	0x00000060
        /*05b0*/ 	.short	0x010a
        /*05b2*/ 	.byte	0x3f
	.zero		1


	//   ....[67]....
        /*05b4*/ 	.word	0x00013c00
        /*05b8*/ 	.word	0x00000003
        /*05bc*/ 	.word	0x00038840
        /*05c0*/ 	.short	0x010a
        /*05c2*/ 	.byte	0x3f
	.zero		1


	//   ....[68]....
        /*05c4*/ 	.word	0x00013c50
        /*05c8*/ 	.word	0x00000002
        /*05cc*/ 	.word	0x00000060
        /*05d0*/ 	.short	0x010a
        /*05d2*/ 	.byte	0x3f
	.zero		1


	//   ....[69]....
        /*05d4*/ 	.word	0x00013ca0
        /*05d8*/ 	.word	0x00000002
        /*05dc*/ 	.word	0x00038840
        /*05e0*/ 	.short	0x010a
        /*05e2*/ 	.byte	0x3f
	.zero		1


	//   ....[70]....
        /*05e4*/ 	.word	0x00013cf0
        /*05e8*/ 	.word	0x00000002
        /*05ec*/ 	.word	0x00000060
        /*05f0*/ 	.short	0x010a
        /*05f2*/ 	.byte	0x3f
	.zero		1


	//   ....[71]....
        /*05f4*/ 	.word	0x00013d40
        /*05f8*/ 	.word	0x00000003
        /*05fc*/ 	.word	0x00038860
        /*0600*/ 	.short	0x010a
        /*0602*/ 	.byte	0x3f
	.zero		1


	//   ....[72]....
        /*0604*/ 	.word	0x00013e20
        /*0608*/ 	.word	0x00000007
        /*060c*/ 	.word	0x00038820
        /*0610*/ 	.short	0x010a
        /*0612*/ 	.byte	0x3f
	.zero		1


	//   ....[73]....
        /*0614*/ 	.word	0x00013e70
        /*0618*/ 	.word	0x00000005
        /*061c*/ 	.word	0x00000000
        /*0620*/ 	.short	0x010a
        /*0622*/ 	.byte	0x3f
	.zero		1


	//   ....[74]....
        /*0624*/ 	.word	0x00013ec0
        /*0628*/ 	.word	0x00000003
        /*062c*/ 	.word	0x00000000
        /*0630*/ 	.short	0x010a
        /*0632*/ 	.byte	0x3f
	.zero		1


	//   ....[75]....
        /*0634*/ 	.word	0x00013f10
        /*0638*/ 	.word	0x00000005
        /*063c*/ 	.word	0x00000000
        /*0640*/ 	.short	0x010a
        /*0642*/ 	.byte	0x3f
	.zero		1


	//----- nvinfo : EIATTR_NUM_MBARRIERS
	.align		4
.L_303:
        /*0644*/ 	.byte	0x03, 0x38
        /*0646*/ 	.short	0x0016


	//----- nvinfo : EIATTR_EXIT_INSTR_OFFSETS
	.align		4
        /*0648*/ 	.byte	0x04, 0x1c
        /*064a*/ 	.short	(.L_305 - .L_304)


	//   ....[0]....
.L_304:
        /*064c*/ 	.word	0x00000a30


	//   ....[1]....
        /*0650*/ 	.word	0x000102b0


	//   ....[2]....
        /*0654*/ 	.word	0x00010310


	//   ....[3]....
        /*0658*/ 	.word	0x00013490


	//   ....[4]....
        /*065c*/ 	.word	0x000136e0


	//----- nvinfo : EIATTR_MAX_THREADS
	.align		4
.L_305:
        /*0660*/ 	.byte	0x04, 0x05
        /*0662*/ 	.short	(.L_307 - .L_306)
.L_306:
        /*0664*/ 	.word	0x00000180
        /*0668*/ 	.word	0x00000001
        /*066c*/ 	.word	0x00000001


	//----- nvinfo : EIATTR_CRS_STACK_SIZE
	.align		4
.L_307:
        /*0670*/ 	.byte	0x04, 0x1e
        /*0672*/ 	.short	(.L_309 - .L_308)
.L_308:
        /*0674*/ 	.word	0x00000000


	//----- nvinfo : EIATTR_CBANK_PARAM_SIZE
	.align		4
.L_309:
        /*0678*/ 	.byte	0x03, 0x19
        /*067a*/ 	.short	0x0bf0


	//----- nvinfo : EIATTR_PARAM_CBANK
	.align		4
        /*067c*/ 	.byte	0x04, 0x0a
        /*067e*/ 	.short	(.L_311 - .L_310)
	.align		4
.L_310:
        /*0680*/ 	.word	index@(.nv.constant0._ZN7cutlass13device_kernelIN5flash11enable_sm90INS1_16FlashAttnFwdSm90INS1_25CollectiveMainloopFwdSm90ILi2EN4cute5tupleIJNS5_1CILi1EEES8_S8_EEENS6_IJNS7_ILi128EEENS7_ILi80EEENS7_ILi256EEEEEELi256ENS_6half_tEfNS_4arch4Sm90ELb1ELb0ELb0ELb0ELb0ELb0ELb0ELb1ELb1ELb0ELb0ELb0EEENS1_21CollectiveEpilogueFwdINS6_IJSA_SC_SB_EEES9_SE_SG_Li256ELb0ELb0ELb0ELb0EEENS1_30DynamicPersistentTileSchedulerILi256ELi32ELb0ELb0ELb1EEEEEEEEEvNT_6ParamsE)
        /*0684*/ 	.short	0x0210
        /*0686*/ 	.short	0x0bf0


	//----- nvinfo : EIATTR_SW_WAR
	.align		4
.L_311:
        /*0688*/ 	.byte	0x04, 0x36
        /*068a*/ 	.short	(.L_313 - .L_312)
.L_312:
        /*068c*/ 	.word	0x00000008
.L_313:


//--------------------- .nv.info._ZN7cutlass13device_kernelIN5flash11enable_sm90INS1_16FlashAttnFwdSm90INS1_25CollectiveMainloopFwdSm90ILi2EN4cute5tupleIJNS5_1CILi1EEES8_S8_EEENS6_IJNS7_ILi128EEENS7_ILi80EEENS7_ILi256EEEEEELi256ENS_6half_tEfNS_4arch4Sm90ELb1ELb0ELb0ELb1ELb0ELb0ELb0ELb1ELb1ELb0ELb0ELb0EEENS1_21CollectiveEpilogueFwdINS6_IJSA_SC_SB_EEES9_SE_SG_Li256ELb1ELb0ELb0ELb0EEENS1_36VarlenDynamicPersistentTileSchedulerILi128ELi80ELi256ELi32ELb0ELb0ELb1ELb1ELb1ELb1EEEEEEEEEvNT_6ParamsE --------------------------
	.section	.nv.info._ZN7cutlass13device_kernelIN5flash11enable_sm90INS1_16FlashAttnFwdSm90INS1_25CollectiveMainloopFwdSm90ILi2EN4cute5tupleIJNS5_1CILi1EEES8_S8_EEENS6_IJNS7_ILi128EEENS7_ILi80EEENS7_ILi256EEEEEELi256ENS_6half_tEfNS_4arch4Sm90ELb1ELb0ELb0ELb1ELb0ELb0ELb0ELb1ELb1ELb0ELb0ELb0EEENS1_21CollectiveEpilogueFwdINS6_IJSA_SC_SB_EEES9_SE_SG_Li256ELb1ELb0ELb0ELb0EEENS1_36VarlenDynamicPersistentTileSchedulerILi128ELi80ELi256ELi32ELb0ELb0ELb1ELb1ELb1ELb1EEEEEEEEEvNT_6ParamsE,"",@"SHT_CUDA_INFO"
	.sectionflags	@""
	.align	4


	//----- nvinfo : EIATTR_CUDA_API_VERSION
	.align		4
        /*0000*/ 	.byte	0x04, 0x37
        /*0002*/ 	.short	(.L_315 - .L_314)
.L_314:
        /*0004*/ 	.word	0x00000082


	//----- nvinfo : EIATTR_KPARAM_INFO
	.align		4
.L_315:
        /*0008*/ 	.byte	0x04, 0x17
        /*000a*/ 	.short	(.L_317 - .L_316)
.L_316:
        /*000c*/ 	.word	0x00000000
        /*0010*/ 	.short	0x0000
        /*0012*/ 	.short	0x0070
        /*0014*/ 	.byte	0x00, 0xf0, 0x01, 0x28


	//----- nvinfo : EIATTR_SPARSE_MMA_MASK
	.align		4
.L_317:
        /*0018*/ 	.byte	0x03, 0x50
        /*001a*/ 	.short	0x0000


	//----- nvinfo : EIATTR_MAXREG_COUNT
	.align		4
        /*001c*/ 	.byte	0x03, 0x1b
        /*001e*/ 	.short	0x00a8


	//----- nvinfo : EIATTR_NUM_BARRIERS
	.align		4
        /*0020*/ 	.byte	0x02, 0x4c
        /*0022*/ 	.byte	0x09
	.zero		1


	//----- nvinfo : EIATTR_EXTERNS
	.align		4
        /*0024*/ 	.byte	0x04, 0x0f
        /*0026*/ 	.short	(.L_319 - .L_318)


	//   ....[0]....
	.align		4
.L_318:
        /*0028*/ 	.word	index@(__assertfail)


	//----- nvinfo : EIATTR_ANNOTATIONS
	.align		4
.L_319:
        /*002c*/ 	.byte	0x04, 0x55
        /*002e*/ 	.short	(.L_321 - .L_320)


	//   ....[0]....
.L_320:
        /* <DEDUP_REMOVED lines=33> */


	//----- nvinfo : EIATTR_MERCURY_ISA_VERSION
	.align		4
.L_321:
        /*0230*/ 	.byte	0x03, 0x5f
        /*0232*/ 	.short	0x0101


	//----- nvinfo : EIATTR_UNUSED_LOAD_BYTE_OFFSET
	.align		4
        /*0234*/ 	.byte	0x04, 0x44
        /*0236*/ 	.short	(.L_323 - .L_322)


	//   ....[0]....
.L_322:
        /*0238*/ 	.word	0x00000a40
        /*023c*/ 	.word	0x0000fff0


	//   ....[1]....
        /*0240*/ 	.word	0x0000e850
        /*0244*/ 	.word	0x0000fff0


	//----- nvinfo : EIATTR_INT_WARP_WIDE_INSTR_OFFSETS
	.align		4
.L_323:
        /*0248*/ 	.byte	0x04, 0x31
        /*024a*/ 	.short	(.L_325 - .L_324)


	//   ....[0]....
.L_324:
        /*024c*/ 	.word	0x00000160


	//   ....[1]....
        /*0250*/ 	.word	0x000001a0


	//   ....[2]....
        /*0254*/ 	.word	0x00000210


	//   ....[3]....
        /*0258*/ 	.word	0x00012800


	//   ....[4]....
        /*025c*/ 	.word	0x000128a0


	//   ....[5]....
        /*0260*/ 	.word	0x00012d30


	//   ....[6]....
        /*0264*/ 	.word	0x00012d60


	//   ....[7]....
        /*0268*/ 	.word	0x00012f70


	//   ....[8]....
        /*026c*/ 	.word	0x00013060


	//   ....[9]....
        /*0270*/ 	.word	0x00013150


	//   ....[10]....
        /*0274*/ 	.word	0x000157d0


	//   ....[11]....
        /*0278*/ 	.word	0x00015870


	//----- nvinfo : EIATTR_COOP_GROUP_MASK_REGIDS
	.align		4
.L_325:
        /*027c*/ 	.byte	0x04, 0x29
        /*027e*/ 	.short	(.L_327 - .L_326)


	//   ....[0]....
.L_326:
        /*0280*/ 	.word	0xffffffff


	//   ....[1]....
        /*0284*/ 	.word	0xffffffff


	//   ....[2]....
        /*0288*/ 	.word	0xffffffff


	//   ....[3]....
        /*028c*/ 	.word	0xffffffff


	//   ....[4]....
        /*0290*/ 	.word	0xffffffff


	//   ....[5]....
        /*0294*/ 	.word	0xffffffff


	//   ....[6]....
        /*0298*/ 	.word	0xffffffff


	//   ....[7]....
        /*029c*/ 	.word	0xffffffff


	//   ....[8]....
        /*02a0*/ 	.word	0xffffffff


	//   ....[9]....
        /*02a4*/ 	.word	0xffffffff


	//   ....[10]....
        /*02a8*/ 	.word	0xffffffff


	//   ....[11]....
        /*02ac*/ 	.word	0xffffffff


	//   ....[12]....
        /*02b0*/ 	.word	0xffffffff


	//   ....[13]....
        /*02b4*/ 	.word	0xffffffff


	//   ....[14]....
        /*02b8*/ 	.word	0xffffffff


	//   ....[15]....
        /*02bc*/ 	.word	0xffffffff


	//   ....[16]....
        /*02c0*/ 	.word	0xffffffff


	//   ....[17]....
        /*02c4*/ 	.word	0xffffffff


	//   ....[18]....
        /*02c8*/ 	.word	0xffffffff


	//   ....[19]....
        /*02cc*/ 	.word	0xffffffff


	//   ....[20]....
        /*02d0*/ 	.word	0xffffffff


	//   ....[21]....
        /*02d4*/ 	.word	0xffffffff


	//   ....[22]....
        /*02d8*/ 	.word	0xffffffff


	//   ....[23]....
        /*02dc*/ 	.word	0xffffffff


	//   ....[24]....
        /*02e0*/ 	.word	0xffffffff


	//   ....[25]....
        /*02e4*/ 	.word	0xffffffff


	//   ....[26]....
        /*02e8*/ 	.word	0xffffffff


	//   ....[27]....
        /*02ec*/ 	.word	0xffffffff


	//   ....[28]....
        /*02f0*/ 	.word	0xffffffff


	//   ....[29]....
        /*02f4*/ 	.word	0xffffffff


	//   ....[30]....
        /*02f8*/ 	.word	0xffffffff


	//   ....[31]....
        /*02fc*/ 	.word	0xffffffff


	//   ....[32]....
        /*0300*/ 	.word	0xffffffff


	//   ....[33]....
        /*0304*/ 	.word	0xffffffff


	//   ....[34]....
        /*0308*/ 	.word	0xffffffff


	//   ....[35]....
        /*030c*/ 	.word	0xffffffff


	//   ....[36]....
        /*0310*/ 	.word	0xffffffff


	//   ....[37]....
        /*0314*/ 	.word	0xffffffff


	//   ....[38]....
        /*0318*/ 	.word	0xffffffff


	//   ....[39]....
        /*031c*/ 	.word	0xffffffff


	//   ....[40]....
        /*0320*/ 	.word	0xffffffff


	//   ....[41]....
        /*0324*/ 	.word	0xffffffff


	//   ....[42]....
        /*0328*/ 	.word	0xffffffff


	//   ....[43]....
        /*032c*/ 	.word	0xffffffff


	//   ....[44]....
        /*0330*/ 	.word	0xffffffff


	//   ....[45]....
        /*0334*/ 	.word	0xffffffff


	//   ....[46]....
        /*0338*/ 	.word	0xffffffff


	//   ....[47]....
        /*033c*/ 	.word	0xffffffff


	//   ....[48]....
        /*0340*/ 	.word	0xffffffff


	//   ....[49]....
        /*0344*/ 	.word	0xffffffff


	//   ....[50]....
        /*0348*/ 	.word	0xffffffff


	//   ....[51]....
        /*034c*/ 	.word	0xffffffff


	//   ....[52]....
        /*0350*/ 	.word	0xffffffff


	//   ....[53]....
        /*0354*/ 	.word	0xffffffff


	//   ....[54]....
        /*0358*/ 	.word	0xffffffff


	//   ....[55]....
        /*035c*/ 	.word	0xffffffff


	//   ....[56]....
        /*0360*/ 	.word	0xffffffff


	//   ....[57]....
        /*0364*/ 	.word	0xffffffff


	//   ....[58]....
        /*0368*/ 	.word	0x0500000f


	//   ....[59]....
        /*036c*/ 	.word	0x0500000f


	//   ....[60]....
        /*0370*/ 	.word	0x0500000f


	//   ....[61]....
        /*0374*/ 	.word	0x0500000f


	//   ....[62]....
        /*0378*/ 	.word	0x0500000f


	//   ....[63]....
        /*037c*/ 	.word	0x0500000f


	//   ....[64]....
        /*0380*/ 	.word	0x0500000f


	//   ....[65]....
        /*0384*/ 	.word	0x0500000f


	//   ....[66]....
        /*0388*/ 	.word	0x0500000f


	//   ....[67]....
        /*038c*/ 	.word	0x0500000f


	//   ....[68]....
        /*0390*/ 	.word	0x0500000f


	//   ....[69]....
        /*0394*/ 	.word	0x0500000f


	//   ....[70]....
        /*0398*/ 	.word	0x0500000f


	//   ....[71]....
        /*039c*/ 	.word	0x0500000f


	//   ....[72]....
        /*03a0*/ 	.word	0x0500000f


	//   ....[73]....
        /*03a4*/ 	.word	0x0500000f


	//   ....[74]....
        /*03a8*/ 	.word	0x0500000f


	//   ....[75]....
        /*03ac*/ 	.word	0x0500000f


	//   ....[76]....
        /*03b0*/ 	.word	0x0500000f


	//----- nvinfo : EIATTR_COOP_GROUP_INSTR_OFFSETS
	.align		4
.L_327:
        /*03b4*/ 	.byte	0x04, 0x28
        /*03b6*/ 	.short	(.L_329 - .L_328)


	//   ....[0]....
.L_328:
        /*03b8*/ 	.word	0x00000060


	//   ....[1]....
        /*03bc*/ 	.word	0x00000170


	//   ....[2]....
        /*03c0*/ 	.word	0x000001c0


	//   ....[3]....
        /*03c4*/ 	.word	0x000003f0


	//   ....[4]....
        /*03c8*/ 	.word	0x00000550


	//   ....[5]....
        /*03cc*/ 	.word	0x00000670


	//   ....[6]....
        /*03d0*/ 	.word	0x000007d0


	//   ....[7]....
        /*03d4*/ 	.word	0x000018a0


	//   ....[8]....
        /*03d8*/ 	.word	0x000047e0


	//   ....[9]....
        /*03dc*/ 	.word	0x000048c0


	//   ....[10]....
        /*03e0*/ 	.word	0x00004d60


	//   ....[11]....
        /*03e4*/ 	.word	0x00004dd0


	//   ....[12]....
        /*03e8*/ 	.word	0x00008a50


	//   ....[13]....
        /*03ec*/ 	.word	0x00008a80


	//   ....[14]....
        /*03f0*/ 	.word	0x00008eb0


	//   ....[15]....
        /*03f4*/ 	.word	0x00008f70


	//   ....[16]....
        /*03f8*/ 	.word	0x0000c500


	//   ....[17]....
        /*03fc*/ 	.word	0x0000c520


	//   ....[18]....
        /*0400*/ 	.word	0x0000c7f0


	//   ....[19]....
        /*0404*/ 	.word	0x0000ca60


	//   ....[20]....
        /*0408*/ 	.word	0x0000db50


	//   ....[21]....
        /*040c*/ 	.word	0x0000db90


	//   ....[22]....
        /*0410*/ 	.word	0x0000dc60


	//   ....[23]....
        /*0414*/ 	.word	0x0000dc90


	//   ....[24]....
        /*0418*/ 	.word	0x000115a0


	//   ....[25]....
        /*041c*/ 	.word	0x00011730


	//   ....[26]....
        /*0420*/ 	.word	0x00011760


	//   ....[27]....
        /*0424*/ 	.word	0x000117a0


	//   ....[28]....
        /*0428*/ 	.word	0x00011810


	//   ....[29]....
        /*042c*/ 	.word	0x00011870


	//   ....[30]....
        /*0430*/ 	.word	0x000118b0


	//   ....[31]....
        /*0434*/ 	.word	0x00011a60


	//   ....[32]....
        /*0438*/ 	.word	0x00011ac0


	//   ....[33]....
        /*043c*/ 	.word	0x00011b00


	//   ....[34]....
        /*0440*/ 	.word	0x00011b40


	//   ....[35]....
        /*0444*/ 	.word	0x00011b70


	//   ....[36]....
        /*0448*/ 	.word	0x00011ba0


	//   ....[37]....
        /*044c*/ 	.word	0x00011c40


	//   ....[38]....
        /*0450*/ 	.word	0x00011ca0


	//   ....[39]....
        /*0454*/ 	.word	0x00011d30


	//   ....[40]....
        /*0458*/ 	.word	0x00015d20


	//   ....[41]....
        /*045c*/ 	.word	0x00015d30


	//   ....[42]....
        /*0460*/ 	.word	0x00015e50


	//   ....[43]....
        /*0464*/ 	.word	0x00015eb0


	//   ....[44]....
        /*0468*/ 	.word	0x00015ef0


	//   ....[45]....
        /*046c*/ 	.word	0x00015f30


	//   ....[46]....
        /*0470*/ 	.word	0x00015f60


	//   ....[47]....
        /*0474*/ 	.word	0x00015f90


	//   ....[48]....
        /*0478*/ 	.word	0x00016130


	//   ....[49]....
        /*047c*/ 	.word	0x00016190


	//   ....[50]....
        /*0480*/ 	.word	0x000161d0


	//   ....[51]....
        /*0484*/ 	.word	0x00016210


	//   ....[52]....
        /*0488*/ 	.word	0x00016240


	//   ....[53]....
        /*048c*/ 	.word	0x00016270


	//   ....[54]....
        /*0490*/ 	.word	0x00016330


	//   ....[55]....
        /*0494*/ 	.word	0x00016350


	//   ....[56]....
        /*0498*/ 	.word	0x000163c0


	//   ....[57]....
        /*049c*/ 	.word	0x00016a60


	//   ....[58]....
        /*04a0*/ 	.word	0x00017070


	//   ....[59]....
        /*04a4*/ 	.word	0x00017490


	//   ....[60]....
        /*04a8*/ 	.word	0x00017520


	//   ....[61]....
        /*04ac*/ 	.word	0x000175c0


	//   ....[62]....
        /*04b0*/ 	.word	0x00017670


	//   ....[63]....
        /*04b4*/ 	.word	0x000176f0


	//   ....[64]....
        /*04b8*/ 	.word	0x00017770


	//   ....[65]....
        /*04bc*/ 	.word	0x000177f0


	//   ....[66]....
        /*04c0*/ 	.word	0x00017870


	//   ....[67]....
        /*04c4*/ 	.word	0x00017900


	//   ....[68]....
        /*04c8*/ 	.word	0x000179b0


	//   ....[69]....
        /*04cc*/ 	.word	0x00017a30


	//   ....[70]....
        /*04d0*/ 	.word	0x00017ab0


	//   ....[71]....
        /*04d4*/ 	.word	0x00017b30


	//   ....[72]....
        /*04d8*/ 	.word	0x00017bb0


	//   ....[73]....
        /*04dc*/ 	.word	0x00017c20


	//   ....[74]....
        /*04e0*/ 	.word	0x00017cc0


	//   ....[75]....
        /*04e4*/ 	.word	0x00017d50


	//   ....[76]....
        /*04e8*/ 	.word	0x00017e80


	//----- nvinfo : EIATTR_REG_RECONFIG
	.align		4
.L_329:
        /*04ec*/ 	.byte	0x01, 0x54
	.zero		2


	//----- nvinfo : EIATTR_SYSCALL_OFFSETS
	.align		4
        /*04f0*/ 	.byte	0x04, 0x46
        /*04f2*/ 	.short	(.L_331 - .L_330)


	//   ....[0]....
.L_330:
        /*04f4*/ 	.word	0x00001a90


	//   ....[1]....
        /*04f8*/ 	.word	0x00012a30


	//   ....[2]....
        /*04fc*/ 	.word	0x00012b70


	//   ....[3]....
        /*0500*/ 	.word	0x00012c70


	//----- nvinfo : EIATTR_MBARRIER_INSTR_OFFSETS
	.align		4
.L_331:
        /*0504*/ 	.byte	0x04, 0x39
        /*0506*/ 	.short	(.L_333 - .L_332)


	//   ....[0]....
.L_332:
        /*0508*/ 	.word	0x000002a0
        /*050c*/ 	.word	0x000000ff
        /*0510*/ 	.word	0x00038800
        /*0514*/ 	.short	0x0100
        /*0516*/ 	.byte	0x08
	.zero		1


	//   ....[1]....
        /*0518*/ 	.word	0x000002b0
        /*051c*/ 	.word	0x000000ff
        /*0520*/ 	.word	0x00038820
        /*0524*/ 	.short	0x0100
        /*0526*/ 	.byte	0x08
	.zero		1


	//   ....[2]....
        /*0528*/ 	.word	0x000003a0
        /*052c*/ 	.word	0x000000ff
        /*0530*/ 	.word	0x00038830
        /*0534*/ 	.short	0x0100
        /*0536*/ 	.byte	0x08
	.zero		1


	//   ....[3]....
        /*0538*/ 	.word	0x000003b0
        /*053c*/ 	.word	0x000000ff
        /*0540*/ 	.word	0x00038840
        /*0544*/ 	.short	0x0100
        /*0546*/ 	.byte	0x08
	.zero		1


	//   ....[4]....
        /*0548*/ 	.word	0x000003c0
        /*054c*/ 	.word	0x000000ff
        /*0550*/ 	.word	0x00038838
        /*0554*/ 	.short	0x0100
        /*0556*/ 	.byte	0x08
	.zero		1


	//   ....[5]....
        /*0558*/ 	.word	0x000003d0
        /*055c*/ 	.word	0x000000ff
        /*0560*/ 	.word	0x00038848
        /*0564*/ 	.short	0x0100
        /*0566*/ 	.byte	0x08
	.zero		1


	//   ....[6]....
        /*0568*/ 	.word	0x00000500
        /*056c*/ 	.word	0x000000ff
        /*0570*/ 	.word	0x00038850
        /*0574*/ 	.short	0x0100
        /*0576*/ 	.byte	0x08
	.zero		1


	//   ....[7]....
        /*0578*/ 	.word	0x00000510
        /*057c*/ 	.word	0x000000ff
        /*0580*/ 	.word	0x00038860
        /*0584*/ 	.short	0x0100
        /*0586*/ 	.byte	0x08
	.zero		1


	//   ....[8]....
        /*0588*/ 	.word	0x00000520
        /*058c*/ 	.word	0x000000ff
        /*0590*/ 	.word	0x00038858
        /*0594*/ 	.short	0x0100
        /*0596*/ 	.byte	0x08
	.zero		1


	//   ....[9]....
        /*0598*/ 	.word	0x00000530
        /*059c*/ 	.word	0x000000ff
        /*05a0*/ 	.word	0x00038868
        /*05a4*/ 	.short	0x0100
        /*05a6*/ 	.byte	0x08
	.zero		1


	//   ....[10]....
        /*05a8*/ 	.word	0x00000620
        /*05ac*/ 	.word	0x000000ff
        /*05b0*/ 	.word	0x00038870
        /*05b4*/ 	.short	0x0100
        /*05b6*/ 	.byte	0x06
	.zero		1


	//   ....[11]....
        /*05b8*/ 	.word	0x00000630
        /*05bc*/ 	.word	0x000000ff
        /*05c0*/ 	.word	0x00038880
        /*05c4*/ 	.short	0x0100
        /*05c6*/ 	.byte	0x06
	.zero		1


	//   ....[12]....
        /*05c8*/ 	.word	0x00000640
        /*05cc*/ 	.word	0x000000ff
        /*05d0*/ 	.word	0x00038878
        /*05d4*/ 	.short	0x0100
        /*05d6*/ 	.byte	0x06
	.zero		1


	//   ....[13]....
        /*05d8*/ 	.word	0x00000650
        /*05dc*/ 	.word	0x000000ff
        /*05e0*/ 	.word	0x00038888
        /*05e4*/ 	.short	0x0100
        /*05e6*/ 	.byte	0x06
	.zero		1


	//   ....[14]....
        /*05e8*/ 	.word	0x00000780
        /*05ec*/ 	.word	0x000000ff
        /*05f0*/ 	.word	0x00038890
        /*05f4*/ 	.short	0x0100
        /*05f6*/ 	.byte	0x08
	.zero		1


	//   ....[15]....
        /*05f8*/ 	.word	0x00000790
        /*05fc*/ 	.word	0x000000ff
        /*0600*/ 	.word	0x000388a0
        /*0604*/ 	.short	0x0100
        /*0606*/ 	.byte	0x08
	.zero		1


	//   ....[16]....
        /*0608*/ 	.word	0x000007a0
        /*060c*/ 	.word	0x000000ff
        /*0610*/ 	.word	0x00038898
        /*0614*/ 	.short	0x0100
        /*0616*/ 	.byte	0x08
	.zero		1


	//   ....[17]....
        /*0618*/ 	.word	0x000007b0
        /*061c*/ 	.word	0x000000ff
        /*0620*/ 	.word	0x000388a8
        /*0624*/ 	.short	0x0100
        /*0626*/ 	.byte	0x08
	.zero		1


	//   ....[18]....
        /*0628*/ 	.word	0x000008e0
        /*062c*/ 	.word	0x000000ff
        /*0630*/ 	.word	0x000388b0
        /*0634*/ 	.short	0x0100
        /*0636*/ 	.byte	0x08
	.zero		1


	//   ....[19]....
        /*0638*/ 	.word	0x000008f0
        /*063c*/ 	.word	0x000000ff
        /*0640*/ 	.word	0x000388c0
        /*0644*/ 	.short	0x0100
        /*0646*/ 	.byte	0x08
	.zero		1


	//   ....[20]....
        /*0648*/ 	.word	0x00000900
        /*064c*/ 	.word	0x000000ff
        /*0650*/ 	.word	0x000388b8
        /*0654*/ 	.short	0x0100
        /*0656*/ 	.byte	0x08
	.zero		1


	//   ....[21]....
        /*0658*/ 	.word	0x00000910
        /*065c*/ 	.word	0x000000ff
        /*0660*/ 	.word	0x000388c8
        /*0664*/ 	.short	0x0100
        /*0666*/ 	.byte	0x08
	.zero		1


	//   ....[22]....
        /*0668*/ 	.word	0x00001b40
        /*066c*/ 	.word	0x000000ff
        /*0670*/ 	.word	0x00038800
        /*0674*/ 	.short	0x010a
        /*0676*/ 	.byte	0x06
	.zero		1


	//   ....[23]....
        /*0678*/ 	.word	0x00001be0
        /*067c*/ 	.word	0x00000000
        /*0680*/ 	.word	0x00038830
        /*0684*/ 	.short	0x010a
        /*0686*/ 	.byte	0x3f
	.zero		1


	//   ....[24]....
        /*0688*/ 	.word	0x00001c50
        /*068c*/ 	.word	0x00000000
        /*0690*/ 	.word	0x00038830
        /*0694*/ 	.short	0x010a
        /*0696*/ 	.byte	0x3f
	.zero		1


	//   ....[25]....
        /*0698*/ 	.word	0x00004710
        /*069c*/ 	.word	0x00000000
        /*06a0*/ 	.word	0x00000000
        /*06a4*/ 	.short	0x0101
        /*06a6*/ 	.byte	0x3f
	.zero		1


	//   ....[26]....
        /*06a8*/ 	.word	0x00005cd0
        /*06ac*/ 	.word	0x000000ff
        /*06b0*/ 	.word	0x00038830
        /*06b4*/ 	.short	0x010a
        /*06b6*/ 	.byte	0x04
	.zero		1


	//   ....[27]....
        /*06b8*/ 	.word	0x00005d20
        /*06bc*/ 	.word	0x000000ff
        /*06c0*/ 	.word	0x00038830
        /*06c4*/ 	.short	0x010a
        /*06c6*/ 	.byte	0x04
	.zero		1


	//   ....[28]....
        /*06c8*/ 	.word	0x000081d0
        /*06cc*/ 	.word	0x000000ff
        /*06d0*/ 	.word	0x00038850
        /*06d4*/ 	.short	0x010a
        /*06d6*/ 	.byte	0x04
	.zero		1


	//   ....[29]....
        /*06d8*/ 	.word	0x00008210
        /*06dc*/ 	.word	0x000000ff
        /*06e0*/ 	.word	0x00038850
        /*06e4*/ 	.short	0x010a
        /*06e6*/ 	.byte	0x04
	.zero		1


	//   ....[30]....
        /*06e8*/ 	.word	0x00009450
        /*06ec*/ 	.word	0x0000000e
        /*06f0*/ 	.word	0x00000000
        /*06f4*/ 	.short	0x0101
        /*06f6*/ 	.byte	0x3f
	.zero		1


	//   ....[31]....
        /*06f8*/ 	.word	0x000094b0
        /*06fc*/ 	.word	0x000000a3
        /*0700*/ 	.word	0x00000000
        /*0704*/ 	.short	0x0101
        /*0706*/ 	.byte	0x3f
	.zero		1


	//   ....[32]....
        /*0708*/ 	.word	0x00009970
        /*070c*/ 	.word	0x000000ff
        /*0710*/ 	.word	0x00038830
        /*0714*/ 	.short	0x010a
        /*0716*/ 	.byte	0x04
	.zero		1


	//   ....[33]....
        /*0718*/ 	.word	0x000099b0
        /*071c*/ 	.word	0x000000ff
        /*0720*/ 	.word	0x00038830
        /*0724*/ 	.short	0x010a
        /*0726*/ 	.byte	0x04
	.zero		1


	//   ....[34]....
        /*0728*/ 	.word	0x0000c260
        /*072c*/ 	.word	0x000000ff
        /*0730*/ 	.word	0x00038850
        /*0734*/ 	.short	0x010a
        /*0736*/ 	.byte	0x04
	.zero		1


	//   ....[35]....
        /*0738*/ 	.word	0x0000c2a0
        /*073c*/ 	.word	0x000000ff
        /*0740*/ 	.word	0x00038850
        /*0744*/ 	.short	0x010a
        /*0746*/ 	.byte	0x04
	.zero		1


	//   ....[36]....
        /*0748*/ 	.word	0x0000cf20
        /*074c*/ 	.word	0x0000009d
        /*0750*/ 	.word	0x00000000
        /*0754*/ 	.short	0x0101
        /*0756*/ 	.byte	0x3f
	.zero		1


	//   ....[37]....
        /*0758*/ 	.word	0x0000cf90
        /*075c*/ 	.word	0x000000a5
        /*0760*/ 	.word	0x00000000
        /*0764*/ 	.short	0x0101
        /*0766*/ 	.byte	0x3f
	.zero		1


	//   ....[38]....
        /*0768*/ 	.word	0x0000dac0
        /*076c*/ 	.word	0x000000ff
        /*0770*/ 	.word	0x00038850
        /*0774*/ 	.short	0x010a
        /*0776*/ 	.byte	0x07
	.zero		1


	//   ....[39]....
        /*0778*/ 	.word	0x0000db00
        /*077c*/ 	.word	0x000000ff
        /*0780*/ 	.word	0x00038850
        /*0784*/ 	.short	0x010a
        /*0786*/ 	.byte	0x07
	.zero		1


	//   ....[40]....
        /*0788*/ 	.word	0x0000dff0
        /*078c*/ 	.word	0x00000009
        /*0790*/ 	.word	0x00000000
        /*0794*/ 	.short	0x0101
        /*0796*/ 	.byte	0x3f
	.zero		1


	//   ....[41]....
        /*0798*/ 	.word	0x00010060
        /*079c*/ 	.word	0x000000a9
        /*07a0*/ 	.word	0x00000000
        /*07a4*/ 	.short	0x0101
        /*07a6*/ 	.byte	0x3f
	.zero		1


	//   ....[42]....
        /*07a8*/ 	.word	0x000134a0
        /*07ac*/ 	.word	0x00000008
        /*07b0*/ 	.word	0x00038840
        /*07b4*/ 	.short	0x010a
        /*07b6*/ 	.byte	0x3f
	.zero		1


	//   ....[43]....
        /*07b8*/ 	.word	0x00013b10
        /*07bc*/ 	.word	0x00000009
        /*07c0*/ 	.word	0x00038820
        /*07c4*/ 	.short	0x010a
        /*07c6*/ 	.byte	0x3f
	.zero		1


	//   ....[44]....
        /*07c8*/ 	.word	0x00013e40
        /*07cc*/ 	.word	0x00000002
        /*07d0*/ 	.word	0x00038840
        /*07d4*/ 	.short	0x010a
        /*07d6*/ 	.byte	0x3f
	.zero		1


	//   ....[45]....
        /*07d8*/ 	.word	0x00014190
        /*07dc*/ 	.word	0x00000003
        /*07e0*/ 	.word	0x00000060
        /*07e4*/ 	.short	0x010a
        /*07e6*/ 	.byte	0x3f
	.zero		1


	//   ....[46]....
        /*07e8*/ 	.word	0x00014800
        /*07ec*/ 	.word	0x00000002
        /*07f0*/ 	.word	0x00038840
        /*07f4*/ 	.short	0x010a
        /*07f6*/ 	.byte	0x3f
	.zero		1


	//   ....[47]....
        /*07f8*/ 	.word	0x00014b50
        /*07fc*/ 	.word	0x00000003
        /*0800*/ 	.word	0x00000060
        /*0804*/ 	.short	0x010a
        /*0806*/ 	.byte	0x3f
	.zero		1


	//   ....[48]....
        /*0808*/ 	.word	0x000150c0
        /*080c*/ 	.word	0x00000002
        /*0810*/ 	.word	0x00038840
        /*0814*/ 	.short	0x010a
        /*0816*/ 	.byte	0x3f
	.zero		1


	//   ....[49]....
        /*0818*/ 	.word	0x00015410
        /*081c*/ 	.word	0x00000002
        /*0820*/ 	.word	0x00000060
        /*0824*/ 	.short	0x010a
        /*0826*/ 	.byte	0x3f
	.zero		1


	//   ....[50]....
        /*0828*/ 	.word	0x00015930
        /*082c*/ 	.word	0x00000003
        /*0830*/ 	.word	0x00038860
        /*0834*/ 	.short	0x010a
        /*0836*/ 	.byte	0x3f
	.zero		1


	//   ....[51]....
        /*0838*/ 	.word	0x000169e0
        /*083c*/ 	.word	0x00000000
        /*0840*/ 	.word	0x00038820
        /*0844*/ 	.short	0x010a
        /*0846*/ 	.byte	0x3f
	.zero		1


	//   ....[52]....
        /*0848*/ 	.word	0x00016bc0
        /*084c*/ 	.word	0x00000006
        /*0850*/ 	.word	0x00000000
        /*0854*/ 	.short	0x010a
        /*0856*/ 	.byte	0x3f
	.zero		1


	//   ....[53]....
        /*0858*/ 	.word	0x00016c30
        /*085c*/ 	.word	0x00000007
        /*0860*/ 	.word	0x00000000
        /*0864*/ 	.short	0x010a
        /*0866*/ 	.byte	0x3f
	.zero		1


	//   ....[54]....
        /*0868*/ 	.word	0x00016ca0
        /*086c*/ 	.word	0x00000004
        /*0870*/ 	.word	0x00000000
        /*0874*/ 	.short	0x010a
        /*0876*/ 	.byte	0x3f
	.zero		1


	//   ....[55]....
        /*0878*/ 	.word	0x00016cd0
        /*087c*/ 	.word	0x00000003
        /*0880*/ 	.word	0x00000000
        /*0884*/ 	.short	0x010a
        /*0886*/ 	.byte	0x3f
	.zero		1


	//   ....[56]....
        /*0888*/ 	.word	0x00016d50
        /*088c*/ 	.word	0x00000003
        /*0890*/ 	.word	0x00038800
        /*0894*/ 	.short	0x010a
        /*0896*/ 	.byte	0x3f
	.zero		1


	//   ....[57]....
        /*0898*/ 	.word	0x00016da0
        /*089c*/ 	.word	0x00000000
        /*08a0*/ 	.word	0x00038830
        /*08a4*/ 	.short	0x010a
        /*08a6*/ 	.byte	0x3f
	.zero		1


	//   ....[58]....
        /*08a8*/ 	.word	0x00016e10
        /*08ac*/ 	.word	0x00000004
        /*08b0*/ 	.word	0x00038830
        /*08b4*/ 	.short	0x010a
        /*08b6*/ 	.byte	0x3f
	.zero		1


	//   ....[59]....
        /*08b8*/ 	.word	0x00016e70
        /*08bc*/ 	.word	0x00000003
        /*08c0*/ 	.word	0x00038850
        /*08c4*/ 	.short	0x010a
        /*08c6*/ 	.byte	0x3f
	.zero		1


	//   ....[60]....
        /*08c8*/ 	.word	0x00016ed0
        /*08cc*/ 	.word	0x00000004
        /*08d0*/ 	.word	0x00038830
        /*08d4*/ 	.short	0x010a
        /*08d6*/ 	.byte	0x3f
	.zero		1


	//   ....[61]....
        /*08d8*/ 	.word	0x00016f30
        /*08dc*/ 	.word	0x00000003
        /*08e0*/ 	.word	0x00038850
        /*08e4*/ 	.short	0x010a
        /*08e6*/ 	.byte	0x3f
	.zero		1


	//   ....[62]....
        /*08e8*/ 	.word	0x00016f90
        /*08ec*/ 	.word	0x00000007
        /*08f0*/ 	.word	0x00038850
        /*08f4*/ 	.short	0x010a
        /*08f6*/ 	.byte	0x3f
	.zero		1


	//   ....[63]....
        /*08f8*/ 	.word	0x00017130
        /*08fc*/ 	.word	0x00000008
        /*0900*/ 	.word	0x00038840
        /*0904*/ 	.short	0x010a
        /*0906*/ 	.byte	0x3f
	.zero		1


	//   ....[64]....
        /*0908*/ 	.word	0x000171b0
        /*090c*/ 	.word	0x00000008
        /*0910*/ 	.word	0x00038820
        /*0914*/ 	.short	0x010a
        /*0916*/ 	.byte	0x3f
	.zero		1


	//   ....[65]....
        /*0918*/ 	.word	0x00017200
        /*091c*/ 	.word	0x00000002
        /*0920*/ 	.word	0x00038840
        /*0924*/ 	.short	0x010a
        /*0926*/ 	.byte	0x3f
	.zero		1


	//   ....[66]....
        /*0928*/ 	.word	0x00017250
        /*092c*/ 	.word	0x00000003
        /*0930*/ 	.word	0x00000060
        /*0934*/ 	.short	0x010a
        /*0936*/ 	.byte	0x3f
	.zero		1


	//   ....[67]....
        /*0938*/ 	.word	0x000172a0
        /*093c*/ 	.word	0x00000002
        /*0940*/ 	.word	0x00038840
        /*0944*/ 	.short	0x010a
        /*0946*/ 	.byte	0x3f
	.zero		1


	//   ....[68]....
        /*0948*/ 	.word	0x000172f0
        /*094c*/ 	.word	0x00000003
        /*0950*/ 	.word	0x00000060
        /*0954*/ 	.short	0x010a
        /*0956*/ 	.byte	0x3f
	.zero		1


	//   ....[69]....
        /*0958*/ 	.word	0x00017340
        /*095c*/ 	.word	0x00000002
        /*0960*/ 	.word	0x00038840
        /*0964*/ 	.short	0x010a
        /*0966*/ 	.byte	0x3f
	.zero		1


	//   ....[70]....
        /*0968*/ 	.word	0x00017390
        /*096c*/ 	.word	0x00000002
        /*0970*/ 	.word	0x00000060
        /*0974*/ 	.short	0x010a
        /*0976*/ 	.byte	0x3f
	.zero		1


	//   ....[71]....
        /*0978*/ 	.word	0x000173e0
        /*097c*/ 	.word	0x00000003
        /*0980*/ 	.word	0x00038860
        /*0984*/ 	.short	0x010a
        /*0986*/ 	.byte	0x3f
	.zero		1


	//   ....[72]....
        /*0988*/ 	.word	0x00017da0
        /*098c*/ 	.word	0x00000000
        /*0990*/ 	.word	0x00038820
        /*0994*/ 	.short	0x010a
        /*0996*/ 	.byte	0x3f
	.zero		1


	//   ....[73]....
        /*0998*/ 	.word	0x00017f40
        /*099c*/ 	.word	0x00000006
        /*09a0*/ 	.word	0x00000000
        /*09a4*/ 	.short	0x010a
        /*09a6*/ 	.byte	0x3f
	.zero		1


	//   ....[74]....
        /*09a8*/ 	.word	0x00017f90
        /*09ac*/ 	.word	0x00000007
        /*09b0*/ 	.word	0x00000000
        /*09b4*/ 	.short	0x010a
        /*09b6*/ 	.byte	0x3f
	.zero		1


	//   ....[75]....
        /*09b8*/ 	.word	0x00017fe0
        /*09bc*/ 	.word	0x00000004
        /*09c0*/ 	.word	0x00000000
        /*09c4*/ 	.short	0x010a
        /*09c6*/ 	.byte	0x3f
	.zero		1


	//----- nvinfo : EIATTR_NUM_MBARRIERS
	.align		4
.L_333:
        /*09c8*/ 	.byte	0x03, 0x38
        /*09ca*/ 	.short	0x0016


	//----- nvinfo : EIATTR_EXIT_INSTR_OFFSETS
	.align		4
        /*09cc*/ 	.byte	0x04, 0x1c
        /*09ce*/ 	.short	(.L_335 - .L_334)


	//   ....[0]....
.L_334:
        /*09d0*/ 	.word	0x00000a80


	//   ....[1]....
        /*09d4*/ 	.word	0x00011560


	//   ....[2]....
        /*09d8*/ 	.word	0x000115c0


	//   ....[3]....
        /*09dc*/ 	.word	0x00016d20


	//----- nvinfo : EIATTR_MAX_THREADS
	.align		4
.L_335:
        /*09e0*/ 	.byte	0x04, 0x05
        /*09e2*/ 	.short	(.L_337 - .L_336)
.L_336:
        /*09e4*/ 	.word	0x00000180
        /*09e8*/ 	.word	0x00000001
        /*09ec*/ 	.word	0x00000001


	//----- nvinfo : EIATTR_CRS_STACK_SIZE
	.align		4
.L_337:
        /*09f0*/ 	.byte	0x04, 0x1e
        /*09f2*/ 	.short	(.L_339 - .L_338)
.L_338:
        /*09f4*/ 	.word	0x00000000


	//----- nvinfo : EIATTR_CBANK_PARAM_SIZE
	.align		4
.L_339:
        /*09f8*/ 	.byte	0x03, 0x19
        /*09fa*/ 	.short	0x0a70


	//----- nvinfo : EIATTR_PARAM_CBANK
	.align		4
        /*09fc*/ 	.byte	0x04, 0x0a
        /*09fe*/ 	.short	(.L_341 - .L_340)
	.align		4
.L_340:
        /*0a00*/ 	.word	index@(.nv.constant0._ZN7cutlass13device_kernelIN5flash11enable_sm90INS1_16FlashAttnFwdSm90INS1_25CollectiveMainloopFwdSm90ILi2EN4cute5tupleIJNS5_1CILi1EEES8_S8_EEENS6_IJNS7_ILi128EEENS7_ILi80EEENS7_ILi256EEEEEELi256ENS_6half_tEfNS_4arch4Sm90ELb1ELb0ELb0ELb1ELb0ELb0ELb0ELb1ELb1ELb0ELb0ELb0EEENS1_21CollectiveEpilogueFwdINS6_IJSA_SC_SB_EEES9_SE_SG_Li256ELb1ELb0ELb0ELb0EEENS1_36VarlenDynamicPersistentTileSchedulerILi128ELi80ELi256ELi32ELb0ELb0ELb1ELb1ELb1ELb1EEEEEEEEEvNT_6ParamsE)
        /*0a04*/ 	.short	0x0210
        /*0a06*/ 	.short	0x0a70


	//----- nvinfo : EIATTR_SW_WAR
	.align		4
.L_341:
        /*0a08*/ 	.byte	0x04, 0x36
        /*0a0a*/ 	.short	(.L_343 - .L_342)
.L_342:
        /*0a0c*/ 	.word	0x00000008
.L_343:


//--------------------- .nv.info._ZN7cutlass13device_kernelIN5flash11enable_sm90INS1_16FlashAttnFwdSm90INS1_25CollectiveMainloopFwdSm90ILi2EN4cute5tupleIJNS5_1CILi1EEES8_S8_EEENS6_IJNS7_ILi128EEENS7_ILi80EEENS7_ILi256EEEEEELi256ENS_6half_tEfNS_4arch4Sm90ELb1ELb0ELb0ELb1ELb0ELb1ELb0ELb1ELb1ELb0ELb0ELb0EEENS1_21CollectiveEpilogueFwdINS6_IJSA_SC_SB_EEES9_SE_SG_Li256ELb1ELb0ELb0ELb0EEENS1_36VarlenDynamicPersistentTileSchedulerILi128ELi80ELi256ELi32ELb0ELb0ELb1ELb1ELb1ELb1EEEEEEEEEvNT_6ParamsE --------------------------
	.section	.nv.info._ZN7cutlass13device_kernelIN5flash11enable_sm90INS1_16FlashAttnFwdSm90INS1_25CollectiveMainloopFwdSm90ILi2EN4cute5tupleIJNS5_1CILi1EEES8_S8_EEENS6_IJNS7_ILi128EEENS7_ILi80EEENS7_ILi256EEEEEELi256ENS_6half_tEfNS_4arch4Sm90ELb1ELb0ELb0ELb1ELb0ELb1ELb0ELb1ELb1ELb0ELb0ELb0EEENS1_21CollectiveEpilogueFwdINS6_IJSA_SC_SB_EEES9_SE_SG_Li256ELb1ELb0ELb0ELb0EEENS1_36VarlenDynamicPersistentTileSchedulerILi128ELi80ELi256ELi32ELb0ELb0ELb1ELb1ELb1ELb1EEEEEEEEEvNT_6ParamsE,"",@"SHT_CUDA_INFO"
	.sectionflags	@""
	.align	4


	//----- nvinfo : EIATTR_CUDA_API_VERSION
	.align		4
        /*0000*/ 	.byte	0x04, 0x37
        /*0002*/ 	.short	(.L_345 - .L_344)
.L_344:
        /*0004*/ 	.word	0x00000082


	//----- nvinfo : EIATTR_KPARAM_INFO
	.align		4
.L_345:
        /*0008*/ 	.byte	0x04, 0x17
        /*000a*/ 	.short	(.L_347 - .L_346)
.L_346:
        /*000c*/ 	.word	0x00000000
        /*0010*/ 	.short	0x0000
        /*0012*/ 	.short	0x0070
        /*0014*/ 	.byte	0x00, 0xf0, 0x01, 0x28


	//----- nvinfo : EIATTR_SPARSE_MMA_MASK
	.align		4
.L_347:
        /*0018*/ 	.byte	0x03, 0x50
        /*001a*/ 	.short	0x0000


	//----- nvinfo : EIATTR_MAXREG_COUNT
	.align		4
        /*001c*/ 	.byte	0x03, 0x1b
        /*001e*/ 	.short	0x00a8


	//----- nvinfo : EIATTR_NUM_BARRIERS
	.align		4
        /*0020*/ 	.byte	0x02, 0x4c
        /*0022*/ 	.byte	0x10
	.zero		1


	//----- nvinfo : EIATTR_EXTERNS
	.align		4
        /*0024*/ 	.byte	0x04, 0x0f
        /*0026*/ 	.short	(.L_349 - .L_348)


	//   ....[0]....
	.align		4
.L_348:
        /*0028*/ 	.word	index@(__assertfail)


	//----- nvinfo : EIATTR_ANNOTATIONS
	.align		4
.L_349:
        /*002c*/ 	.byte	0x04, 0x55
        /*002e*/ 	.short	(.L_351 - .L_350)


	//   ....[0]....
.L_350:
        /* <DEDUP_REMOVED lines=84> */


	//----- nvinfo : EIATTR_MERCURY_ISA_VERSION
	.align		4
.L_351:
        /*0558*/ 	.byte	0x03, 0x5f
        /*055a*/ 	.short	0x0101


	//----- nvinfo : EIATTR_UNUSED_LOAD_BYTE_OFFSET
	.align		4
        /*055c*/ 	.byte	0x04, 0x44
        /*055e*/ 	.short	(.L_353 - .L_352)


	//   ....[0]....
.L_352:
        /*0560*/ 	.word	0x00000ae0
        /*0564*/ 	.word	0x0000fff0


	//   ....[1]....
        /*0568*/ 	.word	0x00023ec0
        /*056c*/ 	.word	0x0000fff0


	//----- nvinfo : EIATTR_INT_WARP_WIDE_INSTR_OFFSETS
	.align		4
.L_353:
        /*0570*/ 	.byte	0x04, 0x31
        /*0572*/ 	.short	(.L_355 - .L_354)


	//   ....[0]....
.L_354:
        /*0574*/ 	.word	0x000001c0


	//   ....[1]....
        /*0578*/ 	.word	0x00000200


	//   ....[2]....
        /*057c*/ 	.word	0x00000270


	//   ....[3]....
        /*0580*/ 	.word	0x00028a80


	//   ....[4]....
        /*0584*/ 	.word	0x00028b10


	//   ....[5]....
        /*0588*/ 	.word	0x00028f90


	//   ....[6]....
        /*058c*/ 	.word	0x00028fc0


	//   ....[7]....
        /*0590*/ 	.word	0x000291d0


	//   ....[8]....
        /*0594*/ 	.word	0x000292c0


	//   ....[9]....
        /*0598*/ 	.word	0x000293b0


	//   ....[10]....
        /*059c*/ 	.word	0x0002b9c0


	//   ....[11]....
        /*05a0*/ 	.word	0x0002ba50


	//----- nvinfo : EIATTR_COOP_GROUP_MASK_REGIDS
	.align		4
.L_355:
        /*05a4*/ 	.byte	0x04, 0x29
        /*05a6*/ 	.short	(.L_357 - .L_356)


	//   ....[0]....
.L_356:
        /*05a8*/ 	.word	0xffffffff


	//   ....[1]....
        /*05ac*/ 	.word	0xffffffff


	//   ....[2]....
        /*05b0*/ 	.word	0xffffffff


	//   ....[3]....
        /*05b4*/ 	.word	0xffffffff


	//   ....[4]....
        /*05b8*/ 	.word	0xffffffff


	//   ....[5]....
        /*05bc*/ 	.word	0xffffffff


	//   ....[6]....
        /*05c0*/ 	.word	0xffffffff


	//   ....[7]....
        /*05c4*/ 	.word	0xffffffff


	//   ....[8]....
        /*05c8*/ 	.word	0xffffffff


	//   ....[9]....
        /*05cc*/ 	.word	0xffffffff


	//   ....[10]....
        /*05d0*/ 	.word	0xffffffff


	//   ....[11]....
        /*05d4*/ 	.word	0xffffffff


	//   ....[12]....
        /*05d8*/ 	.word	0xffffffff


	//   ....[13]....
        /*05dc*/ 	.word	0xffffffff


	//   ....[14]....
        /*05e0*/ 	.word	0xffffffff


	//   ....[15]....
        /*05e4*/ 	.word	0xffffffff


	//   ....[16]....
        /*05e8*/ 	.word	0xffffffff


	//   ....[17]....
        /*05ec*/ 	.word	0xffffffff


	//   ....[18]....
        /*05f0*/ 	.word	0xffffffff


	//   ....[19]....
        /*05f4*/ 	.word	0xffffffff


	//   ....[20]....
        /*05f8*/ 	.word	0xffffffff


	//   ....[21]....
        /*05fc*/ 	.word	0xffffffff


	//   ....[22]....
        /*0600*/ 	.word	0xffffffff


	//   ....[23]....
        /*0604*/ 	.word	0xffffffff


	//   ....[24]....
        /*0608*/ 	.word	0xffffffff


	//   ....[25]....
        /*060c*/ 	.word	0xffffffff


	//   ....[26]....
        /*0610*/ 	.word	0xffffffff


	//   ....[27]....
        /*0614*/ 	.word	0xffffffff


	//   ....[28]....
        /*0618*/ 	.word	0xffffffff


	//   ....[29]....
        /*061c*/ 	.word	0xffffffff


	//   ....[30]....
        /*0620*/ 	.word	0xffffffff


	//   ....[31]....
        /*0624*/ 	.word	0xffffffff


	//   ....[32]....
        /*0628*/ 	.word	0xffffffff


	//   ....[33]....
        /*062c*/ 	.word	0xffffffff


	//   ....[34]....
        /*0630*/ 	.word	0xffffffff


	//   ....[35]....
        /*0634*/ 	.word	0xffffffff


	//   ....[36]....
        /*0638*/ 	.word	0xffffffff


	//   ....[37]....
        /*063c*/ 	.word	0xffffffff


	//   ....[38]....
        /*0640*/ 	.word	0xffffffff


	//   ....[39]....
        /*0644*/ 	.word	0xffffffff


	//   ....[40]....
        /*0648*/ 	.word	0xffffffff


	//   ....[41]....
        /*064c*/ 	.word	0xffffffff


	//   ....[42]....
        /*0650*/ 	.word	0xffffffff


	//   ....[43]....
        /*0654*/ 	.word	0xffffffff


	//   ....[44]....
        /*0658*/ 	.word	0xffffffff


	//   ....[45]....
        /*065c*/ 	.word	0xffffffff


	//   ....[46]....
        /*0660*/ 	.word	0xffffffff


	//   ....[47]....
        /*0664*/ 	.word	0xffffffff


	//   ....[48]....
        /*0668*/ 	.word	0xffffffff


	//   ....[49]....
        /*066c*/ 	.word	0xffffffff


	//   ....[50]....
        /*0670*/ 	.word	0xffffffff


	//   ....[51]....
        /*0674*/ 	.word	0xffffffff


	//   ....[52]....
        /*0678*/ 	.word	0xffffffff


	//   ....[53]....
        /*067c*/ 	.word	0xffffffff


	//   ....[54]....
        /*0680*/ 	.word	0xffffffff


	//   ....[55]....
        /*0684*/ 	.word	0xffffffff


	//   ....[56]....
        /*0688*/ 	.word	0xffffffff


	//   ....[57]....
        /*068c*/ 	.word	0xffffffff


	//   ....[58]....
        /*0690*/ 	.word	0x0500000f


	//   ....[59]....
        /*0694*/ 	.word	0x0500000f


	//   ....[60]....
        /*0698*/ 	.word	0x0500000f


	//   ....[61]....
        /*069c*/ 	.word	0x0500000f


	//   ....[62]....
        /*06a0*/ 	.word	0x0500000f


	//   ....[63]....
        /*06a4*/ 	.word	0x0500000f


	//   ....[64]....
        /*06a8*/ 	.word	0x0500000f


	//   ....[65]....
        /*06ac*/ 	.word	0x0500000f


	//   ....[66]....
        /*06b0*/ 	.word	0x0500000f


	//   ....[67]....
        /*06b4*/ 	.word	0x0500000f


	//   ....[68]....
        /*06b8*/ 	.word	0x0500000f


	//   ....[69]....
        /*06bc*/ 	.word	0x0500000f


	//   ....[70]....
        /*06c0*/ 	.word	0x0500000f


	//   ....[71]....
        /*06c4*/ 	.word	0x0500000f


	//   ....[72]....
        /*06c8*/ 	.word	0x0500000f


	//   ....[73]....
        /*06cc*/ 	.word	0x0500000f


	//   ....[74]....
        /*06d0*/ 	.word	0x0500000f


	//   ....[75]....
        /*06d4*/ 	.word	0x0500000f


	//   ....[76]....
        /*06d8*/ 	.word	0x0500000f


	//   ....[77]....
        /*06dc*/ 	.word	0x0500000f


	//   ....[78]....
        /*06e0*/ 	.word	0x0500000f


	//   ....[79]....
        /*06e4*/ 	.word	0x0500000f


	//   ....[80]....
        /*06e8*/ 	.word	0x0500000f


	//   ....[81]....
        /*06ec*/ 	.word	0x0500000f


	//   ....[82]....
        /*06f0*/ 	.word	0x0500000f


	//   ....[83]....
        /*06f4*/ 	.word	0x0500000f


	//   ....[84]....
        /*06f8*/ 	.word	0x0500000f


	//   ....[85]....
        /*06fc*/ 	.word	0x0500000f


	//   ....[86]....
        /*0700*/ 	.word	0x0500000f


	//   ....[87]....
        /*0704*/ 	.word	0x0500000f


	//   ....[88]....
        /*0708*/ 	.word	0x0500000f


	//   ....[89]....
        /*070c*/ 	.word	0x0500000f


	//   ....[90]....
        /*0710*/ 	.word	0x0500000f


	//   ....[91]....
        /*0714*/ 	.word	0x0500000f


	//   ....[92]....
        /*0718*/ 	.word	0x0500000f


	//   ....[93]....
        /*071c*/ 	.word	0x0500000f


	//   ....[94]....
        /*0720*/ 	.word	0x0500000f


	//   ....[95]....
        /*0724*/ 	.word	0x0500000f


	//   ....[96]....
        /*0728*/ 	.word	0x0500000f


	//   ....[97]....
        /*072c*/ 	.word	0x0500000f


	//   ....[98]....
        /*0730*/ 	.word	0x0500000f


	//   ....[99]....
        /*0734*/ 	.word	0x0500000f


	//   ....[100]....
        /*0738*/ 	.word	0x0500000f


	//   ....[101]....
        /*073c*/ 	.word	0x0500000f


	//   ....[102]....
        /*0740*/ 	.word	0x0500000f


	//   ....[103]....
        /*0744*/ 	.word	0x0500000f


	//   ....[104]....
        /*0748*/ 	.word	0x0500000f


	//   ....[105]....
        /*074c*/ 	.word	0x0500000f


	//   ....[106]....
        /*0750*/ 	.word	0x0500000f


	//   ....[107]....
        /*0754*/ 	.word	0x0500000f


	//   ....[108]....
        /*0758*/ 	.word	0x0500000f


	//   ....[109]....
        /*075c*/ 	.word	0x0500000f


	//----- nvinfo : EIATTR_COOP_GROUP_INSTR_OFFSETS
	.align		4
.L_357:
        /*0760*/ 	.byte	0x04, 0x28
        /*0762*/ 	.short	(.L_359 - .L_358)


	//   ....[0]....
.L_358:
        /*0764*/ 	.word	0x00000060


	//   ....[1]....
        /*0768*/ 	.word	0x000001d0


	//   ....[2]....
        /*076c*/ 	.word	0x00000220


	//   ....[3]....
        /*0770*/ 	.word	0x00000450


	//   ....[4]....
        /*0774*/ 	.word	0x000005b0


	//   ....[5]....
        /*0778*/ 	.word	0x000006d0


	//   ....[6]....
        /*077c*/ 	.word	0x00000830


	//   ....[7]....
        /*0780*/ 	.word	0x0000ab90


	//   ....[8]....
        /*0784*/ 	.word	0x00017730


	//   ....[9]....
        /*0788*/ 	.word	0x00017770


	//   ....[10]....
        /*078c*/ 	.word	0x00017b90


	//   ....[11]....
        /*0790*/ 	.word	0x00017bb0


	//   ....[12]....
        /*0794*/ 	.word	0x0001d330


	//   ....[13]....
        /*0798*/ 	.word	0x0001d4d0


	//   ....[14]....
        /*079c*/ 	.word	0x0001d5d0


	//   ....[15]....
        /*07a0*/ 	.word	0x0001d660


	//   ....[16]....
        /*07a4*/ 	.word	0x00021c80


	//   ....[17]....
        /*07a8*/ 	.word	0x00021ca0


	//   ....[18]....
        /*07ac*/ 	.word	0x00022040


	//   ....[19]....
        /*07b0*/ 	.word	0x00022100


	//   ....[20]....
        /*07b4*/ 	.word	0x00023420


	//   ....[21]....
        /*07b8*/ 	.word	0x000234a0


	//   ....[22]....
        /*07bc*/ 	.word	0x000234c0


	//   ....[23]....
        /*07c0*/ 	.word	0x000234d0


	//   ....[24]....
        /*07c4*/ 	.word	0x000267d0


	//   ....[25]....
        /*07c8*/ 	.word	0x00026950


	//   ....[26]....
        /*07cc*/ 	.word	0x00026980


	//   ....[27]....
        /*07d0*/ 	.word	0x000269c0


	//   ....[28]....
        /*07d4*/ 	.word	0x00026a30


	//   ....[29]....
        /*07d8*/ 	.word	0x00026a90


	//   ....[30]....
        /*07dc*/ 	.word	0x00026ad0


	//   ....[31]....
        /*07e0*/ 	.word	0x00026c70


	//   ....[32]....
        /*07e4*/ 	.word	0x00026cd0


	//   ....[33]....
        /*07e8*/ 	.word	0x00026d10


	//   ....[34]....
        /*07ec*/ 	.word	0x00026d50


	//   ....[35]....
        /*07f0*/ 	.word	0x00026d80


	//   ....[36]....
        /*07f4*/ 	.word	0x00026db0


	//   ....[37]....
        /*07f8*/ 	.word	0x00026e40


	//   ....[38]....
        /*07fc*/ 	.word	0x00026ea0


	//   ....[39]....
        /*0800*/ 	.word	0x00026f30


	//   ....[40]....
        /*0804*/ 	.word	0x0002bf00


	//   ....[41]....
        /*0808*/ 	.word	0x0002bf10


	//   ....[42]....
        /*080c*/ 	.word	0x0002c020


	//   ....[43]....
        /*0810*/ 	.word	0x0002c080


	//   ....[44]....
        /*0814*/ 	.word	0x0002c0c0


	//   ....[45]....
        /*0818*/ 	.word	0x0002c100


	//   ....[46]....
        /*081c*/ 	.word	0x0002c130


	//   ....[47]....
        /*0820*/ 	.word	0x0002c160


	//   ....[48]....
        /*0824*/ 	.word	0x0002c2f0


	//   ....[49]....
        /*0828*/ 	.word	0x0002c350


	//   ....[50]....
        /*082c*/ 	.word	0x0002c390


	//   ....[51]....
        /*0830*/ 	.word	0x0002c3d0


	//   ....[52]....
        /*0834*/ 	.word	0x0002c400


	//   ....[53]....
        /*0838*/ 	.word	0x0002c430


	//   ....[54]....
        /*083c*/ 	.word	0x0002c4f0


	//   ....[55]....
        /*0840*/ 	.word	0x0002c510


	//   ....[56]....
        /*0844*/ 	.word	0x0002c580


	//   ....[57]....
        /*0848*/ 	.word	0x0002cc10


	//   ....[58]....
        /*084c*/ 	.word	0x0002d070


	//   ....[59]....
        /*0850*/ 	.word	0x0002d110


	//   ....[60]....
        /*0854*/ 	.word	0x0002d1b0


	//   ....[61]....
        /*0858*/ 	.word	0x0002d250


	//   ....[62]....
        /*085c*/ 	.word	0x0002d2f0


	//   ....[63]....
        /*0860*/ 	.word	0x0002d390


	//   ....[64]....
        /*0864*/ 	.word	0x0002d430


	//   ....[65]....
        /*0868*/ 	.word	0x0002d4d0


	//   ....[66]....
        /*086c*/ 	.word	0x0002d570


	//   ....[67]....
        /*0870*/ 	.word	0x0002d610


	//   ....[68]....
        /*0874*/ 	.word	0x0002d6b0


	//   ....[69]....
        /*0878*/ 	.word	0x0002d750


	//   ....[70]....
        /*087c*/ 	.word	0x0002d7f0


	//   ....[71]....
        /*0880*/ 	.word	0x0002d890


	//   ....[72]....
        /*0884*/ 	.word	0x0002d930


	//   ....[73]....
        /*0888*/ 	.word	0x0002d9d0


	//   ....[74]....
        /*088c*/ 	.word	0x0002dac0


	//   ....[75]....
        /*0890*/ 	.word	0x0002db60


	//   ....[76]....
        /*0894*/ 	.word	0x0002dc00


	//   ....[77]....
        /*0898*/ 	.word	0x0002dca0


	//   ....[78]....
        /*089c*/ 	.word	0x0002dd40


	//   ....[79]....
        /*08a0*/ 	.word	0x0002dde0


	//   ....[80]....
        /*08a4*/ 	.word	0x0002de80


	//   ....[81]....
        /*08a8*/ 	.word	0x0002df20


	//   ....[82]....
        /*08ac*/ 	.word	0x0002dfc0


	//   ....[83]....
        /*08b0*/ 	.word	0x0002e060


	//   ....[84]....
        /*08b4*/ 	.word	0x0002e100


	//   ....[85]....
        /*08b8*/ 	.word	0x0002e1a0


	//   ....[86]....
        /*08bc*/ 	.word	0x0002e240


	//   ....[87]....
        /*08c0*/ 	.word	0x0002e2e0


	//   ....[88]....
        /*08c4*/ 	.word	0x0002e380


	//   ....[89]....
        /*08c8*/ 	.word	0x0002e420


	//   ....[90]....
        /*08cc*/ 	.word	0x0002e720


	//   ....[91]....
        /*08d0*/ 	.word	0x0002ea00


	//   ....[92]....
        /*08d4*/ 	.word	0x0002ee20


	//   ....[93]....
        /*08d8*/ 	.word	0x0002eeb0


	//   ....[94]....
        /*08dc*/ 	.word	0x0002ef50


	//   ....[95]....
        /*08e0*/ 	.word	0x0002f000


	//   ....[96]....
        /*08e4*/ 	.word	0x0002f080


	//   ....[97]....
        /*08e8*/ 	.word	0x0002f100


	//   ....[98]....
        /*08ec*/ 	.word	0x0002f180


	//   ....[99]....
        /*08f0*/ 	.word	0x0002f200


	//   ....[100]....
        /*08f4*/ 	.word	0x0002f290


	//   ....[101]....
        /*08f8*/ 	.word	0x0002f340


	//   ....[102]....
        /*08fc*/ 	.word	0x0002f3c0


	//   ....[103]....
        /*0900*/ 	.word	0x0002f440


	//   ....[104]....
        /*0904*/ 	.word	0x0002f4c0


	//   ....[105]....
        /*0908*/ 	.word	0x0002f540


	//   ....[106]....
        /*090c*/ 	.word	0x0002f5b0


	//   ....[107]....
        /*0910*/ 	.word	0x0002f650


	//   ....[108]....
        /*0914*/ 	.word	0x0002f6e0


	//   ....[109]....
        /*0918*/ 	.word	0x0002f810


	//----- nvinfo : EIATTR_REG_RECONFIG
	.align		4
.L_359:
        /*091c*/ 	.byte	0x01, 0x54
	.zero		2


	//----- nvinfo : EIATTR_SYSCALL_OFFSETS
	.align		4
        /*0920*/ 	.byte	0x04, 0x46
        /*0922*/ 	.short	(.L_361 - .L_360)


	//   ....[0]....
.L_360:
        /*0924*/ 	.word	0x00001970


	//   ....[1]....
        /*0928*/ 	.word	0x00001ac0


	//   ....[2]....
        /*092c*/ 	.word	0x0000ad30


	//   ....[3]....
        /*0930*/ 	.word	0x0000b1e0


	//   ....[4]....
        /*0934*/ 	.word	0x00028ca0


	//   ....[5]....
        /*0938*/ 	.word	0x00028de0


	//   ....[6]....
        /*093c*/ 	.word	0x00028ee0


	//----- nvinfo : EIATTR_MBARRIER_INSTR_OFFSETS
	.align		4
.L_361:
        /*0940*/ 	.byte	0x04, 0x39
        /*0942*/ 	.short	(.L_363 - .L_362)


	//   ....[0]....
.L_362:
        /*0944*/ 	.word	0x00000300
        /*0948*/ 	.word	0x000000ff
        /*094c*/ 	.word	0x00038800
        /*0950*/ 	.short	0x0100
        /*0952*/ 	.byte	0x08
	.zero		1


	//   ....[1]....
        /*0954*/ 	.word	0x00000310
        /*0958*/ 	.word	0x000000ff
        /*095c*/ 	.word	0x00038820
        /*0960*/ 	.short	0x0100
        /*0962*/ 	.byte	0x08
	.zero		1


	//   ....[2]....
        /*0964*/ 	.word	0x00000400
        /*0968*/ 	.word	0x000000ff
        /*096c*/ 	.word	0x00038830
        /*0970*/ 	.short	0x0100
        /*0972*/ 	.byte	0x08
	.zero		1


	//   ....[3]....
        /*0974*/ 	.word	0x00000410
        /*0978*/ 	.word	0x000000ff
        /*097c*/ 	.word	0x00038840
        /*0980*/ 	.short	0x0100
        /*0982*/ 	.byte	0x08
	.zero		1


	//   ....[4]....
        /*0984*/ 	.word	0x00000420
        /*0988*/ 	.word	0x000000ff
        /*098c*/ 	.word	0x00038838
        /*0990*/ 	.short	0x0100
        /*0992*/ 	.byte	0x08
	.zero		1


	//   ....[5]....
        /*0994*/ 	.word	0x00000430
        /*0998*/ 	.word	0x000000ff
        /*099c*/ 	.word	0x00038848
        /*09a0*/ 	.short	0x0100
        /*09a2*/ 	.byte	0x08
	.zero		1


	//   ....[6]....
        /*09a4*/ 	.word	0x00000560
        /*09a8*/ 	.word	0x000000ff
        /*09ac*/ 	.word	0x00038850
        /*09b0*/ 	.short	0x0100
        /*09b2*/ 	.byte	0x08
	.zero		1


	//   ....[7]....
        /*09b4*/ 	.word	0x00000570
        /*09b8*/ 	.word	0x000000ff
        /*09bc*/ 	.word	0x00038860
        /*09c0*/ 	.short	0x0100
        /*09c2*/ 	.byte	0x08
	.zero		1


	//   ....[8]....
        /*09c4*/ 	.word	0x00000580
        /*09c8*/ 	.word	0x000000ff
        /*09cc*/ 	.word	0x00038858
        /*09d0*/ 	.short	0x0100
        /*09d2*/ 	.byte	0x08
	.zero		1


	//   ....[9]....
        /*09d4*/ 	.word	0x00000590
        /*09d8*/ 	.word	0x000000ff
        /*09dc*/ 	.word	0x00038868
        /*09e0*/ 	.short	0x0100
        /*09e2*/ 	.byte	0x08
	.zero		1


	//   ....[10]....
        /*09e4*/ 	.word	0x00000680
        /*09e8*/ 	.word	0x000000ff
        /*09ec*/ 	.word	0x00038870
        /*09f0*/ 	.short	0x0100
        /*09f2*/ 	.byte	0x06
	.zero		1


	//   ....[11]....
        /*09f4*/ 	.word	0x00000690
        /*09f8*/ 	.word	0x000000ff
        /*09fc*/ 	.word	0x00038880
        /*0a00*/ 	.short	0x0100
        /*0a02*/ 	.byte	0x06
	.zero		1


	//   ....[12]....
        /*0a04*/ 	.word	0x000006a0
        /*0a08*/ 	.word	0x000000ff
        /*0a0c*/ 	.word	0x00038878
        /*0a10*/ 	.short	0x0100
        /*0a12*/ 	.byte	0x06
	.zero		1


	//   ....[13]....
        /*0a14*/ 	.word	0x000006b0
        /*0a18*/ 	.word	0x000000ff
        /*0a1c*/ 	.word	0x00038888
        /*0a20*/ 	.short	0x0100
        /*0a22*/ 	.byte	0x06
	.zero		1


	//   ....[14]....
        /*0a24*/ 	.word	0x000007e0
        /*0a28*/ 	.word	0x000000ff
        /*0a2c*/ 	.word	0x00038890
        /*0a30*/ 	.short	0x0100
        /*0a32*/ 	.byte	0x08
	.zero		1


	//   ....[15]....
        /*0a34*/ 	.word	0x000007f0
        /*0a38*/ 	.word	0x000000ff
        /*0a3c*/ 	.word	0x000388a0
        /*0a40*/ 	.short	0x0100
        /*0a42*/ 	.byte	0x08
	.zero		1


	//   ....[16]....
        /*0a44*/ 	.word	0x00000800
        /*0a48*/ 	.word	0x000000ff
        /*0a4c*/ 	.word	0x00038898
        /*0a50*/ 	.short	0x0100
        /*0a52*/ 	.byte	0x08
	.zero		1


	//   ....[17]....
        /*0a54*/ 	.word	0x00000810
        /*0a58*/ 	.word	0x000000ff
        /*0a5c*/ 	.word	0x000388a8
        /*0a60*/ 	.short	0x0100
        /*0a62*/ 	.byte	0x08
	.zero		1


	//   ....[18]....
        /*0a64*/ 	.word	0x00000940
        /*0a68*/ 	.word	0x000000ff
        /*0a6c*/ 	.word	0x000388b0
        /*0a70*/ 	.short	0x0100
        /*0a72*/ 	.byte	0x08
	.zero		1


	//   ....[19]....
        /*0a74*/ 	.word	0x00000950
        /*0a78*/ 	.word	0x000000ff
        /*0a7c*/ 	.word	0x000388c0
        /*0a80*/ 	.short	0x0100
        /*0a82*/ 	.byte	0x08
	.zero		1


	//   ....[20]....
        /*0a84*/ 	.word	0x00000960
        /*0a88*/ 	.word	0x000000ff
        /*0a8c*/ 	.word	0x000388b8
        /*0a90*/ 	.short	0x0100
        /*0a92*/ 	.byte	0x08
	.zero		1


	//   ....[21]....
        /*0a94*/ 	.word	0x00000970
        /*0a98*/ 	.word	0x000000ff
        /*0a9c*/ 	.word	0x000388c8
        /*0aa0*/ 	.short	0x0100
        /*0aa2*/ 	.byte	0x08
	.zero		1


	//   ....[22]....
        /*0aa4*/ 	.word	0x00003620
        /*0aa8*/ 	.word	0x00000000
        /*0aac*/ 	.word	0x00038890
        /*0ab0*/ 	.short	0x010a
        /*0ab2*/ 	.byte	0x3f
	.zero		1


	//   ....[23]....
        /*0ab4*/ 	.word	0x00006930
        /*0ab8*/ 	.word	0x00000000
        /*0abc*/ 	.word	0x00038890
        /*0ac0*/ 	.short	0x010a
        /*0ac2*/ 	.byte	0x3f
	.zero		1


	//   ....[24]....
        /*0ac4*/ 	.word	0x00009960
        /*0ac8*/ 	.word	0x00000000
        /*0acc*/ 	.word	0x00038890
        /*0ad0*/ 	.short	0x010a
        /*0ad2*/ 	.byte	0x3f
	.zero		1


	//   ....[25]....
        /*0ad4*/ 	.word	0x00009d70
        /*0ad8*/ 	.word	0x00000028
        /*0adc*/ 	.word	0x00000000
        /*0ae0*/ 	.short	0x0101
        /*0ae2*/ 	.byte	0x3f
	.zero		1


	//   ....[26]....
        /*0ae4*/ 	.word	0x00009db0
        /*0ae8*/ 	.word	0x00000000
        /*0aec*/ 	.word	0x000388b0
        /*0af0*/ 	.short	0x010a
        /*0af2*/ 	.byte	0x3f
	.zero		1


	//   ....[27]....
        /*0af4*/ 	.word	0x0000a5d0
        /*0af8*/ 	.word	0x00000000
        /*0afc*/ 	.word	0x00000000
        /*0b00*/ 	.short	0x0101
        /*0b02*/ 	.byte	0x3f
	.zero		1


	//   ....[28]....
        /*0b04*/ 	.word	0x0000adc0
        /*0b08*/ 	.word	0x00000010
        /*0b0c*/ 	.word	0x00038800
        /*0b10*/ 	.short	0x010a
        /*0b12*/ 	.byte	0x3f
	.zero		1


	//   ....[29]....
        /*0b14*/ 	.word	0x0000ae10
        /*0b18*/ 	.word	0x00000010
        /*0b1c*/ 	.word	0x00038800
        /*0b20*/ 	.short	0x010a
        /*0b22*/ 	.byte	0x3f
	.zero		1


	//   ....[30]....
        /*0b24*/ 	.word	0x0000c780
        /*0b28*/ 	.word	0x00000010
        /*0b2c*/ 	.word	0x00038800
        /*0b30*/ 	.short	0x010a
        /*0b32*/ 	.byte	0x3f
	.zero		1


	//   ....[31]....
        /*0b34*/ 	.word	0x00010a80
        /*0b38*/ 	.word	0x00000010
        /*0b3c*/ 	.word	0x00038800
        /*0b40*/ 	.short	0x010a
        /*0b42*/ 	.byte	0x3f
	.zero		1


	//   ....[32]....
        /*0b44*/ 	.word	0x00014210
        /*0b48*/ 	.word	0x00000000
        /*0b4c*/ 	.word	0x00038830
        /*0b50*/ 	.short	0x010a
        /*0b52*/ 	.byte	0x3f
	.zero		1


	//   ....[33]....
        /*0b54*/ 	.word	0x00014290
        /*0b58*/ 	.word	0x00000000
        /*0b5c*/ 	.word	0x00038830
        /*0b60*/ 	.short	0x010a
        /*0b62*/ 	.byte	0x3f
	.zero		1


	//   ....[34]....
        /*0b64*/ 	.word	0x00018090
        /*0b68*/ 	.word	0x00000000
        /*0b6c*/ 	.word	0x00000000
        /*0b70*/ 	.short	0x0101
        /*0b72*/ 	.byte	0x3f
	.zero		1


	//   ....[35]....
        /*0b74*/ 	.word	0x00019250
        /*0b78*/ 	.word	0x0000000b
        /*0b7c*/ 	.word	0x00038830
        /*0b80*/ 	.short	0x010a
        /*0b82*/ 	.byte	0x3f
	.zero		1


	//   ....[36]....
        /*0b84*/ 	.word	0x000192d0
        /*0b88*/ 	.word	0x0000000b
        /*0b8c*/ 	.word	0x00038830
        /*0b90*/ 	.short	0x010a
        /*0b92*/ 	.byte	0x3f
	.zero		1


	//   ....[37]....
        /*0b94*/ 	.word	0x0001c9c0
        /*0b98*/ 	.word	0x00000009
        /*0b9c*/ 	.word	0x00038850
        /*0ba0*/ 	.short	0x010a
        /*0ba2*/ 	.byte	0x3f
	.zero		1


	//   ....[38]....
        /*0ba4*/ 	.word	0x0001ca10
        /*0ba8*/ 	.word	0x00000009
        /*0bac*/ 	.word	0x00038850
        /*0bb0*/ 	.short	0x010a
        /*0bb2*/ 	.byte	0x3f
	.zero		1


	//   ....[39]....
        /*0bb4*/ 	.word	0x0001dbc0
        /*0bb8*/ 	.word	0x0000000b
        /*0bbc*/ 	.word	0x00000000
        /*0bc0*/ 	.short	0x0101
        /*0bc2*/ 	.byte	0x3f
	.zero		1


	//   ....[40]....
        /*0bc4*/ 	.word	0x0001dc10
        /*0bc8*/ 	.word	0x00000009
        /*0bcc*/ 	.word	0x00000000
        /*0bd0*/ 	.short	0x0101
        /*0bd2*/ 	.byte	0x3f
	.zero		1


	//   ....[41]....
        /*0bd4*/ 	.word	0x0001e100
        /*0bd8*/ 	.word	0x00000004
        /*0bdc*/ 	.word	0x00038830
        /*0be0*/ 	.short	0x010a
        /*0be2*/ 	.byte	0x3f
	.zero		1


	//   ....[42]....
        /*0be4*/ 	.word	0x0001e180
        /*0be8*/ 	.word	0x00000004
        /*0bec*/ 	.word	0x00038830
        /*0bf0*/ 	.short	0x010a
        /*0bf2*/ 	.byte	0x3f
	.zero		1


	//   ....[43]....
        /*0bf4*/ 	.word	0x00021870
        /*0bf8*/ 	.word	0x00000009
        /*0bfc*/ 	.word	0x00038850
        /*0c00*/ 	.short	0x010a
        /*0c02*/ 	.byte	0x3f
	.zero		1


	//   ....[44]....
        /*0c04*/ 	.word	0x000218c0
        /*0c08*/ 	.word	0x00000009
        /*0c0c*/ 	.word	0x00038850
        /*0c10*/ 	.short	0x010a
        /*0c12*/ 	.byte	0x3f
	.zero		1


	//   ....[45]....
        /*0c14*/ 	.word	0x00022310
        /*0c18*/ 	.word	0x000000a8
        /*0c1c*/ 	.word	0x00000000
        /*0c20*/ 	.short	0x0101
        /*0c22*/ 	.byte	0x3f
	.zero		1


	//   ....[46]....
        /*0c24*/ 	.word	0x00022430
        /*0c28*/ 	.word	0x00000009
        /*0c2c*/ 	.word	0x00000000
        /*0c30*/ 	.short	0x0101
        /*0c32*/ 	.byte	0x3f
	.zero		1


	//   ....[47]....
        /*0c34*/ 	.word	0x00023100
        /*0c38*/ 	.word	0x00000000
        /*0c3c*/ 	.word	0x00038850
        /*0c40*/ 	.short	0x010a
        /*0c42*/ 	.byte	0x3f
	.zero		1


	//   ....[48]....
        /*0c44*/ 	.word	0x000231a0
        /*0c48*/ 	.word	0x00000000
        /*0c4c*/ 	.word	0x00038850
        /*0c50*/ 	.short	0x010a
        /*0c52*/ 	.byte	0x3f
	.zero		1


	//   ....[49]....
        /*0c54*/ 	.word	0x00023650
        /*0c58*/ 	.word	0x0000000b
        /*0c5c*/ 	.word	0x00000000
        /*0c60*/ 	.short	0x0101
        /*0c62*/ 	.byte	0x3f
	.zero		1


	//   ....[50]....
        /*0c64*/ 	.word	0x00025610
        /*0c68*/ 	.word	0x00000000
        /*0c6c*/ 	.word	0x00000000
        /*0c70*/ 	.short	0x0101
        /*0c72*/ 	.byte	0x3f
	.zero		1


	//   ....[51]....
        /*0c74*/ 	.word	0x00027c70
        /*0c78*/ 	.word	0x00000009
        /*0c7c*/ 	.word	0x00038820
        /*0c80*/ 	.short	0x010a
        /*0c82*/ 	.byte	0x3f
	.zero		1


	//   ....[52]....
        /*0c84*/ 	.word	0x00027d00
        /*0c88*/ 	.word	0x00000005
        /*0c8c*/ 	.word	0x000388a0
        /*0c90*/ 	.short	0x010a
        /*0c92*/ 	.byte	0x3f
	.zero		1


	//   ....[53]....
        /*0c94*/ 	.word	0x00027fd0
        /*0c98*/ 	.word	0x00000005
        /*0c9c*/ 	.word	0x000388c0
        /*0ca0*/ 	.short	0x010a
        /*0ca2*/ 	.byte	0x3f
	.zero		1


	//   ....[54]....
        /*0ca4*/ 	.word	0x000283c0
        /*0ca8*/ 	.word	0x00000006
        /*0cac*/ 	.word	0x000388a0
        /*0cb0*/ 	.short	0x010a
        /*0cb2*/ 	.byte	0x3f
	.zero		1


	//   ....[55]....
        /*0cb4*/ 	.word	0x00028670
        /*0cb8*/ 	.word	0x00000006
        /*0cbc*/ 	.word	0x000388c0
        /*0cc0*/ 	.short	0x010a
        /*0cc2*/ 	.byte	0x3f
	.zero		1


	//   ....[56]....
        /*0cc4*/ 	.word	0x000296e0
        /*0cc8*/ 	.word	0x00000007
        /*0ccc*/ 	.word	0x00038840
        /*0cd0*/ 	.short	0x010a
        /*0cd2*/ 	.byte	0x3f
	.zero		1


	//   ....[57]....
        /*0cd4*/ 	.word	0x00029d50
        /*0cd8*/ 	.word	0x0000000a
        /*0cdc*/ 	.word	0x00038820
        /*0ce0*/ 	.short	0x010a
        /*0ce2*/ 	.byte	0x3f
	.zero		1


	//   ....[58]....
        /*0ce4*/ 	.word	0x0002a060
        /*0ce8*/ 	.word	0x00000007
        /*0cec*/ 	.word	0x00038840
        /*0cf0*/ 	.short	0x010a
        /*0cf2*/ 	.byte	0x3f
	.zero		1


	//   ....[59]....
        /*0cf4*/ 	.word	0x0002a3b0
        /*0cf8*/ 	.word	0x00000008
        /*0cfc*/ 	.word	0x00000060
        /*0d00*/ 	.short	0x010a
        /*0d02*/ 	.byte	0x3f
	.zero		1


	//   ....[60]....
        /*0d04*/ 	.word	0x0002aa10
        /*0d08*/ 	.word	0x00000002
        /*0d0c*/ 	.word	0x00038840
        /*0d10*/ 	.short	0x010a
        /*0d12*/ 	.byte	0x3f
	.zero		1


	//   ....[61]....
        /*0d14*/ 	.word	0x0002ad60
        /*0d18*/ 	.word	0x00000003
        /*0d1c*/ 	.word	0x00000060
        /*0d20*/ 	.short	0x010a
        /*0d22*/ 	.byte	0x3f
	.zero		1


	//   ....[62]....
        /*0d24*/ 	.word	0x0002b2c0
        /*0d28*/ 	.word	0x00000002
        /*0d2c*/ 	.word	0x00038840
        /*0d30*/ 	.short	0x010a
        /*0d32*/ 	.byte	0x3f
	.zero		1


	//   ....[63]....
        /*0d34*/ 	.word	0x0002b610
        /*0d38*/ 	.word	0x00000002
        /*0d3c*/ 	.word	0x00000060
        /*0d40*/ 	.short	0x010a
        /*0d42*/ 	.byte	0x3f
	.zero		1


	//   ....[64]....
        /*0d44*/ 	.word	0x0002bb10
        /*0d48*/ 	.word	0x00000003
        /*0d4c*/ 	.word	0x00038860
        /*0d50*/ 	.short	0x010a
        /*0d52*/ 	.byte	0x3f
	.zero		1


	//   ....[65]....
        /*0d54*/ 	.word	0x0002cb90
        /*0d58*/ 	.word	0x00000000
        /*0d5c*/ 	.word	0x00038820
        /*0d60*/ 	.short	0x010a
        /*0d62*/ 	.byte	0x3f
	.zero		1


	//   ....[66]....
        /*0d64*/ 	.word	0x0002cd60
        /*0d68*/ 	.word	0x00000006
        /*0d6c*/ 	.word	0x00000000
        /*0d70*/ 	.short	0x010a
        /*0d72*/ 	.byte	0x3f
	.zero		1


	//   ....[67]....
        /*0d74*/ 	.word	0x0002cdd0
        /*0d78*/ 	.word	0x00000007
        /*0d7c*/ 	.word	0x00000000
        /*0d80*/ 	.short	0x010a
        /*0d82*/ 	.byte	0x3f
	.zero		1


	//   ....[68]....
        /*0d84*/ 	.word	0x0002ce40
        /*0d88*/ 	.word	0x00000004
        /*0d8c*/ 	.word	0x00000000
        /*0d90*/ 	.short	0x010a
        /*0d92*/ 	.byte	0x3f
	.zero		1


	//   ....[69]....
        /*0d94*/ 	.word	0x0002ce70
        /*0d98*/ 	.word	0x00000003
        /*0d9c*/ 	.word	0x00000000
        /*0da0*/ 	.short	0x010a
        /*0da2*/ 	.byte	0x3f
	.zero		1


	//   ....[70]....
        /*0da4*/ 	.word	0x0002ced0
        /*0da8*/ 	.word	0x00000000
        /*0dac*/ 	.word	0x00038890
        /*0db0*/ 	.short	0x010a
        /*0db2*/ 	.byte	0x3f
	.zero		1


	//   ....[71]....
        /*0db4*/ 	.word	0x0002cf20
        /*0db8*/ 	.word	0x00000000
        /*0dbc*/ 	.word	0x00038890
        /*0dc0*/ 	.short	0x010a
        /*0dc2*/ 	.byte	0x3f
	.zero		1


	//   ....[72]....
        /*0dc4*/ 	.word	0x0002cf70
        /*0dc8*/ 	.word	0x00000000
        /*0dcc*/ 	.word	0x00038890
        /*0dd0*/ 	.short	0x010a
        /*0dd2*/ 	.byte	0x3f
	.zero		1


	//   ....[73]....
        /*0dd4*/ 	.word	0x0002cfc0
        /*0dd8*/ 	.word	0x00000000
        /*0ddc*/ 	.word	0x000388b0
        /*0de0*/ 	.short	0x010a
        /*0de2*/ 	.byte	0x3f
	.zero		1


	//   ....[74]....
        /*0de4*/ 	.word	0x0002da10
        /*0de8*/ 	.word	0x00000010
        /*0dec*/ 	.word	0x00038800
        /*0df0*/ 	.short	0x010a
        /*0df2*/ 	.byte	0x3f
	.zero		1


	//   ....[75]....
        /*0df4*/ 	.word	0x0002e460
        /*0df8*/ 	.word	0x00000010
        /*0dfc*/ 	.word	0x00038800
        /*0e00*/ 	.short	0x010a
        /*0e02*/ 	.byte	0x3f
	.zero		1


	//   ....[76]....
        /*0e04*/ 	.word	0x0002e4b0
        /*0e08*/ 	.word	0x00000000
        /*0e0c*/ 	.word	0x00038830
        /*0e10*/ 	.short	0x010a
        /*0e12*/ 	.byte	0x3f
	.zero		1


	//   ....[77]....
        /*0e14*/ 	.word	0x0002e500
        /*0e18*/ 	.word	0x0000000b
        /*0e1c*/ 	.word	0x00038830
        /*0e20*/ 	.short	0x010a
        /*0e22*/ 	.byte	0x3f
	.zero		1


	//   ....[78]....
        /*0e24*/ 	.word	0x0002e550
        /*0e28*/ 	.word	0x00000009
        /*0e2c*/ 	.word	0x00038850
        /*0e30*/ 	.short	0x010a
        /*0e32*/ 	.byte	0x3f
	.zero		1


	//   ....[79]....
        /*0e34*/ 	.word	0x0002e5a0
        /*0e38*/ 	.word	0x00000004
        /*0e3c*/ 	.word	0x00038830
        /*0e40*/ 	.short	0x010a
        /*0e42*/ 	.byte	0x3f
	.zero		1


	//   ....[80]....
        /*0e44*/ 	.word	0x0002e5f0
        /*0e48*/ 	.word	0x00000009
        /*0e4c*/ 	.word	0x00038850
        /*0e50*/ 	.short	0x010a
        /*0e52*/ 	.byte	0x3f
	.zero		1


	//   ....[81]....
        /*0e54*/ 	.word	0x0002e640
        /*0e58*/ 	.word	0x00000000
        /*0e5c*/ 	.word	0x00038850
        /*0e60*/ 	.short	0x010a
        /*0e62*/ 	.byte	0x3f
	.zero		1


	//   ....[82]....
        /*0e64*/ 	.word	0x0002e7e0
        /*0e68*/ 	.word	0x00000009
        /*0e6c*/ 	.word	0x00038820
        /*0e70*/ 	.short	0x010a
        /*0e72*/ 	.byte	0x3f
	.zero		1


	//   ....[83]....
        /*0e74*/ 	.word	0x0002e830
        /*0e78*/ 	.word	0x00000005
        /*0e7c*/ 	.word	0x000388a0
        /*0e80*/ 	.short	0x010a
        /*0e82*/ 	.byte	0x3f
	.zero		1


	//   ....[84]....
        /*0e84*/ 	.word	0x0002e880
        /*0e88*/ 	.word	0x00000005
        /*0e8c*/ 	.word	0x000388c0
        /*0e90*/ 	.short	0x010a
        /*0e92*/ 	.byte	0x3f
	.zero		1


	//   ....[85]....
        /*0e94*/ 	.word	0x0002e8d0
        /*0e98*/ 	.word	0x00000006
        /*0e9c*/ 	.word	0x000388a0
        /*0ea0*/ 	.short	0x010a
        /*0ea2*/ 	.byte	0x3f
	.zero		1


	//   ....[86]....
        /*0ea4*/ 	.word	0x0002e920
        /*0ea8*/ 	.word	0x00000006
        /*0eac*/ 	.word	0x000388c0
        /*0eb0*/ 	.short	0x010a
        /*0eb2*/ 	.byte	0x3f
	.zero		1


	//   ....[87]....
        /*0eb4*/ 	.word	0x0002eac0
        /*0eb8*/ 	.word	0x00000007
        /*0ebc*/ 	.word	0x00038840
        /*0ec0*/ 	.short	0x010a
        /*0ec2*/ 	.byte	0x3f
	.zero		1


	//   ....[88]....
        /*0ec4*/ 	.word	0x0002eb40
        /*0ec8*/ 	.word	0x00000003
        /*0ecc*/ 	.word	0x00038820
        /*0ed0*/ 	.short	0x010a
        /*0ed2*/ 	.byte	0x3f
	.zero		1


	//   ....[89]....
        /*0ed4*/ 	.word	0x0002eb90
        /*0ed8*/ 	.word	0x00000007
        /*0edc*/ 	.word	0x00038840
        /*0ee0*/ 	.short	0x010a
        /*0ee2*/ 	.byte	0x3f
	.zero		1


	//   ....[90]....
        /*0ee4*/ 	.word	0x0002ebe0
        /*0ee8*/ 	.word	0x00000008
        /*0eec*/ 	.word	0x00000060
        /*0ef0*/ 	.short	0x010a
        /*0ef2*/ 	.byte	0x3f
	.zero		1


	//   ....[91]....
        /*0ef4*/ 	.word	0x0002ec30
        /*0ef8*/ 	.word	0x00000002
        /*0efc*/ 	.word	0x00038840
        /*0f00*/ 	.short	0x010a
        /*0f02*/ 	.byte	0x3f
	.zero		1


	//   ....[92]....
        /*0f04*/ 	.word	0x0002ec80
        /*0f08*/ 	.word	0x00000003
        /*0f0c*/ 	.word	0x00000060
        /*0f10*/ 	.short	0x010a
        /*0f12*/ 	.byte	0x3f
	.zero		1


	//   ....[93]....
        /*0f14*/ 	.word	0x0002ecd0
        /*0f18*/ 	.word	0x00000002
        /*0f1c*/ 	.word	0x00038840
        /*0f20*/ 	.short	0x010a
        /*0f22*/ 	.byte	0x3f
	.zero		1


	//   ....[94]....
        /*0f24*/ 	.word	0x0002ed20
        /*0f28*/ 	.word	0x00000002
        /*0f2c*/ 	.word	0x00000060
        /*0f30*/ 	.short	0x010a
        /*0f32*/ 	.byte	0x3f
	.zero		1


	//   ....[95]....
        /*0f34*/ 	.word	0x0002ed70
        /*0f38*/ 	.word	0x00000003
        /*0f3c*/ 	.word	0x00038860
        /*0f40*/ 	.short	0x010a
        /*0f42*/ 	.byte	0x3f
	.zero		1


	//   ....[96]....
        /*0f44*/ 	.word	0x0002f730
        /*0f48*/ 	.word	0x00000000
        /*0f4c*/ 	.word	0x00038820
        /*0f50*/ 	.short	0x010a
        /*0f52*/ 	.byte	0x3f
	.zero		1


	//   ....[97]....
        /*0f54*/ 	.word	0x0002f8d0
        /*0f58*/ 	.word	0x00000006
        /*0f5c*/ 	.word	0x00000000
        /*0f60*/ 	.short	0x010a
        /*0f62*/ 	.byte	0x3f
	.zero		1


	//   ....[98]....
        /*0f64*/ 	.word	0x0002f920
        /*0f68*/ 	.word	0x00000007
        /*0f6c*/ 	.word	0x00000000
        /*0f70*/ 	.short	0x010a
        /*0f72*/ 	.byte	0x3f
	.zero		1


	//   ....[99]....
        /*0f74*/ 	.word	0x0002f970
        /*0f78*/ 	.word	0x00000004
        /*0f7c*/ 	.word	0x00000000
        /*0f80*/ 	.short	0x010a
        /*0f82*/ 	.byte	0x3f
	.zero		1


	//----- nvinfo : EIATTR_NUM_MBARRIERS
	.align		4
.L_363:
        /*0f84*/ 	.byte	0x03, 0x38
        /*0f86*/ 	.short	0x0016


	//----- nvinfo : EIATTR_EXIT_INSTR_OFFSETS
	.align		4
        /*0f88*/ 	.byte	0x04, 0x1c
        /*0f8a*/ 	.short	(.L_365 - .L_364)


	//   ....[0]....
.L_364:
        /*0f8c*/ 	.word	0x0002cec0


	//----- nvinfo : EIATTR_MAX_THREADS
	.align		4
.L_365:
        /*0f90*/ 	.byte	0x04, 0x05
        /*0f92*/ 	.short	(.L_367 - .L_366)
.L_366:
        /*0f94*/ 	.word	0x00000180
        /*0f98*/ 	.word	0x00000001
        /*0f9c*/ 	.word	0x00000001


	//----- nvinfo : EIATTR_CRS_STACK_SIZE
	.align		4
.L_367:
        /*0fa0*/ 	.byte	0x04, 0x1e
        /*0fa2*/ 	.short	(.L_369 - .L_368)
.L_368:
        /*0fa4*/ 	.word	0x00000000


	//----- nvinfo : EIATTR_CBANK_PARAM_SIZE
	.align		4
.L_369:
        /*0fa8*/ 	.byte	0x03, 0x19
        /*0faa*/ 	.short	0x0a70


	//----- nvinfo : EIATTR_PARAM_CBANK
	.align		4
        /*0fac*/ 	.byte	0x04, 0x0a
        /*0fae*/ 	.short	(.L_371 - .L_370)
	.align		4
.L_370:
        /*0fb0*/ 	.word	index@(.nv.constant0._ZN7cutlass13device_kernelIN5flash11enable_sm90INS1_16FlashAttnFwdSm90INS1_25CollectiveMainloopFwdSm90ILi2EN4cute5tupleIJNS5_1CILi1EEES8_S8_EEENS6_IJNS7_ILi128EEENS7_ILi80EEENS7_ILi256EEEEEELi256ENS_6half_tEfNS_4arch4Sm90ELb1ELb0ELb0ELb1ELb0ELb1ELb0ELb1ELb1ELb0ELb0ELb0EEENS1_21CollectiveEpilogueFwdINS6_IJSA_SC_SB_EEES9_SE_SG_Li256ELb1ELb0ELb0ELb0EEENS1_36VarlenDynamicPersistentTileSchedulerILi128ELi80ELi256ELi32ELb0ELb0ELb1ELb1ELb1ELb1EEEEEEEEEvNT_6ParamsE)
        /*0fb4*/ 	.short	0x0210
        /*0fb6*/ 	.short	0x0a70


	//----- nvinfo : EIATTR_SW_WAR
	.align		4
.L_371:
        /*0fb8*/ 	.byte	0x04, 0x36
        /*0fba*/ 	.short	(.L_373 - .L_372)
.L_372:
        /*0fbc*/ 	.word	0x00000008
.L_373:


//--------------------- .nv.callgraph             --------------------------
	.section	.nv.callgraph,"",@"SHT_CUDA_CALLGRAPH"
	.align	4
	.sectionentsize	8
	.align		4
        /*0000*/ 	.word	0x00000000
	.align		4
        /*0004*/ 	.word	0xffffffff
	.align		4
        /*0008*/ 	.word	index@(_ZN7cutlass13device_kernelIN5flash11enable_sm90INS1_16FlashAttnFwdSm90INS1_25CollectiveMainloopFwdSm90ILi2EN4cute5tupleIJNS5_1CILi1EEES8_S8_EEENS6_IJNS7_ILi128EEENS7_ILi80EEENS7_ILi256EEEEEELi256ENS_6half_tEfNS_4arch4Sm90ELb0ELb0ELb0ELb0ELb0ELb0ELb0ELb1ELb1ELb0ELb0ELb0EEENS1_21CollectiveEpilogueFwdINS6_IJSA_SC_SB_EEES9_SE_SG_Li256ELb0ELb0ELb0ELb0EEENS1_29StaticPersistentTileSchedulerILb0EEEEEEEEEvNT_6ParamsE)
	.align		4
        /*000c*/ 	.word	index@(__assertfail)
	.align		4
        /*0010*/ 	.word	index@(_ZN7cutlass13device_kernelIN5flash11enable_sm90INS1_16FlashAttnFwdSm90INS1_25CollectiveMainloopFwdSm90ILi2EN4cute5tupleIJNS5_1CILi2EEENS7_ILi1EEES9_EEENS6_IJNS7_ILi128EEENS7_ILi80EEENS7_ILi256EEEEEELi256ENS_6half_tEfNS_4arch4Sm90ELb0ELb0ELb0ELb0ELb0ELb0ELb0ELb1ELb1ELb0ELb0ELb0EEENS1_21CollectiveEpilogueFwdINS6_IJSB_SD_SC_EEESA_SF_SH_Li256ELb0ELb0ELb0ELb0EEENS1_29StaticPersistentTileSchedulerILb0EEEEEEEEEvNT_6ParamsE)
	.align		4
        /*0014*/ 	.word	index@(__assertfail)
	.align		4
        /*0018*/ 	.word	index@(_ZN7cutlass13device_kernelIN5flash11enable_sm90INS1_16FlashAttnFwdSm90INS1_25CollectiveMainloopFwdSm90ILi2EN4cute5tupleIJNS5_1CILi1EEES8_S8_EEENS6_IJNS7_ILi128EEENS7_ILi80EEENS7_ILi256EEEEEELi256ENS_6half_tEfNS_4arch4Sm90ELb0ELb0ELb0ELb1ELb0ELb0ELb0ELb1ELb1ELb0ELb0ELb0EEENS1_21CollectiveEpilogueFwdINS6_IJSA_SC_SB_EEES9_SE_SG_Li256ELb1ELb0ELb0ELb0EEENS1_36VarlenDynamicPersistentTileSchedulerILi128ELi80ELi256ELi32ELb0ELb0ELb1ELb0ELb1ELb1EEEEEEEEEvNT_6ParamsE)
	.align		4
        /*001c*/ 	.word	index@(__assertfail)
	.align		4
        /*0020*/ 	.word	index@(_ZN7cutlass13device_kernelIN5flash11enable_sm90INS1_16FlashAttnFwdSm90INS1_25CollectiveMainloopFwdSm90ILi2EN4cute5tupleIJNS5_1CILi1EEES8_S8_EEENS6_IJNS7_ILi128EEENS7_ILi80EEENS7_ILi256EEEEEELi256ENS_6half_tEfNS_4arch4Sm90ELb0ELb0ELb0ELb1ELb0ELb1ELb0ELb1ELb1ELb0ELb0ELb0EEENS1_21CollectiveEpilogueFwdINS6_IJSA_SC_SB_EEES9_SE_SG_Li256ELb1ELb0ELb0ELb0EEENS1_36VarlenDynamicPersistentTileSchedulerILi128ELi80ELi256ELi32ELb0ELb0ELb1ELb0ELb1ELb1EEEEEEEEEvNT_6ParamsE)
	.align		4
        /*0024*/ 	.word	index@(__assertfail)
	.align		4
        /*0028*/ 	.word	index@(_ZN7cutlass13device_kernelIN5flash11enable_sm90INS1_16FlashAttnFwdSm90INS1_25CollectiveMainloopFwdSm90ILi2EN4cute5tupleIJNS5_1CILi1EEES8_S8_EEENS6_IJNS7_ILi128EEENS7_ILi64EEENS7_ILi256EEEEEELi256ENS_6half_tEfNS_4arch4Sm90ELb0ELb1ELb0ELb0ELb0ELb0ELb0ELb1ELb1ELb0ELb0ELb0EEENS1_21CollectiveEpilogueFwdINS6_IJSA_SC_SB_EEES9_SE_SG_Li256ELb0ELb0ELb0ELb0EEENS1_30DynamicPersistentTileSchedulerILi256ELi32ELb0ELb0ELb1EEEEEEEEEvNT_6ParamsE)
	.align		4
        /*002c*/ 	.word	index@(__assertfail)
	.align		4
        /*0030*/ 	.word	index@(_ZN7cutlass13device_kernelIN5flash11enable_sm90INS1_16FlashAttnFwdSm90INS1_25CollectiveMainloopFwdSm90ILi2EN4cute5tupleIJNS5_1CILi1EEES8_S8_EEENS6_IJNS7_ILi128EEENS7_ILi64EEENS7_ILi256EEEEEELi256ENS_6half_tEfNS_4arch4Sm90ELb0ELb1ELb0ELb1ELb0ELb0ELb0ELb1ELb1ELb0ELb0ELb0EEENS1_21CollectiveEpilogueFwdINS6_IJSA_SC_SB_EEES9_SE_SG_Li256ELb1ELb0ELb0ELb0EEENS1_36VarlenDynamicPersistentTileSchedulerILi128ELi64ELi256ELi32ELb0ELb0ELb1ELb1ELb0ELb1EEEEEEEEEvNT_6ParamsE)
	.align		4
        /*0034*/ 	.word	index@(__assertfail)
	.align		4
        /*0038*/ 	.word	index@(_ZN7cutlass13device_kernelIN5flash11enable_sm90INS1_16FlashAttnFwdSm90INS1_25CollectiveMainloopFwdSm90ILi2EN4cute5tupleIJNS5_1CILi1EEES8_S8_EEENS6_IJNS7_ILi128EEENS7_ILi64EEENS7_ILi256EEEEEELi256ENS_6half_tEfNS_4arch4Sm90ELb0ELb1ELb0ELb1ELb0ELb1ELb0ELb1ELb1ELb0ELb0ELb0EEENS1_21CollectiveEpilogueFwdINS6_IJSA_SC_SB_EEES9_SE_SG_Li256ELb1ELb0ELb0ELb0EEENS1_36VarlenDynamicPersistentTileSchedulerILi128ELi64ELi256ELi32ELb0ELb0ELb1ELb1ELb0ELb1EEEEEEEEEvNT_6ParamsE)
	.align		4
        /*003c*/ 	.word	index@(__assertfail)
	.align		4
        /*0040*/ 	.word	index@(_ZN7cutlass13device_kernelIN5flash11enable_sm90INS1_16FlashAttnFwdSm90INS1_25CollectiveMainloopFwdSm90ILi2EN4cute5tupleIJNS5_1CILi1EEES8_S8_EEENS6_IJNS7_ILi128EEENS7_ILi80EEENS7_ILi256EEEEEELi256ENS_6half_tEfNS_4arch4Sm90ELb1ELb0ELb0ELb0ELb0ELb0ELb0ELb1ELb1ELb0ELb0ELb0EEENS1_21CollectiveEpilogueFwdINS6_IJSA_SC_SB_EEES9_SE_SG_Li256ELb0ELb0ELb0ELb0EEENS1_30DynamicPersistentTileSchedulerILi256ELi32ELb0ELb0ELb1EEEEEEEEEvNT_6ParamsE)
	.align		4
        /*0044*/ 	.word	index@(__assertfail)
	.align		4
        /*0048*/ 	.word	index@(_ZN7cutlass13device_kernelIN5flash11enable_sm90INS1_16FlashAttnFwdSm90INS1_25CollectiveMainloopFwdSm90ILi2EN4cute5tupleIJNS5_1CILi1EEES8_S8_EEENS6_IJNS7_ILi128EEENS7_ILi80EEENS7_ILi256EEEEEELi256ENS_6half_tEfNS_4arch4Sm90ELb1ELb0ELb0ELb1ELb0ELb0ELb0ELb1ELb1ELb0ELb0ELb0EEENS1_21CollectiveEpilogueFwdINS6_IJSA_SC_SB_EEES9_SE_SG_Li256ELb1ELb0ELb0ELb0EEENS1_36VarlenDynamicPersistentTileSchedulerILi128ELi80ELi256ELi32ELb0ELb0ELb1ELb1ELb1ELb1EEEEEEEEEvNT_6ParamsE)
	.align		4
        /*004c*/ 	.word	index@(__assertfail)
	.align		4
        /*0050*/ 	.word	index@(_ZN7cutlass13device_kernelIN5flash11enable_sm90INS1_16FlashAttnFwdSm90INS1_25CollectiveMainloopFwdSm90ILi2EN4cute5tupleIJNS5_1CILi1EEES8_S8_EEENS6_IJNS7_ILi128EEENS7_ILi80EEENS7_ILi256EEEEEELi256ENS_6half_tEfNS_4arch4Sm90ELb1ELb0ELb0ELb1ELb0ELb1ELb0ELb1ELb1ELb0ELb0ELb0EEENS1_21CollectiveEpilogueFwdINS6_IJSA_SC_SB_EEES9_SE_SG_Li256ELb1ELb0ELb0ELb0EEENS1_36VarlenDynamicPersistentTileSchedulerILi128ELi80ELi256ELi32ELb0ELb0ELb1ELb1ELb1ELb1EEEEEEEEEvNT_6ParamsE)
	.align		4
        /*0054*/ 	.word	index@(__assertfail)
	.align		4
        /*0058*/ 	.word	0x00000000
	.align		4
        /*005c*/ 	.word	0xfffffffe
	.align		4
        /*0060*/ 	.word	0x00000000
	.align		4
        /*0064*/ 	.word	0xfffffffd
	.align		4
        /*0068*/ 	.word	0x00000000
	.align		4
        /*006c*/ 	.word	0xfffffffc


//--------------------- .nv.constant4             --------------------------
	.section	.nv.constant4,"a",@progbits
	.align	8
	.align		8
.nv.constant4:
        /*0000*/ 	.dword	__assertfail
	.align		8
        /*0008*/ 	.dword	__unnamed_1
	.align		8
        /*0010*/ 	.dword	__unnamed_2
	.align		8
        /*0018*/ 	.dword	__unnamed_3
	.align		8
        /*0020*/ 	.dword	__unnamed_4
	.align		8
        /*0028*/ 	.dword	__unnamed_5
	.align		8
        /*0030*/ 	.dword	__unnamed_6
	.align		8
        /*0038*/ 	.dword	__unnamed_7
	.align		8
        /*0040*/ 	.dword	__unnamed_8
	.align		8
        /*0048*/ 	.dword	__unnamed_9
	.align		8
        /*0050*/ 	.dword	_ZN66_INTERNAL_4283bf05_30_flash_fwd_hdim256_fp16_sm90_cu_677d2eb9_30964cuda3std3__45__cpo5beginE
	.align		8
        /*0058*/ 	.dword	_ZN66_INTERNAL_4283bf05_30_flash_fwd_hdim256_fp16_sm90_cu_677d2eb9_30964cuda3std3__45__cpo3endE
	.align		8
        /*0060*/ 	.dword	_ZN66_INTERNAL_4283bf05_30_flash_fwd_hdim256_fp16_sm90_cu_677d2eb9_30964cuda3std3__45__cpo6cbeginE
	.align		8
        /*0068*/ 	.dword	_ZN66_INTERNAL_4283bf05_30_flash_fwd_hdim256_fp16_sm90_cu_677d2eb9_30964cuda3std3__45__cpo4cendE
	.align		8
        /*0070*/ 	.dword	_ZN66_INTERNAL_4283bf05_30_flash_fwd_hdim256_fp16_sm90_cu_677d2eb9_30964cuda3std3__468_GLOBAL__N__4283bf05_30_flash_fwd_hdim256_fp16_sm90_cu_677d2eb9_30966ignoreE
	.align		8
        /*0078*/ 	.dword	_ZN66_INTERNAL_4283bf05_30_flash_fwd_hdim256_fp16_sm90_cu_677d2eb9_30964cuda3std3__419piecewise_constructE
	.align		8
        /*0080*/ 	.dword	_ZN66_INTERNAL_4283bf05_30_flash_fwd_hdim256_fp16_sm90_cu_677d2eb9_30964cuda3std3__48in_placeE
	.align		8
        /*0088*/ 	.dword	_ZN66_INTERNAL_4283bf05_30_flash_fwd_hdim256_fp16_sm90_cu_677d2eb9_30964cuda3std6ranges3__45__cpo4swapE
	.align		8
        /*0090*/ 	.dword	_ZN66_INTERNAL_4283bf05_30_flash_fwd_hdim256_fp16_sm90_cu_677d2eb9_30964cuda3std6ranges3__45__cpo9iter_moveE
	.align		8
        /*0098*/ 	.dword	_ZN66_INTERNAL_4283bf05_30_flash_fwd_hdim256_fp16_sm90_cu_677d2eb9_30964cute7productE
	.align		8
        /*00a0*/ 	.dword	_ZN66_INTERNAL_4283bf05_30_flash_fwd_hdim256_fp16_sm90_cu_677d2eb9_30964cute1_E
	.align		8
        /*00a8*/ 	.dword	$str$23
	.align		8
        /*00b0*/ 	.dword	$str$24


//--------------------- .text._ZN7cutlass13device_kernelIN5flash11enable_sm90INS1_16FlashAttnFwdSm90INS1_25CollectiveMainloopFwdSm90ILi2EN4cute5tupleIJNS5_1CILi1EEES8_S8_EEENS6_IJNS7_ILi128EEENS7_ILi80EEENS7_ILi256EEEEEELi256ENS_6half_tEfNS_4arch4Sm90ELb0ELb0ELb0ELb0ELb0ELb0ELb0ELb1ELb1ELb0ELb0ELb0EEENS1_21CollectiveEpilogueFwdINS6_IJSA_SC_SB_EEES9_SE_SG_Li256ELb0ELb0ELb0ELb0EEENS1_29StaticPersistentTileSchedulerILb0EEEEEEEEEvNT_6ParamsE --------------------------
	.section	.text._ZN7cutlass13device_kernelIN5flash11enable_sm90INS1_16FlashAttnFwdSm90INS1_25CollectiveMainloopFwdSm90ILi2EN4cute5tupleIJNS5_1CILi1EEES8_S8_EEENS6_IJNS7_ILi128EEENS7_ILi80EEENS7_ILi256EEEEEELi256ENS_6half_tEfNS_4arch4Sm90ELb0ELb0ELb0ELb0ELb0ELb0ELb0ELb1ELb1ELb0ELb0ELb0EEENS1_21CollectiveEpilogueFwdINS6_IJSA_SC_SB_EEES9_SE_SG_Li256ELb0ELb0ELb0ELb0EEENS1_29StaticPersistentTileSchedulerILb0EEEEEEEEEvNT_6ParamsE,"ax",@progbits
	.align	128
.text._ZN7cutlass13device_kernelIN5flash11enable_sm90INS1_16FlashAttnFwdSm90INS1_25CollectiveMainloopFwdSm90ILi2EN4cute5tupleIJNS5_1CILi1EEES8_S8_EEENS6_IJNS7_ILi128EEENS7_ILi80EEENS7_ILi256EEEEEELi256ENS_6half_tEfNS_4arch4Sm90ELb0ELb0ELb0ELb0ELb0ELb0ELb0ELb1ELb1ELb0ELb0ELb0EEENS1_21CollectiveEpilogueFwdINS6_IJSA_SC_SB_EEES9_SE_SG_Li256ELb0ELb0ELb0ELb0EEENS1_29StaticPersistentTileSchedulerILb0EEEEEEEEEvNT_6ParamsE:
        .type           _ZN7cutlass13device_kernelIN5flash11enable_sm90INS1_16FlashAttnFwdSm90INS1_25CollectiveMainloopFwdSm90ILi2EN4cute5tupleIJNS5_1CILi1EEES8_S8_EEENS6_IJNS7_ILi128EEENS7_ILi80EEENS7_ILi256EEEEEELi256ENS_6half_tEfNS_4arch4Sm90ELb0ELb0ELb0ELb0ELb0ELb0ELb0ELb1ELb1ELb0ELb0ELb0EEENS1_21CollectiveEpilogueFwdINS6_IJSA_SC_SB_EEES9_SE_SG_Li256ELb0ELb0ELb0ELb0EEENS1_29StaticPersistentTileSchedulerILb0EEEEEEEEEvNT_6ParamsE,@function
        .size           _ZN7cutlass13device_kernelIN5flash11enable_sm90INS1_16FlashAttnFwdSm90INS1_25CollectiveMainloopFwdSm90ILi2EN4cute5tupleIJNS5_1CILi1EEES8_S8_EEENS6_IJNS7_ILi128EEENS7_ILi80EEENS7_ILi256EEEEEELi256ENS_6half_tEfNS_4arch4Sm90ELb0ELb0ELb0ELb0ELb0ELb0ELb0ELb1ELb1ELb0ELb0ELb0EEENS1_21CollectiveEpilogueFwdINS6_IJSA_SC_SB_EEES9_SE_SG_Li256ELb0ELb0ELb0ELb0EEENS1_29StaticPersistentTileSchedulerILb0EEEEEEEEEvNT_6ParamsE,(.L_x_2837 - _ZN7cutlass13device_kernelIN5flash11enable_sm90INS1_16FlashAttnFwdSm90INS1_25CollectiveMainloopFwdSm90ILi2EN4cute5tupleIJNS5_1CILi1EEES8_S8_EEENS6_IJNS7_ILi128EEENS7_ILi80EEENS7_ILi256EEEEEELi256ENS_6half_tEfNS_4arch4Sm90ELb0ELb0ELb0ELb0ELb0ELb0ELb0ELb1ELb1ELb0ELb0ELb0EEENS1_21CollectiveEpilogueFwdINS6_IJSA_SC_SB_EEES9_SE_SG_Li256ELb0ELb0ELb0ELb0EEENS1_29StaticPersistentTileSchedulerILb0EEEEEEEEEvNT_6ParamsE)
        .other          _ZN7cutlass13device_kernelIN5flash11enable_sm90INS1_16FlashAttnFwdSm90INS1_25CollectiveMainloopFwdSm90ILi2EN4cute5tupleIJNS5_1CILi1EEES8_S8_EEENS6_IJNS7_ILi128EEENS7_ILi80EEENS7_ILi256EEEEEELi256ENS_6half_tEfNS_4arch4Sm90ELb0ELb0ELb0ELb0ELb0ELb0ELb0ELb1ELb1ELb0ELb0ELb0EEENS1_21CollectiveEpilogueFwdINS6_IJSA_SC_SB_EEES9_SE_SG_Li256ELb0ELb0ELb0ELb0EEENS1_29StaticPersistentTileSchedulerILb0EEEEEEEEEvNT_6ParamsE,@"STO_CUDA_ENTRY STV_DEFAULT"
_ZN7cutlass13device_kernelIN5flash11enable_sm90INS1_16FlashAttnFwdSm90INS1_25CollectiveMainloopFwdSm90ILi2EN4cute5tupleIJNS5_1CILi1EEES8_S8_EEENS6_IJNS7_ILi128EEENS7_ILi80EEENS7_ILi256EEEEEELi256ENS_6half_tEfNS_4arch4Sm90ELb0ELb0ELb0ELb0ELb0ELb0ELb0ELb1ELb1ELb0ELb0ELb0EEENS1_21CollectiveEpilogueFwdINS6_IJSA_SC_SB_EEES9_SE_SG_Li256ELb0ELb0ELb0ELb0EEENS1_29StaticPersistentTileSchedulerILb0EEEEEEEEEvNT_6ParamsE:
[----:B------:R-:W1:Y:S02]  /*0000*/  LDC R1, c[0x0][0x28] ;  /* 0x00000a00ff017b82 */ /* 0x000e640000000800 */
[----:B-1----:R-:W-:Y:S01]  /*0010*/  VIADD R1, R1, 0xffffffe0 ;  /* 0xffffffe001017836 */ /* 0x002fe20000000000 */
[----:B------:R-:W1:Y:S01]  /*0020*/  S2R R3, SR_TID.X ;  /* 0x0000000000037919 */ /* 0x000e620000002100 */
[----:B------:R-:W-:Y:S01]  /*0030*/  ELECT P0, URZ, PT ;  /* 0x00000000003f782f */ /* 0x000fe20003800000 */
[----:B------:R-:W-:Y:S01]  /*0040*/  BSSY B0, `(.L_x_0) ;  /* 0x0000013000007945 */ /* 0x000fe20003800000 */
[----:B-1----:R-:W-:-:S05]  /*0050*/  SHF.R.U32.HI R0, RZ, 0x5, R3 ;  /* 0x00000005ff007819 */ /* 0x002fca0000011603 */
[----:B------:R-:W1:Y:S02]  /*0060*/  SHFL.IDX PT, R2, R0, RZ, 0x1f ;  /* 0x00001fff00027589 */ /* 0x000e6400000e0000 */
[----:B-1----:R-:W-:-:S13]  /*0070*/  ISETP.EQ.AND P0, PT, R2, RZ, P0 ;  /* 0x000000ff0200720c */ /* 0x002fda0000702270 */
[----:B------:R-:W-:Y:S05]  /*0080*/  @!P0 BRA `(.L_x_1) ;  /* 0x0000000000388947 */ /* 0x000fea0003800000 */
[----:B------:R-:W-:Y:S02]  /*0090*/  ULDC.64 UR4, c[0x0][0x198] ;  /* 0x0000660000047ab9 */ /* 0x000fe40000000a00 */
[----:B------:R-:W-:Y:S02]  /*00a0*/  UIADD3 UR6, UP0, UR4, 0x270, URZ ;  /* 0x0000027004067890 */ /* 0x000fe4000ff1e03f */
[----:B------:R-:W-:Y:S02]  /*00b0*/  UIADD3 UR8, UP1, UR4, 0x370, URZ ;  /* 0x0000037004087890 */ /* 0x000fe4000ff3e03f */
[----:B------:R-:W-:Y:S02]  /*00c0*/  UIADD3 UR10, UP2, UR4, 0x470, URZ ;  /* 0x00000470040a7890 */ /* 0x000fe4000ff5e03f */
[----:B------:R-:W-:Y:S02]  /*00d0*/  UIADD3 UR4, UP3, UR4, 0x9f0, URZ ;  /* 0x000009f004047890 */ /* 0x000fe4000ff7e03f */
[----:B------:R-:W-:-:S02]  /*00e0*/  UIADD3.X UR7, URZ, UR5, URZ, UP0, !UPT ;  /* 0x000000053f077290 */ /* 0x000fc400087fe43f */
[----:B------:R-:W-:Y:S02]  /*00f0*/  UIADD3.X UR9, URZ, UR5, URZ, UP1, !UPT ;  /* 0x000000053f097290 */ /* 0x000fe40008ffe43f */
[----:B------:R-:W-:Y:S02]  /*0100*/  UIADD3.X UR11, URZ, UR5, URZ, UP2, !UPT ;  /* 0x000000053f0b7290 */ /* 0x000fe400097fe43f */
[----:B------:R-:W-:-:S03]  /*0110*/  UIADD3.X UR5, URZ, UR5, URZ, UP3, !UPT ;  /* 0x000000053f057290 */ /* 0x000fc60009ffe43f */
[----:B------:R1:W-:Y:S02]  /*0120*/  UTMACCTL.PF [UR6] ;  /* 0x00000000060079b9 */ /* 0x0003e40008040000 */
[----:B------:R1:W-:Y:S02]  /*0130*/  UTMACCTL.PF [UR8] ;  /* 0x00000000080079b9 */ /* 0x0003e40008040000 */
[----:B------:R1:W-:Y:S02]  /*0140*/  UTMACCTL.PF [UR10] ;  /* 0x000000000a0079b9 */ /* 0x0003e40008040000 */
[----:B------:R1:W-:Y:S02]  /*0150*/  UTMACCTL.PF [UR4] ;  /* 0x00000000040079b9 */ /* 0x0003e40008040000 */
[----:B-1----:R-:W-:Y:S01]  /*0160*/  NOP ;  /* 0x0000000000007918 */ /* 0x002fe20000000000 */
.L_x_1:
[----:B------:R-:W-:Y:S05]  /*0170*/  BSYNC B0 ;  /* 0x0000000000007941 */ /* 0x000fea0003800000 */
.L_x_0:
[----:B------:R-:W-:Y:S01]  /*0180*/  VOTEU.ANY UP0, P0 ;  /* 0x00000000003f7886 */ /* 0x000fe20000000100 */
[----:B------:R-:W1:Y:S01]  /*0190*/  SHFL.IDX PT, R2, R0, RZ, 0x1f ;  /* 0x00001fff00027589 */ /* 0x000e6200000e0000 */
[----:B------:R-:W-:Y:S01]  /*01a0*/  UMOV UR4, 0x1 ;  /* 0x0000000100047882 */ /* 0x000fe20000000000 */
[----:B------:R-:W-:Y:S02]  /*01b0*/  VOTEU.ANY UP1, P0 ;  /* 0x00000000003f7886 */ /* 0x000fe40000020100 */
[----:B------:R-:W2:Y:S01]  /*01c0*/  @UP0 S2UR UR7, SR_CgaCtaId ;  /* 0x00000000000709c3 */ /* 0x000ea20000008800 */
[----:B------:R-:W-:Y:S01]  /*01d0*/  @UP0 UMOV UR6, 0x400 ;  /* 0x0000040000060882 */ /* 0x000fe20000000000 */
[----:B------:R-:W-:-:S04]  /*01e0*/  @UP0 UIADD3 UR4, -UR4, 0x100000, URZ ;  /* 0x0010000004040890 */ /* 0x000fc8000fffe13f */
[----:B------:R-:W-:Y:S02]  /*01f0*/  @UP0 USHF.L.U32 UR5, UR4, 0xb, URZ ;  /* 0x0000000b04050899 */ /* 0x000fe4000800063f */
[----:B------:R-:W-:Y:S01]  /*0200*/  @UP0 USHF.L.U32 UR4, UR4, 0x1, URZ ;  /* 0x0000000104040899 */ /* 0x000fe2000800063f */
[----:B-1----:R-:W-:Y:S02]  /*0210*/  ISETP.NE.AND P1, PT, R2, RZ, PT ;  /* 0x000000ff0200720c */ /* 0x002fe40003f25270 */
[----:B------:R-:W-:Y:S01]  /*0220*/  SHF.R.U32.HI R2, RZ, 0x7, R3 ;  /* 0x00000007ff027819 */ /* 0x000fe20000011603 */
[----:B--2---:R-:W-:Y:S01]  /*0230*/  @UP0 ULEA UR6, UR7, UR6, 0x18 ;  /* 0x0000000607060291 */ /* 0x004fe2000f8ec03f */
[----:B------:R-:W-:-:S04]  /*0240*/  VOTEU.ANY UP0, P0 ;  /* 0x00000000003f7886 */ /* 0x000fc80000000100 */
[----:B------:R-:W1:Y:S04]  /*0250*/  SHFL.IDX PT, R2, R2, RZ, 0x1f ;  /* 0x00001fff02027589 */ /* 0x000e6800000e0000 */
[----:B------:R-:W2:Y:S03]  /*0260*/  FENCE.VIEW.ASYNC.S ;  /* 0x00000000000073c6 */ /* 0x000ea60000000000 */
[----:B--2---:R2:W3:Y:S01]  /*0270*/  @UP0 SYNCS.EXCH.64 URZ, [UR6+0x38800], UR4 ;  /* 0x03880004063f05b2 */ /* 0x0044e20008000100 */
[----:B------:R2:W4:Y:S01]  /*0280*/  @UP1 SYNCS.EXCH.64 URZ, [UR6+0x38820], UR4 ;  /* 0x03882004063f15b2 */ /* 0x0005220008000100 */
[----:B------:R-:W-:Y:S05]  /*0290*/  @P1 BRA `(.L_x_2) ;  /* 0x0000000000481947 */ /* 0x000fea0003800000 */
[----:B--2---:R-:W2:Y:S01]  /*02a0*/  S2UR UR5, SR_CgaCtaId ;  /* 0x00000000000579c3 */ /* 0x004ea20000008800 */
[----:B------:R-:W-:Y:S01]  /*02b0*/  UMOV UR4, 0x400 ;  /* 0x0000040000047882 */ /* 0x000fe20000000000 */
[----:B------:R-:W-:Y:S01]  /*02c0*/  UMOV UR6, 0x1 ;  /* 0x0000000100067882 */ /* 0x000fe20000000000 */
[----:B------:R-:W-:Y:S01]  /*02d0*/  UMOV UR9, 0x2 ;  /* 0x0000000200097882 */ /* 0x000fe20000000000 */
[----:B------:R-:W-:-:S04]  /*02e0*/  UIADD3 UR6, -UR6, 0x100000, URZ ;  /* 0x0010000006067890 */ /* 0x000fc8000fffe13f */
[----:B------:R-:W-:Y:S02]  /*02f0*/  USHF.L.U32 UR7, UR6, 0xb, URZ ;  /* 0x0000000b06077899 */ /* 0x000fe4000800063f */
[----:B------:R-:W-:Y:S01]  /*0300*/  USHF.L.U32 UR6, UR6, 0x1, URZ ;  /* 0x0000000106067899 */ /* 0x000fe2000800063f */
[----:B------:R-:W-:Y:S01]  /*0310*/  ELECT P0, URZ, PT ;  /* 0x00000000003f782f */ /* 0x000fe20003800000 */
[----:B--2---:R-:W-:Y:S02]  /*0320*/  ULEA UR8, UR5, UR4, 0x18 ;  /* 0x0000000405087291 */ /* 0x004fe4000f8ec03f */
[----:B------:R-:W-:-:S04]  /*0330*/  UIADD3 UR4, -UR9, 0x100000, URZ ;  /* 0x0010000009047890 */ /* 0x000fc8000fffe13f */
[----:B------:R-:W-:Y:S02]  /*0340*/  USHF.L.U32 UR5, UR4, 0xb, URZ ;  /* 0x0000000b04057899 */ /* 0x000fe4000800063f */
[----:B------:R-:W-:Y:S01]  /*0350*/  USHF.L.U32 UR4, UR4, 0x1, URZ ;  /* 0x0000000104047899 */ /* 0x000fe2000800063f */
[----:B------:R-:W2:Y:S03]  /*0360*/  FENCE.VIEW.ASYNC.S ;  /* 0x00000000000073c6 */ /* 0x000ea60000000000 */
[----:B--2---:R2:W1:Y:S08]  /*0370*/  SYNCS.EXCH.64 URZ, [UR8+0x38830], UR6 ;  /* 0x03883006083f75b2 */ /* 0x0044700008000100 */
[----:B------:R2:W1:Y:S01]  /*0380*/  SYNCS.EXCH.64 URZ, [UR8+0x38840], UR4 ;  /* 0x03884004083f75b2 */ /* 0x0004620008000100 */
[----:B------:R2:W1:Y:S01]  /*0390*/  SYNCS.EXCH.64 URZ, [UR8+0x38838], UR6 ;  /* 0x03883806083f75b2 */ /* 0x0004620008000100 */
[----:B------:R2:W1:Y:S01]  /*03a0*/  SYNCS.EXCH.64 URZ, [UR8+0x38848], UR4 ;  /* 0x03884804083f75b2 */ /* 0x0004620008000100 */
[----:B------:R-:W-:Y:S01]  /*03b0*/  NOP ;  /* 0x0000000000007918 */ /* 0x000fe20000000000 */
.L_x_2:
[----:B------:R-:W5:Y:S01]  /*03c0*/  SHFL.IDX PT, R4, R0, RZ, 0x1f ;  /* 0x00001fff00047589 */ /* 0x000f6200000e0000 */
[----:B------:R-:W-:Y:S01]  /*03d0*/  NOP ;  /* 0x0000000000007918 */ /* 0x000fe20000000000 */
[----:B-----5:R-:W-:-:S13]  /*03e0*/  ISETP.NE.AND P0, PT, R4, RZ, PT ;  /* 0x000000ff0400720c */ /* 0x020fda0003f05270 */
[----:B------:R-:W-:Y:S05]  /*03f0*/  @P0 BRA `(.L_x_3) ;  /* 0x0000000000480947 */ /* 0x000fea0003800000 */
[----:B--2---:R-:W2:Y:S01]  /*0400*/  S2UR UR5, SR_CgaCtaId ;  /* 0x00000000000579c3 */ /* 0x004ea20000008800 */
[----:B------:R-:W-:Y:S01]  /*0410*/  UMOV UR4, 0x400 ;  /* 0x0000040000047882 */ /* 0x000fe20000000000 */
[----:B------:R-:W-:Y:S01]  /*0420*/  UMOV UR6, 0x1 ;  /* 0x0000000100067882 */ /* 0x000fe20000000000 */
[----:B------:R-:W-:Y:S01]  /*0430*/  UMOV UR7, 0x2 ;  /* 0x0000000200077882 */ /* 0x000fe20000000000 */
[----:B------:R-:W-:Y:S01]  /*0440*/  ELECT P0, URZ, PT ;  /* 0x00000000003f782f */ /* 0x000fe20003800000 */
[----:B--2---:R-:W-:Y:S02]  /*0450*/  ULEA UR8, UR5, UR4, 0x18 ;  /* 0x0000000405087291 */ /* 0x004fe4000f8ec03f */
[----:B------:R-:W-:-:S04]  /*0460*/  UIADD3 UR4, -UR6, 0x100000, URZ ;  /* 0x0010000006047890 */ /* 0x000fc8000fffe13f */
[----:B------:R-:W-:Y:S02]  /*0470*/  USHF.L.U32 UR5, UR4, 0xb, URZ ;  /* 0x0000000b04057899 */ /* 0x000fe4000800063f */
[----:B------:R-:W-:Y:S02]  /*0480*/  USHF.L.U32 UR4, UR4, 0x1, URZ ;  /* 0x0000000104047899 */ /* 0x000fe4000800063f */
        /* <DEDUP_REMOVED lines=9> */
.L_x_3:
[----:B------:R-:W5:Y:S01]  /*0520*/  SHFL.IDX PT, R4, R0, RZ, 0x1f ;  /* 0x00001fff00047589 */ /* 0x000f6200000e0000 */
[----:B------:R-:W-:Y:S01]  /*0530*/  NOP ;  /* 0x0000000000007918 */ /* 0x000fe20000000000 */
[----:B-----5:R-:W-:-:S13]  /*0540*/  ISETP.NE.AND P0, PT, R4, RZ, PT ;  /* 0x000000ff0400720c */ /* 0x020fda0003f05270 */
[----:B------:R-:W-:Y:S05]  /*0550*/  @P0 BRA `(.L_x_4) ;  /* 0x0000000000380947 */ /* 0x000fea0003800000 */
[----:B--2---:R-:W2:Y:S01]  /*0560*/  S2UR UR5, SR_CgaCtaId ;  /* 0x00000000000579c3 */ /* 0x004ea20000008800 */
[----:B------:R-:W-:Y:S01]  /*0570*/  UMOV UR4, 0x400 ;  /* 0x0000040000047882 */ /* 0x000fe20000000000 */
[----:B------:R-:W-:Y:S01]  /*0580*/  UMOV UR7, 0x1 ;  /* 0x0000000100077882 */ /* 0x000fe20000000000 */
[----:B------:R-:W-:Y:S01]  /*0590*/  ELECT P0, URZ, PT ;  /* 0x00000000003f782f */ /* 0x000fe20003800000 */
[----:B--2---:R-:W-:Y:S02]  /*05a0*/  ULEA UR6, UR5, UR4, 0x18 ;  /* 0x0000000405067291 */ /* 0x004fe4000f8ec03f */
[----:B------:R-:W-:-:S04]  /*05b0*/  UIADD3 UR4, -UR7, 0x100000, URZ ;  /* 0x0010000007047890 */ /* 0x000fc8000fffe13f */
[----:B------:R-:W-:Y:S02]  /*05c0*/  USHF.L.U32 UR5, UR4, 0xb, URZ ;  /* 0x0000000b04057899 */ /* 0x000fe4000800063f */
[----:B------:R-:W-:Y:S01]  /*05d0*/  USHF.L.U32 UR4, UR4, 0x1, URZ ;  /* 0x0000000104047899 */ /* 0x000fe2000800063f */
[----:B------:R-:W2:Y:S11]  /*05e0*/  FENCE.VIEW.ASYNC.S ;  /* 0x00000000000073c6 */ /* 0x000eb60000000000 */
[----:B--2---:R2:W1:Y:S01]  /*05f0*/  SYNCS.EXCH.64 URZ, [UR6+0x38870], UR4 ;  /* 0x03887004063f75b2 */ /* 0x0044620008000100 */
[----:B------:R2:W1:Y:S01]  /*0600*/  SYNCS.EXCH.64 URZ, [UR6+0x38880], UR4 ;  /* 0x03888004063f75b2 */ /* 0x0004620008000100 */
[----:B------:R2:W1:Y:S01]  /*0610*/  SYNCS.EXCH.64 URZ, [UR6+0x38878], UR4 ;  /* 0x03887804063f75b2 */ /* 0x0004620008000100 */
[----:B------:R2:W1:Y:S01]  /*0620*/  SYNCS.EXCH.64 URZ, [UR6+0x38888], UR4 ;  /* 0x03888804063f75b2 */ /* 0x0004620008000100 */
[----:B------:R-:W-:Y:S01]  /*0630*/  NOP ;  /* 0x0000000000007918 */ /* 0x000fe20000000000 */
.L_x_4:
        /* <DEDUP_REMOVED lines=22> */
.L_x_5:
        /* <DEDUP_REMOVED lines=22> */
.L_x_6:
[----:B-1----:R-:W-:Y:S01]  /*0900*/  ISETP.NE.AND P0, PT, R2, RZ, PT ;  /* 0x000000ff0200720c */ /* 0x002fe20003f05270 */
[----:B------:R-:W-:Y:S01]  /*0910*/  IMAD.MOV.U32 R2, RZ, RZ, 0x1 ;  /* 0x00000001ff027424 */ /* 0x000fe200078e00ff */
[----:B------:R-:W-:-:S04]  /*0920*/  NOP ;  /* 0x0000000000007918 */ /* 0x000fc80000000000 */
[----:B------:R-:W-:-:S05]  /*0930*/  SEL R2, R2, 0x2, !P0 ;  /* 0x0000000202027807 */ /* 0x000fca0004000000 */
[----:B------:R1:W-:Y:S01]  /*0940*/  STL [R1+0x1c], R2 ;  /* 0x00001c0201007387 */ /* 0x0003e20000100800 */
[----:B---34-:R-:W-:Y:S06]  /*0950*/  BAR.SYNC.DEFER_BLOCKING 0x0 ;  /* 0x0000000000007b1d */ /* 0x018fec0000010000 */
[----:B------:R-:W-:Y:S05]  /*0960*/  @!P0 BRA `(.L_x_7) ;  /* 0x000000a4008c8947 */ /* 0x000fea0003800000 */
.L_x_8:
[----:B------:R-:W-:-:S08]  /*0970*/  NOP ;  /* 0x0000000000007918 */ /* 0x000fd00000000000 */
[----:B------:R-:W3:Y:S02]  /*0980*/  USETMAXREG.TRY_ALLOC.CTAPOOL UP0, 0xf0 ;  /* 0x000000f0000079c8 */ /* 0x000ee40008000600 */
[----:B---3--:R-:W-:-:S13]  /*0990*/  PLOP3.LUT P0, PT, PT, PT, UP0, 0x80, 0x0 ;  /* 0x000000000000781c */ /* 0x008fda0003f0f008 */
[----:B------:R-:W-:Y:S05]  /*09a0*/  @!P0 BRA `(.L_x_8) ;  /* 0xfffffffc00f08947 */ /* 0x000fea000383ffff */
[----:B--2---:R-:W2:Y:S08]  /*09b0*/  S2UR UR7, SR_CTAID.X ;  /* 0x00000000000779c3 */ /* 0x004eb00000002500 */
[----:B------:R-:W-:Y:S08]  /*09c0*/  BAR.ARV 0x8, 0x120 ;  /* 0x0204800000007b1d */ /* 0x000ff00000002000 */
[----:B------:R-:W2:Y:S02]  /*09d0*/  LDC R0, c[0x0][0xda4] ;  /* 0x00036900ff007b82 */ /* 0x000ea40000000800 */
[----:B--2---:R-:W-:-:S13]  /*09e0*/  ISETP.LE.AND P0, PT, R0, UR7, PT ;  /* 0x0000000700007c0c */ /* 0x004fda000bf03270 */
[----:B------:R-:W-:Y:S05]  /*09f0*/  @P0 EXIT ;  /* 0x000000000000094d */ /* 0x000fea0003800000 */
[----:B------:R-:W2:Y:S01]  /*0a00*/  LDL.LU R10, [R1+0x1c] ;  /* 0x00001c00010a7983 */ /* 0x000ea20000300800 */
[----:B------:R-:W-:Y:S01]  /*0a10*/  VIADD R0, R3, 0xffffff80 ;  /* 0xffffff8003007836 */ /* 0x000fe20000000000 */
[----:B------:R-:W3:Y:S01]  /*0a20*/  S2UR UR4, SR_CgaCtaId ;  /* 0x00000000000479c3 */ /* 0x000ee20000008800 */
[----:B------:R-:W-:Y:S01]  /*0a30*/  UMOV UR61, 0x400 ;  /* 0x00000400003d7882 */ /* 0x000fe20000000000 */
[----:B------:R-:W-:Y:S01]  /*0a40*/  IMAD.MOV.U32 R219, RZ, RZ, -0x2 ;  /* 0xfffffffeffdb7424 */ /* 0x000fe200078e00ff */
[----:B------:R-:W-:Y:S01]  /*0a50*/  UMOV UR38, URZ ;  /* 0x0000003f00267c82 */ /* 0x000fe20008000000 */
[----:B------:R-:W-:Y:S01]  /*0a60*/  SHF.R.S32.HI R3, RZ, 0x1f, R0 ;  /* 0x0000001fff037819 */ /* 0x000fe20000011400 */
[----:B------:R-:W-:Y:S02]  /*0a70*/  IMAD.U32 R23, RZ, RZ, UR7 ;  /* 0x00000007ff177e24 */ /* 0x000fe4000f8e00ff */
[----:B------:R-:W-:Y:S01]  /*0a80*/  IMAD.MOV.U32 R212, RZ, RZ, RZ ;  /* 0x000000ffffd47224 */ /* 0x000fe200078e00ff */
[CC--:B------:R-:W-:Y:S01]  /*0a90*/  LEA.HI R5, R3.reuse, R0.reuse, RZ, 0x7 ;  /* 0x0000000003057211 */ /* 0x0c0fe200078f38ff */
[----:B------:R-:W4:Y:S01]  /*0aa0*/  S2UR UR6, SR_SWINHI ;  /* 0x00000000000679c3 */ /* 0x000f220000002f00 */
[----:B------:R-:W-:-:S02]  /*0ab0*/  LEA.HI R6, R3, R0, RZ, 0x4 ;  /* 0x0000000003067211 */ /* 0x000fc400078f20ff */
[----:B------:R-:W-:Y:S02]  /*0ac0*/  LOP3.LUT R213, R5, 0xffffff80, RZ, 0xc0, !PT ;  /* 0xffffff8005d57812 */ /* 0x000fe400078ec0ff */
[----:B------:R-:W-:Y:S02]  /*0ad0*/  SHF.R.S32.HI R9, RZ, 0x4, R6 ;  /* 0x00000004ff097819 */ /* 0x000fe40000011406 */
[----:B------:R-:W-:Y:S02]  /*0ae0*/  IADD3 R213, R0, -R213, RZ ;  /* 0x800000d500d57210 */ /* 0x000fe40007ffe0ff */
[----:B------:R-:W-:Y:S02]  /*0af0*/  LOP3.LUT R7, R6, 0x3fffff0, RZ, 0xc0, !PT ;  /* 0x03fffff006077812 */ /* 0x000fe400078ec0ff */
[----:B-1----:R-:W-:Y:S02]  /*0b00*/  SHF.R.S32.HI R2, RZ, 0x1f, R213 ;  /* 0x0000001fff027819 */ /* 0x002fe400000114d5 */
[----:B------:R-:W-:Y:S01]  /*0b10*/  LEA.HI R217, R3, R0, RZ, 0x5 ;  /* 0x0000000003d97211 */ /* 0x000fe200078f28ff */
[----:B------:R-:W-:Y:S01]  /*0b20*/  IMAD.IADD R0, R0, 0x1, -R7 ;  /* 0x0000000100007824 */ /* 0x000fe200078e0a07 */
[----:B------:R-:W-:Y:S01]  /*0b30*/  LEA.HI R4, R2, R213, RZ, 0x2 ;  /* 0x000000d502047211 */ /* 0x000fe200078f10ff */
[----:B---3--:R-:W-:Y:S01]  /*0b40*/  ULEA UR61, UR4, UR61, 0x18 ;  /* 0x0000003d043d7291 */ /* 0x008fe2000f8ec03f */
[----:B------:R-:W-:-:S02]  /*0b50*/  LEA.HI R6, R6, R9, RZ, 0x1 ;  /* 0x0000000906067211 */ /* 0x000fc400078f08ff */
[--C-:B------:R-:W-:Y:S02]  /*0b60*/  SHF.R.S32.HI R3, RZ, 0x2, R4.reuse ;  /* 0x00000002ff037819 */ /* 0x100fe40000011404 */
[----:B------:R-:W-:Y:S02]  /*0b70*/  SHF.R.S32.HI R8, RZ, 0x1f, R4 ;  /* 0x0000001fff087819 */ /* 0x000fe40000011404 */
[----:B------:R-:W-:Y:S01]  /*0b80*/  LOP3.LUT R6, R6, 0x1ffffffe, RZ, 0xc0, !PT ;  /* 0x1ffffffe06067812 */ /* 0x000fe200078ec0ff */
[----:B------:R-:W-:Y:S01]  /*0b90*/  UMOV UR4, UR61 ;  /* 0x0000003d00047c82 */ /* 0x000fe20008000000 */
[----:B----4-:R-:W-:Y:S01]  /*0ba0*/  UMOV UR5, UR6 ;  /* 0x0000000600057c82 */ /* 0x010fe20008000000 */
[----:B------:R-:W-:Y:S01]  /*0bb0*/  SHF.R.S32.HI R217, RZ, 0x5, R217 ;  /* 0x00000005ffd97819 */ /* 0x000fe200000114d9 */
[----:B------:R-:W-:Y:S01]  /*0bc0*/  IMAD.U32 R16, RZ, RZ, UR4 ;  /* 0x00000004ff107e24 */ /* 0x000fe2000f8e00ff */
[----:B------:R-:W-:Y:S01]  /*0bd0*/  LEA.HI R8, R8, R3, RZ, 0x3 ;  /* 0x0000000308087211 */ /* 0x000fe200078f18ff */
[----:B------:R-:W-:Y:S01]  /*0be0*/  IMAD.IADD R6, R9, 0x1, -R6 ;  /* 0x0000000109067824 */ /* 0x000fe200078e0a06 */
[----:B------:R-:W-:Y:S01]  /*0bf0*/  SHF.R.S32.HI R216, RZ, 0x7, R5 ;  /* 0x00000007ffd87819 */ /* 0x000fe20000011405 */
[----:B------:R-:W-:Y:S01]  /*0c00*/  IMAD R7, R217, 0x10, R0 ;  /* 0x00000010d9077824 */ /* 0x000fe200078e0200 */
[----:B------:R-:W-:Y:S01]  /*0c10*/  LOP3.LUT R8, R8, 0xfffffff8, RZ, 0xc0, !PT ;  /* 0xfffffff808087812 */ /* 0x000fe200078ec0ff */
[----:B------:R-:W-:Y:S01]  /*0c20*/  UMOV UR4, URZ ;  /* 0x0000003f00047c82 */ /* 0x000fe20008000000 */
[----:B------:R-:W-:-:S02]  /*0c30*/  LEA.HI R2, R2, R213, RZ, 0x5 ;  /* 0x000000d502027211 */ /* 0x000fc400078f28ff */
[----:B------:R-:W-:Y:S02]  /*0c40*/  LEA.HI R5, R5, R216, RZ, 0x1 ;  /* 0x000000d805057211 */ /* 0x000fe400078f08ff */
[----:B------:R-:W-:Y:S01]  /*0c50*/  LEA R6, R7, R6, 0x3 ;  /* 0x0000000607067211 */ /* 0x000fe200078e18ff */
[----:B------:R-:W-:Y:S01]  /*0c60*/  IMAD.IADD R7, R3, 0x1, -R8 ;  /* 0x0000000103077824 */ /* 0x000fe200078e0a08 */
[----:B------:R-:W-:Y:S02]  /*0c70*/  LOP3.LUT R4, R4, 0x7ffffffc, RZ, 0xc0, !PT ;  /* 0x7ffffffc04047812 */ /* 0x000fe400078ec0ff */
[----:B------:R-:W-:Y:S01]  /*0c80*/  SHF.R.S32.HI R2, RZ, 0x5, R2 ;  /* 0x00000005ff027819 */ /* 0x000fe20000011402 */
[----:B------:R-:W-:Y:S01]  /*0c90*/  IMAD.SHL.U32 R3, R6, 0x8, RZ ;  /* 0x0000000806037824 */ /* 0x000fe200078e00ff */
[----:B------:R-:W-:Y:S01]  /*0ca0*/  LOP3.LUT R5, R5, 0x3fffffe, RZ, 0xc0, !PT ;  /* 0x03fffffe05057812 */ /* 0x000fe200078ec0ff */
[----:B------:R-:W-:Y:S01]  /*0cb0*/  IMAD.IADD R4, R213, 0x1, -R4 ;  /* 0x00000001d5047824 */ /* 0x000fe200078e0a04 */
[----:B------:R-:W-:Y:S01]  /*0cc0*/  MOV R17, UR5 ;  /* 0x0000000500117c02 */ /* 0x000fe20008000f00 */
[----:B------:R-:W-:Y:S01]  /*0cd0*/  IMAD R2, R2, 0x10, R7 ;  /* 0x0000001002027824 */ /* 0x000fe200078e0207 */
[----:B------:R-:W-:Y:S01]  /*0ce0*/  IADD3 R5, R216, -R5, RZ ;  /* 0x80000005d8057210 */ /* 0x000fe20007ffe0ff */
[----:B------:R-:W-:Y:S01]  /*0cf0*/  IMAD R219, R4, R219, 0x50 ;  /* 0x0000005004db7424 */ /* 0x000fe200078e02db */
[----:B------:R-:W-:Y:S01]  /*0d00*/  MOV R18, UR4 ;  /* 0x0000000400127c02 */ /* 0x000fe20008000f00 */
[----:B------:R-:W-:-:S04]  /*0d10*/  IMAD.WIDE R16, R3, 0x2, R16 ;  /* 0x0000000203107825 */ /* 0x000fc800078e0210 */
[----:B------:R-:W-:Y:S01]  /*0d20*/  IMAD R218, R5, 0x40, R2 ;  /* 0x0000004005da7824 */ /* 0x000fe200078e0202 */
[----:B--2---:R-:W-:-:S07]  /*0d30*/  LOP3.LUT R22, R10, 0x1, RZ, 0xfc, !PT ;  /* 0x000000010a167812 */ /* 0x004fce00078efcff */
.L_x_31:
[----:B------:R-:W1:Y:S01]  /*0d40*/  SHFL.IDX PT, R0, R216, RZ, 0x1f ;  /* 0x00001fffd8007589 */ /* 0x000e6200000e0000 */
[----:B------:R-:W2:Y:S01]  /*0d50*/  LDC R64, c[0x0][0x2e0] ;  /* 0x0000b800ff407b82 */ /* 0x000ea20000000800 */
[----:B------:R-:W-:Y:S01]  /*0d60*/  ULDC UR4, c[0x0][0xda8] ;  /* 0x00036a0000047ab9 */ /* 0x000fe20000000800 */
[----:B------:R-:W-:Y:S01]  /*0d70*/  ULDC.64 UR8, c[0x0][0x3f8] ;  /* 0x0000fe0000087ab9 */ /* 0x000fe20000000a00 */
[----:B------:R-:W-:Y:S01]  /*0d80*/  R2UR UR10, R23 ;  /* 0x00000000170a72ca */ /* 0x000fe200000e0000 */
[----:B------:R-:W-:Y:S02]  /*0d90*/  UISETP.NE.AND UP1, UPT, UR4, 0x1, UPT ;  /* 0x000000010400788c */ /* 0x000fe4000bf25270 */
[----:B------:R-:W-:Y:S01]  /*0da0*/  UISETP.NE.U32.AND UP0, UPT, UR8, URZ, UPT ;  /* 0x0000003f0800728c */ /* 0x000fe2000bf05070 */
[----:B------:R-:W-:Y:S01]  /*0db0*/  ULDC UR5, c[0x0][0xdb4] ;  /* 0x00036d0000057ab9 */ /* 0x000fe20000000800 */
[----:B------:R-:W-:Y:S02]  /*0dc0*/  ULDC UR6, c[0x0][0x404] ;  /* 0x0001010000067ab9 */ /* 0x000fe40000000800 */
[----:B------:R-:W-:-:S02]  /*0dd0*/  UISETP.NE.AND.EX UP0, UPT, UR9, URZ, UPT, UP0 ;  /* 0x0000003f0900728c */ /* 0x000fc4000bf05300 */
[----:B------:R-:W-:Y:S02]  /*0de0*/  UIADD3 UR9, UR61, 0x14400, URZ ;  /* 0x000144003d097890 */ /* 0x000fe4000fffe03f */
[----:B------:R-:W-:Y:S02]  /*0df0*/  UISETP.NE.AND UP2, UPT, UR5, 0x1, UPT ;  /* 0x000000010500788c */ /* 0x000fe4000bf45270 */
[----:B------:R-:W-:Y:S01]  /*0e00*/  USEL UR6, UR6, 0x1, UP0 ;  /* 0x0000000106067887 */ /* 0x000fe20008000000 */
[----:B------:R-:W-:Y:S01]  /*0e10*/  @UP1 ULDC UR5, c[0x0][0xdac] ;  /* 0x00036b0000051ab9 */ /* 0x000fe20000000800 */
[----:B------:R-:W-:Y:S01]  /*0e20*/  ULOP3.LUT UP0, URZ, UR9, 0x9f, URZ, 0xc0, !UPT ;  /* 0x0000009f093f7892 */ /* 0x000fe2000f80c03f */
[----:B------:R-:W-:Y:S01]  /*0e30*/  UMOV UR11, UR10 ;  /* 0x0000000a000b7c82 */ /* 0x000fe20008000000 */
[----:B-1----:R-:W-:Y:S02]  /*0e40*/  R2UR UR7, R0 ;  /* 0x00000000000772ca */ /* 0x002fe400000e0000 */
[----:B--2---:R-:W-:Y:S01]  /*0e50*/  IMAD R64, R64, UR6, RZ ;  /* 0x0000000640407c24 */ /* 0x004fe2000f8e02ff */
[----:B------:R-:W-:Y:S01]  /*0e60*/  @UP1 ULDC UR6, c[0x0][0xdb0] ;  /* 0x00036c0000061ab9 */ /* 0x000fe20000000800 */
[----:B------:R-:W-:-:S02]  /*0e70*/  PLOP3.LUT P0, PT, PT, PT, UP0, 0x80, 0x0 ;  /* 0x000000000000781c */ /* 0x000fc40003f0f008 */
[----:B------:R-:W-:-:S04]  /*0e80*/  VIADD R0, R64, 0x4f ;  /* 0x0000004f40007836 */ /* 0x000fc80000000000 */
[----:B------:R-:W-:-:S03]  /*0e90*/  IMAD.HI R0, R0, 0x66666667, RZ ;  /* 0x6666666700007827 */ /* 0x000fc600078e02ff */
[----:B------:R-:W-:Y:S02]  /*0ea0*/  ULEA.HI UR4, UR7, UR7, URZ, 0x1 ;  /* 0x0000000707047291 */ /* 0x000fe4000f8f083f */
[----:B------:R-:W-:Y:S02]  /*0eb0*/  SHF.R.U32.HI R3, RZ, 0x1f, R0 ;  /* 0x0000001fff037819 */ /* 0x000fe40000011600 */
[----:B------:R-:W-:Y:S02]  /*0ec0*/  ULOP3.LUT UR8, UR4, 0x1e, URZ, 0xc0, !UPT ;  /* 0x0000001e04087892 */ /* 0x000fe4000f8ec03f */
[----:B------:R-:W-:Y:S01]  /*0ed0*/  LEA.HI.SX32 R152, R0, R3, 0x1b ;  /* 0x0000000300987211 */ /* 0x000fe200078fdaff */
[----:B------:R-:W-:Y:S02]  /*0ee0*/  UIMAD.WIDE.U32 UR4, UR10, UR5, URZ ;  /* 0x000000050a0472a5 */ /* 0x000fe4000f8e003f */
[----:B------:R-:W-:Y:S02]  /*0ef0*/  UIADD3 UR8, UR7, -UR8, URZ ;  /* 0x8000000807087290 */ /* 0x000fe4000fffe03f */
[----:B------:R-:W-:-:S02]  /*0f00*/  @UP1 USHF.R.U32.HI UR11, URZ, UR6, UR5 ;  /* 0x000000063f0b1299 */ /* 0x000fc40008011605 */
[----:B------:R-:W-:Y:S01]  /*0f10*/  ULEA UR8, UR8, UR9, 0xd ;  /* 0x0000000908087291 */ /* 0x000fe2000f8e683f */
[----:B------:R-:W-:Y:S02]  /*0f20*/  @UP2 ULDC.64 UR6, c[0x0][0xdb8] ;  /* 0x00036e0000062ab9 */ /* 0x000fe40000000a00 */
[----:B------:R-:W-:Y:S02]  /*0f30*/  UIMAD.WIDE.U32 UR4, UR11, UR6, URZ ;  /* 0x000000060b0472a5 */ /* 0x000fe4000f8e003f */
[----:B------:R-:W-:Y:S01]  /*0f40*/  IMAD.U32 R215, RZ, RZ, UR11 ;  /* 0x0000000bffd77e24 */ /* 0x000fe2000f8e00ff */
[----:B------:R-:W-:Y:S01]  /*0f50*/  USHF.R.U32.HI UR8, URZ, 0x4, UR8 ;  /* 0x000000043f087899 */ /* 0x000fe20008011608 */
[----:B------:R-:W-:Y:S01]  /*0f60*/  UMOV UR36, UR11 ;  /* 0x0000000b00247c82 */ /* 0x000fe20008000000 */
[----:B------:R-:W-:Y:S02]  /*0f70*/  @UP2 USHF.R.U32.HI UR36, URZ, UR7, UR5 ;  /* 0x000000073f242299 */ /* 0x000fe40008011605 */
[----:B------:R-:W-:Y:S01]  /*0f80*/  UMOV UR4, UR10 ;  /* 0x0000000a00047c82 */ /* 0x000fe20008000000 */
[----:B------:R-:W-:Y:S01]  /*0f90*/  ULOP3.LUT UR37, UR8, 0x3fff, URZ, 0xc0, !UPT ;  /* 0x00003fff08257892 */ /* 0x000fe2000f8ec03f */
[----:B------:R-:W-:Y:S01]  /*0fa0*/  IMAD.U32 R214, RZ, RZ, UR4 ;  /* 0x00000004ffd67e24 */ /* 0x000fe2000f8e00ff */
[----:B------:R-:W-:Y:S10]  /*0fb0*/  @!P0 BRA `(.L_x_9) ;  /* 0x0000000000408947 */ /* 0x000ff40003800000 */
[----:B------:R-:W-:Y:S01]  /*0fc0*/  MOV R0, 0x0 ;  /* 0x0000000000007802 */ /* 0x000fe20000000f00 */
[----:B------:R-:W-:Y:S01]  /*0fd0*/  ULDC.64 UR4, c[0x4][0xa8] ;  /* 0x01002a0000047ab9 */ /* 0x000fe20000000a00 */
[----:B------:R-:W-:Y:S01]  /*0fe0*/  ULDC.64 UR6, c[0x4][0x20] ;  /* 0x0100080000067ab9 */ /* 0x000fe20000000a00 */
[----:B------:R-:W-:Y:S01]  /*0ff0*/  MOV R4, UR4 ;  /* 0x0000000400047c02 */ /* 0x000fe20008000f00 */
[----:B------:R1:W2:Y:S01]  /*1000*/  LDC.64 R2, c[0x4][R0] ;  /* 0x0100000000027b82 */ /* 0x0002a20000000a00 */
[----:B------:R-:W-:Y:S01]  /*1010*/  IMAD.U32 R5, RZ, RZ, UR5 ;  /* 0x00000005ff057e24 */ /* 0x000fe2000f8e00ff */
[----:B------:R-:W-:Y:S01]  /*1020*/  ULDC.64 UR4, c[0x4][0xb0] ;  /* 0x01002c0000047ab9 */ /* 0x000fe20000000a00 */
[----:B------:R-:W-:Y:S01]  /*1030*/  MOV R10, UR6 ;  /* 0x00000006000a7c02 */ /* 0x000fe20008000f00 */
[----:B------:R-:W-:Y:S01]  /*1040*/  IMAD.U32 R6, RZ, RZ, UR4 ;  /* 0x00000004ff067e24 */ /* 0x000fe2000f8e00ff */
[----:B------:R-:W-:Y:S01]  /*1050*/  MOV R13, RZ ;  /* 0x000000ff000d7202 */ /* 0x000fe20000000f00 */
[----:B------:R-:W-:-:S02]  /*1060*/  IMAD.U32 R7, RZ, RZ, UR5 ;  /* 0x00000005ff077e24 */ /* 0x000fc4000f8e00ff */
[----:B------:R-:W-:Y:S02]  /*1070*/  IMAD.U32 R11, RZ, RZ, UR7 ;  /* 0x00000007ff0b7e24 */ /* 0x000fe4000f8e00ff */
[----:B------:R-:W-:Y:S02]  /*1080*/  IMAD.MOV.U32 R8, RZ, RZ, 0x70 ;  /* 0x00000070ff087424 */ /* 0x000fe400078e00ff */
[----:B-1----:R-:W-:-:S07]  /*1090*/  IMAD.MOV.U32 R12, RZ, RZ, 0x1 ;  /* 0x00000001ff0c7424 */ /* 0x002fce00078e00ff */
[----:B------:R-:W-:-:S07]  /*10a0*/  LEPC R20, `(.L_x_9) ;  /* 0x000000001014794e */ /* 0x000fce0000000000 */
[----:B--2---:R-:W-:Y:S05]  /*10b0*/  CALL.ABS.NOINC R2 ;  /* 0x0000000002007343 */ /* 0x004fea0003c00000 */
.L_x_9:
[----:B------:R-:W-:Y:S02]  /*10c0*/  LOP3.LUT R0, R212, 0x1, RZ, 0xc0, !PT ;  /* 0x00000001d4007812 */ /* 0x000fe400078ec0ff */
[----:B------:R-:W-:Y:S02]  /*10d0*/  ISETP.NE.AND P0, PT, R22, 0x3, PT ;  /* 0x000000031600780c */ /* 0x000fe40003f05270 */
[----:B------:R-:W-:-:S04]  /*10e0*/  SHF.L.U32 R0, R0, 0x1f, RZ ;  /* 0x0000001f00007819 */ /* 0x000fc800000006ff */
[----:B------:R-:W1:Y:S02]  /*10f0*/  SYNCS.PHASECHK.TRANS64.TRYWAIT P1, [UR61+0x38800], R0 ;  /* 0x03880000ff0075a7 */ /* 0x000e64000802017d */
[----:B-1----:R-:W-:Y:S05]  /*1100*/  @!P1 BRA `(.L_x_10) ;  /* 0x000000d400409947 */ /* 0x002fea0003800000 */
.L_x_90:
[----:B------:R-:W-:Y:S05]  /*1110*/  @!P0 BRA `(.L_x_11) ;  /* 0x0000000000048947 */ /* 0x000fea0003800000 */
[----:B------:R-:W-:Y:S01]  /*1120*/  BPT.TRAP 0x1 ;  /* 0x000000040000795c */ /* 0x000fe20000300000 */
.L_x_11:
[----:B------:R-:W-:Y:S01]  /*1130*/  R2UR UR4, R18 ;  /* 0x00000000120472ca */ /* 0x000fe200000e0000 */
[----:B-1----:R-:W-:-:S05]  /*1140*/  IMAD.U32 R0, RZ, RZ, UR38 ;  /* 0x00000026ff007e24 */ /* 0x002fca000f8e00ff */
[----:B------:R-:W-:-:S07]  /*1150*/  LEA R0, R0, UR61, 0x3 ;  /* 0x0000003d00007c11 */ /* 0x000fce000f8e18ff */
[----:B------:R-:W-:-:S05]  /*1160*/  IMAD.U32 R3, RZ, RZ, UR4 ;  /* 0x00000004ff037e24 */ /* 0x000fca000f8e00ff */
[----:B------:R-:W-:-:S04]  /*1170*/  SHF.L.U32 R3, R3, 0x1f, RZ ;  /* 0x0000001f03037819 */ /* 0x000fc800000006ff */
[----:B------:R1:W2:Y:S01]  /*1180*/  SYNCS.PHASECHK.TRANS64.TRYWAIT P2, [R0+URZ+0x38830], R3 ;  /* 0x03883003000075a7 */ /* 0x0002a2000804017f */
[----:B------:R-:W-:Y:S05]  /*1190*/  @!P0 BRA `(.L_x_12) ;  /* 0x0000000000048947 */ /* 0x000fea0003800000 */
[----:B------:R-:W-:Y:S01]  /*11a0*/  BPT.TRAP 0x1 ;  /* 0x000000040000795c */ /* 0x000fe20000300000 */
.L_x_12:
[----:B------:R-:W3:Y:S01]  /*11b0*/  S2R R2, SR_TID.X ;  /* 0x0000000000027919 */ /* 0x000ee20000002100 */
[----:B------:R-:W-:Y:S01]  /*11c0*/  IMAD.MOV.U32 R151, RZ, RZ, RZ ;  /* 0x000000ffff977224 */ /* 0x000fe200078e00ff */
[----:B---3--:R-:W-:-:S04]  /*11d0*/  LOP3.LUT R2, R2, 0x7f, RZ, 0xc0, !PT ;  /* 0x0000007f02027812 */ /* 0x008fc800078ec0ff */
[----:B------:R-:W-:Y:S01]  /*11e0*/  ISETP.NE.AND P1, PT, R2, RZ, PT ;  /* 0x000000ff0200720c */ /* 0x000fe20003f25270 */
[----:B--2---:R-:W-:-:S12]  /*11f0*/  @P2 BRA `(.L_x_13) ;  /* 0x0000000000082947 */ /* 0x004fd80003800000 */
[----:B------:R-:W2:Y:S02]  /*1200*/  SYNCS.PHASECHK.TRANS64.TRYWAIT P2, [R0+URZ+0x38830], R3 ;  /* 0x03883003000075a7 */ /* 0x000ea4000804017f */
[----:B--2---:R-:W-:Y:S05]  /*1210*/  @!P2 BRA `(.L_x_14) ;  /* 0x000000d40014a947 */ /* 0x004fea0003800000 */
.L_x_13:
[----:B------:R-:W-:Y:S05]  /*1220*/  WARPSYNC.ALL ;  /* 0x0000000000007948 */ /* 0x000fea0003800000 */
[----:B------:R-:W-:Y:S01]  /*1230*/  UIADD3 UR4, UR61, 0x24400, URZ ;  /* 0x000244003d047890 */ /* 0x000fe2000fffe03f */
[----:B------:R-:W-:Y:S01]  /*1240*/  WARPGROUP.ARRIVE ;  /* 0x00000000000079c5 */ /* 0x000fe20000000000 */
[----:B------:R-:W-:Y:S01]  /*1250*/  ULOP3.LUT UR5, UR37, 0x10000, URZ, 0xfc, !UPT ;  /* 0x0001000025057892 */ /* 0x000fe2000f8efc3f */
[----:B-12---:R-:W-:Y:S01]  /*1260*/  IMAD.IADD R3, R219, 0x1, R64 ;  /* 0x00000001db037824 */ /* 0x006fe200078e0240 */
[----:B------:R-:W-:Y:S01]  /*1270*/  USHF.R.U32.HI UR4, URZ, 0x4, UR4 ;  /* 0x000000043f047899 */ /* 0x000fe20008011604 */
[----:B------:R-:W-:Y:S01]  /*1280*/  P2R R66, PR, RZ, 0x1 ;  /* 0x00000001ff427803 */ /* 0x000fe20000000000 */
[----:B------:R-:W-:Y:S01]  /*1290*/  UMOV UR9, 0x40000040 ;  /* 0x4000004000097882 */ /* 0x000fe20000000000 */
[----:B------:R-:W-:Y:S01]  /*12a0*/  UMOV UR11, 0x40000040 ;  /* 0x40000040000b7882 */ /* 0x000fe20000000000 */
[----:B------:R-:W-:Y:S01]  /*12b0*/  ULOP3.LUT UR4, UR4, 0x3fff, URZ, 0xc0, !UPT ;  /* 0x00003fff04047892 */ /* 0x000fe2000f8ec03f */
[----:B------:R-:W-:Y:S01]  /*12c0*/  IMAD.U32 R15, RZ, RZ, UR9 ;  /* 0x00000009ff0f7e24 */ /* 0x000fe2000f8e00ff */
[----:B------:R-:W-:Y:S01]  /*12d0*/  UMOV UR8, UR5 ;  /* 0x0000000500087c82 */ /* 0x000fe20008000000 */
[----:B------:R-:W-:Y:S01]  /*12e0*/  UMOV UR15, UR9 ;  /* 0x00000009000f7c82 */ /* 0x000fe20008000000 */
[----:B------:R-:W-:Y:S01]  /*12f0*/  ULOP3.LUT UR6, UR4, 0x10000, URZ, 0xfc, !UPT ;  /* 0x0001000004067892 */ /* 0x000fe2000f8efc3f */
[----:B------:R-:W-:Y:S01]  /*1300*/  IMAD.U32 R14, RZ, RZ, UR8 ;  /* 0x00000008ff0e7e24 */ /* 0x000fe2000f8e00ff */
[----:B------:R-:W-:Y:S01]  /*1310*/  UMOV UR14, UR8 ;  /* 0x00000008000e7c82 */ /* 0x000fe20008000000 */
[----:B------:R-:W-:Y:S01]  /*1320*/  UIADD3 UR7, UR5, 0x2, URZ ;  /* 0x0000000205077890 */ /* 0x000fe2000fffe03f */
[----:B------:R-:W-:Y:S01]  /*1330*/  IMAD R3, R152, -0x50, R3 ;  /* 0xffffffb098037824 */ /* 0x000fe200078e0203 */
[----:B------:R-:W-:-:S02]  /*1340*/  UIMAD UR4, UR38, 0xa00, UR6 ;  /* 0x00000a00260478a4 */ /* 0x000fc4000f8e0206 */
[----:B------:R-:W-:Y:S01]  /*1350*/  MOV R21, UR6 ;  /* 0x0000000600157c02 */ /* 0x000fe20008000f00 */
[----:B------:R-:W-:Y:S01]  /*1360*/  UMOV UR17, 0x40000040 ;  /* 0x4000004000117882 */ /* 0x000fe20000000000 */
[----:B------:R-:W-:Y:S01]  /*1370*/  UMOV UR19, 0x40000040 ;  /* 0x4000004000137882 */ /* 0x000fe20000000000 */
[----:B------:R-:W-:Y:S01]  /*1380*/  UIADD3 UR6, UR4, 0x200, URZ ;  /* 0x0000020004067890 */ /* 0x000fe2000fffe03f */
[----:B------:R-:W-:Y:S01]  /*1390*/  MOV R13, UR17 ;  /* 0x00000011000d7c02 */ /* 0x000fe20008000f00 */
[----:B------:R-:W-:Y:S01]  /*13a0*/  UIADD3 UR12, UR4, 0x2, URZ ;  /* 0x00000002040c7890 */ /* 0x000fe2000fffe03f */
[C---:B------:R-:W-:Y:S01]  /*13b0*/  ISETP.GT.AND P6, PT, R3.reuse, RZ, PT ;  /* 0x000000ff0300720c */ /* 0x040fe20003fc4270 */
[----:B------:R-:W-:Y:S01]  /*13c0*/  UMOV UR10, UR4 ;  /* 0x00000004000a7c82 */ /* 0x000fe20008000000 */
[----:B------:R-:W-:Y:S01]  /*13d0*/  UMOV UR16, UR7 ;  /* 0x0000000700107c82 */ /* 0x000fe20008000000 */
[----:B------:R-:W-:Y:S01]  /*13e0*/  HGMMA.64x16x16.F32 R56, gdesc[UR8], RZ, !UPT, gsb0 ;  /* 0x00200000083879f0 */ /* 0x000fe2000c0008ff */
[----:B------:R-:W-:Y:S01]  /*13f0*/  UIADD3 UR10, UR4, 0x80, URZ ;  /* 0x00000080040a7890 */ /* 0x000fe2000fffe03f */
[----:B------:R-:W-:Y:S01]  /*1400*/  IMAD.U32 R12, RZ, RZ, UR16 ;  /* 0x00000010ff0c7e24 */ /* 0x000fe2000f8e00ff */
[----:B------:R-:W-:Y:S01]  /*1410*/  UMOV UR8, UR14 ;  /* 0x0000000e00087c82 */ /* 0x000fe20008000000 */
[----:B------:R-:W-:Y:S01]  /*1420*/  UMOV UR9, UR15 ;  /* 0x0000000f00097c82 */ /* 0x000fe20008000000 */
[----:B------:R-:W-:Y:S01]  /*1430*/  UMOV UR11, 0x40000040 ;  /* 0x40000040000b7882 */ /* 0x000fe20000000000 */
[----:B------:R-:W-:Y:S01]  /*1440*/  UMOV UR18, UR12 ;  /* 0x0000000c00127c82 */ /* 0x000fe20008000000 */
[----:B------:R-:W-:Y:S01]  /*1450*/  UIADD3 UR7, UR5, 0x4, URZ ;  /* 0x0000000405077890 */ /* 0x000fe2000fffe03f */
[C---:B------:R-:W-:Y:S01]  /*1460*/  ISETP.GT.AND P5, PT, R3.reuse, 0x1, PT ;  /* 0x000000010300780c */ /* 0x040fe20003fa4270 */
[----:B------:R-:W-:Y:S01]  /*1470*/  UIADD3 UR12, UR4, 0x4, URZ ;  /* 0x00000004040c7890 */ /* 0x000fe2000fffe03f */
[C---:B------:R-:W-:Y:S01]  /*1480*/  ISETP.GT.AND P4, PT, R3.reuse, 0x8, PT ;  /* 0x000000080300780c */ /* 0x040fe20003f84270 */
[----:B------:R-:W-:Y:S01]  /*1490*/  UMOV UR13, 0x40000040 ;  /* 0x40000040000d7882 */ /* 0x000fe20000000000 */
[----:B------:R-:W-:Y:S01]  /*14a0*/  UIADD3 UR20, UR5, 0x406, URZ ;  /* 0x0000040605147890 */ /* 0x000fe2000fffe03f */
[C---:B------:R-:W-:Y:S01]  /*14b0*/  ISETP.GT.AND P3, PT, R3.reuse, 0x9, PT ;  /* 0x000000090300780c */ /* 0x040fe20003f64270 */
[----:B------:R-:W-:Y:S01]  /*14c0*/  UIADD3 UR22, UR4, 0x286, URZ ;  /* 0x0000028604167890 */ /* 0x000fe2000fffe03f */
[----:B------:R-:W-:Y:S01]  /*14d0*/  ISETP.GT.AND P2, PT, R3, 0x10, PT ;  /* 0x000000100300780c */ /* 0x000fe20003f44270 */
[----:B------:R-:W-:Y:S01]  /*14e0*/  UMOV UR21, 0x40000040 ;  /* 0x4000004000157882 */ /* 0x000fe20000000000 */
[----:B------:R-:W-:Y:S01]  /*14f0*/  UMOV UR23, 0x40000040 ;  /* 0x4000004000177882 */ /* 0x000fe20000000000 */
[----:B------:R-:W-:Y:S01]  /*1500*/  UIADD3 UR24, UR5, 0x800, URZ ;  /* 0x0000080005187890 */ /* 0x000fe2000fffe03f */
[----:B------:R-:W-:Y:S01]  /*1510*/  @!P1 VIADD R0, R0, 0x38840 ;  /* 0x0003884000009836 */ /* 0x000fe20000000000 */
[----:B------:R-:W-:Y:S01]  /*1520*/  UIADD3 UR26, UR4, 0x500, URZ ;  /* 0x00000500041a7890 */ /* 0x000fe2000fffe03f */
[-C--:B------:R-:W-:Y:S01]  /*1530*/  MOV R150, R151.reuse ;  /* 0x0000009700967202 */ /* 0x080fe20000000f00 */
[----:B------:R-:W-:Y:S01]  /*1540*/  UMOV UR25, 0x40000040 ;  /* 0x4000004000197882 */ /* 0x000fe20000000000 */
[----:B------:R-:W-:Y:S01]  /*1550*/  UMOV UR27, 0x40000040 ;  /* 0x40000040001b7882 */ /* 0x000fe20000000000 */
[----:B------:R-:W-:Y:S01]  /*1560*/  UIADD3 UR28, UR5, 0x802, URZ ;  /* 0x00000802051c7890 */ /* 0x000fe2000fffe03f */
[----:B------:R-:W-:Y:S01]  /*1570*/  @!P1 PRMT R0, RZ, 0x654, R0 ;  /* 0x00000654ff009816 */ /* 0x000fe20000000000 */
[----:B------:R-:W-:Y:S01]  /*1580*/  UIADD3 UR30, UR4, 0x502, URZ ;  /* 0x00000502041e7890 */ /* 0x000fe2000fffe03f */
[--C-:B------:R-:W-:Y:S01]  /*1590*/  IMAD.MOV.U32 R149, RZ, RZ, R151.reuse ;  /* 0x000000ffff957224 */ /* 0x100fe200078e0097 */
[----:B------:R-:W-:Y:S01]  /*15a0*/  UMOV UR29, 0x40000040 ;  /* 0x40000040001d7882 */ /* 0x000fe20000000000 */
[----:B------:R-:W-:Y:S01]  /*15b0*/  UMOV UR31, 0x40000040 ;  /* 0x40000040001f7882 */ /* 0x000fe20000000000 */
[----:B------:R-:W-:Y:S01]  /*15c0*/  UIADD3 UR32, UR5, 0x804, URZ ;  /* 0x0000080405207890 */ /* 0x000fe2000fffe03f */
[--C-:B------:R-:W-:Y:S01]  /*15d0*/  IMAD.MOV.U32 R148, RZ, RZ, R151.reuse ;  /* 0x000000ffff947224 */ /* 0x100fe200078e0097 */
[----:B------:R-:W-:Y:S01]  /*15e0*/  UIADD3 UR34, UR4, 0x504, URZ ;  /* 0x0000050404227890 */ /* 0x000fe2000fffe03f */
[--C-:B------:R-:W-:Y:S01]  /*15f0*/  IMAD.MOV.U32 R147, RZ, RZ, R151.reuse ;  /* 0x000000ffff937224 */ /* 0x100fe200078e0097 */
[----:B------:R-:W-:Y:S01]  /*1600*/  UMOV UR33, 0x40000040 ;  /* 0x4000004000217882 */ /* 0x000fe20000000000 */
[----:B------:R-:W-:Y:S01]  /*1610*/  UMOV UR35, 0x40000040 ;  /* 0x4000004000237882 */ /* 0x000fe20000000000 */
[----:B------:R-:W-:Y:S01]  /*1620*/  UIADD3 UR40, UR5, 0x806, URZ ;  /* 0x0000080605287890 */ /* 0x000fe2000fffe03f */
[-C--:B------:R-:W-:Y:S01]  /*1630*/  MOV R146, R151.reuse ;  /* 0x0000009700927202 */ /* 0x080fe20000000f00 */
        /* <DEDUP_REMOVED lines=11> */
[----:B------:R-:W-:Y:S01]  /*16f0*/  MOV R142, R151 ;  /* 0x00000097008e7202 */ /* 0x000fe20000000f00 */
[----:B------:R-:W-:Y:S01]  /*1700*/  UIADD3 UR50, UR4, 0x782, URZ ;  /* 0x0000078204327890 */ /* 0x000fe2000fffe03f */
[----:B------:R-:W-:Y:S01]  /*1710*/  IMAD.MOV.U32 R141, RZ, RZ, R151 ;  /* 0x000000ffff8d7224 */ /* 0x000fe200078e0097 */
[----:B------:R-:W-:-:S02]  /*1720*/  WARPGROUP.DEPBAR.LE gsb0, 0x0 ;  /* 0x00008000000079c5 */ /* 0x000fc40000010000 */
[----:B------:R-:W-:Y:S01]  /*1730*/  WARPGROUP.ARRIVE ;  /* 0x00000000000079c5 */ /* 0x000fe20000000000 */
[----:B------:R-:W-:Y:S01]  /*1740*/  UMOV UR49, 0x40000040 ;  /* 0x4000004000317882 */ /* 0x000fe20000000000 */
[----:B------:R-:W-:Y:S01]  /*1750*/  UMOV UR51, 0x40000040 ;  /* 0x4000004000337882 */ /* 0x000fe20000000000 */
[----:B------:R-:W-:Y:S01]  /*1760*/  UIADD3 UR52, UR5, 0xc04, URZ ;  /* 0x00000c0405347890 */ /* 0x000fe2000fffe03f */
[--C-:B------:R-:W-:Y:S01]  /*1770*/  IMAD.MOV.U32 R140, RZ, RZ, R151.reuse ;  /* 0x000000ffff8c7224 */ /* 0x100fe200078e0097 */
[----:B------:R-:W-:Y:S01]  /*1780*/  UIADD3 UR54, UR4, 0x784, URZ ;  /* 0x0000078404367890 */ /* 0x000fe2000fffe03f */
[----:B------:R-:W-:Y:S01]  /*1790*/  HGMMA.64x16x16.F32 R48, gdesc[UR8], RZ, !UPT, gsb0 ;  /* 0x00200000083079f0 */ /* 0x000fe2000c0008ff */
[----:B------:R-:W-:Y:S01]  /*17a0*/  UIADD3 UR10, UR4, 0x100, URZ ;  /* 0x00000100040a7890 */ /* 0x000fe2000fffe03f */
[--C-:B------:R-:W-:Y:S01]  /*17b0*/  IMAD.MOV.U32 R139, RZ, RZ, R151.reuse ;  /* 0x000000ffff8b7224 */ /* 0x100fe200078e0097 */
[----:B------:R-:W-:Y:S01]  /*17c0*/  UMOV UR8, UR14 ;  /* 0x0000000e00087c82 */ /* 0x000fe20008000000 */
[----:B------:R-:W-:Y:S01]  /*17d0*/  UMOV UR9, UR15 ;  /* 0x0000000f00097c82 */ /* 0x000fe20008000000 */
[----:B------:R-:W-:Y:S01]  /*17e0*/  UMOV UR11, 0x40000040 ;  /* 0x40000040000b7882 */ /* 0x000fe20000000000 */
[----:B------:R-:W-:Y:S01]  /*17f0*/  UMOV UR53, 0x40000040 ;  /* 0x4000004000357882 */ /* 0x000fe20000000000 */
[----:B------:R-:W-:Y:S01]  /*1800*/  UMOV UR55, 0x40000040 ;  /* 0x4000004000377882 */ /* 0x000fe20000000000 */
[----:B------:R-:W-:Y:S01]  /*1810*/  UMOV UR57, 0x40000040 ;  /* 0x4000004000397882 */ /* 0x000fe20000000000 */
[----:B------:R-:W-:Y:S01]  /*1820*/  UMOV UR59, 0x40000040 ;  /* 0x40000040003b7882 */ /* 0x000fe20000000000 */
[----:B------:R-:W-:Y:S01]  /*1830*/  IMAD.U32 R7, RZ, RZ, UR57 ;  /* 0x00000039ff077e24 */ /* 0x000fe2000f8e00ff */
[-C--:B------:R-:W-:Y:S01]  /*1840*/  MOV R138, R151.reuse ;  /* 0x00000097008a7202 */ /* 0x080fe20000000f00 */
[--C-:B------:R-:W-:Y:S01]  /*1850*/  IMAD.MOV.U32 R137, RZ, RZ, R151.reuse ;  /* 0x000000ffff897224 */ /* 0x100fe200078e0097 */
        /* <DEDUP_REMOVED lines=34> */
[----:B------:R-:W-:Y:S01]  /*1a80*/  MOV R68, R151 ;  /* 0x0000009700447202 */ /* 0x000fe20000000f00 */
[----:B------:R-:W-:-:S02]  /*1a90*/  IMAD.MOV.U32 R111, RZ, RZ, R151 ;  /* 0x000000ffff6f7224 */ /* 0x000fc400078e0097 */
[--C-:B------:R-:W-:Y:S01]  /*1aa0*/  IMAD.MOV.U32 R109, RZ, RZ, R151.reuse ;  /* 0x000000ffff6d7224 */ /* 0x100fe200078e0097 */
[----:B------:R-:W-:Y:S02]  /*1ab0*/  WARPGROUP.DEPBAR.LE gsb0, 0x0 ;  /* 0x00008000000079c5 */ /* 0x000fe40000010000 */
[----:B------:R-:W-:Y:S01]  /*1ac0*/  WARPGROUP.ARRIVE ;  /* 0x00000000000079c5 */ /* 0x000fe20000000000 */
[--C-:B------:R-:W-:Y:S02]  /*1ad0*/  IMAD.MOV.U32 R108, RZ, RZ, R151.reuse ;  /* 0x000000ffff6c7224 */ /* 0x100fe400078e0097 */
[--C-:B------:R-:W-:Y:S02]  /*1ae0*/  IMAD.MOV.U32 R106, RZ, RZ, R151.reuse ;  /* 0x000000ffff6a7224 */ /* 0x100fe400078e0097 */
[--C-:B------:R-:W-:Y:S01]  /*1af0*/  IMAD.MOV.U32 R105, RZ, RZ, R151.reuse ;  /* 0x000000ffff697224 */ /* 0x100fe200078e0097 */
[----:B------:R-:W-:Y:S01]  /*1b00*/  HGMMA.64x16x16.F32 R40, gdesc[UR8], RZ, !UPT, gsb0 ;  /* 0x00200000082879f0 */ /* 0x000fe2000c0008ff */
[----:B------:R-:W-:Y:S01]  /*1b10*/  UIADD3 UR10, UR4, 0x180, URZ ;  /* 0x00000180040a7890 */ /* 0x000fe2000fffe03f */
[--C-:B------:R-:W-:Y:S01]  /*1b20*/  IMAD.MOV.U32 R103, RZ, RZ, R151.reuse ;  /* 0x000000ffff677224 */ /* 0x100fe200078e0097 */
[----:B------:R-:W-:Y:S01]  /*1b30*/  UMOV UR8, UR14 ;  /* 0x0000000e00087c82 */ /* 0x000fe20008000000 */
[----:B------:R-:W-:Y:S01]  /*1b40*/  UMOV UR9, UR15 ;  /* 0x0000000f00097c82 */ /* 0x000fe20008000000 */
[----:B------:R-:W-:Y:S01]  /*1b50*/  UMOV UR11, 0x40000040 ;  /* 0x40000040000b7882 */ /* 0x000fe20000000000 */
[----:B------:R-:W-:-:S02]  /*1b60*/  IMAD.MOV.U32 R102, RZ, RZ, R151 ;  /* 0x000000ffff667224 */ /* 0x000fc400078e0097 */
[--C-:B------:R-:W-:Y:S02]  /*1b70*/  IMAD.MOV.U32 R100, RZ, RZ, R151.reuse ;  /* 0x000000ffff647224 */ /* 0x100fe400078e0097 */
[--C-:B------:R-:W-:Y:S02]  /*1b80*/  IMAD.MOV.U32 R96, RZ, RZ, R151.reuse ;  /* 0x000000ffff607224 */ /* 0x100fe400078e0097 */
[--C-:B------:R-:W-:Y:S02]  /*1b90*/  IMAD.MOV.U32 R94, RZ, RZ, R151.reuse ;  /* 0x000000ffff5e7224 */ /* 0x100fe400078e0097 */
[--C-:B------:R-:W-:Y:S02]  /*1ba0*/  IMAD.MOV.U32 R90, RZ, RZ, R151.reuse ;  /* 0x000000ffff5a7224 */ /* 0x100fe400078e0097 */
[--C-:B------:R-:W-:Y:S02]  /*1bb0*/  IMAD.MOV.U32 R88, RZ, RZ, R151.reuse ;  /* 0x000000ffff587224 */ /* 0x100fe400078e0097 */
[----:B------:R-:W-:-:S02]  /*1bc0*/  IMAD.MOV.U32 R84, RZ, RZ, R151 ;  /* 0x000000ffff547224 */ /* 0x000fc400078e0097 */
[--C-:B------:R-:W-:Y:S02]  /*1bd0*/  IMAD.MOV.U32 R82, RZ, RZ, R151.reuse ;  /* 0x000000ffff527224 */ /* 0x100fe400078e0097 */
[--C-:B------:R-:W-:Y:S02]  /*1be0*/  IMAD.MOV.U32 R78, RZ, RZ, R151.reuse ;  /* 0x000000ffff4e7224 */ /* 0x100fe400078e0097 */
[--C-:B------:R-:W-:Y:S02]  /*1bf0*/  IMAD.MOV.U32 R76, RZ, RZ, R151.reuse ;  /* 0x000000ffff4c7224 */ /* 0x100fe400078e0097 */
[--C-:B------:R-:W-:Y:S02]  /*1c00*/  IMAD.MOV.U32 R72, RZ, RZ, R151.reuse ;  /* 0x000000ffff487224 */ /* 0x100fe400078e0097 */
[----:B------:R-:W-:Y:S01]  /*1c10*/  IMAD.MOV.U32 R70, RZ, RZ, R151 ;  /* 0x000000ffff467224 */ /* 0x000fe200078e0097 */
[----:B------:R-:W-:Y:S02]  /*1c20*/  WARPGROUP.DEPBAR.LE gsb0, 0x0 ;  /* 0x00008000000079c5 */ /* 0x000fe40000010000 */
[----:B------:R-:W-:-:S06]  /*1c30*/  WARPGROUP.ARRIVE ;  /* 0x00000000000079c5 */ /* 0x000fcc0000000000 */
[----:B------:R-:W-:Y:S01]  /*1c40*/  HGMMA.64x16x16.F32 R32, gdesc[UR8], RZ, !UPT, gsb0 ;  /* 0x00200000082079f0 */ /* 0x000fe2000c0008ff */
[----:B------:R-:W-:Y:S01]  /*1c50*/  UMOV UR8, UR14 ;  /* 0x0000000e00087c82 */ /* 0x000fe20008000000 */
[----:B------:R-:W-:Y:S01]  /*1c60*/  UMOV UR9, UR15 ;  /* 0x0000000f00097c82 */ /* 0x000fe20008000000 */
[----:B------:R-:W-:Y:S01]  /*1c70*/  UMOV UR10, UR6 ;  /* 0x00000006000a7c82 */ /* 0x000fe20008000000 */
[----:B------:R-:W-:Y:S01]  /*1c80*/  UMOV UR11, 0x40000040 ;  /* 0x40000040000b7882 */ /* 0x000fe20000000000 */
[----:B------:R-:W-:Y:S01]  /*1c90*/  UMOV UR14, UR16 ;  /* 0x00000010000e7c82 */ /* 0x000fe20008000000 */
[----:B------:R-:W-:Y:S01]  /*1ca0*/  UMOV UR15, UR17 ;  /* 0x00000011000f7c82 */ /* 0x000fe20008000000 */
[----:B------:R-:W-:Y:S01]  /*1cb0*/  UIADD3 UR6, UR4, 0x202, URZ ;  /* 0x0000020204067890 */ /* 0x000fe2000fffe03f */
[----:B------:R-:W-:Y:S02]  /*1cc0*/  WARPGROUP.DEPBAR.LE gsb0, 0x0 ;  /* 0x00008000000079c5 */ /* 0x000fe40000010000 */
[----:B------:R-:W-:-:S06]  /*1cd0*/  WARPGROUP.ARRIVE ;  /* 0x00000000000079c5 */ /* 0x000fcc0000000000 */
[----:B------:R-:W-:Y:S01]  /*1ce0*/  HGMMA.64x16x16.F32 R24, gdesc[UR8], RZ, !UPT, gsb0 ;  /* 0x00200000081879f0 */ /* 0x000fe2000c0008ff */
[----:B------:R-:W-:Y:S01]  /*1cf0*/  UIADD3 UR10, UR4, 0x82, URZ ;  /* 0x00000082040a7890 */ /* 0x000fe2000fffe03f */
[----:B------:R-:W-:Y:S01]  /*1d00*/  UMOV UR8, UR14 ;  /* 0x0000000e00087c82 */ /* 0x000fe20008000000 */
[----:B------:R-:W-:Y:S01]  /*1d10*/  UMOV UR9, UR15 ;  /* 0x0000000f00097c82 */ /* 0x000fe20008000000 */
[----:B------:R-:W-:Y:S01]  /*1d20*/  UMOV UR11, 0x40000040 ;  /* 0x40000040000b7882 */ /* 0x000fe20000000000 */
[----:B------:R-:W-:Y:S02]  /*1d30*/  WARPGROUP.DEPBAR.LE gsb0, 0x0 ;  /* 0x00008000000079c5 */ /* 0x000fe40000010000 */
[----:B------:R-:W-:-:S06]  /*1d40*/  WARPGROUP.ARRIVE ;  /* 0x00000000000079c5 */ /* 0x000fcc0000000000 */
[----:B------:R-:W-:Y:S01]  /*1d50*/  HGMMA.64x16x16.F32 R56, gdesc[UR16], R56, gsb0 ;  /* 0x00200000103879f0 */ /* 0x000fe20008000838 */
[----:B------:R-:W-:Y:S01]  /*1d60*/  UMOV UR16, UR7 ;  /* 0x0000000700107c82 */ /* 0x000fe20008000000 */
[----:B------:R-:W-:Y:S01]  /*1d70*/  UMOV UR17, 0x40000040 ;  /* 0x4000004000117882 */ /* 0x000fe20000000000 */
[----:B------:R-:W-:Y:S01]  /*1d80*/  UMOV UR18, UR12 ;  /* 0x0000000c00127c82 */ /* 0x000fe20008000000 */
[----:B------:R-:W-:Y:S01]  /*1d90*/  UMOV UR19, 0x40000040 ;  /* 0x4000004000137882 */ /* 0x000fe20000000000 */
[----:B------:R-:W-:Y:S01]  /*1da0*/  UIADD3 UR7, UR5, 0x6, URZ ;  /* 0x0000000605077890 */ /* 0x000fe2000fffe03f */
[----:B------:R-:W-:Y:S01]  /*1db0*/  IMAD.U32 R10, RZ, RZ, UR16 ;  /* 0x00000010ff0a7e24 */ /* 0x000fe2000f8e00ff */
[----:B------:R-:W-:Y:S01]  /*1dc0*/  UIADD3 UR12, UR4, 0x6, URZ ;  /* 0x00000006040c7890 */ /* 0x000fe2000fffe03f */
[----:B------:R-:W-:Y:S01]  /*1dd0*/  IMAD.U32 R11, RZ, RZ, UR17 ;  /* 0x00000011ff0b7e24 */ /* 0x000fe2000f8e00ff */
[----:B------:R-:W-:Y:S02]  /*1de0*/  WARPGROUP.DEPBAR.LE gsb0, 0x0 ;  /* 0x00008000000079c5 */ /* 0x000fe40000010000 */
[----:B------:R-:W-:-:S06]  /*1df0*/  WARPGROUP.ARRIVE ;  /* 0x00000000000079c5 */ /* 0x000fcc0000000000 */
[----:B------:R-:W-:Y:S01]  /*1e00*/  HGMMA.64x16x16.F32 R48, gdesc[UR8], R48, gsb0 ;  /* 0x00200000083079f0 */ /* 0x000fe20008000830 */
[----:B------:R-:W-:Y:S01]  /*1e10*/  UIADD3 UR10, UR4, 0x102, URZ ;  /* 0x00000102040a7890 */ /* 0x000fe2000fffe03f */
[----:B------:R-:W-:Y:S01]  /*1e20*/  UMOV UR8, UR14 ;  /* 0x0000000e00087c82 */ /* 0x000fe20008000000 */
[----:B------:R-:W-:Y:S01]  /*1e30*/  UMOV UR9, UR15 ;  /* 0x0000000f00097c82 */ /* 0x000fe20008000000 */
[----:B------:R-:W-:Y:S01]  /*1e40*/  UMOV UR11, 0x40000040 ;  /* 0x40000040000b7882 */ /* 0x000fe20000000000 */
        /* <DEDUP_REMOVED lines=34> */
[----:B------:R-:W-:Y:S01]  /*2070*/  MOV R9, UR17 ;  /* 0x0000001100097c02 */ /* 0x000fe20008000f00 */
        /* <DEDUP_REMOVED lines=34> */
[----:B------:R-:W-:Y:S02]  /*22a0*/  UIADD3 UR16, UR5, 0x404, URZ ;  /* 0x0000040405107890 */ /* 0x000fe4000fffe03f */
[----:B------:R-:W-:Y:S01]  /*22b0*/  UIADD3 UR18, UR4, 0x284, URZ ;  /* 0x0000028404127890 */ /* 0x000fe2000fffe03f */
[----:B------:R-:W-:Y:S01]  /*22c0*/  UMOV UR17, 0x40000040 ;  /* 0x4000004000117882 */ /* 0x000fe20000000000 */
        /* <DEDUP_REMOVED lines=22> */
[----:B------:R-:W-:Y:S02]  /*2430*/  UIADD3 UR6, UR4, 0x480, URZ ;  /* 0x0000048004067890 */ /* 0x000fe4000fffe03f */
[----:B------:R-:W-:Y:S01]  /*2440*/  UIADD3 UR14, UR4, 0x282, URZ ;  /* 0x00000282040e7890 */ /* 0x000fe2000fffe03f */
        /* <DEDUP_REMOVED lines=8> */
[----:B------:R-:W-:Y:S02]  /*24d0*/  UIADD3 UR12, UR5, 0x402, URZ ;  /* 0x00000402050c7890 */ /* 0x000fe4000fffe03f */
[----:B------:R-:W-:-:S07]  /*24e0*/  UIADD3 UR7, UR4, 0x786, URZ ;  /* 0x0000078604077890 */ /* 0x000fce000fffe03f */
[----:B------:R-:W-:Y:S01]  /*24f0*/  UMOV UR58, UR7 ;  /* 0x00000007003a7c82 */ /* 0x000fe20008000000 */
[----:B------:R-:W-:Y:S01]  /*2500*/  UMOV UR7, 0x40000040 ;  /* 0x4000004000077882 */ /* 0x000fe20000000000 */
[----:B------:R-:W-:Y:S02]  /*2510*/  WARPGROUP.DEPBAR.LE gsb0, 0x0 ;  /* 0x00008000000079c5 */ /* 0x000fe40000010000 */
[----:B------:R-:W-:-:S06]  /*2520*/  WARPGROUP.ARRIVE ;  /* 0x00000000000079c5 */ /* 0x000fcc0000000000 */
[----:B------:R-:W-:Y:S01]  /*2530*/  HGMMA.64x16x16.F32 R56, gdesc[UR8], R56, gsb0 ;  /* 0x00200000083879f0 */ /* 0x000fe20008000838 */
[----:B------:R-:W-:Y:S01]  /*2540*/  UIADD3 UR10, UR4, 0x300, URZ ;  /* 0x00000300040a7890 */ /* 0x000fe2000fffe03f */
        /* <DEDUP_REMOVED lines=14> */
[----:B------:R-:W-:Y:S01]  /*2630*/  UMOV UR10, UR6 ;  /* 0x00000006000a7c82 */ /* 0x000fe20008000000 */
[----:B------:R-:W-:Y:S01]  /*2640*/  UMOV UR11, 0x40000040 ;  /* 0x40000040000b7882 */ /* 0x000fe20000000000 */
[----:B------:R-:W-:Y:S01]  /*2650*/  UIADD3 UR6, UR4, 0x482, URZ ;  /* 0x0000048204067890 */ /* 0x000fe2000fffe03f */
[----:B------:R-:W-:Y:S02]  /*2660*/  WARPGROUP.DEPBAR.LE gsb0, 0x0 ;  /* 0x00008000000079c5 */ /* 0x000fe40000010000 */
[----:B------:R-:W-:-:S06]  /*2670*/  WARPGROUP.ARRIVE ;  /* 0x00000000000079c5 */ /* 0x000fcc0000000000 */
[----:B------:R-:W-:Y:S01]  /*2680*/  HGMMA.64x16x16.F32 R24, gdesc[UR8], R24, gsb0 ;  /* 0x00200000081879f0 */ /* 0x000fe20008000818 */
[----:B------:R-:W-:Y:S02]  /*2690*/  UMOV UR11, UR57 ;  /* 0x00000039000b7c82 */ /* 0x000fe40008000000 */
        /* <DEDUP_REMOVED lines=23> */
[----:B------:R-:W-:Y:S03]  /*2810*/  HGMMA.64x16x16.F32 R24, gdesc[UR12], R24, gsb0 ;  /* 0x002000000c1879f0 */ /* 0x000fe60008000818 */
        /* <DEDUP_REMOVED lines=188> */
[----:B------:R-:W-:Y:S02]  /*33e0*/  UIADD3 UR6, UR5, 0xc06, URZ ;  /* 0x00000c0605067890 */ /* 0x000fe4000fffe03f */
[----:B------:R-:W-:-:S05]  /*33f0*/  UIADD3 UR5, UR4, 0x984, URZ ;  /* 0x0000098404057890 */ /* 0x000fca000fffe03f */
[----:B------:R-:W-:Y:S01]  /*3400*/  UMOV UR56, UR6 ;  /* 0x0000000600387c82 */ /* 0x000fe20008000000 */
[----:B------:R-:W-:Y:S01]  /*3410*/  UIADD3 UR6, UR4, 0x986, URZ ;  /* 0x0000098604067890 */ /* 0x000fe2000fffe03f */
[----:B------:R-:W-:Y:S01]  /*3420*/  IMAD.U32 R6, RZ, RZ, UR56 ;  /* 0x00000038ff067e24 */ /* 0x000fe2000f8e00ff */
[----:B------:R-:W-:Y:S01]  /*3430*/  UMOV UR10, UR56 ;  /* 0x00000038000a7c82 */ /* 0x000fe20008000000 */
        /* <DEDUP_REMOVED lines=35> */
[----:B------:R-:W-:Y:S01]  /*3670*/  WARPGROUP.ARRIVE ;  /* 0x00000000000079c5 */ /* 0x000fe20000000000 */
[----:B------:R-:W-:Y:S02]  /*3680*/  FSEL R65, R56, -INF , P6 ;  /* 0xff80000038417808 */ /* 0x000fe40003000000 */
[----:B------:R-:W-:-:S02]  /*3690*/  FSEL R57, R57, -INF , P5 ;  /* 0xff80000039397808 */ /* 0x000fc40002800000 */
[----:B------:R-:W-:Y:S01]  /*36a0*/  FSEL R67, R60, -INF , P4 ;  /* 0xff8000003c437808 */ /* 0x000fe20002000000 */
[----:B------:R-:W-:Y:S01]  /*36b0*/  HGMMA.64x16x16.F32 R48, gdesc[UR56], R48, gsb0 ;  /* 0x00200000383079f0 */ /* 0x000fe20008000830 */
[----:B------:R-:W-:Y:S01]  /*36c0*/  UIADD3 UR58, UR4, 0x886, URZ ;  /* 0x00000886043a7890 */ /* 0x000fe2000fffe03f */
[----:B------:R-:W-:Y:S01]  /*36d0*/  FMNMX.FTZ R2, R65, R57, !PT ;  /* 0x0000003941027209 */ /* 0x000fe20007810000 */
[----:B------:R-:W-:Y:S01]  /*36e0*/  UMOV UR56, UR10 ;  /* 0x0000000a00387c82 */ /* 0x000fe20008000000 */
[----:B------:R-:W-:Y:S01]  /*36f0*/  UMOV UR57, UR11 ;  /* 0x0000000b00397c82 */ /* 0x000fe20008000000 */
[----:B------:R-:W-:Y:S01]  /*3700*/  UMOV UR59, 0x40000040 ;  /* 0x40000040003b7882 */ /* 0x000fe20000000000 */
[----:B------:R-:W-:Y:S01]  /*3710*/  FSEL R61, R61, -INF , P3 ;  /* 0xff8000003d3d7808 */ /* 0x000fe20001800000 */
[--C-:B------:R-:W-:Y:S01]  /*3720*/  IMAD.MOV.U32 R60, RZ, RZ, R151.reuse ;  /* 0x000000ffff3c7224 */ /* 0x100fe200078e0097 */
[----:B------:R-:W-:Y:S02]  /*3730*/  FMNMX.FTZ R2, R67, R2, !PT ;  /* 0x0000000243027209 */ /* 0x000fe40007810000 */
[----:B------:R-:W-:Y:S01]  /*3740*/  FSEL R19, R58, -INF , P6 ;  /* 0xff8000003a137808 */ /* 0x000fe20003000000 */
[----:B------:R-:W-:Y:S01]  /*3750*/  IMAD.MOV.U32 R58, RZ, RZ, R151 ;  /* 0x000000ffff3a7224 */ /* 0x000fe200078e0097 */
[----:B------:R-:W-:-:S02]  /*3760*/  ISETP.GT.AND P6, PT, R3, 0x11, PT ;  /* 0x000000110300780c */ /* 0x000fc40003fc4270 */
[----:B------:R-:W-:Y:S02]  /*3770*/  FMNMX.FTZ R2, R61, R2, !PT ;  /* 0x000000023d027209 */ /* 0x000fe40007810000 */
[----:B------:R-:W-:Y:S02]  /*3780*/  FSEL R59, R59, -INF , P5 ;  /* 0xff8000003b3b7808 */ /* 0x000fe40002800000 */
[----:B------:R-:W-:Y:S02]  /*3790*/  ISETP.GT.AND P5, PT, R3, 0x18, PT ;  /* 0x000000180300780c */ /* 0x000fe40003fa4270 */
[----:B------:R-:W-:Y:S02]  /*37a0*/  FSEL R63, R63, -INF , P3 ;  /* 0xff8000003f3f7808 */ /* 0x000fe40001800000 */
[----:B------:R-:W-:Y:S02]  /*37b0*/  ISETP.GT.AND P3, PT, R3, 0x20, PT ;  /* 0x000000200300780c */ /* 0x000fe40003f64270 */
[----:B------:R-:W-:Y:S01]  /*37c0*/  MOV R56, R151 ;  /* 0x0000009700387202 */ /* 0x000fe20000000f00 */
[----:B------:R-:W-:-:S02]  /*37d0*/  WARPGROUP.DEPBAR.LE gsb0, 0x0 ;  /* 0x00008000000079c5 */ /* 0x000fc40000010000 */
[----:B------:R-:W-:Y:S01]  /*37e0*/  WARPGROUP.ARRIVE ;  /* 0x00000000000079c5 */ /* 0x000fe20000000000 */
[----:B------:R-:W-:Y:S01]  /*37f0*/  FSEL R69, R48, -INF , P2 ;  /* 0xff80000030457808 */ /* 0x000fe20001000000 */
[----:B------:R-:W-:Y:S01]  /*3800*/  IMAD.MOV.U32 R48, RZ, RZ, R151 ;  /* 0x000000ffff307224 */ /* 0x000fe200078e0097 */
[----:B------:R-:W-:Y:S02]  /*3810*/  FSEL R71, R49, -INF , P6 ;  /* 0xff80000031477808 */ /* 0x000fe40003000000 */
[----:B------:R-:W-:Y:S01]  /*3820*/  FMNMX.FTZ R2, R69, R2, !PT ;  /* 0x0000000245027209 */ /* 0x000fe20007810000 */
[----:B------:R-:W-:Y:S01]  /*3830*/  HGMMA.64x16x16.F32 R40, gdesc[UR56], R40, gsb0 ;  /* 0x00200000382879f0 */ /* 0x000fe20008000828 */
[----:B------:R-:W-:Y:S01]  /*3840*/  UIADD3 UR58, UR4, 0x906, URZ ;  /* 0x00000906043a7890 */ /* 0x000fe2000fffe03f */
[----:B------:R-:W-:Y:S01]  /*3850*/  FSEL R49, R62, -INF , P4 ;  /* 0xff8000003e317808 */ /* 0x000fe20002000000 */
[----:B------:R-:W-:Y:S01]  /*3860*/  UMOV UR56, UR10 ;  /* 0x0000000a00387c82 */ /* 0x000fe20008000000 */
[----:B------:R-:W-:Y:S01]  /*3870*/  UMOV UR57, UR11 ;  /* 0x0000000b00397c82 */ /* 0x000fe20008000000 */
[----:B------:R-:W-:Y:S01]  /*3880*/  UMOV UR59, 0x40000040 ;  /* 0x40000040003b7882 */ /* 0x000fe20000000000 */
[----:B------:R-:W-:Y:S01]  /*3890*/  UMOV UR4, UR10 ;  /* 0x0000000a00047c82 */ /* 0x000fe20008000000 */
[----:B------:R-:W-:-:S02]  /*38a0*/  ISETP.GT.AND P4, PT, R3, 0x19, PT ;  /* 0x000000190300780c */ /* 0x000fc40003f84270 */
[----:B------:R-:W-:Y:S01]  /*38b0*/  FSEL R73, R52, -INF , P5 ;  /* 0xff80000034497808 */ /* 0x000fe20002800000 */
[----:B------:R-:W-:Y:S01]  /*38c0*/  IMAD.MOV.U32 R52, RZ, RZ, R151 ;  /* 0x000000ffff347224 */ /* 0x000fe200078e0097 */
[----:B------:R-:W-:Y:S02]  /*38d0*/  FMNMX.FTZ R2, R71, R2, !PT ;  /* 0x0000000247027209 */ /* 0x000fe40007810000 */
[----:B------:R-:W-:Y:S02]  /*38e0*/  FSEL R75, R53, -INF , P4 ;  /* 0xff800000354b7808 */ /* 0x000fe40002000000 */
[----:B------:R-:W-:Y:S02]  /*38f0*/  FMNMX.FTZ R2, R73, R2, !PT ;  /* 0x0000000249027209 */ /* 0x000fe40007810000 */
[----:B------:R-:W-:Y:S02]  /*3900*/  FSEL R53, R50, -INF , P2 ;  /* 0xff80000032357808 */ /* 0x000fe40001000000 */
[----:B------:R-:W-:-:S02]  /*3910*/  ISETP.GT.AND P2, PT, R3, 0x21, PT ;  /* 0x000000210300780c */ /* 0x000fc40003f44270 */
[----:B------:R-:W-:Y:S02]  /*3920*/  FMNMX.FTZ R2, R75, R2, !PT ;  /* 0x000000024b027209 */ /* 0x000fe40007810000 */
[----:B------:R-:W-:Y:S02]  /*3930*/  FSEL R51, R51, -INF , P6 ;  /* 0xff80000033337808 */ /* 0x000fe40003000000 */
[----:B------:R-:W-:Y:S02]  /*3940*/  ISETP.GT.AND P6, PT, R3, 0x28, PT ;  /* 0x000000280300780c */ /* 0x000fe40003fc4270 */
[----:B------:R-:W-:Y:S02]  /*3950*/  FSEL R55, R55, -INF , P4 ;  /* 0xff80000037377808 */ /* 0x000fe40002000000 */
[----:B------:R-:W-:Y:S02]  /*3960*/  ISETP.GT.AND P4, PT, R3, 0x30, PT ;  /* 0x000000300300780c */ /* 0x000fe40003f84270 */
[----:B------:R-:W-:-:S02]  /*3970*/  MOV R62, R151 ;  /* 0x00000097003e7202 */ /* 0x000fc40000000f00 */
[----:B------:R-:W-:Y:S01]  /*3980*/  MOV R50, R151 ;  /* 0x0000009700327202 */ /* 0x000fe20000000f00 */
[----:B------:R-:W-:Y:S02]  /*3990*/  WARPGROUP.DEPBAR.LE gsb0, 0x0 ;  /* 0x00008000000079c5 */ /* 0x000fe40000010000 */
[----:B------:R-:W-:Y:S01]  /*39a0*/  WARPGROUP.ARRIVE ;  /* 0x00000000000079c5 */ /* 0x000fe20000000000 */
[----:B------:R-:W-:Y:S02]  /*39b0*/  FSEL R77, R40, -INF , P3 ;  /* 0xff800000284d7808 */ /* 0x000fe40001800000 */
[----:B------:R-:W-:Y:S02]  /*39c0*/  FSEL R79, R41, -INF , P2 ;  /* 0xff800000294f7808 */ /* 0x000fe40001000000 */
[----:B------:R-:W-:Y:S01]  /*39d0*/  FMNMX.FTZ R2, R77, R2, !PT ;  /* 0x000000024d027209 */ /* 0x000fe20007810000 */
[----:B------:R-:W-:Y:S01]  /*39e0*/  HGMMA.64x16x16.F32 R32, gdesc[UR56], R32, gsb0 ;  /* 0x00200000382079f0 */ /* 0x000fe20008000820 */
[----:B------:R-:W-:Y:S01]  /*39f0*/  FSEL R41, R54, -INF , P5 ;  /* 0xff80000036297808 */ /* 0x000fe20002800000 */
[----:B------:R-:W-:Y:S01]  /*3a00*/  IMAD.MOV.U32 R54, RZ, RZ, R151 ;  /* 0x000000ffff367224 */ /* 0x000fe200078e0097 */
[----:B------:R-:W-:-:S02]  /*3a10*/  ISETP.GT.AND P5, PT, R3, 0x29, PT ;  /* 0x000000290300780c */ /* 0x000fc40003fa4270 */
[----:B------:R-:W-:Y:S02]  /*3a20*/  FSEL R81, R44, -INF , P6 ;  /* 0xff8000002c517808 */ /* 0x000fe40003000000 */
        /* <DEDUP_REMOVED lines=9> */
[----:B------:R-:W-:Y:S01]  /*3ac0*/  ISETP.GT.AND P5, PT, R3, 0x40, PT ;  /* 0x000000400300780c */ /* 0x000fe20003fa4270 */
[----:B------:R-:W-:Y:S02]  /*3ad0*/  WARPGROUP.DEPBAR.LE gsb0, 0x0 ;  /* 0x00008000000079c5 */ /* 0x000fe40000010000 */
[----:B------:R-:W-:Y:S01]  /*3ae0*/  WARPGROUP.ARRIVE ;  /* 0x00000000000079c5 */ /* 0x000fe20000000000 */
[----:B------:R-:W-:-:S02]  /*3af0*/  FSEL R85, R32, -INF , P4 ;  /* 0xff80000020557808 */ /* 0x000fc40002000000 */
[----:B------:R-:W-:Y:S02]  /*3b00*/  FSEL R87, R33, -INF , P3 ;  /* 0xff80000021577808 */ /* 0x000fe40001800000 */
[----:B------:R-:W-:Y:S01]  /*3b10*/  FMNMX.FTZ R2, R85, R2, !PT ;  /* 0x0000000255027209 */ /* 0x000fe20007810000 */
[----:B------:R-:W-:Y:S01]  /*3b20*/  HGMMA.64x16x16.F32 R24, gdesc[UR4], R24, gsb0 ;  /* 0x00200000041879f0 */ /* 0x000fe20008000818 */
[----:B------:R-:W-:Y:S01]  /*3b30*/  FSEL R33, R46, -INF , P6 ;  /* 0xff8000002e217808 */ /* 0x000fe20003000000 */
[----:B------:R-:W-:Y:S01]  /*3b40*/  ULDC UR4, c[0x0][0x988] ;  /* 0x0002620000047ab9 */ /* 0x000fe20000000800 */
[----:B------:R-:W-:Y:S01]  /*3b50*/  ISETP.GT.AND P6, PT, R3, 0x39, PT ;  /* 0x000000390300780c */ /* 0x000fe20003fc4270 */
[----:B------:R-:W-:Y:S01]  /*3b60*/  IMAD.MOV.U32 R46, RZ, RZ, R151 ;  /* 0x000000ffff2e7224 */ /* 0x000fe200078e0097 */
[----:B------:R-:W-:Y:S02]  /*3b70*/  FSEL R89, R36, -INF , P2 ;  /* 0xff80000024597808 */ /* 0x000fe40001000000 */
[----:B------:R-:W-:-:S02]  /*3b80*/  FMNMX.FTZ R2, R87, R2, !PT ;  /* 0x0000000257027209 */ /* 0x000fc40007810000 */
[----:B------:R-:W-:Y:S02]  /*3b90*/  FSEL R91, R37, -INF , P6 ;  /* 0xff800000255b7808 */ /* 0x000fe40003000000 */
[----:B------:R-:W-:Y:S02]  /*3ba0*/  FMNMX.FTZ R2, R89, R2, !PT ;  /* 0x0000000259027209 */ /* 0x000fe40007810000 */
[----:B------:R-:W-:Y:S02]  /*3bb0*/  FSEL R37, R34, -INF , P4 ;  /* 0xff80000022257808 */ /* 0x000fe40002000000 */
[----:B------:R-:W-:Y:S02]  /*3bc0*/  ISETP.GT.AND P4, PT, R3, 0x41, PT ;  /* 0x000000410300780c */ /* 0x000fe40003f84270 */
[----:B------:R-:W-:Y:S02]  /*3bd0*/  FMNMX.FTZ R2, R91, R2, !PT ;  /* 0x000000025b027209 */ /* 0x000fe40007810000 */
[----:B------:R-:W-:-:S02]  /*3be0*/  FSEL R35, R35, -INF , P3 ;  /* 0xff80000023237808 */ /* 0x000fc40001800000 */
[----:B------:R-:W-:Y:S02]  /*3bf0*/  ISETP.GT.AND P3, PT, R3, 0x48, PT ;  /* 0x000000480300780c */ /* 0x000fe40003f64270 */
[----:B------:R-:W-:Y:S01]  /*3c00*/  FSEL R39, R39, -INF , P6 ;  /* 0xff80000027277808 */ /* 0x000fe20003000000 */
[----:B------:R-:W-:Y:S02]  /*3c10*/  WARPGROUP.DEPBAR.LE gsb0, 0x0 ;  /* 0x00008000000079c5 */ /* 0x000fe40000010000 */
[----:B------:R-:W-:Y:S01]  /*3c20*/  FSEL R93, R24, -INF , P5 ;  /* 0xff800000185d7808 */ /* 0x000fe20002800000 */
[----:B------:R1:W-:Y:S01]  /*3c30*/  @!P1 SYNCS.ARRIVE.TRANS64.RED.A1T0 RZ, [R0+URZ], RZ ;  /* 0x000000ff00ff99a7 */ /* 0x0003e2000810043f */
[----:B------:R-:W-:Y:S02]  /*3c40*/  FSEL R95, R25, -INF , P4 ;  /* 0xff800000195f7808 */ /* 0x000fe40002000000 */
[----:B------:R-:W-:Y:S02]  /*3c50*/  FMNMX.FTZ R2, R93, R2, !PT ;  /* 0x000000025d027209 */ /* 0x000fe40007810000 */
[----:B------:R-:W-:-:S02]  /*3c60*/  FSEL R25, R38, -INF , P2 ;  /* 0xff80000026197808 */ /* 0x000fc40001000000 */
[----:B------:R-:W-:Y:S02]  /*3c70*/  ISETP.GT.AND P2, PT, R3, 0x49, PT ;  /* 0x000000490300780c */ /* 0x000fe40003f44270 */
[----:B------:R-:W-:Y:S02]  /*3c80*/  FSEL R97, R28, -INF , P3 ;  /* 0xff8000001c617808 */ /* 0x000fe40001800000 */
[----:B------:R-:W-:Y:S02]  /*3c90*/  FMNMX.FTZ R2, R95, R2, !PT ;  /* 0x000000025f027209 */ /* 0x000fe40007810000 */
[----:B------:R-:W-:Y:S02]  /*3ca0*/  FSEL R99, R29, -INF , P2 ;  /* 0xff8000001d637808 */ /* 0x000fe40001000000 */
[----:B------:R-:W-:Y:S02]  /*3cb0*/  FMNMX.FTZ R2, R97, R2, !PT ;  /* 0x0000000261027209 */ /* 0x000fe40007810000 */
[----:B------:R-:W-:-:S02]  /*3cc0*/  FSEL R27, R27, -INF , P4 ;  /* 0xff8000001b1b7808 */ /* 0x000fc40002000000 */
[----:B------:R-:W-:Y:S02]  /*3cd0*/  FMNMX.FTZ R3, R99, R2, !PT ;  /* 0x0000000263037209 */ /* 0x000fe40007810000 */
[----:B------:R-:W-:Y:S02]  /*3ce0*/  FSEL R29, R30, -INF , P3 ;  /* 0xff8000001e1d7808 */ /* 0x000fe40001800000 */
[----:B------:R-:W-:Y:S01]  /*3cf0*/  FSEL R31, R31, -INF , P2 ;  /* 0xff8000001f1f7808 */ /* 0x000fe20001000000 */
[----:B------:R-:W2:Y:S02]  /*3d00*/  SHFL.BFLY PT, R2, R3, 0x2, 0x1f ;  /* 0x0c401f0003027f89 */ /* 0x000ea400000e0000 */
[----:B--2---:R-:W-:Y:S02]  /*3d10*/  FMNMX.FTZ R20, R3, R2, !PT ;  /* 0x0000000203147209 */ /* 0x004fe40007810000 */
[----:B------:R-:W-:Y:S02]  /*3d20*/  MOV R2, UR4 ;  /* 0x0000000400027c02 */ /* 0x000fe40008000f00 */
[----:B------:R-:W-:Y:S01]  /*3d30*/  FSEL R3, R26, -INF , P5 ;  /* 0xff8000001a037808 */ /* 0x000fe20002800000 */
[----:B------:R-:W2:Y:S02]  /*3d40*/  SHFL.BFLY PT, R5, R20, 0x1, 0x1f ;  /* 0x0c201f0014057f89 */ /* 0x000ea400000e0000 */
[----:B--2---:R-:W-:-:S04]  /*3d50*/  FMNMX.FTZ R5, R20, R5, !PT ;  /* 0x0000000514057209 */ /* 0x004fc80007810000 */
[C---:B------:R-:W-:Y:S01]  /*3d60*/  FSETP.NEU.FTZ.AND P0, PT, R5.reuse, -INF , PT ;  /* 0xff8000000500780b */ /* 0x040fe20003f1d000 */
[----:B------:R-:W-:-:S05]  /*3d70*/  FMUL.FTZ R4, R5, R2 ;  /* 0x0000000205047220 */ /* 0x000fca0000410000 */
[----:B------:R-:W-:Y:S02]  /*3d80*/  FSEL R24, R4, RZ, P0 ;  /* 0x000000ff04187208 */ /* 0x000fe40000000000 */
[----:B------:R-:W-:Y:S02]  /*3d90*/  FMNMX.FTZ R4, R19, R59, !PT ;  /* 0x0000003b13047209 */ /* 0x000fe40007810000 */
[----:B------:R-:W-:Y:S01]  /*3da0*/  ISETP.NE.AND P0, PT, R66, RZ, PT ;  /* 0x000000ff4200720c */ /* 0x000fe20003f05270 */
[--C-:B------:R-:W-:Y:S01]  /*3db0*/  FFMA.FTZ R57, R57, R2, -R24.reuse ;  /* 0x0000000239397223 */ /* 0x100fe20000010818 */
[----:B------:R-:W-:Y:S01]  /*3dc0*/  FMNMX.FTZ R4, R49, R4, !PT ;  /* 0x0000000431047209 */ /* 0x000fe20007810000 */
[-CC-:B------:R-:W-:Y:S01]  /*3dd0*/  FFMA.FTZ R65, R65, R2.reuse, -R24.reuse ;  /* 0x0000000241417223 */ /* 0x180fe20000010818 */
[--C-:B------:R-:W-:Y:S01]  /*3de0*/  FFMA.FTZ R67, R67, R2, -R24.reuse ;  /* 0x0000000243437223 */ /* 0x100fe20000010818 */
[----:B------:R-:W-:Y:S01]  /*3df0*/  MUFU.EX2 R208, R57 ;  /* 0x0000003900d07308 */ /* 0x000fe20000000800 */
[----:B------:R-:W-:Y:S01]  /*3e00*/  FMNMX.FTZ R4, R63, R4, !PT ;  /* 0x000000043f047209 */ /* 0x000fe20007810000 */
[-CC-:B------:R-:W-:Y:S01]  /*3e10*/  FFMA.FTZ R61, R61, R2.reuse, -R24.reuse ;  /* 0x000000023d3d7223 */ /* 0x180fe20000010818 */
[-CC-:B------:R-:W-:Y:S01]  /*3e20*/  FFMA.FTZ R69, R69, R2.reuse, -R24.reuse ;  /* 0x0000000245457223 */ /* 0x180fe20000010818 */
[--C-:B------:R-:W-:Y:S01]  /*3e30*/  FFMA.FTZ R71, R71, R2, -R24.reuse ;  /* 0x0000000247477223 */ /* 0x100fe20000010818 */
[----:B------:R-:W-:Y:S01]  /*3e40*/  FMNMX.FTZ R4, R53, R4, !PT ;  /* 0x0000000435047209 */ /* 0x000fe20007810000 */
[-CC-:B------:R-:W-:Y:S01]  /*3e50*/  FFMA.FTZ R73, R73, R2.reuse, -R24.reuse ;  /* 0x0000000249497223 */ /* 0x180fe20000010818 */
[--C-:B------:R-:W-:Y:S01]  /*3e60*/  FFMA.FTZ R75, R75, R2, -R24.reuse ;  /* 0x000000024b4b7223 */ /* 0x100fe20000010818 */
[----:B------:R-:W2:Y:S01]  /*3e70*/  MUFU.EX2 R65, R65 ;  /* 0x0000004100417308 */ /* 0x000ea20000000800 */
[----:B------:R-:W-:Y:S01]  /*3e80*/  FMNMX.FTZ R4, R51, R4, !PT ;  /* 0x0000000433047209 */ /* 0x000fe20007810000 */
[-CC-:B------:R-:W-:Y:S01]  /*3e90*/  FFMA.FTZ R77, R77, R2.reuse, -R24.reuse ;  /* 0x000000024d4d7223 */ /* 0x180fe20000010818 */
[-CC-:B------:R-:W-:Y:S01]  /*3ea0*/  FFMA.FTZ R79, R79, R2.reuse, -R24.reuse ;  /* 0x000000024f4f7223 */ /* 0x180fe20000010818 */
        /* <DEDUP_REMOVED lines=11> */
[----:B------:R-:W-:Y:S01]  /*3f60*/  FFMA.FTZ R95, R95, R2, -R24 ;  /* 0x000000025f5f7223 */ /* 0x000fe20000010818 */
[----:B------:R3:W-:Y:S01]  /*3f70*/  MUFU.EX2 R210, R61 ;  /* 0x0000003d00d27308 */ /* 0x0007e20000000800 */
[----:B------:R-:W-:Y:S01]  /*3f80*/  FMNMX.FTZ R4, R43, R4, !PT ;  /* 0x000000042b047209 */ /* 0x000fe20007810000 */
[----:B--2---:R-:W-:Y:S01]  /*3f90*/  FADD.FTZ R36, R65, R208 ;  /* 0x000000d041247221 */ /* 0x004fe20000010000 */
[-CC-:B------:R-:W-:Y:S01]  /*3fa0*/  FFMA.FTZ R97, R97, R2.reuse, -R24.reuse ;  /* 0x0000000261617223 */ /* 0x180fe20000010818 */
[----:B------:R-:W-:Y:S01]  /*3fb0*/  FFMA.FTZ R24, R99, R2, -R24 ;  /* 0x0000000263187223 */ /* 0x000fe20000010818 */
[----:B------:R-:W-:Y:S01]  /*3fc0*/  FMNMX.FTZ R4, R33, R4, !PT ;  /* 0x0000000421047209 */ /* 0x000fe20007810000 */
[--C-:B------:R-:W-:Y:S01]  /*3fd0*/  IMAD.MOV.U32 R99, RZ, RZ, R151.reuse ;  /* 0x000000ffff637224 */ /* 0x100fe200078e0097 */
[----:B------:R-:W-:Y:S01]  /*3fe0*/  F2FP.F16.F32.PACK_AB R208, R208, R65 ;  /* 0x00000041d0d0723e */ /* 0x000fe200000000ff */
[----:B------:R-:W-:Y:S01]  /*3ff0*/  MUFU.EX2 R69, R69 ;  /* 0x0000004500457308 */ /* 0x000fe20000000800 */
[----:B------:R-:W-:Y:S01]  /*4000*/  FMNMX.FTZ R4, R47, R4, !PT ;  /* 0x000000042f047209 */ /* 0x000fe20007810000 */
[--C-:B------:R-:W-:Y:S01]  /*4010*/  IMAD.MOV.U32 R66, RZ, RZ, R151.reuse ;  /* 0x000000ffff427224 */ /* 0x100fe200078e0097 */
[----:B------:R-:W-:Y:S01]  /*4020*/  MOV R65, R151 ;  /* 0x0000009700417202 */ /* 0x000fe20000000f00 */
[----:B---3--:R-:W-:Y:S01]  /*4030*/  IMAD.MOV.U32 R61, RZ, RZ, R151 ;  /* 0x000000ffff3d7224 */ /* 0x008fe200078e0097 */
[----:B------:R-:W-:-:S03]  /*4040*/  FMNMX.FTZ R4, R37, R4, !PT ;  /* 0x0000000425047209 */ /* 0x000fc60007810000 */
[----:B------:R2:W-:Y:S01]  /*4050*/  MUFU.EX2 R204, R71 ;  /* 0x0000004700cc7308 */ /* 0x0005e20000000800 */
[----:B------:R-:W-:-:S04]  /*4060*/  FMNMX.FTZ R4, R35, R4, !PT ;  /* 0x0000000423047209 */ /* 0x000fc80007810000 */
[----:B------:R-:W-:-:S03]  /*4070*/  FMNMX.FTZ R4, R25, R4, !PT ;  /* 0x0000000419047209 */ /* 0x000fc60007810000 */
[----:B------:R-:W-:Y:S01]  /*4080*/  MUFU.EX2 R73, R73 ;  /* 0x0000004900497308 */ /* 0x000fe20000000800 */
[----:B------:R-:W-:Y:S02]  /*4090*/  FMNMX.FTZ R4, R39, R4, !PT ;  /* 0x0000000427047209 */ /* 0x000fe40007810000 */
[----:B--2---:R-:W-:Y:S02]  /*40a0*/  MOV R71, R151 ;  /* 0x0000009700477202 */ /* 0x004fe40000000f00 */
[----:B------:R-:W-:-:S03]  /*40b0*/  FMNMX.FTZ R4, R3, R4, !PT ;  /* 0x0000000403047209 */ /* 0x000fc60007810000 */
[----:B------:R2:W-:Y:S01]  /*40c0*/  MUFU.EX2 R206, R75 ;  /* 0x0000004b00ce7308 */ /* 0x0005e20000000800 */
[----:B------:R-:W-:-:S04]  /*40d0*/  FMNMX.FTZ R4, R27, R4, !PT ;  /* 0x000000041b047209 */ /* 0x000fc80007810000 */
[----:B------:R-:W-:-:S03]  /*40e0*/  FMNMX.FTZ R4, R29, R4, !PT ;  /* 0x000000041d047209 */ /* 0x000fc60007810000 */
[----:B------:R-:W-:Y:S01]  /*40f0*/  MUFU.EX2 R77, R77 ;  /* 0x0000004d004d7308 */ /* 0x000fe20000000800 */
[----:B------:R-:W-:Y:S01]  /*4100*/  FMNMX.FTZ R4, R31, R4, !PT ;  /* 0x000000041f047209 */ /* 0x000fe20007810000 */
[----:B--2---:R-:W-:-:S04]  /*4110*/  IMAD.MOV.U32 R75, RZ, RZ, R151 ;  /* 0x000000ffff4b7224 */ /* 0x004fc800078e0097 */
[----:B------:R-:W2:Y:S02]  /*4120*/  SHFL.BFLY PT, R57, R4, 0x2, 0x1f ;  /* 0x0c401f0004397f89 */ /* 0x000ea400000e0000 */
[----:B------:R3:W-:Y:S08]  /*4130*/  MUFU.EX2 R200, R79 ;  /* 0x0000004f00c87308 */ /* 0x0007f00000000800 */
[----:B------:R-:W-:Y:S01]  /*4140*/  MUFU.EX2 R81, R81 ;  /* 0x0000005100517308 */ /* 0x000fe20000000800 */
[----:B---3--:R-:W-:-:S07]  /*4150*/  IMAD.MOV.U32 R79, RZ, RZ, R151 ;  /* 0x000000ffff4f7224 */ /* 0x008fce00078e0097 */
[----:B------:R3:W-:Y:S01]  /*4160*/  MUFU.EX2 R202, R83 ;  /* 0x0000005300ca7308 */ /* 0x0007e20000000800 */
[----:B--2---:R-:W-:-:S07]  /*4170*/  FMNMX.FTZ R57, R4, R57, !PT ;  /* 0x0000003904397209 */ /* 0x004fce0007810000 */
[----:B------:R-:W-:Y:S01]  /*4180*/  MUFU.EX2 R85, R85 ;  /* 0x0000005500557308 */ /* 0x000fe20000000800 */
[----:B---3--:R-:W-:Y:S01]  /*4190*/  MOV R83, R151 ;  /* 0x0000009700537202 */ /* 0x008fe20000000f00 */
[----:B------:R-:W2:Y:S06]  /*41a0*/  SHFL.BFLY PT, R4, R57, 0x1, 0x1f ;  /* 0x0c201f0039047f89 */ /* 0x000eac00000e0000 */
[----:B------:R3:W-:Y:S08]  /*41b0*/  MUFU.EX2 R196, R87 ;  /* 0x0000005700c47308 */ /* 0x0007f00000000800 */
[----:B------:R-:W-:Y:S01]  /*41c0*/  MUFU.EX2 R89, R89 ;  /* 0x0000005900597308 */ /* 0x000fe20000000800 */
[----:B---3--:R-:W-:-:S07]  /*41d0*/  IMAD.MOV.U32 R87, RZ, RZ, R151 ;  /* 0x000000ffff577224 */ /* 0x008fce00078e0097 */
[----:B------:R3:W-:Y:S01]  /*41e0*/  MUFU.EX2 R198, R91 ;  /* 0x0000005b00c67308 */ /* 0x0007e20000000800 */
[----:B--2---:R-:W-:Y:S01]  /*41f0*/  FMNMX.FTZ R4, R57, R4, !PT ;  /* 0x0000000439047209 */ /* 0x004fe20007810000 */
[----:B------:R-:W-:-:S03]  /*4200*/  IMAD.MOV.U32 R57, RZ, RZ, R151 ;  /* 0x000000ffff397224 */ /* 0x000fc600078e0097 */
[C---:B------:R-:W-:Y:S01]  /*4210*/  FSETP.NEU.FTZ.AND P2, PT, R4.reuse, -INF , PT ;  /* 0xff8000000400780b */ /* 0x040fe20003f5d000 */
[-C--:B------:R-:W-:Y:S02]  /*4220*/  FMUL.FTZ R20, R4, R2.reuse ;  /* 0x0000000204147220 */ /* 0x080fe40000410000 */
[----:B------:R-:W-:Y:S01]  /*4230*/  MUFU.EX2 R93, R93 ;  /* 0x0000005d005d7308 */ /* 0x000fe20000000800 */
[--C-:B---3--:R-:W-:Y:S02]  /*4240*/  IMAD.MOV.U32 R91, RZ, RZ, R151.reuse ;  /* 0x000000ffff5b7224 */ /* 0x108fe400078e0097 */
[----:B------:R-:W-:Y:S02]  /*4250*/  FSEL R20, R20, RZ, P2 ;  /* 0x000000ff14147208 */ /* 0x000fe40001000000 */
[----:B------:R-:W-:Y:S01]  /*4260*/  ISETP.GE.AND P2, PT, R64, 0x51, PT ;  /* 0x000000514000780c */ /* 0x000fe20003f46270 */
[----:B------:R-:W-:Y:S02]  /*4270*/  IMAD.MOV.U32 R64, RZ, RZ, R151 ;  /* 0x000000ffff407224 */ /* 0x000fe400078e0097 */
[----:B------:R2:W-:Y:S01]  /*4280*/  MUFU.EX2 R192, R95 ;  /* 0x0000005f00c07308 */ /* 0x0005e20000000800 */
[-CC-:B------:R-:W-:Y:S01]  /*4290*/  FFMA.FTZ R19, R19, R2.reuse, -R20.reuse ;  /* 0x0000000213137223 */ /* 0x180fe20000010814 */
[-CC-:B------:R-:W-:Y:S01]  /*42a0*/  FFMA.FTZ R59, R59, R2.reuse, -R20.reuse ;  /* 0x000000023b3b7223 */ /* 0x180fe20000010814 */
[-CC-:B------:R-:W-:Y:S01]  /*42b0*/  FFMA.FTZ R49, R49, R2.reuse, -R20.reuse ;  /* 0x0000000231317223 */ /* 0x180fe20000010814 */
[-CC-:B------:R-:W-:Y:S01]  /*42c0*/  FFMA.FTZ R51, R51, R2.reuse, -R20.reuse ;  /* 0x0000000233337223 */ /* 0x180fe20000010814 */
[-CC-:B------:R-:W-:Y:S01]  /*42d0*/  FFMA.FTZ R63, R63, R2.reuse, -R20.reuse ;  /* 0x000000023f3f7223 */ /* 0x180fe20000010814 */
[-CC-:B------:R-:W-:Y:S01]  /*42e0*/  FFMA.FTZ R53, R53, R2.reuse, -R20.reuse ;  /* 0x0000000235357223 */ /* 0x180fe20000010814 */
[-CC-:B------:R-:W-:Y:S01]  /*42f0*/  FFMA.FTZ R41, R41, R2.reuse, -R20.reuse ;  /* 0x0000000229297223 */ /* 0x180fe20000010814 */
[----:B------:R-:W-:Y:S01]  /*4300*/  MUFU.EX2 R19, R19 ;  /* 0x0000001300137308 */ /* 0x000fe20000000800 */
[-CC-:B------:R-:W-:Y:S01]  /*4310*/  FFMA.FTZ R43, R43, R2.reuse, -R20.reuse ;  /* 0x000000022b2b7223 */ /* 0x180fe20000010814 */
[-CC-:B------:R-:W-:Y:S01]  /*4320*/  FFMA.FTZ R55, R55, R2.reuse, -R20.reuse ;  /* 0x0000000237377223 */ /* 0x180fe20000010814 */
[-CC-:B------:R-:W-:Y:S01]  /*4330*/  FFMA.FTZ R45, R45, R2.reuse, -R20.reuse ;  /* 0x000000022d2d7223 */ /* 0x180fe20000010814 */
[-CC-:B------:R-:W-:Y:S01]  /*4340*/  FFMA.FTZ R47, R47, R2.reuse, -R20.reuse ;  /* 0x000000022f2f7223 */ /* 0x180fe20000010814 */
[-CC-:B------:R-:W-:Y:S01]  /*4350*/  FFMA.FTZ R33, R33, R2.reuse, -R20.reuse ;  /* 0x0000000221217223 */ /* 0x180fe20000010814 */
[-CC-:B------:R-:W-:Y:S01]  /*4360*/  FFMA.FTZ R35, R35, R2.reuse, -R20.reuse ;  /* 0x0000000223237223 */ /* 0x180fe20000010814 */
[-CC-:B------:R-:W-:Y:S01]  /*4370*/  FFMA.FTZ R37, R37, R2.reuse, -R20.reuse ;  /* 0x0000000225257223 */ /* 0x180fe20000010814 */
[----:B------:R3:W4:Y:S01]  /*4380*/  MUFU.EX2 R26, R59 ;  /* 0x0000003b001a7308 */ /* 0x0007220000000800 */
[-CC-:B------:R-:W-:Y:S01]  /*4390*/  FFMA.FTZ R25, R25, R2.reuse, -R20.reuse ;  /* 0x0000000219197223 */ /* 0x180fe20000010814 */
[-CC-:B------:R-:W-:Y:S01]  /*43a0*/  FFMA.FTZ R39, R39, R2.reuse, -R20.reuse ;  /* 0x0000000227277223 */ /* 0x180fe20000010814 */
[-CC-:B------:R-:W-:Y:S01]  /*43b0*/  FFMA.FTZ R3, R3, R2.reuse, -R20.reuse ;  /* 0x0000000203037223 */ /* 0x180fe20000010814 */
[-CC-:B------:R-:W-:Y:S01]  /*43c0*/  FFMA.FTZ R27, R27, R2.reuse, -R20.reuse ;  /* 0x000000021b1b7223 */ /* 0x180fe20000010814 */
[-CC-:B------:R-:W-:Y:S01]  /*43d0*/  FFMA.FTZ R29, R29, R2.reuse, -R20.reuse ;  /* 0x000000021d1d7223 */ /* 0x180fe20000010814 */
[----:B------:R-:W-:Y:S01]  /*43e0*/  FFMA.FTZ R31, R31, R2, -R20 ;  /* 0x000000021f1f7223 */ /* 0x000fe20000010814 */
[-C--:B--2---:R-:W-:Y:S01]  /*43f0*/  MOV R95, R151.reuse ;  /* 0x00000097005f7202 */ /* 0x084fe20000000f00 */
[----:B------:R-:W-:Y:S01]  /*4400*/  MUFU.EX2 R49, R49 ;  /* 0x0000003100317308 */ /* 0x000fe20000000800 */
[----:B---3--:R-:W-:-:S07]  /*4410*/  MOV R59, R151 ;  /* 0x00000097003b7202 */ /* 0x008fce0000000f00 */
[----:B------:R2:W-:Y:S01]  /*4420*/  MUFU.EX2 R30, R51 ;  /* 0x00000033001e7308 */ /* 0x0005e20000000800 */
[----:B----4-:R-:W-:-:S07]  /*4430*/  F2FP.F16.F32.PACK_AB R209, R26, R19 ;  /* 0x000000131ad1723e */ /* 0x010fce00000000ff */
[----:B------:R3:W4:Y:S01]  /*4440*/  MUFU.EX2 R28, R63 ;  /* 0x0000003f001c7308 */ /* 0x0007220000000800 */
[----:B--2---:R-:W-:-:S04]  /*4450*/  FADD.FTZ R51, R67, R36 ;  /* 0x0000002443337221 */ /* 0x004fc80000010000 */
[C---:B------:R-:W-:Y:S01]  /*4460*/  FADD.FTZ R38, R210.reuse, R51 ;  /* 0x00000033d2267221 */ /* 0x040fe20000010000 */
[----:B------:R-:W-:Y:S01]  /*4470*/  F2FP.F16.F32.PACK_AB R210, R210, R67 ;  /* 0x00000043d2d2723e */ /* 0x000fe200000000ff */
[--C-:B------:R-:W-:Y:S01]  /*4480*/  IMAD.MOV.U32 R67, RZ, RZ, R151.reuse ;  /* 0x000000ffff437224 */ /* 0x100fe200078e0097 */
[----:B------:R-:W2:Y:S01]  /*4490*/  MUFU.EX2 R53, R53 ;  /* 0x0000003500357308 */ /* 0x000ea20000000800 */
[----:B------:R-:W-:Y:S01]  /*44a0*/  FADD.FTZ R51, R69, R38 ;  /* 0x0000002645337221 */ /* 0x000fe20000010000 */
[----:B------:R-:W-:Y:S01]  /*44b0*/  FADD.FTZ R38, R19, R26 ;  /* 0x0000001a13267221 */ /* 0x000fe20000010000 */
[----:B---3--:R-:W-:Y:S01]  /*44c0*/  IMAD.MOV.U32 R63, RZ, RZ, R151 ;  /* 0x000000ffff3f7224 */ /* 0x008fe200078e0097 */
[----:B------:R-:W-:Y:S01]  /*44d0*/  MOV R26, R151 ;  /* 0x00000097001a7202 */ /* 0x000fe20000000f00 */
[C---:B------:R-:W-:Y:S01]  /*44e0*/  FADD.FTZ R40, R204.reuse, R51 ;  /* 0x00000033cc287221 */ /* 0x040fe20000010000 */
[----:B------:R-:W-:Y:S01]  /*44f0*/  F2FP.F16.F32.PACK_AB R204, R204, R69 ;  /* 0x00000045cccc723e */ /* 0x000fe200000000ff */
[----:B------:R-:W-:Y:S01]  /*4500*/  IMAD.MOV.U32 R69, RZ, RZ, R151 ;  /* 0x000000ffff457224 */ /* 0x000fe200078e0097 */
[----:B------:R-:W-:Y:S01]  /*4510*/  MUFU.EX2 R41, R41 ;  /* 0x0000002900297308 */ /* 0x000fe20000000800 */
[----:B------:R-:W-:Y:S01]  /*4520*/  FADD.FTZ R51, R73, R40 ;  /* 0x0000002849337221 */ /* 0x000fe20000010000 */
[----:B----4-:R-:W-:-:S03]  /*4530*/  F2FP.F16.F32.PACK_AB R211, R28, R49 ;  /* 0x000000311cd3723e */ /* 0x010fc600000000ff */
[C---:B------:R-:W-:Y:S01]  /*4540*/  FADD.FTZ R42, R206.reuse, R51 ;  /* 0x00000033ce2a7221 */ /* 0x040fe20000010000 */
[----:B------:R-:W-:Y:S01]  /*4550*/  F2FP.F16.F32.PACK_AB R206, R206, R73 ;  /* 0x00000049cece723e */ /* 0x000fe200000000ff */
[--C-:B------:R-:W-:Y:S01]  /*4560*/  IMAD.MOV.U32 R73, RZ, RZ, R151.reuse ;  /* 0x000000ffff497224 */ /* 0x100fe200078e0097 */
[----:B------:R3:W-:Y:S01]  /*4570*/  MUFU.EX2 R34, R43 ;  /* 0x0000002b00227308 */ /* 0x0007e20000000800 */
[----:B--2---:R-:W-:Y:S01]  /*4580*/  F2FP.F16.F32.PACK_AB R205, R30, R53 ;  /* 0x000000351ecd723e */ /* 0x004fe200000000ff */
[----:B------:R-:W-:-:S06]  /*4590*/  IMAD.MOV.U32 R51, RZ, RZ, R151 ;  /* 0x000000ffff337224 */ /* 0x000fcc00078e0097 */
[----:B------:R2:W4:Y:S01]  /*45a0*/  MUFU.EX2 R32, R55 ;  /* 0x0000003700207308 */ /* 0x0005220000000800 */
[----:B---3--:R-:W-:Y:S01]  /*45b0*/  FADD.FTZ R43, R49, R38 ;  /* 0x00000026312b7221 */ /* 0x008fe20000010000 */
[----:B------:R-:W-:-:S03]  /*45c0*/  IMAD.MOV.U32 R49, RZ, RZ, R151 ;  /* 0x000000ffff317224 */ /* 0x000fc600078e0097 */
[----:B------:R-:W-:Y:S01]  /*45d0*/  FADD.FTZ R40, R28, R43 ;  /* 0x0000002b1c287221 */ /* 0x000fe20000010000 */
[--C-:B------:R-:W-:Y:S02]  /*45e0*/  IMAD.MOV.U32 R28, RZ, RZ, R151.reuse ;  /* 0x000000ffff1c7224 */ /* 0x100fe400078e0097 */
[----:B------:R-:W3:Y:S01]  /*45f0*/  MUFU.EX2 R45, R45 ;  /* 0x0000002d002d7308 */ /* 0x000ee20000000800 */
[----:B------:R-:W-:Y:S01]  /*4600*/  FADD.FTZ R43, R53, R40 ;  /* 0x00000028352b7221 */ /* 0x000fe20000010000 */
[----:B--2---:R-:W-:Y:S01]  /*4610*/  IMAD.MOV.U32 R55, RZ, RZ, R151 ;  /* 0x000000ffff377224 */ /* 0x004fe200078e0097 */
[----:B------:R-:W-:Y:S02]  /*4620*/  MOV R53, R151 ;  /* 0x0000009700357202 */ /* 0x000fe40000000f00 */
[----:B------:R-:W-:Y:S01]  /*4630*/  FADD.FTZ R40, R30, R43 ;  /* 0x0000002b1e287221 */ /* 0x000fe20000010000 */
[----:B------:R-:W-:Y:S02]  /*4640*/  IMAD.MOV.U32 R30, RZ, RZ, R151 ;  /* 0x000000ffff1e7224 */ /* 0x000fe400078e0097 */
[----:B------:R2:W-:Y:S01]  /*4650*/  MUFU.EX2 R36, R47 ;  /* 0x0000002f00247308 */ /* 0x0005e20000000800 */
[----:B----4-:R-:W-:-:S07]  /*4660*/  F2FP.F16.F32.PACK_AB R207, R32, R41 ;  /* 0x0000002920cf723e */ /* 0x010fce00000000ff */
[----:B------:R-:W4:Y:S01]  /*4670*/  MUFU.EX2 R33, R33 ;  /* 0x0000002100217308 */ /* 0x000f220000000800 */
[----:B--2---:R-:W-:Y:S01]  /*4680*/  FADD.FTZ R47, R77, R42 ;  /* 0x0000002a4d2f7221 */ /* 0x004fe20000010000 */
[----:B---3--:R-:W-:-:S03]  /*4690*/  F2FP.F16.F32.PACK_AB R201, R34, R45 ;  /* 0x0000002d22c9723e */ /* 0x008fc600000000ff */
[C---:B------:R-:W-:Y:S01]  /*46a0*/  FADD.FTZ R42, R200.reuse, R47 ;  /* 0x0000002fc82a7221 */ /* 0x040fe20000010000 */
[----:B------:R-:W-:Y:S02]  /*46b0*/  F2FP.F16.F32.PACK_AB R200, R200, R77 ;  /* 0x0000004dc8c8723e */ /* 0x000fe400000000ff */
[----:B------:R2:W-:Y:S01]  /*46c0*/  MUFU.EX2 R38, R35 ;  /* 0x0000002300267308 */ /* 0x0005e20000000800 */
[----:B------:R-:W-:Y:S01]  /*46d0*/  FADD.FTZ R43, R81, R42 ;  /* 0x0000002a512b7221 */ /* 0x000fe20000010000 */
[-C--:B------:R-:W-:Y:S02]  /*46e0*/  MOV R77, R151.reuse ;  /* 0x00000097004d7202 */ /* 0x080fe40000000f00 */
[----:B------:R-:W-:Y:S01]  /*46f0*/  MOV R47, R151 ;  /* 0x00000097002f7202 */ /* 0x000fe20000000f00 */
[C---:B------:R-:W-:Y:S01]  /*4700*/  FADD.FTZ R42, R202.reuse, R43 ;  /* 0x0000002bca2a7221 */ /* 0x040fe20000010000 */
[----:B------:R-:W-:Y:S01]  /*4710*/  F2FP.F16.F32.PACK_AB R202, R202, R81 ;  /* 0x00000051caca723e */ /* 0x000fe200000000ff */
[----:B------:R-:W-:Y:S01]  /*4720*/  IMAD.MOV.U32 R81, RZ, RZ, R151 ;  /* 0x000000ffff517224 */ /* 0x000fe200078e0097 */
[----:B------:R-:W3:Y:S01]  /*4730*/  MUFU.EX2 R37, R37 ;  /* 0x0000002500257308 */ /* 0x000ee20000000800 */
[----:B--2---:R-:W-:Y:S01]  /*4740*/  FADD.FTZ R35, R41, R40 ;  /* 0x0000002829237221 */ /* 0x004fe20000010000 */
[----:B------:R-:W-:Y:S01]  /*4750*/  FADD.FTZ R43, R85, R42 ;  /* 0x0000002a552b7221 */ /* 0x000fe20000010000 */
[----:B----4-:R-:W-:-:S02]  /*4760*/  F2FP.F16.F32.PACK_AB R203, R36, R33 ;  /* 0x0000002124cb723e */ /* 0x010fc400000000ff */
[----:B------:R-:W-:Y:S01]  /*4770*/  FADD.FTZ R40, R32, R35 ;  /* 0x0000002320287221 */ /* 0x000fe20000010000 */
[C---:B------:R-:W-:Y:S01]  /*4780*/  FADD.FTZ R20, R196.reuse, R43 ;  /* 0x0000002bc4147221 */ /* 0x040fe20000010000 */
[----:B------:R-:W-:Y:S01]  /*4790*/  F2FP.F16.F32.PACK_AB R196, R196, R85 ;  /* 0x00000055c4c4723e */ /* 0x000fe200000000ff */
[----:B------:R-:W-:Y:S01]  /*47a0*/  MUFU.EX2 R25, R25 ;  /* 0x0000001900197308 */ /* 0x000fe20000000800 */
[----:B------:R-:W-:Y:S01]  /*47b0*/  FADD.FTZ R35, R45, R40 ;  /* 0x000000282d237221 */ /* 0x000fe20000010000 */
[--C-:B------:R-:W-:Y:S01]  /*47c0*/  IMAD.MOV.U32 R85, RZ, RZ, R151.reuse ;  /* 0x000000ffff557224 */ /* 0x100fe200078e0097 */
[-C--:B------:R-:W-:Y:S01]  /*47d0*/  MOV R41, R151.reuse ;  /* 0x0000009700297202 */ /* 0x080fe20000000f00 */
[----:B------:R-:W-:Y:S02]  /*47e0*/  IMAD.MOV.U32 R45, RZ, RZ, R151 ;  /* 0x000000ffff2d7224 */ /* 0x000fe400078e0097 */
[----:B------:R-:W-:Y:S01]  /*47f0*/  FADD.FTZ R40, R34, R35 ;  /* 0x0000002322287221 */ /* 0x000fe20000010000 */
[--C-:B------:R-:W-:Y:S01]  /*4800*/  IMAD.MOV.U32 R43, RZ, RZ, R151.reuse ;  /* 0x000000ffff2b7224 */ /* 0x100fe200078e0097 */
[----:B------:R-:W-:Y:S01]  /*4810*/  MOV R32, R151 ;  /* 0x0000009700207202 */ /* 0x000fe20000000f00 */
[----:B-1----:R1:W2:Y:S01]  /*4820*/  MUFU.EX2 R0, R39 ;  /* 0x0000002700007308 */ /* 0x0022a20000000800 */
[----:B------:R-:W-:Y:S01]  /*4830*/  FADD.FTZ R35, R33, R40 ;  /* 0x0000002821237221 */ /* 0x000fe20000010000 */
[----:B---3--:R-:W-:Y:S01]  /*4840*/  F2FP.F16.F32.PACK_AB R197, R38, R37 ;  /* 0x0000002526c5723e */ /* 0x008fe200000000ff */
[----:B------:R-:W-:-:S02]  /*4850*/  IMAD.MOV.U32 R34, RZ, RZ, R151 ;  /* 0x000000ffff227224 */ /* 0x000fc400078e0097 */
[----:B------:R-:W-:-:S03]  /*4860*/  IMAD.MOV.U32 R33, RZ, RZ, R151 ;  /* 0x000000ffff217224 */ /* 0x000fc600078e0097 */
[----:B------:R-:W3:Y:S01]  /*4870*/  MUFU.EX2 R97, R97 ;  /* 0x0000006100617308 */ /* 0x000ee20000000800 */
[----:B-1----:R-:W-:Y:S01]  /*4880*/  FADD.FTZ R39, R89, R20 ;  /* 0x0000001459277221 */ /* 0x002fe20000010000 */
[----:B------:R-:W-:Y:S01]  /*4890*/  FADD.FTZ R20, R36, R35 ;  /* 0x0000002324147221 */ /* 0x000fe20000010000 */
[----:B------:R-:W-:Y:S02]  /*48a0*/  IMAD.MOV.U32 R36, RZ, RZ, R151 ;  /* 0x000000ffff247224 */ /* 0x000fe400078e0097 */
[C---:B------:R-:W-:Y:S01]  /*48b0*/  FADD.FTZ R42, R198.reuse, R39 ;  /* 0x00000027c62a7221 */ /* 0x040fe20000010000 */
[----:B------:R-:W-:Y:S01]  /*48c0*/  FADD.FTZ R35, R37, R20 ;  /* 0x0000001425237221 */ /* 0x000fe20000010000 */
[----:B------:R-:W-:Y:S01]  /*48d0*/  F2FP.F16.F32.PACK_AB R198, R198, R89 ;  /* 0x00000059c6c6723e */ /* 0x000fe200000000ff */
[----:B------:R-:W-:Y:S01]  /*48e0*/  MUFU.EX2 R3, R3 ;  /* 0x0000000300037308 */ /* 0x000fe20000000800 */
[----:B------:R-:W-:Y:S01]  /*48f0*/  FADD.FTZ R39, R93, R42 ;  /* 0x0000002a5d277221 */ /* 0x000fe20000010000 */
[----:B------:R-:W-:Y:S01]  /*4900*/  FADD.FTZ R20, R38, R35 ;  /* 0x0000002326147221 */ /* 0x000fe20000010000 */
[----:B--2---:R-:W-:Y:S01]  /*4910*/  F2FP.F16.F32.PACK_AB R199, R0, R25 ;  /* 0x0000001900c7723e */ /* 0x004fe200000000ff */
[----:B------:R-:W-:-:S02]  /*4920*/  IMAD.MOV.U32 R37, RZ, RZ, R151 ;  /* 0x000000ffff257224 */ /* 0x000fc400078e0097 */
[C---:B------:R-:W-:Y:S01]  /*4930*/  FADD.FTZ R42, R192.reuse, R39 ;  /* 0x00000027c02a7221 */ /* 0x040fe20000010000 */
[----:B------:R-:W-:Y:S01]  /*4940*/  F2FP.F16.F32.PACK_AB R192, R192, R93 ;  /* 0x0000005dc0c0723e */ /* 0x000fe200000000ff */
[--C-:B------:R-:W-:Y:S01]  /*4950*/  IMAD.MOV.U32 R93, RZ, RZ, R151.reuse ;  /* 0x000000ffff5d7224 */ /* 0x100fe200078e0097 */
[----:B------:R-:W1:Y:S01]  /*4960*/  MUFU.EX2 R24, R24 ;  /* 0x0000001800187308 */ /* 0x000e620000000800 */
[----:B---3--:R-:W-:Y:S01]  /*4970*/  FADD.FTZ R35, R97, R42 ;  /* 0x0000002a61237221 */ /* 0x008fe20000010000 */
[-C--:B------:R-:W-:Y:S01]  /*4980*/  MOV R89, R151.reuse ;  /* 0x0000009700597202 */ /* 0x080fe20000000f00 */
[----:B------:R-:W-:Y:S01]  /*4990*/  IMAD.MOV.U32 R39, RZ, RZ, R151 ;  /* 0x000000ffff277224 */ /* 0x000fe200078e0097 */
[----:B------:R-:W-:-:S04]  /*49a0*/  MOV R38, R151 ;  /* 0x0000009700267202 */ /* 0x000fc80000000f00 */
[----:B------:R2:W3:Y:S08]  /*49b0*/  MUFU.EX2 R40, R27 ;  /* 0x0000001b00287308 */ /* 0x0004f00000000800 */
[----:B------:R-:W4:Y:S01]  /*49c0*/  MUFU.EX2 R29, R29 ;  /* 0x0000001d001d7308 */ /* 0x000f220000000800 */
[----:B--2---:R-:W-:Y:S01]  /*49d0*/  FADD.FTZ R27, R25, R20 ;  /* 0x00000014191b7221 */ /* 0x004fe20000010000 */
[C---:B-1----:R-:W-:Y:S01]  /*49e0*/  FADD.FTZ R20, R24.reuse, R35 ;  /* 0x0000002318147221 */ /* 0x042fe20000010000 */
[----:B------:R-:W-:Y:S01]  /*49f0*/  F2FP.F16.F32.PACK_AB R194, R24, R97 ;  /* 0x0000006118c2723e */ /* 0x000fe200000000ff */
[----:B------:R-:W-:-:S02]  /*4a00*/  IMAD.MOV.U32 R97, RZ, RZ, R151 ;  /* 0x000000ffff617224 */ /* 0x000fc400078e0097 */
[----:B------:R-:W-:Y:S01]  /*4a10*/  FADD.FTZ R44, R0, R27 ;  /* 0x0000001b002c7221 */ /* 0x000fe20000010000 */
[----:B------:R-:W-:Y:S01]  /*4a20*/  IMAD.MOV.U32 R0, RZ, RZ, 0x3f800000 ;  /* 0x3f800000ff007424 */ /* 0x000fe200078e00ff */
[----:B------:R-:W-:Y:S01]  /*4a30*/  MOV R35, R151 ;  /* 0x0000009700237202 */ /* 0x000fe20000000f00 */
[----:B------:R1:W2:Y:S01]  /*4a40*/  MUFU.EX2 R42, R31 ;  /* 0x0000001f002a7308 */ /* 0x0002a20000000800 */
[----:B------:R-:W-:Y:S01]  /*4a50*/  FADD.FTZ R27, R3, R44 ;  /* 0x0000002c031b7221 */ /* 0x000fe20000010000 */
[C---:B---3--:R-:W-:Y:S01]  /*4a60*/  F2FP.F16.F32.PACK_AB R193, R40.reuse, R3 ;  /* 0x0000000328c1723e */ /* 0x048fe200000000ff */
[----:B------:R-:W-:Y:S01]  /*4a70*/  IMAD.MOV.U32 R3, RZ, RZ, 0x3f800000 ;  /* 0x3f800000ff037424 */ /* 0x000fe200078e00ff */
[----:B------:R-:W-:Y:S01]  /*4a80*/  MOV R44, R151 ;  /* 0x00000097002c7202 */ /* 0x000fe20000000f00 */
[----:B------:R-:W-:Y:S01]  /*4a90*/  FADD.FTZ R24, R40, R27 ;  /* 0x0000001b28187221 */ /* 0x000fe20000010000 */
[--C-:B------:R-:W-:Y:S02]  /*4aa0*/  IMAD.MOV.U32 R40, RZ, RZ, R151.reuse ;  /* 0x000000ffff287224 */ /* 0x100fe400078e0097 */
[----:B------:R-:W-:-:S02]  /*4ab0*/  IMAD.MOV.U32 R27, RZ, RZ, R151 ;  /* 0x000000ffff1b7224 */ /* 0x000fc400078e0097 */
[----:B----4-:R-:W-:Y:S01]  /*4ac0*/  FADD.FTZ R19, R29, R24 ;  /* 0x000000181d137221 */ /* 0x010fe20000010000 */
[--C-:B-1----:R-:W-:Y:S02]  /*4ad0*/  IMAD.MOV.U32 R31, RZ, RZ, R151.reuse ;  /* 0x000000ffff1f7224 */ /* 0x102fe400078e0097 */
[--C-:B------:R-:W-:Y:S02]  /*4ae0*/  IMAD.MOV.U32 R25, RZ, RZ, R151.reuse ;  /* 0x000000ffff197224 */ /* 0x100fe400078e0097 */
[----:B------:R-:W-:Y:S02]  /*4af0*/  IMAD.MOV.U32 R24, RZ, RZ, R151 ;  /* 0x000000ffff187224 */ /* 0x000fe400078e0097 */
[C---:B--2---:R-:W-:Y:S01]  /*4b00*/  FADD.FTZ R19, R42.reuse, R19 ;  /* 0x000000132a137221 */ /* 0x044fe20000010000 */
[----:B------:R-:W-:Y:S01]  /*4b10*/  F2FP.F16.F32.PACK_AB R195, R42, R29 ;  /* 0x0000001d2ac3723e */ /* 0x000fe200000000ff */
[----:B------:R-:W-:Y:S01]  /*4b20*/  IMAD.MOV.U32 R42, RZ, RZ, R151 ;  /* 0x000000ffff2a7224 */ /* 0x000fe200078e0097 */
[----:B------:R-:W-:Y:S01]  /*4b30*/  MOV R29, R151 ;  /* 0x00000097001d7202 */ /* 0x000fe20000000f00 */
[----:B------:R-:W-:Y:S06]  /*4b40*/  @!P2 BRA `(.L_x_15) ;  /* 0x0000003c0098a947 */ /* 0x000fec0003800000 */
[----:B------:R-:W-:Y:S01]  /*4b50*/  R2UR UR60, R18 ;  /* 0x00000000123c72ca */ /* 0x000fe200000e0000 */
[----:B------:R-:W-:Y:S01]  /*4b60*/  IMAD.MOV.U32 R221, RZ, RZ, R4 ;  /* 0x000000ffffdd7224 */ /* 0x000fe200078e0004 */
[----:B------:R-:W-:Y:S01]  /*4b70*/  IADD3 R220, R152, -0x2, RZ ;  /* 0xfffffffe98dc7810 */ /* 0x000fe20007ffe0ff */
[----:B------:R-:W-:Y:S01]  /*4b80*/  IMAD.MOV.U32 R222, RZ, RZ, R5 ;  /* 0x000000ffffde7224 */ /* 0x000fe200078e0005 */
[----:B------:R-:W-:Y:S02]  /*4b90*/  MOV R0, 0x3f800000 ;  /* 0x3f80000000007802 */ /* 0x000fe40000000f00 */
[----:B------:R-:W-:Y:S02]  /*4ba0*/  CS2R R150, SRZ ;  /* 0x0000000000967805 */ /* 0x000fe4000001ff00 */
[----:B------:R-:W-:Y:S02]  /*4bb0*/  CS2R R146, SRZ ;  /* 0x0000000000927805 */ /* 0x000fe4000001ff00 */
[----:B------:R-:W-:-:S02]  /*4bc0*/  CS2R R142, SRZ ;  /* 0x00000000008e7805 */ /* 0x000fc4000001ff00 */
[----:B------:R-:W-:Y:S02]  /*4bd0*/  CS2R R138, SRZ ;  /* 0x00000000008a7805 */ /* 0x000fe4000001ff00 */
[----:B------:R-:W-:Y:S02]  /*4be0*/  CS2R R134, SRZ ;  /* 0x0000000000867805 */ /* 0x000fe4000001ff00 */
[----:B------:R-:W-:Y:S02]  /*4bf0*/  CS2R R130, SRZ ;  /* 0x0000000000827805 */ /* 0x000fe4000001ff00 */
        /* <DEDUP_REMOVED lines=57> */
[----:B------:R-:W-:Y:S01]  /*4f90*/  CS2R R24, SRZ ;  /* 0x0000000000187805 */ /* 0x000fe2000001ff00 */
[----:B------:R-:W-:-:S06]  /*4fa0*/  UMOV UR37, UR38 ;  /* 0x0000002600257c82 */ /* 0x000fcc0008000000 */
.L_x_24:
[----:B------:R-:W-:-:S04]  /*4fb0*/  UIADD3 UR4, UR37, 0x1, URZ ;  /* 0x0000000125047890 */ /* 0x000fc8000fffe03f */
[----:B------:R-:W-:-:S04]  /*4fc0*/  UISETP.NE.AND UP0, UPT, UR4, 0x2, UPT ;  /* 0x000000020400788c */ /* 0x000fc8000bf05270 */
[----:B------:R-:W-:Y:S02]  /*4fd0*/  USEL UR5, URZ, 0x1, UP0 ;  /* 0x000000013f057887 */ /* 0x000fe40008000000 */
[----:B------:R-:W-:Y:S02]  /*4fe0*/  USEL UR38, UR4, URZ, UP0 ;  /* 0x0000003f04267287 */ /* 0x000fe40008000000 */
[----:B------:R-:W-:-:S06]  /*4ff0*/  ULOP3.LUT UR4, UR60, UR5, URZ, 0x3c, !UPT ;  /* 0x000000053c047292 */ /* 0x000fcc000f8e3c3f */
[----:B------:R-:W-:Y:S01]  /*5000*/  IMAD.U32 R18, RZ, RZ, UR4 ;  /* 0x00000004ff127e24 */ /* 0x000fe2000f8e00ff */
[----:B------:R-:W-:Y:S06]  /*5010*/  @!P0 BRA `(.L_x_16) ;  /* 0x0000000000048947 */ /* 0x000fec0003800000 */
[----:B------:R-:W-:Y:S01]  /*5020*/  BPT.TRAP 0x1 ;  /* 0x000000040000795c */ /* 0x000fe20000300000 */
.L_x_16:
[----:B------:R-:W-:Y:S01]  /*5030*/  R2UR UR4, R18 ;  /* 0x00000000120472ca */ /* 0x000fe200000e0000 */
[----:B------:R-:W-:-:S12]  /*5040*/  ULEA UR39, UR38, UR61, 0x3 ;  /* 0x0000003d26277291 */ /* 0x000fd8000f8e183f */
[----:B------:R-:W-:-:S05]  /*5050*/  IMAD.U32 R2, RZ, RZ, UR4 ;  /* 0x00000004ff027e24 */ /* 0x000fca000f8e00ff */
[----:B------:R-:W-:-:S04]  /*5060*/  SHF.L.U32 R2, R2, 0x1f, RZ ;  /* 0x0000001f02027819 */ /* 0x000fc800000006ff */
[----:B------:R1:W2:Y:S01]  /*5070*/  SYNCS.PHASECHK.TRANS64.TRYWAIT P2, [UR39+0x38830], R2 ;  /* 0x03883002ff0075a7 */ /* 0x0002a20008040167 */
[----:B------:R-:W-:Y:S05]  /*5080*/  @!P0 BRA `(.L_x_17) ;  /* 0x0000000000048947 */ /* 0x000fea0003800000 */
[----:B------:R-:W-:Y:S01]  /*5090*/  BPT.TRAP 0x1 ;  /* 0x000000040000795c */ /* 0x000fe20000300000 */
.L_x_17:
[----:B--2---:R-:W-:Y:S05]  /*50a0*/  @P2 BRA `(.L_x_18) ;  /* 0x0000000000082947 */ /* 0x004fea0003800000 */
[----:B------:R-:W2:Y:S02]  /*50b0*/  SYNCS.PHASECHK.TRANS64.TRYWAIT P2, [UR39+0x38830], R2 ;  /* 0x03883002ff0075a7 */ /* 0x000ea40008040167 */
[----:B--2---:R-:W-:Y:S05]  /*50c0*/  @!P2 BRA `(.L_x_19) ;  /* 0x00000094007ca947 */ /* 0x004fea0003800000 */
.L_x_18:
[----:B------:R-:W-:Y:S01]  /*50d0*/  R2UR UR4, R21 ;  /* 0x00000000150472ca */ /* 0x000fe200000e0000 */
[----:B------:R-:W-:Y:S01]  /*50e0*/  WARPGROUP.ARRIVE ;  /* 0x00000000000079c5 */ /* 0x000fe20000000000 */
[----:B------:R-:W-:Y:S01]  /*50f0*/  R2UR UR10, R14 ;  /* 0x000000000e0a72ca */ /* 0x000fe200000e0000 */
[----:B------:R-:W-:Y:S01]  /*5100*/  UMOV UR59, 0x40000040 ;  /* 0x40000040003b7882 */ /* 0x000fe20000000000 */
        /* <DEDUP_REMOVED lines=9> */
[----:B------:R-:W-:Y:S01]  /*51a0*/  UIMAD UR4, UR38, 0xa00, UR4 ;  /* 0x00000a00260478a4 */ /* 0x000fe2000f8e0204 */
[-C--:B------:R-:W-:Y:S01]  /*51b0*/  FMUL.FTZ R24, R24, R3.reuse ;  /* 0x0000000318187220 */ /* 0x080fe20000410000 */
[----:B------:R-:W-:Y:S01]  /*51c0*/  UMOV UR56, UR10 ;  /* 0x0000000a00387c82 */ /* 0x000fe20008000000 */
[----:B------:R-:W-:Y:S01]  /*51d0*/  UMOV UR43, 0x40000040 ;  /* 0x40000040002b7882 */ /* 0x000fe20000000000 */
[----:B------:R-:W-:Y:S01]  /*51e0*/  UMOV UR57, UR11 ;  /* 0x0000000b00397c82 */ /* 0x000fe20008000000 */
[----:B------:R-:W-:Y:S01]  /*51f0*/  UIADD3 UR5, UR4, 0x80, URZ ;  /* 0x0000008004057890 */ /* 0x000fe2000fffe03f */
[-C--:B------:R-:W-:Y:S01]  /*5200*/  FMUL.FTZ R25, R25, R3.reuse ;  /* 0x0000000319197220 */ /* 0x080fe20000410000 */
[----:B------:R-:W-:Y:S01]  /*5210*/  UMOV UR58, UR4 ;  /* 0x00000004003a7c82 */ /* 0x000fe20008000000 */
[----:B------:R-:W-:Y:S01]  /*5220*/  UIADD3 UR6, UR4, 0x100, URZ ;  /* 0x0000010004067890 */ /* 0x000fe2000fffe03f */
[----:B------:R-:W-:Y:S01]  /*5230*/  HGMMA.64x16x16.F32 R184, gdesc[UR56], RZ, !UPT, gsb0 ;  /* 0x0020000038b879f0 */ /* 0x000fe2000c0008ff */
[----:B------:R-:W-:Y:S01]  /*5240*/  UMOV UR56, UR10 ;  /* 0x0000000a00387c82 */ /* 0x000fe20008000000 */
[----:B------:R-:W-:Y:S01]  /*5250*/  UMOV UR57, UR11 ;  /* 0x0000000b00397c82 */ /* 0x000fe20008000000 */
[----:B------:R-:W-:Y:S01]  /*5260*/  UMOV UR58, UR5 ;  /* 0x00000005003a7c82 */ /* 0x000fe20008000000 */
[----:B------:R-:W-:Y:S01]  /*5270*/  UMOV UR59, 0x40000040 ;  /* 0x40000040003b7882 */ /* 0x000fe20000000000 */
[----:B------:R-:W-:Y:S01]  /*5280*/  UIADD3 UR5, UR4, 0x180, URZ ;  /* 0x0000018004057890 */ /* 0x000fe2000fffe03f */
[-C--:B------:R-:W-:Y:S01]  /*5290*/  FMUL.FTZ R28, R28, R3.reuse ;  /* 0x000000031c1c7220 */ /* 0x080fe20000410000 */
        /* <DEDUP_REMOVED lines=12> */
[----:B------:R-:W-:Y:S01]  /*5360*/  UMOV UR47, 0x40000040 ;  /* 0x40000040002f7882 */ /* 0x000fe20000000000 */
[----:B------:R-:W-:Y:S01]  /*5370*/  UIADD3 UR50, UR4, 0x782, URZ ;  /* 0x0000078204327890 */ /* 0x000fe2000fffe03f */
[-C--:B------:R-:W-:Y:S01]  /*5380*/  FMUL.FTZ R41, R41, R3.reuse ;  /* 0x0000000329297220 */ /* 0x080fe20000410000 */
[----:B------:R-:W-:Y:S01]  /*5390*/  UMOV UR51, 0x40000040 ;  /* 0x4000004000337882 */ /* 0x000fe20000000000 */
[----:B------:R-:W-:Y:S01]  /*53a0*/  UIADD3 UR54, UR4, 0x784, URZ ;  /* 0x0000078404367890 */ /* 0x000fe2000fffe03f */
[-C--:B------:R-:W-:Y:S01]  /*53b0*/  FMUL.FTZ R44, R44, R3.reuse ;  /* 0x000000032c2c7220 */ /* 0x080fe20000410000 */
[----:B------:R-:W-:Y:S01]  /*53c0*/  UMOV UR55, 0x40000040 ;  /* 0x4000004000377882 */ /* 0x000fe20000000000 */
[----:B------:R-:W-:Y:S01]  /*53d0*/  UMOV UR7, 0x40000040 ;  /* 0x4000004000077882 */ /* 0x000fe20000000000 */
[-C--:B------:R-:W-:Y:S01]  /*53e0*/  FMUL.FTZ R45, R45, R3.reuse ;  /* 0x000000032d2d7220 */ /* 0x080fe20000410000 */
        /* <DEDUP_REMOVED lines=23> */
[----:B------:R-:W-:Y:S01]  /*5560*/  FMUL.FTZ R93, R93, R3 ;  /* 0x000000035d5d7220 */ /* 0x000fe20000410000 */
[----:B------:R-:W-:-:S02]  /*5570*/  WARPGROUP.DEPBAR.LE gsb0, 0x0 ;  /* 0x00008000000079c5 */ /* 0x000fc40000010000 */
[----:B------:R-:W-:Y:S01]  /*5580*/  WARPGROUP.ARRIVE ;  /* 0x00000000000079c5 */ /* 0x000fe20000000000 */
[-C--:B------:R-:W-:Y:S01]  /*5590*/  FMUL.FTZ R96, R96, R3.reuse ;  /* 0x0000000360607220 */ /* 0x080fe20000410000 */
[-C--:B------:R-:W-:Y:S01]  /*55a0*/  FMUL.FTZ R97, R97, R3.reuse ;  /* 0x0000000361617220 */ /* 0x080fe20000410000 */
[-C--:B------:R-:W-:Y:S01]  /*55b0*/  FMUL.FTZ R100, R100, R3.reuse ;  /* 0x0000000364647220 */ /* 0x080fe20000410000 */
[-C--:B------:R-:W-:Y:S01]  /*55c0*/  FMUL.FTZ R101, R101, R3.reuse ;  /* 0x0000000365657220 */ /* 0x080fe20000410000 */
[-C--:B------:R-:W-:Y:S01]  /*55d0*/  FMUL.FTZ R104, R104, R3.reuse ;  /* 0x0000000368687220 */ /* 0x080fe20000410000 */
[----:B------:R-:W-:Y:S01]  /*55e0*/  HGMMA.64x16x16.F32 R176, gdesc[UR56], RZ, !UPT, gsb0 ;  /* 0x0020000038b079f0 */ /* 0x000fe2000c0008ff */
[----:B------:R-:W-:Y:S01]  /*55f0*/  UMOV UR56, UR10 ;  /* 0x0000000a00387c82 */ /* 0x000fe20008000000 */
[----:B------:R-:W-:Y:S01]  /*5600*/  UMOV UR57, UR11 ;  /* 0x0000000b00397c82 */ /* 0x000fe20008000000 */
[----:B------:R-:W-:Y:S01]  /*5610*/  UMOV UR58, UR6 ;  /* 0x00000006003a7c82 */ /* 0x000fe20008000000 */
[----:B------:R-:W-:Y:S01]  /*5620*/  UMOV UR59, 0x40000040 ;  /* 0x40000040003b7882 */ /* 0x000fe20000000000 */
[----:B------:R-:W-:Y:S01]  /*5630*/  UIADD3 UR6, UR4, 0x200, URZ ;  /* 0x0000020004067890 */ /* 0x000fe2000fffe03f */
        /* <DEDUP_REMOVED lines=96> */
[----:B------:R-:W-:-:S06]  /*5c40*/  WARPGROUP.ARRIVE ;  /* 0x00000000000079c5 */ /* 0x000fcc0000000000 */
[----:B------:R-:W-:Y:S01]  /*5c50*/  HGMMA.64x16x16.F32 R160, gdesc[UR56], RZ, !UPT, gsb0 ;  /* 0x0020000038a079f0 */ /* 0x000fe2000c0008ff */
[----:B------:R-:W-:Y:S01]  /*5c60*/  UMOV UR56, UR10 ;  /* 0x0000000a00387c82 */ /* 0x000fe20008000000 */
[----:B------:R-:W-:Y:S01]  /*5c70*/  UMOV UR57, UR11 ;  /* 0x0000000b00397c82 */ /* 0x000fe20008000000 */
[----:B------:R-:W-:Y:S01]  /*5c80*/  UMOV UR58, UR6 ;  /* 0x00000006003a7c82 */ /* 0x000fe20008000000 */
[----:B------:R-:W-:Y:S01]  /*5c90*/  UMOV UR59, 0x40000040 ;  /* 0x40000040003b7882 */ /* 0x000fe20000000000 */
[----:B------:R-:W-:Y:S01]  /*5ca0*/  UIADD3 UR6, UR4, 0x102, URZ ;  /* 0x0000010204067890 */ /* 0x000fe2000fffe03f */
[----:B------:R-:W-:Y:S02]  /*5cb0*/  R2UR UR10, R8 ;  /* 0x00000000080a72ca */ /* 0x000fe400000e0000 */
[----:B------:R-:W-:Y:S01]  /*5cc0*/  R2UR UR11, R9 ;  /* 0x00000000090b72ca */ /* 0x000fe200000e0000 */
        /* <DEDUP_REMOVED lines=14> */
[----:B------:R-:W-:Y:S01]  /*5db0*/  UIADD3 UR5, UR4, 0x182, URZ ;  /* 0x0000018204057890 */ /* 0x000fe2000fffe03f */
        /* <DEDUP_REMOVED lines=106> */
[----:B------:R-:W-:Y:S01]  /*6460*/  UMOV UR11, 0x40000040 ;  /* 0x40000040000b7882 */ /* 0x000fe20000000000 */
[----:B------:R-:W-:Y:S01]  /*6470*/  UIADD3 UR6, UR4, 0x380, URZ ;  /* 0x0000038004067890 */ /* 0x000fe2000fffe03f */
        /* <DEDUP_REMOVED lines=32> */
[----:B------:R-:W-:Y:S02]  /*6680*/  UIADD3 UR10, UR4, 0x906, URZ ;  /* 0x00000906040a7890 */ /* 0x000fe4000fffe03f */
        /* <DEDUP_REMOVED lines=28> */
[----:B------:R-:W-:Y:S02]  /*6850*/  R2UR UR14, R6 ;  /* 0x00000000060e72ca */ /* 0x000fe400000e0000 */
[----:B------:R-:W-:-:S11]  /*6860*/  R2UR UR15, R7 ;  /* 0x00000000070f72ca */ /* 0x000fd600000e0000 */
[----:B------:R-:W-:Y:S02]  /*6870*/  UMOV UR56, UR14 ;  /* 0x0000000e00387c82 */ /* 0x000fe40008000000 */
[----:B------:R-:W-:Y:S01]  /*6880*/  UMOV UR57, UR15 ;  /* 0x0000000f00397c82 */ /* 0x000fe20008000000 */
        /* <DEDUP_REMOVED lines=239> */
[----:B------:R-:W-:-:S03]  /*7780*/  UIADD3 UR6, UR4, 0x886, URZ ;  /* 0x0000088604067890 */ /* 0x000fc6000fffe03f */
[----:B------:R-:W-:Y:S01]  /*7790*/  UMOV UR4, UR14 ;  /* 0x0000000e00047c82 */ /* 0x000fe20008000000 */
[----:B------:R-:W-:Y:S02]  /*77a0*/  WARPGROUP.DEPBAR.LE gsb0, 0x0 ;  /* 0x00008000000079c5 */ /* 0x000fe40000010000 */
[----:B------:R-:W-:-:S06]  /*77b0*/  WARPGROUP.ARRIVE ;  /* 0x00000000000079c5 */ /* 0x000fcc0000000000 */
[----:B------:R-:W-:Y:S03]  /*77c0*/  HGMMA.64x16x16.F32 R152, gdesc[UR52], R152, gsb0 ;  /* 0x00200000349879f0 */ /* 0x000fe60008000898 */
        /* <DEDUP_REMOVED lines=26> */
[----:B------:R-:W-:Y:S02]  /*7970*/  WARPGROUP.DEPBAR.LE gsb0, 0x0 ;  /* 0x00008000000079c5 */ /* 0x000fe40000010000 */
[----:B------:R-:W-:-:S06]  /*7980*/  WARPGROUP.ARRIVE ;  /* 0x00000000000079c5 */ /* 0x000fcc0000000000 */
[----:B------:R-:W-:Y:S03]  /*7990*/  HGMMA.64x16x16.F32 R152, gdesc[UR4], R152, gsb0 ;  /* 0x00200000049879f0 */ /* 0x000fe60008000898 */
[----:B------:R-:W-:Y:S02]  /*79a0*/  WARPGROUP.DEPBAR.LE gsb0, 0x0 ;  /* 0x00008000000079c5 */ /* 0x000fe40000010000 */
[----:B------:R-:W-:Y:S05]  /*79b0*/  @!P0 BRA `(.L_x_20) ;  /* 0x0000000000048947 */ /* 0x000fea0003800000 */
[----:B------:R-:W-:Y:S01]  /*79c0*/  BPT.TRAP 0x1 ;  /* 0x000000040000795c */ /* 0x000fe20000300000 */
.L_x_20:
[----:B------:R-:W-:Y:S01]  /*79d0*/  ULEA UR5, UR37, UR61, 0x3 ;  /* 0x0000003d25057291 */ /* 0x000fe2000f8e183f */
[----:B------:R-:W-:-:S04]  /*79e0*/  MOV R0, UR60 ;  /* 0x0000003c00007c02 */ /* 0x000fc80008000f00 */
[----:B------:R-:W-:-:S04]  /*79f0*/  SHF.L.U32 R0, R0, 0x1f, RZ ;  /* 0x0000001f00007819 */ /* 0x000fc800000006ff */
[----:B------:R3:W4:Y:S01]  /*7a00*/  SYNCS.PHASECHK.TRANS64.TRYWAIT P2, [UR5+0x38850], R0 ;  /* 0x03885000ff0075a7 */ /* 0x0007220008040145 */
[----:B------:R-:W-:Y:S05]  /*7a10*/  @!P0 BRA `(.L_x_21) ;  /* 0x0000000000048947 */ /* 0x000fea0003800000 */
[----:B------:R-:W-:Y:S01]  /*7a20*/  BPT.TRAP 0x1 ;  /* 0x000000040000795c */ /* 0x000fe20000300000 */
.L_x_21:
[----:B----4-:R-:W-:Y:S05]  /*7a30*/  @P2 BRA `(.L_x_22) ;  /* 0x0000000000082947 */ /* 0x010fea0003800000 */
[----:B------:R-:W4:Y:S02]  /*7a40*/  SYNCS.PHASECHK.TRANS64.TRYWAIT P2, [UR5+0x38850], R0 ;  /* 0x03885000ff0075a7 */ /* 0x000f240008040145 */
[----:B----4-:R-:W-:Y:S05]  /*7a50*/  @!P2 BRA `(.L_x_23) ;  /* 0x0000006c0030a947 */ /* 0x010fea0003800000 */
.L_x_22:
[----:B------:R-:W-:Y:S01]  /*7a60*/  UIADD3 UR4, UR61, 0x400, URZ ;  /* 0x000004003d047890 */ /* 0x000fe2000fffe03f */
[----:B------:R-:W-:Y:S01]  /*7a70*/  WARPGROUP.ARRIVE ;  /* 0x00000000000079c5 */ /* 0x000fe20000000000 */
[----:B------:R-:W-:Y:S01]  /*7a80*/  UMOV UR7, 0x40000040 ;  /* 0x4000004000077882 */ /* 0x000fe20000000000 */
[----:B---34-:R-:W-:Y:S01]  /*7a90*/  FMNMX.FTZ R0, R184, R222, !PT ;  /* 0x000000deb8007209 */ /* 0x018fe20007810000 */
[----:B------:R-:W-:Y:S01]  /*7aa0*/  USHF.R.U32.HI UR4, URZ, 0x4, UR4 ;  /* 0x000000043f047899 */ /* 0x000fe20008011604 */
[----:B-12---:R-:W1:Y:S01]  /*7ab0*/  LDC R2, c[0x0][0x988] ;  /* 0x00026200ff027b82 */ /* 0x006e620000000800 */
[C---:B------:R-:W-:Y:S01]  /*7ac0*/  ISETP.GT.AND P2, PT, R220.reuse, RZ, PT ;  /* 0x000000ffdc00720c */ /* 0x040fe20003f44270 */
[----:B------:R-:W-:Y:S01]  /*7ad0*/  VIADD R220, R220, 0xffffffff ;  /* 0xffffffffdcdc7836 */ /* 0x000fe20000000000 */
[----:B------:R-:W-:Y:S01]  /*7ae0*/  ULOP3.LUT UR4, UR4, 0x3fff, URZ, 0xc0, !UPT ;  /* 0x00003fff04047892 */ /* 0x000fe2000f8ec03f */
[----:B------:R-:W-:Y:S02]  /*7af0*/  FMNMX.FTZ R3, R185, R0, !PT ;  /* 0x00000000b9037209 */ /* 0x000fe40007810000 */
[----:B------:R-:W-:Y:S01]  /*7b00*/  R2UR UR60, R18 ;  /* 0x00000000123c72ca */ /* 0x000fe200000e0000 */
[----:B------:R-:W-:Y:S01]  /*7b10*/  ULOP3.LUT UR4, UR4, 0x2800000, URZ, 0xfc, !UPT ;  /* 0x0280000004047892 */ /* 0x000fe2000f8efc3f */
[----:B------:R-:W-:-:S03]  /*7b20*/  FMNMX.FTZ R0, R188, R3, !PT ;  /* 0x00000003bc007209 */ /* 0x000fc60007810000 */
[----:B------:R-:W-:Y:S01]  /*7b30*/  UIMAD UR4, UR37, 0xa00, UR4 ;  /* 0x00000a00250478a4 */ /* 0x000fe2000f8e0204 */
[----:B------:R-:W-:Y:S02]  /*7b40*/  FMNMX.FTZ R3, R189, R0, !PT ;  /* 0x00000000bd037209 */ /* 0x000fe40007810000 */
[----:B------:R-:W-:Y:S02]  /*7b50*/  UMOV UR37, UR38 ;  /* 0x0000002600257c82 */ /* 0x000fe40008000000 */
[----:B------:R-:W-:Y:S02]  /*7b60*/  FMNMX.FTZ R0, R176, R3, !PT ;  /* 0x00000003b0007209 */ /* 0x000fe40007810000 */
[----:B------:R-:W-:Y:S02]  /*7b70*/  UMOV UR6, UR4 ;  /* 0x0000000400067c82 */ /* 0x000fe40008000000 */
[----:B------:R-:W-:Y:S01]  /*7b80*/  HGMMA.64x256x16.F32 R24, R208, gdesc[UR4].tnspB, R24, gsb0 ;  /* 0x43e00004d0187df0 */ /* 0x000fe20008000818 */
[----:B------:R-:W-:Y:S01]  /*7b90*/  UIADD3 UR6, UR4, 0x80, URZ ;  /* 0x0000008004067890 */ /* 0x000fe2000fffe03f */
[----:B------:R-:W-:Y:S01]  /*7ba0*/  FMNMX.FTZ R3, R177, R0, !PT ;  /* 0x00000000b1037209 */ /* 0x000fe20007810000 */
[----:B------:R-:W-:-:S03]  /*7bb0*/  UMOV UR7, 0x40000040 ;  /* 0x4000004000077882 */ /* 0x000fc60000000000 */
[----:B------:R-:W-:-:S04]  /*7bc0*/  FMNMX.FTZ R0, R180, R3, !PT ;  /* 0x00000003b4007209 */ /* 0x000fc80007810000 */
        /* <DEDUP_REMOVED lines=12> */
[----:B------:R-:W-:Y:S02]  /*7c90*/  FMNMX.FTZ R4, R157, R0, !PT ;  /* 0x000000009d047209 */ /* 0x000fe40007810000 */
[----:B------:R-:W-:-:S03]  /*7ca0*/  FMNMX.FTZ R0, R186, R221, !PT ;  /* 0x000000ddba007209 */ /* 0x000fc60007810000 */
[----:B------:R-:W2:Y:S01]  /*7cb0*/  SHFL.BFLY PT, R3, R4, 0x2, 0x1f ;  /* 0x0c401f0004037f89 */ /* 0x000ea200000e0000 */
[----:B------:R-:W-:Y:S02]  /*7cc0*/  WARPGROUP.DEPBAR.LE gsb0, 0x0 ;  /* 0x00008000000079c5 */ /* 0x000fe40000010000 */
[----:B------:R-:W-:-:S06]  /*7cd0*/  WARPGROUP.ARRIVE ;  /* 0x00000000000079c5 */ /* 0x000fcc0000000000 */
[----:B------:R-:W-:Y:S01]  /*7ce0*/  HGMMA.64x256x16.F32 R24, R204, gdesc[UR4].tnspB, R24, gsb0 ;  /* 0x43e00004cc187df0 */ /* 0x000fe20008000818 */
[----:B------:R-:W-:Y:S01]  /*7cf0*/  UIADD3 UR6, UR4, 0x100, URZ ;  /* 0x0000010004067890 */ /* 0x000fe2000fffe03f */
[----:B------:R-:W-:Y:S01]  /*7d00*/  UMOV UR7, 0x40000040 ;  /* 0x4000004000077882 */ /* 0x000fe20000000000 */
[----:B------:R-:W-:Y:S02]  /*7d10*/  WARPGROUP.DEPBAR.LE gsb0, 0x0 ;  /* 0x00008000000079c5 */ /* 0x000fe40000010000 */
[----:B------:R-:W-:-:S15]  /*7d20*/  WARPGROUP.ARRIVE ;  /* 0x00000000000079c5 */ /* 0x000fde0000000000 */
[----:B------:R-:W-:-:S08]  /*7d30*/  NOP ;  /* 0x0000000000007918 */ /* 0x000fd00000000000 */
[----:B------:R-:W-:Y:S01]  /*7d40*/  HGMMA.64x256x16.F32 R24, R200, gdesc[UR4].tnspB, R24, gsb0 ;  /* 0x43e00004c8187df0 */ /* 0x000fe20008000818 */
[----:B------:R-:W-:Y:S01]  /*7d50*/  UIADD3 UR6, UR4, 0x180, URZ ;  /* 0x0000018004067890 */ /* 0x000fe2000fffe03f */
[----:B------:R-:W-:Y:S01]  /*7d60*/  UMOV UR7, 0x40000040 ;  /* 0x4000004000077882 */ /* 0x000fe20000000000 */
[----:B------:R-:W-:Y:S01]  /*7d70*/  UIADD3 UR4, UR4, 0x200, URZ ;  /* 0x0000020004047890 */ /* 0x000fe2000fffe03f */
[----:B------:R-:W-:Y:S02]  /*7d80*/  WARPGROUP.DEPBAR.LE gsb0, 0x0 ;  /* 0x00008000000079c5 */ /* 0x000fe40000010000 */
[----:B------:R-:W-:Y:S01]  /*7d90*/  WARPGROUP.ARRIVE ;  /* 0x00000000000079c5 */ /* 0x000fe20000000000 */
[----:B--2---:R-:W-:Y:S02]  /*7da0*/  FMNMX.FTZ R200, R4, R3, !PT ;  /* 0x0000000304c87209 */ /* 0x004fe40007810000 */
[----:B------:R-:W-:-:S15]  /*7db0*/  FMNMX.FTZ R3, R187, R0, !PT ;  /* 0x00000000bb037209 */ /* 0x000fde0007810000 */
[----:B------:R-:W-:-:S04]  /*7dc0*/  NOP ;  /* 0x0000000000007918 */ /* 0x000fc80000000000 */
[----:B------:R-:W-:Y:S01]  /*7dd0*/  HGMMA.64x256x16.F32 R24, R196, gdesc[UR4].tnspB, R24, gsb0 ;  /* 0x43e00004c4187df0 */ /* 0x000fe20008000818 */
[----:B------:R-:W2:Y:S01]  /*7de0*/  SHFL.BFLY PT, R5, R200, 0x1, 0x1f ;  /* 0x0c201f00c8057f89 */ /* 0x000ea200000e0000 */
[----:B------:R-:W-:Y:S01]  /*7df0*/  UMOV UR6, UR4 ;  /* 0x0000000400067c82 */ /* 0x000fe20008000000 */
[----:B------:R-:W-:Y:S01]  /*7e00*/  UMOV UR7, 0x40000040 ;  /* 0x4000004000077882 */ /* 0x000fe20000000000 */
[----:B------:R-:W-:Y:S02]  /*7e10*/  FMNMX.FTZ R0, R190, R3, !PT ;  /* 0x00000003be007209 */ /* 0x000fe40007810000 */
[----:B--2---:R-:W-:Y:S01]  /*7e20*/  FMNMX.FTZ R5, R200, R5, !PT ;  /* 0x00000005c8057209 */ /* 0x004fe20007810000 */
[----:B------:R-:W-:Y:S02]  /*7e30*/  WARPGROUP.DEPBAR.LE gsb0, 0x0 ;  /* 0x00008000000079c5 */ /* 0x000fe40000010000 */
[----:B------:R-:W-:Y:S02]  /*7e40*/  WARPGROUP.ARRIVE ;  /* 0x00000000000079c5 */ /* 0x000fe40000000000 */
[C---:B------:R-:W-:Y:S01]  /*7e50*/  FADD.FTZ R197, -R5.reuse, R222 ;  /* 0x000000de05c57221 */ /* 0x040fe20000010100 */
[----:B-1----:R-:W-:Y:S01]  /*7e60*/  FMUL.FTZ R199, R5, R2 ;  /* 0x0000000205c77220 */ /* 0x002fe20000410000 */
[----:B------:R-:W-:-:S02]  /*7e70*/  IMAD.MOV.U32 R222, RZ, RZ, R5 ;  /* 0x000000ffffde7224 */ /* 0x000fc400078e0005 */
[----:B------:R-:W-:-:S13]  /*7e80*/  FMUL.FTZ R4, R197, R2 ;  /* 0x00000002c5047220 */ /* 0x000fda0000410000 */
[----:B------:R-:W-:Y:S01]  /*7e90*/  HGMMA.64x256x16.F32 R24, R192, gdesc[UR4].tnspB, R24, gsb0 ;  /* 0x43e00004c0187df0 */ /* 0x000fe20008000818 */
[----:B------:R-:W-:Y:S01]  /*7ea0*/  FMNMX.FTZ R197, R191, R0, !PT ;  /* 0x00000000bfc57209 */ /* 0x000fe20007810000 */
[-CC-:B------:R-:W-:Y:S01]  /*7eb0*/  FFMA.FTZ R196, R160, R2.reuse, -R199.reuse ;  /* 0x00000002a0c47223 */ /* 0x180fe200000108c7 */
[----:B------:R1:W-:Y:S01]  /*7ec0*/  MUFU.EX2 R3, R4 ;  /* 0x0000000400037308 */ /* 0x0003e20000000800 */
[-CC-:B------:R-:W-:Y:S01]  /*7ed0*/  FFMA.FTZ R160, R161, R2.reuse, -R199.reuse ;  /* 0x00000002a1a07223 */ /* 0x180fe200000108c7 */
[----:B------:R-:W-:Y:S01]  /*7ee0*/  FMNMX.FTZ R0, R178, R197, !PT ;  /* 0x000000c5b2007209 */ /* 0x000fe20007810000 */
[-CC-:B------:R-:W-:Y:S01]  /*7ef0*/  FFMA.FTZ R161, R165, R2.reuse, -R199.reuse ;  /* 0x00000002a5a17223 */ /* 0x180fe200000108c7 */
[-CC-:B------:R-:W-:Y:S01]  /*7f00*/  FFMA.FTZ R208, R184, R2.reuse, -R199.reuse ;  /* 0x00000002b8d07223 */ /* 0x180fe200000108c7 */
[--C-:B------:R-:W-:Y:S01]  /*7f10*/  FFMA.FTZ R185, R185, R2, -R199.reuse ;  /* 0x00000002b9b97223 */ /* 0x100fe200000108c7 */
[----:B------:R-:W-:Y:S01]  /*7f20*/  FMNMX.FTZ R197, R179, R0, !PT ;  /* 0x00000000b3c57209 */ /* 0x000fe20007810000 */
[-CC-:B------:R-:W-:Y:S01]  /*7f30*/  FFMA.FTZ R210, R188, R2.reuse, -R199.reuse ;  /* 0x00000002bcd27223 */ /* 0x180fe200000108c7 */
[-CC-:B------:R-:W-:Y:S01]  /*7f40*/  FFMA.FTZ R189, R189, R2.reuse, -R199.reuse ;  /* 0x00000002bdbd7223 */ /* 0x180fe200000108c7 */
[-CC-:B-1----:R-:W-:Y:S01]  /*7f50*/  FFMA.FTZ R4, R177, R2.reuse, -R199.reuse ;  /* 0x00000002b1047223 */ /* 0x182fe200000108c7 */
[----:B------:R-:W-:Y:S01]  /*7f60*/  FMNMX.FTZ R0, R182, R197, !PT ;  /* 0x000000c5b6007209 */ /* 0x000fe20007810000 */
[----:B------:R-:W1:Y:S01]  /*7f70*/  MUFU.EX2 R208, R208 ;  /* 0x000000d000d07308 */ /* 0x000e620000000800 */
[-CC-:B------:R-:W-:Y:S01]  /*7f80*/  FFMA.FTZ R198, R164, R2.reuse, -R199.reuse ;  /* 0x00000002a4c67223 */ /* 0x180fe200000108c7 */
[--C-:B------:R-:W-:Y:S01]  /*7f90*/  FFMA.FTZ R204, R176, R2, -R199.reuse ;  /* 0x00000002b0cc7223 */ /* 0x100fe200000108c7 */
[----:B------:R-:W-:Y:S01]  /*7fa0*/  FMNMX.FTZ R197, R183, R0, !PT ;  /* 0x00000000b7c57209 */ /* 0x000fe20007810000 */
[-CC-:B------:R-:W-:Y:S01]  /*7fb0*/  FFMA.FTZ R200, R168, R2.reuse, -R199.reuse ;  /* 0x00000002a8c87223 */ /* 0x180fe200000108c7 */
[-CC-:B------:R-:W-:Y:S01]  /*7fc0*/  FFMA.FTZ R206, R180, R2.reuse, -R199.reuse ;  /* 0x00000002b4ce7223 */ /* 0x180fe200000108c7 */
[-CC-:B------:R-:W-:Y:S01]  /*7fd0*/  FFMA.FTZ R181, R181, R2.reuse, -R199.reuse ;  /* 0x00000002b5b57223 */ /* 0x180fe200000108c7 */
[----:B------:R-:W-:Y:S01]  /*7fe0*/  FMNMX.FTZ R0, R170, R197, !PT ;  /* 0x000000c5aa007209 */ /* 0x000fe20007810000 */
[----:B------:R-:W2:Y:S01]  /*7ff0*/  MUFU.EX2 R185, R185 ;  /* 0x000000b900b97308 */ /* 0x000ea20000000800 */
[-CC-:B------:R-:W-:Y:S01]  /*8000*/  FFMA.FTZ R202, R172, R2.reuse, -R199.reuse ;  /* 0x00000002acca7223 */ /* 0x180fe200000108c7 */
[--C-:B------:R-:W-:Y:S01]  /*8010*/  FFMA.FTZ R169, R169, R2, -R199.reuse ;  /* 0x00000002a9a97223 */ /* 0x100fe200000108c7 */
[----:B------:R-:W-:Y:S01]  /*8020*/  FMNMX.FTZ R197, R171, R0, !PT ;  /* 0x00000000abc57209 */ /* 0x000fe20007810000 */
[-CC-:B------:R-:W-:Y:S01]  /*8030*/  FFMA.FTZ R173, R173, R2.reuse, -R199.reuse ;  /* 0x00000002adad7223 */ /* 0x180fe200000108c7 */
[-CC-:B------:R-:W-:Y:S01]  /*8040*/  FFMA.FTZ R152, R152, R2.reuse, -R199.reuse ;  /* 0x0000000298987223 */ /* 0x180fe200000108c7 */
[--C-:B------:R-:W-:Y:S01]  /*8050*/  FFMA.FTZ R153, R153, R2, -R199.reuse ;  /* 0x0000000299997223 */ /* 0x100fe200000108c7 */
[----:B------:R-:W-:Y:S01]  /*8060*/  FMNMX.FTZ R0, R174, R197, !PT ;  /* 0x000000c5ae007209 */ /* 0x000fe20007810000 */
[----:B------:R-:W-:Y:S01]  /*8070*/  MUFU.EX2 R210, R210 ;  /* 0x000000d200d27308 */ /* 0x000fe20000000800 */
[----:B-1----:R-:W-:Y:S01]  /*8080*/  FFMA.FTZ R20, R3, R20, R208 ;  /* 0x0000001403147223 */ /* 0x002fe200000100d0 */
[--C-:B------:R-:W-:Y:S01]  /*8090*/  FFMA.FTZ R156, R156, R2, -R199.reuse ;  /* 0x000000029c9c7223 */ /* 0x100fe200000108c7 */
[----:B------:R-:W-:Y:S01]  /*80a0*/  FMNMX.FTZ R197, R175, R0, !PT ;  /* 0x00000000afc57209 */ /* 0x000fe20007810000 */
[----:B------:R-:W-:-:S03]  /*80b0*/  FFMA.FTZ R157, R157, R2, -R199 ;  /* 0x000000029d9d7223 */ /* 0x000fc600000108c7 */
[----:B------:R-:W-:Y:S01]  /*80c0*/  FMNMX.FTZ R0, R162, R197, !PT ;  /* 0x000000c5a2007209 */ /* 0x000fe20007810000 */
[----:B------:R-:W-:Y:S01]  /*80d0*/  MUFU.EX2 R189, R189 ;  /* 0x000000bd00bd7308 */ /* 0x000fe20000000800 */
[----:B--2---:R-:W-:Y:S02]  /*80e0*/  F2FP.F16.F32.PACK_AB R208, R185, R208 ;  /* 0x000000d0b9d0723e */ /* 0x004fe400000000ff */
[----:B------:R-:W-:-:S04]  /*80f0*/  FMNMX.FTZ R197, R163, R0, !PT ;  /* 0x00000000a3c57209 */ /* 0x000fc80007810000 */
[----:B------:R-:W-:Y:S01]  /*8100*/  FMNMX.FTZ R0, R166, R197, !PT ;  /* 0x000000c5a6007209 */ /* 0x000fe20007810000 */
[----:B------:R-:W-:Y:S03]  /*8110*/  MUFU.EX2 R204, R204 ;  /* 0x000000cc00cc7308 */ /* 0x000fe60000000800 */
[----:B------:R-:W-:-:S04]  /*8120*/  FMNMX.FTZ R177, R167, R0, !PT ;  /* 0x00000000a7b17209 */ /* 0x000fc80007810000 */
[----:B------:R-:W-:Y:S01]  /*8130*/  FMNMX.FTZ R0, R154, R177, !PT ;  /* 0x000000b19a007209 */ /* 0x000fe20007810000 */
[----:B------:R1:W-:Y:S03]  /*8140*/  MUFU.EX2 R197, R4 ;  /* 0x0000000400c57308 */ /* 0x0003e60000000800 */
[----:B------:R-:W-:-:S04]  /*8150*/  FMNMX.FTZ R177, R155, R0, !PT ;  /* 0x000000009bb17209 */ /* 0x000fc80007810000 */
[----:B------:R-:W-:Y:S01]  /*8160*/  FMNMX.FTZ R0, R158, R177, !PT ;  /* 0x000000b19e007209 */ /* 0x000fe20007810000 */
[----:B------:R-:W-:Y:S03]  /*8170*/  MUFU.EX2 R206, R206 ;  /* 0x000000ce00ce7308 */ /* 0x000fe60000000800 */
[----:B------:R-:W-:-:S05]  /*8180*/  FMNMX.FTZ R0, R159, R0, !PT ;  /* 0x000000009f007209 */ /* 0x000fca0007810000 */
[----:B------:R-:W1:Y:S01]  /*8190*/  SHFL.BFLY PT, R177, R0, 0x2, 0x1f ;  /* 0x0c401f0000b17f89 */ /* 0x000e6200000e0000 */
[----:B------:R-:W-:Y:S08]  /*81a0*/  MUFU.EX2 R181, R181 ;  /* 0x000000b500b57308 */ /* 0x000ff00000000800 */
[----:B------:R-:W-:Y:S08]  /*81b0*/  MUFU.EX2 R200, R200 ;  /* 0x000000c800c87308 */ /* 0x000ff00000000800 */
[----:B------:R-:W-:Y:S01]  /*81c0*/  MUFU.EX2 R169, R169 ;  /* 0x000000a900a97308 */ /* 0x000fe20000000800 */
[----:B-1----:R-:W-:-:S07]  /*81d0*/  FMNMX.FTZ R4, R0, R177, !PT ;  /* 0x000000b100047209 */ /* 0x002fce0007810000 */
[----:B------:R-:W-:Y:S01]  /*81e0*/  MUFU.EX2 R202, R202 ;  /* 0x000000ca00ca7308 */ /* 0x000fe20000000800 */
[----:B------:R-:W1:Y:S07]  /*81f0*/  SHFL.BFLY PT, R201, R4, 0x1, 0x1f ;  /* 0x0c201f0004c97f89 */ /* 0x000e6e00000e0000 */
[----:B------:R2:W-:Y:S08]  /*8200*/  MUFU.EX2 R177, R160 ;  /* 0x000000a000b17308 */ /* 0x0005f00000000800 */
[----:B------:R-:W-:Y:S08]  /*8210*/  MUFU.EX2 R173, R173 ;  /* 0x000000ad00ad7308 */ /* 0x000ff00000000800 */
[----:B------:R-:W-:Y:S01]  /*8220*/  MUFU.EX2 R196, R196 ;  /* 0x000000c400c47308 */ /* 0x000fe20000000800 */
[----:B-1----:R-:W-:-:S07]  /*8230*/  FMNMX.FTZ R4, R4, R201, !PT ;  /* 0x000000c904047209 */ /* 0x002fce0007810000 */
[----:B------:R-:W-:Y:S01]  /*8240*/  MUFU.EX2 R198, R198 ;  /* 0x000000c600c67308 */ /* 0x000fe20000000800 */
[----:B------:R-:W-:Y:S01]  /*8250*/  FADD.FTZ R165, -R4, R221 ;  /* 0x000000dd04a57221 */ /* 0x000fe20000010100 */
[----:B------:R-:W-:-:S03]  /*8260*/  MOV R221, R4 ;  /* 0x0000000400dd7202 */ /* 0x000fc60000000f00 */
[-C--:B------:R-:W-:Y:S01]  /*8270*/  FMUL.FTZ R0, R165, R2.reuse ;  /* 0x00000002a5007220 */ /* 0x080fe20000410000 */
[-C--:B------:R-:W-:Y:S02]  /*8280*/  FMUL.FTZ R165, R4, R2.reuse ;  /* 0x0000000204a57220 */ /* 0x080fe40000410000 */
[----:B------:R-:W-:Y:S02]  /*8290*/  MUFU.EX2 R161, R161 ;  /* 0x000000a100a17308 */ /* 0x000fe40000000800 */
[-CC-:B------:R-:W-:Y:S01]  /*82a0*/  FFMA.FTZ R209, R186, R2.reuse, -R165.reuse ;  /* 0x00000002bad17223 */ /* 0x180fe200000108a5 */
[-CC-:B--2---:R-:W-:Y:S01]  /*82b0*/  FFMA.FTZ R160, R187, R2.reuse, -R165.reuse ;  /* 0x00000002bba07223 */ /* 0x184fe200000108a5 */
[-CC-:B------:R-:W-:Y:S01]  /*82c0*/  FFMA.FTZ R201, R170, R2.reuse, -R165.reuse ;  /* 0x00000002aac97223 */ /* 0x180fe200000108a5 */
[-CC-:B------:R-:W-:Y:S01]  /*82d0*/  FFMA.FTZ R211, R190, R2.reuse, -R165.reuse ;  /* 0x00000002bed37223 */ /* 0x180fe200000108a5 */
[-CC-:B------:R-:W-:Y:S01]  /*82e0*/  FFMA.FTZ R170, R171, R2.reuse, -R165.reuse ;  /* 0x00000002abaa7223 */ /* 0x180fe200000108a5 */
[----:B------:R-:W-:Y:S01]  /*82f0*/  IMAD.U32 R171, RZ, RZ, UR39 ;  /* 0x00000027ffab7e24 */ /* 0x000fe2000f8e00ff */
[----:B------:R-:W-:Y:S01]  /*8300*/  MUFU.EX2 R0, R0 ;  /* 0x0000000000007308 */ /* 0x000fe20000000800 */
[-CC-:B------:R-:W-:Y:S01]  /*8310*/  FFMA.FTZ R164, R191, R2.reuse, -R165.reuse ;  /* 0x00000002bfa47223 */ /* 0x180fe200000108a5 */
[----:B------:R-:W-:Y:S01]  /*8320*/  FFMA.FTZ R203, R174, R2, -R165 ;  /* 0x00000002aecb7223 */ /* 0x000fe200000108a5 */
[----:B------:R-:W-:-:S02]  /*8330*/  @!P1 VIADD R171, R171, 0x38840 ;  /* 0x00038840abab9836 */ /* 0x000fc40000000000 */
[-CC-:B------:R-:W-:Y:S01]  /*8340*/  FFMA.FTZ R174, R175, R2.reuse, -R165.reuse ;  /* 0x00000002afae7223 */ /* 0x180fe200000108a5 */
[----:B------:R-:W-:Y:S01]  /*8350*/  MOV R175, UR5 ;  /* 0x0000000500af7c02 */ /* 0x000fe20008000f00 */
[-CC-:B------:R-:W-:Y:S01]  /*8360*/  FFMA.FTZ R205, R178, R2.reuse, -R165.reuse ;  /* 0x00000002b2cd7223 */ /* 0x180fe200000108a5 */
[-C--:B------:R-:W-:Y:S01]  /*8370*/  FFMA.FTZ R168, R179, R2.reuse, -R165 ;  /* 0x00000002b3a87223 */ /* 0x080fe200000108a5 */
[----:B------:R-:W1:Y:S01]  /*8380*/  MUFU.EX2 R209, R209 ;  /* 0x000000d100d17308 */ /* 0x000e620000000800 */
[----:B------:R-:W-:Y:S01]  /*8390*/  @!P1 PRMT R171, RZ, 0x654, R171 ;  /* 0x00000654ffab9816 */ /* 0x000fe200000000ab */
[----:B------:R-:W-:Y:S02]  /*83a0*/  @!P1 VIADD R175, R175, 0x38860 ;  /* 0x00038860afaf9836 */ /* 0x000fe40000000000 */
[-CC-:B------:R-:W-:Y:S01]  /*83b0*/  FFMA.FTZ R207, R182, R2.reuse, -R165.reuse ;  /* 0x00000002b6cf7223 */ /* 0x180fe200000108a5 */
[-CC-:B------:R-:W-:Y:S01]  /*83c0*/  FFMA.FTZ R172, R183, R2.reuse, -R165.reuse ;  /* 0x00000002b7ac7223 */ /* 0x180fe200000108a5 */
[-CC-:B------:R-:W-:Y:S01]  /*83d0*/  FFMA.FTZ R162, R162, R2.reuse, -R165.reuse ;  /* 0x00000002a2a27223 */ /* 0x180fe200000108a5 */
[-C--:B------:R-:W-:Y:S01]  /*83e0*/  FFMA.FTZ R199, R166, R2.reuse, -R165 ;  /* 0x00000002a6c77223 */ /* 0x080fe200000108a5 */
[----:B------:R-:W-:Y:S01]  /*83f0*/  @!P1 PRMT R178, RZ, 0x654, R175 ;  /* 0x00000654ffb29816 */ /* 0x000fe200000000af */
[----:B------:R-:W2:Y:S01]  /*8400*/  MUFU.EX2 R160, R160 ;  /* 0x000000a000a07308 */ /* 0x000ea20000000800 */
[----:B------:R-:W-:Y:S01]  /*8410*/  FADD.FTZ R175, R185, R20 ;  /* 0x00000014b9af7221 */ /* 0x000fe20000010000 */
[-CC-:B------:R-:W-:Y:S01]  /*8420*/  FFMA.FTZ R20, R163, R2.reuse, -R165.reuse ;  /* 0x00000002a3147223 */ /* 0x180fe200000108a5 */
[-CC-:B------:R-:W-:Y:S01]  /*8430*/  FFMA.FTZ R167, R167, R2.reuse, -R165.reuse ;  /* 0x00000002a7a77223 */ /* 0x180fe200000108a5 */
[-CC-:B------:R-:W-:Y:S01]  /*8440*/  FFMA.FTZ R154, R154, R2.reuse, -R165.reuse ;  /* 0x000000029a9a7223 */ /* 0x180fe200000108a5 */
[-CC-:B------:R-:W-:Y:S01]  /*8450*/  FFMA.FTZ R155, R155, R2.reuse, -R165.reuse ;  /* 0x000000029b9b7223 */ /* 0x180fe200000108a5 */
[-CC-:B------:R-:W-:Y:S01]  /*8460*/  FFMA.FTZ R158, R158, R2.reuse, -R165.reuse ;  /* 0x000000029e9e7223 */ /* 0x180fe200000108a5 */
[----:B------:R-:W-:Y:S01]  /*8470*/  FFMA.FTZ R159, R159, R2, -R165 ;  /* 0x000000029f9f7223 */ /* 0x000fe200000108a5 */
[----:B------:R-:W3:Y:S08]  /*8480*/  MUFU.EX2 R211, R211 ;  /* 0x000000d300d37308 */ /* 0x000ef00000000800 */
[----:B------:R-:W4:Y:S08]  /*8490*/  MUFU.EX2 R164, R164 ;  /* 0x000000a400a47308 */ /* 0x000f300000000800 */
[----:B------:R-:W5:Y:S08]  /*84a0*/  MUFU.EX2 R205, R205 ;  /* 0x000000cd00cd7308 */ /* 0x000f700000000800 */
[----:B------:R-:W5:Y:S08]  /*84b0*/  MUFU.EX2 R168, R168 ;  /* 0x000000a800a87308 */ /* 0x000f700000000800 */
[----:B------:R-:W-:Y:S08]  /*84c0*/  MUFU.EX2 R207, R207 ;  /* 0x000000cf00cf7308 */ /* 0x000ff00000000800 */
[----:B------:R-:W-:Y:S08]  /*84d0*/  MUFU.EX2 R172, R172 ;  /* 0x000000ac00ac7308 */ /* 0x000ff00000000800 */
[----:B------:R-:W-:Y:S08]  /*84e0*/  MUFU.EX2 R201, R201 ;  /* 0x000000c900c97308 */ /* 0x000ff00000000800 */
[----:B------:R-:W-:Y:S08]  /*84f0*/  MUFU.EX2 R170, R170 ;  /* 0x000000aa00aa7308 */ /* 0x000ff00000000800 */
[----:B------:R-:W-:Y:S08]  /*8500*/  MUFU.EX2 R203, R203 ;  /* 0x000000cb00cb7308 */ /* 0x000ff00000000800 */
[----:B------:R-:W-:Y:S08]  /*8510*/  MUFU.EX2 R174, R174 ;  /* 0x000000ae00ae7308 */ /* 0x000ff00000000800 */
[----:B------:R-:W-:Y:S08]  /*8520*/  MUFU.EX2 R20, R20 ;  /* 0x0000001400147308 */ /* 0x000ff00000000800 */
[----:B------:R-:W-:Y:S08]  /*8530*/  MUFU.EX2 R199, R199 ;  /* 0x000000c700c77308 */ /* 0x000ff00000000800 */
[----:B------:R-:W-:Y:S01]  /*8540*/  MUFU.EX2 R167, R167 ;  /* 0x000000a700a77308 */ /* 0x000fe20000000800 */
[----:B------:R-:W-:-:S02]  /*8550*/  WARPGROUP.DEPBAR.LE gsb0, 0x0 ;  /* 0x00008000000079c5 */ /* 0x000fc40000010000 */
[----:B------:R1:W-:Y:S05]  /*8560*/  @!P1 SYNCS.ARRIVE.TRANS64.RED.A1T0 RZ, [R171+URZ], RZ ;  /* 0x000000ffabff99a7 */ /* 0x0003ea000810043f */
[----:B------:R-:W-:Y:S01]  /*8570*/  MUFU.EX2 R193, R154 ;  /* 0x0000009a00c17308 */ /* 0x000fe20000000800 */
[----:B-1----:R-:W-:Y:S01]  /*8580*/  FFMA.FTZ R171, R0, R19, R209 ;  /* 0x0000001300ab7223 */ /* 0x002fe200000100d1 */
[----:B------:R1:W-:Y:S06]  /*8590*/  @!P1 SYNCS.ARRIVE.TRANS64.RED.A1T0 RZ, [R178+URZ], RZ ;  /* 0x000000ffb2ff99a7 */ /* 0x0003ec000810043f */
[----:B------:R5:W5:Y:S01]  /*85a0*/  MUFU.EX2 R19, R162 ;  /* 0x000000a200137308 */ /* 0x000b620000000800 */
[C---:B--2---:R-:W-:Y:S01]  /*85b0*/  F2FP.F16.F32.PACK_AB R209, R160.reuse, R209 ;  /* 0x000000d1a0d1723e */ /* 0x044fe200000000ff */
[----:B------:R-:W-:-:S04]  /*85c0*/  FADD.FTZ R176, R160, R171 ;  /* 0x000000aba0b07221 */ /* 0x000fc80000010000 */
[----:B---3--:R-:W-:Y:S01]  /*85d0*/  FADD.FTZ R163, R211, R176 ;  /* 0x000000b0d3a37221 */ /* 0x008fe20000010000 */
[----:B-1----:R-:W-:Y:S01]  /*85e0*/  FADD.FTZ R178, R210, R175 ;  /* 0x000000afd2b27221 */ /* 0x002fe20000010000 */
[----:B------:R-:W1:Y:S01]  /*85f0*/  MUFU.EX2 R152, R152 ;  /* 0x0000009800987308 */ /* 0x000e620000000800 */
[C---:B------:R-:W-:Y:S01]  /*8600*/  F2FP.F16.F32.PACK_AB R210, R189.reuse, R210 ;  /* 0x000000d2bdd2723e */ /* 0x040fe200000000ff */
[C---:B----4-:R-:W-:Y:S01]  /*8610*/  FADD.FTZ R166, R164.reuse, R163 ;  /* 0x000000a3a4a67221 */ /* 0x050fe20000010000 */
[----:B------:R-:W-:Y:S01]  /*8620*/  FADD.FTZ R171, R189, R178 ;  /* 0x000000b2bdab7221 */ /* 0x000fe20000010000 */
[----:B------:R-:W-:Y:S02]  /*8630*/  F2FP.F16.F32.PACK_AB R211, R164, R211 ;  /* 0x000000d3a4d3723e */ /* 0x000fe400000000ff */
[----:B-----5:R-:W-:Y:S01]  /*8640*/  FADD.FTZ R163, R205, R166 ;  /* 0x000000a6cda37221 */ /* 0x020fe20000010000 */
[----:B------:R-:W-:Y:S01]  /*8650*/  FADD.FTZ R162, R204, R171 ;  /* 0x000000abcca27221 */ /* 0x000fe20000010000 */
[----:B------:R-:W2:Y:S01]  /*8660*/  MUFU.EX2 R153, R153 ;  /* 0x0000009900997308 */ /* 0x000ea20000000800 */
[----:B------:R-:W-:-:S02]  /*8670*/  F2FP.F16.F32.PACK_AB R204, R197, R204 ;  /* 0x000000ccc5cc723e */ /* 0x000fc400000000ff */
[----:B------:R-:W-:Y:S01]  /*8680*/  FADD.FTZ R171, R197, R162 ;  /* 0x000000a2c5ab7221 */ /* 0x000fe20000010000 */
[----:B------:R-:W-:Y:S01]  /*8690*/  FADD.FTZ R162, R168, R163 ;  /* 0x000000a3a8a27221 */ /* 0x000fe20000010000 */
[----:B------:R-:W-:Y:S02]  /*86a0*/  F2FP.F16.F32.PACK_AB R197, R20, R19 ;  /* 0x0000001314c5723e */ /* 0x000fe400000000ff */
[----:B------:R-:W-:Y:S01]  /*86b0*/  FADD.FTZ R166, R206, R171 ;  /* 0x000000abcea67221 */ /* 0x000fe20000010000 */
[----:B------:R-:W-:Y:S01]  /*86c0*/  FADD.FTZ R163, R207, R162 ;  /* 0x000000a2cfa37221 */ /* 0x000fe20000010000 */
[----:B------:R-:W-:Y:S01]  /*86d0*/  MUFU.EX2 R156, R156 ;  /* 0x0000009c009c7308 */ /* 0x000fe20000000800 */
[----:B------:R-:W-:Y:S01]  /*86e0*/  F2FP.F16.F32.PACK_AB R205, R168, R205 ;  /* 0x000000cda8cd723e */ /* 0x000fe200000000ff */
[C---:B------:R-:W-:Y:S01]  /*86f0*/  FADD.FTZ R165, R181.reuse, R166 ;  /* 0x000000a6b5a57221 */ /* 0x040fe20000010000 */
[----:B------:R-:W-:Y:S01]  /*8700*/  FADD.FTZ R162, R172, R163 ;  /* 0x000000a3aca27221 */ /* 0x000fe20000010000 */
[----:B------:R-:W-:-:S02]  /*8710*/  F2FP.F16.F32.PACK_AB R206, R181, R206 ;  /* 0x000000ceb5ce723e */ /* 0x000fc400000000ff */
[----:B------:R-:W-:Y:S01]  /*8720*/  FADD.FTZ R166, R200, R165 ;  /* 0x000000a5c8a67221 */ /* 0x000fe20000010000 */
[----:B------:R-:W-:Y:S01]  /*8730*/  FADD.FTZ R163, R201, R162 ;  /* 0x000000a2c9a37221 */ /* 0x000fe20000010000 */
[----:B------:R-:W-:Y:S01]  /*8740*/  MUFU.EX2 R195, R158 ;  /* 0x0000009e00c37308 */ /* 0x000fe20000000800 */
[----:B------:R-:W-:Y:S01]  /*8750*/  F2FP.F16.F32.PACK_AB R207, R172, R207 ;  /* 0x000000cfaccf723e */ /* 0x000fe200000000ff */
[C---:B------:R-:W-:Y:S01]  /*8760*/  FADD.FTZ R165, R169.reuse, R166 ;  /* 0x000000a6a9a57221 */ /* 0x040fe20000010000 */
        /* <DEDUP_REMOVED lines=11> */
[----:B------:R3:W4:Y:S01]  /*8820*/  MUFU.EX2 R162, R155 ;  /* 0x0000009b00a27308 */ /* 0x0007220000000800 */
[----:B------:R-:W-:Y:S01]  /*8830*/  F2FP.F16.F32.PACK_AB R203, R174, R203 ;  /* 0x000000cbaecb723e */ /* 0x000fe200000000ff */
[C---:B------:R-:W-:Y:S01]  /*8840*/  FADD.FTZ R165, R177.reuse, R154 ;  /* 0x0000009ab1a57221 */ /* 0x040fe20000010000 */
[----:B------:R-:W-:Y:S01]  /*8850*/  FADD.FTZ R154, R20, R163 ;  /* 0x000000a3149a7221 */ /* 0x000fe20000010000 */
[----:B------:R-:W-:Y:S02]  /*8860*/  F2FP.F16.F32.PACK_AB R196, R177, R196 ;  /* 0x000000c4b1c4723e */ /* 0x000fe400000000ff */
[----:B------:R-:W-:Y:S01]  /*8870*/  FADD.FTZ R160, R198, R165 ;  /* 0x000000a5c6a07221 */ /* 0x000fe20000010000 */
[----:B------:R-:W-:Y:S01]  /*8880*/  FADD.FTZ R154, R199, R154 ;  /* 0x0000009ac79a7221 */ /* 0x000fe20000010000 */
[----:B------:R-:W5:Y:S01]  /*8890*/  MUFU.EX2 R159, R159 ;  /* 0x0000009f009f7308 */ /* 0x000f620000000800 */
[C---:B------:R-:W-:Y:S01]  /*88a0*/  F2FP.F16.F32.PACK_AB R198, R161.reuse, R198 ;  /* 0x000000c6a1c6723e */ /* 0x040fe200000000ff */
[----:B---3--:R-:W-:Y:S01]  /*88b0*/  FADD.FTZ R155, R161, R160 ;  /* 0x000000a0a19b7221 */ /* 0x008fe20000010000 */
[C---:B------:R-:W-:Y:S01]  /*88c0*/  FADD.FTZ R154, R167.reuse, R154 ;  /* 0x0000009aa79a7221 */ /* 0x040fe20000010000 */
[----:B------:R-:W-:-:S02]  /*88d0*/  F2FP.F16.F32.PACK_AB R199, R167, R199 ;  /* 0x000000c7a7c7723e */ /* 0x000fc400000000ff */
[----:B-1----:R-:W-:Y:S01]  /*88e0*/  FADD.FTZ R20, R152, R155 ;  /* 0x0000009b98147221 */ /* 0x002fe20000010000 */
[----:B------:R-:W-:Y:S01]  /*88f0*/  FADD.FTZ R154, R193, R154 ;  /* 0x0000009ac19a7221 */ /* 0x000fe20000010000 */
[C---:B--2---:R-:W-:Y:S02]  /*8900*/  F2FP.F16.F32.PACK_AB R192, R153.reuse, R152 ;  /* 0x0000009899c0723e */ /* 0x044fe400000000ff */
[----:B------:R-:W-:Y:S01]  /*8910*/  FADD.FTZ R19, R153, R20 ;  /* 0x0000001499137221 */ /* 0x000fe20000010000 */
[C---:B----4-:R-:W-:Y:S01]  /*8920*/  FADD.FTZ R154, R162.reuse, R154 ;  /* 0x0000009aa29a7221 */ /* 0x050fe20000010000 */
[----:B------:R-:W-:Y:S02]  /*8930*/  F2FP.F16.F32.PACK_AB R193, R162, R193 ;  /* 0x000000c1a2c1723e */ /* 0x000fe400000000ff */
[----:B------:R-:W-:Y:S01]  /*8940*/  FADD.FTZ R20, R156, R19 ;  /* 0x000000139c147221 */ /* 0x000fe20000010000 */
[----:B------:R-:W-:Y:S01]  /*8950*/  FADD.FTZ R154, R195, R154 ;  /* 0x0000009ac39a7221 */ /* 0x000fe20000010000 */
[----:B------:R-:W-:-:S02]  /*8960*/  F2FP.F16.F32.PACK_AB R194, R157, R156 ;  /* 0x0000009c9dc2723e */ /* 0x000fc400000000ff */
[----:B------:R-:W-:Y:S01]  /*8970*/  FADD.FTZ R20, R157, R20 ;  /* 0x000000149d147221 */ /* 0x000fe20000010000 */
[C---:B-----5:R-:W-:Y:S01]  /*8980*/  FADD.FTZ R19, R159.reuse, R154 ;  /* 0x0000009a9f137221 */ /* 0x060fe20000010000 */
[----:B------:R-:W-:Y:S01]  /*8990*/  F2FP.F16.F32.PACK_AB R195, R159, R195 ;  /* 0x000000c39fc3723e */ /* 0x000fe200000000ff */
[----:B------:R-:W-:Y:S06]  /*89a0*/  @P2 BRA `(.L_x_24) ;  /* 0xffffffc400802947 */ /* 0x000fec000383ffff */
.L_x_15:
[----:B------:R-:W-:Y:S06]  /*89b0*/  BAR.ARV 0x8, 0x120 ;  /* 0x0204800000007b1d */ /* 0x000fec0000002000 */
        /* <DEDUP_REMOVED lines=128> */
[----:B------:R-:W-:Y:S06]  /*91c0*/  @!P0 BRA `(.L_x_25) ;  /* 0x0000000000048947 */ /* 0x000fec0003800000 */
[----:B------:R-:W-:Y:S01]  /*91d0*/  BPT.TRAP 0x1 ;  /* 0x000000040000795c */ /* 0x000fe20000300000 */
.L_x_25:
[----:B------:R-:W-:Y:S01]  /*91e0*/  R2UR UR4, R18 ;  /* 0x00000000120472ca */ /* 0x000fe200000e0000 */
[----:B------:R-:W-:-:S12]  /*91f0*/  ULEA UR7, UR38, UR61, 0x3 ;  /* 0x0000003d26077291 */ /* 0x000fd8000f8e183f */
[----:B------:R-:W-:-:S05]  /*9200*/  IMAD.U32 R0, RZ, RZ, UR4 ;  /* 0x00000004ff007e24 */ /* 0x000fca000f8e00ff */
[----:B------:R-:W-:-:S04]  /*9210*/  SHF.L.U32 R0, R0, 0x1f, RZ ;  /* 0x0000001f00007819 */ /* 0x000fc800000006ff */
[----:B------:R1:W2:Y:S01]  /*9220*/  SYNCS.PHASECHK.TRANS64.TRYWAIT P2, [UR7+0x38850], R0 ;  /* 0x03885000ff0075a7 */ /* 0x0002a20008040147 */
[----:B------:R-:W-:Y:S05]  /*9230*/  @!P0 BRA `(.L_x_26) ;  /* 0x0000000000048947 */ /* 0x000fea0003800000 */
[----:B------:R-:W-:Y:S01]  /*9240*/  BPT.TRAP 0x1 ;  /* 0x000000040000795c */ /* 0x000fe20000300000 */
.L_x_26:
[----:B--2---:R-:W-:Y:S05]  /*9250*/  @P2 BRA `(.L_x_27) ;  /* 0x0000000000082947 */ /* 0x004fea0003800000 */
[----:B------:R-:W2:Y:S02]  /*9260*/  SYNCS.PHASECHK.TRANS64.TRYWAIT P0, [UR7+0x38850], R0 ;  /* 0x03885000ff0075a7 */ /* 0x000ea40008000147 */
[----:B--2---:R-:W-:Y:S05]  /*9270*/  @!P0 BRA `(.L_x_28) ;  /* 0x0000005400408947 */ /* 0x004fea0003800000 */
.L_x_27:
[----:B------:R-:W-:Y:S01]  /*9280*/  UIADD3 UR4, UR61, 0x400, URZ ;  /* 0x000004003d047890 */ /* 0x000fe2000fffe03f */
[----:B------:R-:W-:Y:S01]  /*9290*/  WARPGROUP.ARRIVE ;  /* 0x00000000000079c5 */ /* 0x000fe20000000000 */
[----:B------:R-:W-:Y:S01]  /*92a0*/  UMOV UR11, 0x40000040 ;  /* 0x40000040000b7882 */ /* 0x000fe20000000000 */
[----:B--2---:R-:W2:Y:S01]  /*92b0*/  SHFL.BFLY PT, R3, R20, 0x2, 0x1f ;  /* 0x0c401f0014037f89 */ /* 0x004ea200000e0000 */
[----:B------:R-:W-:Y:S01]  /*92c0*/  USHF.R.U32.HI UR4, URZ, 0x4, UR4 ;  /* 0x000000043f047899 */ /* 0x000fe20008011604 */
[C---:B------:R-:W-:Y:S01]  /*92d0*/  IADD3 R11, P3, R16.reuse, 0x60, RZ ;  /* 0x00000060100b7810 */ /* 0x040fe20007f7e0ff */
[----:B------:R-:W-:Y:S01]  /*92e0*/  UIADD3 UR35, -UR36, URZ, URZ ;  /* 0x0000003f24237290 */ /* 0x000fe2000fffe13f */
[----:B------:R-:W3:Y:S01]  /*92f0*/  SHFL.BFLY PT, R152, R19, 0x2, 0x1f ;  /* 0x0c401f0013987f89 */ /* 0x000ee200000e0000 */
[----:B------:R-:W-:Y:S01]  /*9300*/  ULOP3.LUT UR4, UR4, 0x3fff, URZ, 0xc0, !UPT ;  /* 0x00003fff04047892 */ /* 0x000fe2000f8ec03f */
[----:B------:R-:W-:Y:S01]  /*9310*/  LOP3.LUT R10, R11, 0x380, RZ, 0xc0, !PT ;  /* 0x000003800b0a7812 */ /* 0x000fe200078ec0ff */
[----:B------:R-:W-:Y:S01]  /*9320*/  ULDC.64 UR8, c[0x0][0xb70] ;  /* 0x0002dc0000087ab9 */ /* 0x000fe20000000a00 */
[----:B------:R-:W-:Y:S01]  /*9330*/  IADD3 R9, P4, R16, 0x4000, RZ ;  /* 0x0000400010097810 */ /* 0x000fe20007f9e0ff */
[----:B------:R-:W-:Y:S01]  /*9340*/  ULOP3.LUT UR4, UR4, 0x2800000, URZ, 0xfc, !UPT ;  /* 0x0280000004047892 */ /* 0x000fe2000f8efc3f */
[----:B------:R-:W-:-:S02]  /*9350*/  SHF.R.U64 R10, R10, 0x3, RZ ;  /* 0x000000030a0a7819 */ /* 0x000fc400000012ff */
[----:B------:R-:W-:Y:S01]  /*9360*/  IADD3 R7, P2, R16, 0x40, RZ ;  /* 0x0000004010077810 */ /* 0x000fe20007f5e0ff */
[----:B------:R-:W-:Y:S01]  /*9370*/  UIMAD UR4, UR38, 0xa00, UR4 ;  /* 0x00000a00260478a4 */ /* 0x000fe2000f8e0204 */
[----:B------:R-:W-:Y:S01]  /*9380*/  LOP3.LUT R10, R10, R11, RZ, 0x3c, !PT ;  /* 0x0000000b0a0a7212 */ /* 0x000fe200078e3cff */
[----:B------:R-:W-:Y:S01]  /*9390*/  IMAD.X R11, RZ, RZ, R17, P3 ;  /* 0x000000ffff0b7224 */ /* 0x000fe200018e0611 */
[----:B------:R-:W-:Y:S01]  /*93a0*/  LOP3.LUT R8, R9, 0x380, RZ, 0xc0, !PT ;  /* 0x0000038009087812 */ /* 0x000fe200078ec0ff */
[----:B------:R-:W-:Y:S01]  /*93b0*/  UIADD3 UR6, UR4, 0x80, URZ ;  /* 0x0000008004067890 */ /* 0x000fe2000fffe03f */
[----:B------:R-:W-:Y:S02]  /*93c0*/  IADD3 R13, P5, R16, 0x4020, RZ ;  /* 0x00004020100d7810 */ /* 0x000fe40007fbe0ff */
[----:B------:R-:W-:Y:S01]  /*93d0*/  UMOV UR10, UR4 ;  /* 0x00000004000a7c82 */ /* 0x000fe20008000000 */
[----:B------:R-:W-:Y:S01]  /*93e0*/  MOV R163, R10 ;  /* 0x0000000a00a37202 */ /* 0x000fe20000000f00 */
[----:B------:R-:W-:Y:S01]  /*93f0*/  HGMMA.64x256x16.F32 R24, R208, gdesc[UR8].tnspB, R24, gsb0 ;  /* 0x43e00008d0187df0 */ /* 0x000fe20008000818 */
[----:B------:R-:W-:Y:S01]  /*9400*/  UMOV UR11, 0x40000040 ;  /* 0x40000040000b7882 */ /* 0x000fe20000000000 */
[----:B------:R-:W-:Y:S01]  /*9410*/  UMOV UR10, UR6 ;  /* 0x00000006000a7c82 */ /* 0x000fe20008000000 */
[----:B------:R-:W-:Y:S01]  /*9420*/  UIADD3 UR6, UR4, 0x100, URZ ;  /* 0x0000010004067890 */ /* 0x000fe2000fffe03f */
[----:B--2---:R-:W-:Y:S01]  /*9430*/  FADD.FTZ R3, R3, R20 ;  /* 0x0000001403037221 */ /* 0x004fe20000010000 */
[----:B------:R-:W-:Y:S01]  /*9440*/  LOP3.LUT R6, R7, 0x380, RZ, 0xc0, !PT ;  /* 0x0000038007067812 */ /* 0x000fe200078ec0ff */
[----:B---3--:R-:W-:Y:S01]  /*9450*/  FADD.FTZ R19, R152, R19 ;  /* 0x0000001398137221 */ /* 0x008fe20000010000 */
[----:B------:R-:W-:-:S02]  /*9460*/  SHF.R.U64 R8, R8, 0x3, RZ ;  /* 0x0000000308087819 */ /* 0x000fc400000012ff */
[----:B-1----:R-:W1:Y:S01]  /*9470*/  SHFL.BFLY PT, R0, R3, 0x1, 0x1f ;  /* 0x0c201f0003007f89 */ /* 0x002e6200000e0000 */
[----:B------:R-:W-:Y:S02]  /*9480*/  IADD3 R161, P0, R16, 0x20, RZ ;  /* 0x0000002010a17810 */ /* 0x000fe40007f1e0ff */
[----:B------:R-:W-:Y:S01]  /*9490*/  LOP3.LUT R12, R13, 0x380, RZ, 0xc0, !PT ;  /* 0x000003800d0c7812 */ /* 0x000fe200078ec0ff */
[----:B------:R-:W2:Y:S01]  /*94a0*/  SHFL.BFLY PT, R10, R19, 0x1, 0x1f ;  /* 0x0c201f00130a7f89 */ /* 0x000ea200000e0000 */
[----:B------:R-:W-:Y:S02]  /*94b0*/  SHF.R.U64 R6, R6, 0x3, RZ ;  /* 0x0000000306067819 */ /* 0x000fe400000012ff */
[----:B------:R-:W-:Y:S02]  /*94c0*/  LOP3.LUT R8, R8, R9, RZ, 0x3c, !PT ;  /* 0x0000000908087212 */ /* 0x000fe400078e3cff */
[----:B------:R-:W-:Y:S02]  /*94d0*/  IADD3.X R9, RZ, R17, RZ, P4, !PT ;  /* 0x00000011ff097210 */ /* 0x000fe400027fe4ff */
[----:B------:R-:W-:-:S02]  /*94e0*/  LOP3.LUT R160, R161, 0x380, RZ, 0xc0, !PT ;  /* 0x00000380a1a07812 */ /* 0x000fc400078ec0ff */
[----:B------:R-:W-:Y:S02]  /*94f0*/  SHF.R.U64 R12, R12, 0x3, RZ ;  /* 0x000000030c0c7819 */ /* 0x000fe400000012ff */
[----:B------:R-:W-:Y:S02]  /*9500*/  IADD3 R169, P4, R16, 0x8040, RZ ;  /* 0x0000804010a97810 */ /* 0x000fe40007f9e0ff */
[----:B------:R-:W-:Y:S01]  /*9510*/  LOP3.LUT R6, R6, R7, RZ, 0x3c, !PT ;  /* 0x0000000706067212 */ /* 0x000fe200078e3cff */
[--C-:B------:R-:W-:Y:S01]  /*9520*/  IMAD.X R7, RZ, RZ, R17.reuse, P2 ;  /* 0x000000ffff077224 */ /* 0x100fe200010e0611 */
[----:B------:R-:W-:Y:S02]  /*9530*/  SHF.R.U64 R160, R160, 0x3, RZ ;  /* 0x00000003a0a07819 */ /* 0x000fe400000012ff */
[----:B------:R-:W-:Y:S01]  /*9540*/  LOP3.LUT R12, R12, R13, RZ, 0x3c, !PT ;  /* 0x0000000d0c0c7212 */ /* 0x000fe200078e3cff */
[----:B------:R-:W-:Y:S01]  /*9550*/  IMAD.X R13, RZ, RZ, R17, P5 ;  /* 0x000000ffff0d7224 */ /* 0x000fe200028e0611 */
[----:B------:R-:W-:-:S02]  /*9560*/  LOP3.LUT R168, R169, 0x380, RZ, 0xc0, !PT ;  /* 0x00000380a9a87812 */ /* 0x000fc400078ec0ff */
[----:B------:R-:W-:Y:S02]  /*9570*/  IADD3 R173, P5, R16, 0x8060, RZ ;  /* 0x0000806010ad7810 */ /* 0x000fe40007fbe0ff */
[----:B------:R-:W-:Y:S02]  /*9580*/  LOP3.LUT R160, R160, R161, RZ, 0x3c, !PT ;  /* 0x000000a1a0a07212 */ /* 0x000fe400078e3cff */
[----:B------:R-:W-:Y:S02]  /*9590*/  SHF.R.U64 R168, R168, 0x3, RZ ;  /* 0x00000003a8a87819 */ /* 0x000fe400000012ff */
[----:B------:R-:W-:Y:S01]  /*95a0*/  MOV R164, R6 ;  /* 0x0000000600a47202 */ /* 0x000fe20000000f00 */
[----:B-1----:R-:W-:Y:S01]  /*95b0*/  FADD.FTZ R7, R3, R0 ;  /* 0x0000000003077221 */ /* 0x002fe20000010000 */
[----:B------:R-:W-:Y:S01]  /*95c0*/  IADD3.X R161, RZ, R17, RZ, P0, !PT ;  /* 0x00000011ffa17210 */ /* 0x000fe200007fe4ff */
[----:B------:R-:W-:Y:S01]  /*95d0*/  IMAD.MOV.U32 R6, RZ, RZ, RZ ;  /* 0x000000ffff067224 */ /* 0x000fe200078e00ff */
[----:B------:R-:W-:-:S02]  /*95e0*/  LOP3.LUT R172, R173, 0x380, RZ, 0xc0, !PT ;  /* 0x00000380adac7812 */ /* 0x000fc400078ec0ff */
[----:B------:R-:W-:Y:S01]  /*95f0*/  LOP3.LUT R168, R168, R169, RZ, 0x3c, !PT ;  /* 0x000000a9a8a87212 */ /* 0x000fe200078e3cff */
[----:B------:R-:W-:Y:S01]  /*9600*/  IMAD.X R169, RZ, RZ, R17, P4 ;  /* 0x000000ffffa97224 */ /* 0x000fe200020e0611 */
[----:B------:R-:W-:Y:S02]  /*9610*/  MOV R160, R160 ;  /* 0x000000a000a07202 */ /* 0x000fe40000000f00 */
[----:B------:R-:W-:Y:S02]  /*9620*/  SHF.R.U64 R172, R172, 0x3, RZ ;  /* 0x00000003acac7819 */ /* 0x000fe400000012ff */
[----:B------:R-:W-:Y:S01]  /*9630*/  MOV R161, R12 ;  /* 0x0000000c00a17202 */ /* 0x000fe20000000f00 */
[----:B--2---:R-:W-:Y:S01]  /*9640*/  FADD.FTZ R12, R19, R10 ;  /* 0x0000000a130c7221 */ /* 0x004fe20000010000 */
[----:B------:R-:W-:Y:S02]  /*9650*/  FSETP.NE.FTZ.AND P4, PT, R7, RZ, PT ;  /* 0x000000ff0700720b */ /* 0x000fe40003f95000 */
[----:B------:R-:W-:-:S02]  /*9660*/  IADD3 R167, P3, R16, 0x8020, RZ ;  /* 0x0000802010a77810 */ /* 0x000fc40007f7e0ff */
[----:B------:R-:W-:Y:S01]  /*9670*/  LOP3.LUT R172, R172, R173, RZ, 0x3c, !PT ;  /* 0x000000adacac7212 */ /* 0x000fe200078e3cff */
[----:B------:R-:W-:Y:S01]  /*9680*/  IMAD.X R173, RZ, RZ, R17, P5 ;  /* 0x000000ffffad7224 */ /* 0x000fe200028e0611 */
[----:B------:R-:W-:Y:S02]  /*9690*/  LOP3.LUT R166, R167, 0x380, RZ, 0xc0, !PT ;  /* 0x00000380a7a67812 */ /* 0x000fe400078ec0ff */
[----:B------:R-:W-:Y:S02]  /*96a0*/  FSETP.NE.FTZ.AND P5, PT, R12, RZ, PT ;  /* 0x000000ff0c00720b */ /* 0x000fe40003fb5000 */
[----:B------:R-:W-:Y:S02]  /*96b0*/  R2UR UR5, R215 ;  /* 0x00000000d70572ca */ /* 0x000fe400000e0000 */
[----:B------:R-:W-:Y:S01]  /*96c0*/  SHF.R.U64 R166, R166, 0x3, RZ ;  /* 0x00000003a6a67819 */ /* 0x000fe200000012ff */
[----:B------:R-:W1:Y:S01]  /*96d0*/  @P4 MUFU.LG2 R3, R7 ;  /* 0x0000000700034308 */ /* 0x000e620000000c00 */
[----:B------:R-:W-:-:S02]  /*96e0*/  IADD3 R155, P6, R16, 0x4040, RZ ;  /* 0x00004040109b7810 */ /* 0x000fc40007fde0ff */
[----:B------:R-:W-:Y:S02]  /*96f0*/  R2UR UR12, R214 ;  /* 0x00000000d60c72ca */ /* 0x000fe400000e0000 */
[C---:B------:R-:W-:Y:S02]  /*9700*/  IADD3 R15, P0, R16.reuse, 0x4060, RZ ;  /* 0x00004060100f7810 */ /* 0x040fe40007f1e0ff */
[----:B------:R-:W-:Y:S01]  /*9710*/  IADD3 R157, P2, R16, 0x8000, RZ ;  /* 0x00008000109d7810 */ /* 0x000fe20007f5e0ff */
[----:B------:R1:W-:Y:S01]  /*9720*/  @P4 MUFU.RCP R6, R7 ;  /* 0x0000000700064308 */ /* 0x0003e20000001000 */
[----:B------:R-:W-:Y:S01]  /*9730*/  LOP3.LUT R166, R166, R167, RZ, 0x3c, !PT ;  /* 0x000000a7a6a67212 */ /* 0x000fe200078e3cff */
[----:B------:R-:W-:Y:S01]  /*9740*/  IMAD.X R167, RZ, RZ, R17, P3 ;  /* 0x000000ffffa77224 */ /* 0x000fe200018e0611 */
[----:B------:R-:W-:Y:S01]  /*9750*/  LOP3.LUT R154, R155, 0x380, RZ, 0xc0, !PT ;  /* 0x000003809b9a7812 */ /* 0x000fe200078ec0ff */
[----:B------:R-:W-:Y:S01]  /*9760*/  UIADD3 UR34, -UR5, URZ, URZ ;  /* 0x0000003f05227290 */ /* 0x000fe2000fffe13f */
[----:B------:R-:W-:-:S02]  /*9770*/  LOP3.LUT R14, R15, 0x380, RZ, 0xc0, !PT ;  /* 0x000003800f0e7812 */ /* 0x000fc400078ec0ff */
[----:B------:R-:W-:Y:S02]  /*9780*/  IADD3 R159, P3, R16, 0xc060, RZ ;  /* 0x0000c060109f7810 */ /* 0x000fe40007f7e0ff */
[----:B------:R-:W-:Y:S01]  /*9790*/  MOV R13, UR7 ;  /* 0x00000007000d7c02 */ /* 0x000fe20008000f00 */
[----:B-1----:R-:W-:Y:S01]  /*97a0*/  @P4 FMUL.FTZ R7, R3, 0.69314718246459960938 ;  /* 0x3f31721803074820 */ /* 0x002fe20000410000 */
[----:B------:R-:W-:Y:S01]  /*97b0*/  LOP3.LUT R156, R157, 0x380, RZ, 0xc0, !PT ;  /* 0x000003809d9c7812 */ /* 0x000fe200078ec0ff */
[----:B------:R-:W-:Y:S01]  /*97c0*/  ULDC UR7, c[0x0][0xa88] ;  /* 0x0002a20000077ab9 */ /* 0x000fe20000000800 */
[----:B------:R-:W-:Y:S01]  /*97d0*/  MOV R162, R8 ;  /* 0x0000000800a27202 */ /* 0x000fe20000000f00 */
[----:B------:R-:W-:Y:S01]  /*97e0*/  IMAD.MOV.U32 R8, RZ, RZ, RZ ;  /* 0x000000ffff087224 */ /* 0x000fe200078e00ff */
[----:B------:R-:W-:Y:S01]  /*97f0*/  SHF.R.U64 R154, R154, 0x3, RZ ;  /* 0x000000039a9a7819 */ /* 0x000fe200000012ff */
[----:B------:R-:W1:Y:S01]  /*9800*/  @P5 MUFU.LG2 R9, R12 ;  /* 0x0000000c00095308 */ /* 0x000e620000000c00 */
[----:B------:R-:W-:-:S02]  /*9810*/  SHF.R.U64 R14, R14, 0x3, RZ ;  /* 0x000000030e0e7819 */ /* 0x000fc400000012ff */
[----:B------:R-:W-:Y:S02]  /*9820*/  LOP3.LUT R158, R159, 0x380, RZ, 0xc0, !PT ;  /* 0x000003809f9e7812 */ /* 0x000fe400078ec0ff */
[----:B------:R-:W-:Y:S02]  /*9830*/  @!P1 IADD3 R13, R13, 0x38860, RZ ;  /* 0x000388600d0d9810 */ /* 0x000fe40007ffe0ff */
[----:B------:R-:W-:Y:S01]  /*9840*/  SHF.R.U64 R156, R156, 0x3, RZ ;  /* 0x000000039c9c7819 */ /* 0x000fe200000012ff */
[----:B------:R2:W3:Y:S01]  /*9850*/  @P5 MUFU.RCP R8, R12 ;  /* 0x0000000c00085308 */ /* 0x0004e20000001000 */
[----:B------:R-:W-:Y:S01]  /*9860*/  LOP3.LUT R154, R154, R155, RZ, 0x3c, !PT ;  /* 0x0000009b9a9a7212 */ /* 0x000fe200078e3cff */
[----:B------:R-:W-:Y:S01]  /*9870*/  IMAD.X R155, RZ, RZ, R17, P6 ;  /* 0x000000ffff9b7224 */ /* 0x000fe200030e0611 */
[----:B------:R-:W-:Y:S02]  /*9880*/  LOP3.LUT R14, R14, R15, RZ, 0x3c, !PT ;  /* 0x0000000f0e0e7212 */ /* 0x000fe400078e3cff */
[----:B------:R-:W-:-:S02]  /*9890*/  SHF.R.U64 R158, R158, 0x3, RZ ;  /* 0x000000039e9e7819 */ /* 0x000fc400000012ff */
[----:B------:R-:W-:Y:S02]  /*98a0*/  @!P1 PRMT R13, RZ, 0x654, R13 ;  /* 0x00000654ff0d9816 */ /* 0x000fe4000000000d */
[----:B------:R-:W-:Y:S01]  /*98b0*/  IADD3 R171, P6, R16, 0xc000, RZ ;  /* 0x0000c00010ab7810 */ /* 0x000fe20007fde0ff */
[C---:B--2---:R-:W-:Y:S01]  /*98c0*/  @P4 FMUL.FTZ R12, R2.reuse, 0.69314718246459960938 ;  /* 0x3f317218020c4820 */ /* 0x044fe20000410000 */
[----:B------:R-:W-:Y:S01]  /*98d0*/  IADD3.X R15, RZ, R17, RZ, P0, !PT ;  /* 0x00000011ff0f7210 */ /* 0x000fe200007fe4ff */
[----:B------:R-:W-:Y:S01]  /*98e0*/  @P5 FMUL.FTZ R2, R2, 0.69314718246459960938 ;  /* 0x3f31721802025820 */ /* 0x000fe20000410000 */
[----:B------:R-:W-:Y:S01]  /*98f0*/  LOP3.LUT R156, R156, R157, RZ, 0x3c, !PT ;  /* 0x0000009d9c9c7212 */ /* 0x000fe200078e3cff */
[----:B------:R-:W-:Y:S01]  /*9900*/  IMAD.X R157, RZ, RZ, R17, P2 ;  /* 0x000000ffff9d7224 */ /* 0x000fe200010e0611 */
[C---:B------:R-:W-:Y:S01]  /*9910*/  IADD3 R177, P0, R16.reuse, 0xc020, RZ ;  /* 0x0000c02010b17810 */ /* 0x040fe20007f1e0ff */
[----:B-1----:R-:W-:Y:S01]  /*9920*/  @P5 FMUL.FTZ R9, R9, 0.69314718246459960938 ;  /* 0x3f31721809095820 */ /* 0x002fe20000410000 */
[----:B------:R-:W-:-:S02]  /*9930*/  LOP3.LUT R21, R16, 0x380, RZ, 0xc0, !PT ;  /* 0x0000038010157812 */ /* 0x000fc400078ec0ff */
[----:B------:R-:W-:Y:S01]  /*9940*/  LOP3.LUT R158, R158, R159, RZ, 0x3c, !PT ;  /* 0x0000009f9e9e7212 */ /* 0x000fe200078e3cff */
[----:B------:R-:W-:Y:S01]  /*9950*/  IMAD.X R159, RZ, RZ, R17, P3 ;  /* 0x000000ffff9f7224 */ /* 0x000fe200018e0611 */
[----:B------:R-:W-:Y:S02]  /*9960*/  LOP3.LUT R170, R171, 0x380, RZ, 0xc0, !PT ;  /* 0x00000380abaa7812 */ /* 0x000fe400078ec0ff */
[----:B------:R-:W-:Y:S02]  /*9970*/  IADD3 R175, P2, R16, 0xc040, RZ ;  /* 0x0000c04010af7810 */ /* 0x000fe40007f5e0ff */
[----:B------:R-:W-:Y:S02]  /*9980*/  LOP3.LUT R176, R177, 0x380, RZ, 0xc0, !PT ;  /* 0x00000380b1b07812 */ /* 0x000fe400078ec0ff */
[----:B------:R-:W-:Y:S02]  /*9990*/  SHF.R.U64 R21, R21, 0x3, RZ ;  /* 0x0000000315157819 */ /* 0x000fe400000012ff */
[----:B------:R-:W-:Y:S01]  /*99a0*/  MOV R156, R156 ;  /* 0x0000009c009c7202 */ /* 0x000fe20000000f00 */
[----:B------:R-:W-:Y:S01]  /*99b0*/  IMAD.MOV.U32 R157, RZ, RZ, -0x800000 ;  /* 0xff800000ff9d7424 */ /* 0x000fe200078e00ff */
[----:B------:R-:W-:Y:S01]  /*99c0*/  SHF.R.U64 R170, R170, 0x3, RZ ;  /* 0x00000003aaaa7819 */ /* 0x000fe200000012ff */
[----:B------:R-:W-:Y:S01]  /*99d0*/  @P4 FFMA.FTZ R157, R12, R5, R7 ;  /* 0x000000050c9d4223 */ /* 0x000fe20000010007 */
[----:B------:R-:W-:-:S02]  /*99e0*/  LOP3.LUT R174, R175, 0x380, RZ, 0xc0, !PT ;  /* 0x00000380afae7812 */ /* 0x000fc400078ec0ff */
[----:B------:R-:W-:Y:S02]  /*99f0*/  SHF.R.U64 R176, R176, 0x3, RZ ;  /* 0x00000003b0b07819 */ /* 0x000fe400000012ff */
[----:B------:R-:W-:Y:S02]  /*9a00*/  MOV R158, R158 ;  /* 0x0000009e009e7202 */ /* 0x000fe40000000f00 */
[----:B------:R-:W-:Y:S02]  /*9a10*/  LOP3.LUT R20, R21, R16, RZ, 0x3c, !PT ;  /* 0x0000001015147212 */ /* 0x000fe400078e3cff */
[----:B------:R-:W-:Y:S02]  /*9a20*/  MOV R21, R17 ;  /* 0x0000001100157202 */ /* 0x000fe40000000f00 */
[----:B------:R-:W-:Y:S02]  /*9a30*/  LOP3.LUT R170, R170, R171, RZ, 0x3c, !PT ;  /* 0x000000abaaaa7212 */ /* 0x000fe400078e3cff */
[----:B------:R-:W-:-:S02]  /*9a40*/  SHF.R.U64 R174, R174, 0x3, RZ ;  /* 0x00000003aeae7819 */ /* 0x000fc400000012ff */
[----:B------:R-:W-:Y:S01]  /*9a50*/  LOP3.LUT R176, R176, R177, RZ, 0x3c, !PT ;  /* 0x000000b1b0b07212 */ /* 0x000fe200078e3cff */
[----:B------:R-:W-:Y:S01]  /*9a60*/  IMAD.X R177, RZ, RZ, R17, P0 ;  /* 0x000000ffffb17224 */ /* 0x000fe200000e0611 */
[----:B------:R-:W-:Y:S02]  /*9a70*/  IADD3.X R171, RZ, R17, RZ, P6, !PT ;  /* 0x00000011ffab7210 */ /* 0x000fe400037fe4ff */
[----:B------:R-:W-:Y:S02]  /*9a80*/  MOV R165, R20 ;  /* 0x0000001400a57202 */ /* 0x000fe40000000f00 */
[----:B------:R-:W-:Y:S02]  /*9a90*/  LOP3.LUT P0, RZ, R213, 0x3, RZ, 0xc0, !PT ;  /* 0x00000003d5ff7812 */ /* 0x000fe4000780c0ff */
[----:B------:R-:W-:Y:S02]  /*9aa0*/  MOV R154, R154 ;  /* 0x0000009a009a7202 */ /* 0x000fe40000000f00 */
[----:B------:R-:W-:-:S02]  /*9ab0*/  MOV R20, R168 ;  /* 0x000000a800147202 */ /* 0x000fc40000000f00 */
[----:B------:R-:W-:Y:S02]  /*9ac0*/  LOP3.LUT R174, R174, R175, RZ, 0x3c, !PT ;  /* 0x000000afaeae7212 */ /* 0x000fe400078e3cff */
[----:B------:R-:W-:Y:S02]  /*9ad0*/  MOV R155, R166 ;  /* 0x000000a6009b7202 */ /* 0x000fe40000000f00 */
[----:B------:R-:W-:Y:S02]  /*9ae0*/  MOV R152, R172 ;  /* 0x000000ac00987202 */ /* 0x000fe40000000f00 */
[----:B------:R-:W-:Y:S02]  /*9af0*/  MOV R21, R170 ;  /* 0x000000aa00157202 */ /* 0x000fe40000000f00 */
[----:B------:R-:W-:Y:S02]  /*9b00*/  IADD3.X R175, RZ, R17, RZ, P2, !PT ;  /* 0x00000011ffaf7210 */ /* 0x000fe400017fe4ff */
[----:B------:R-:W-:-:S02]  /*9b10*/  MOV R153, R14 ;  /* 0x0000000e00997202 */ /* 0x000fc40000000f00 */
[----:B------:R-:W-:Y:S02]  /*9b20*/  MOV R0, R176 ;  /* 0x000000b000007202 */ /* 0x000fe40000000f00 */
[----:B------:R-:W-:Y:S01]  /*9b30*/  MOV R19, R174 ;  /* 0x000000ae00137202 */ /* 0x000fe20000000f00 */
[----:B------:R-:W-:Y:S02]  /*9b40*/  WARPGROUP.DEPBAR.LE gsb0, 0x0 ;  /* 0x00008000000079c5 */ /* 0x000fe40000010000 */
[----:B------:R-:W-:-:S06]  /*9b50*/  WARPGROUP.ARRIVE ;  /* 0x00000000000079c5 */ /* 0x000fcc0000000000 */
[----:B------:R-:W-:Y:S01]  /*9b60*/  HGMMA.64x256x16.F32 R24, R204, gdesc[UR8].tnspB, R24, gsb0 ;  /* 0x43e00008cc187df0 */ /* 0x000fe20008000818 */
[----:B------:R-:W-:Y:S01]  /*9b70*/  UMOV UR10, UR6 ;  /* 0x00000006000a7c82 */ /* 0x000fe20008000000 */
[----:B------:R-:W-:Y:S01]  /*9b80*/  UMOV UR11, 0x40000040 ;  /* 0x40000040000b7882 */ /* 0x000fe20000000000 */
[----:B------:R-:W-:Y:S02]  /*9b90*/  UIADD3 UR6, UR4, 0x180, URZ ;  /* 0x0000018004067890 */ /* 0x000fe4000fffe03f */
[----:B------:R-:W-:Y:S01]  /*9ba0*/  UIADD3 UR4, UR4, 0x200, URZ ;  /* 0x0000020004047890 */ /* 0x000fe2000fffe03f */
[----:B------:R-:W-:Y:S02]  /*9bb0*/  WARPGROUP.DEPBAR.LE gsb0, 0x0 ;  /* 0x00008000000079c5 */ /* 0x000fe40000010000 */
[----:B------:R-:W-:-:S15]  /*9bc0*/  WARPGROUP.ARRIVE ;  /* 0x00000000000079c5 */ /* 0x000fde0000000000 */
[----:B------:R-:W-:-:S05]  /*9bd0*/  NOP ;  /* 0x0000000000007918 */ /* 0x000fca0000000000 */
[----:B------:R-:W-:Y:S01]  /*9be0*/  HGMMA.64x256x16.F32 R24, R200, gdesc[UR8].tnspB, R24, gsb0 ;  /* 0x43e00008c8187df0 */ /* 0x000fe20008000818 */
[----:B------:R-:W-:Y:S01]  /*9bf0*/  UMOV UR10, UR6 ;  /* 0x00000006000a7c82 */ /* 0x000fe20008000000 */
[----:B------:R-:W-:Y:S01]  /*9c00*/  UMOV UR11, 0x40000040 ;  /* 0x40000040000b7882 */ /* 0x000fe20000000000 */
[----:B------:R-:W-:Y:S02]  /*9c10*/  WARPGROUP.DEPBAR.LE gsb0, 0x0 ;  /* 0x00008000000079c5 */ /* 0x000fe40000010000 */
[----:B------:R-:W-:-:S15]  /*9c20*/  WARPGROUP.ARRIVE ;  /* 0x00000000000079c5 */ /* 0x000fde0000000000 */
[----:B------:R-:W-:-:S08]  /*9c30*/  NOP ;  /* 0x0000000000007918 */ /* 0x000fd00000000000 */
[----:B------:R-:W-:Y:S01]  /*9c40*/  HGMMA.64x256x16.F32 R24, R196, gdesc[UR8].tnspB, R24, gsb0 ;  /* 0x43e00008c4187df0 */ /* 0x000fe20008000818 */
[----:B------:R-:W-:Y:S01]  /*9c50*/  UMOV UR10, UR4 ;  /* 0x00000004000a7c82 */ /* 0x000fe20008000000 */
[----:B------:R-:W-:Y:S01]  /*9c60*/  UMOV UR11, 0x40000040 ;  /* 0x40000040000b7882 */ /* 0x000fe20000000000 */
[----:B------:R-:W-:Y:S02]  /*9c70*/  ULDC UR4, c[0x0][0xdb4] ;  /* 0x00036d0000047ab9 */ /* 0x000fe40000000800 */
[----:B------:R-:W-:-:S03]  /*9c80*/  UIMAD UR35, UR4, UR35, UR5 ;  /* 0x00000023042372a4 */ /* 0x000fc6000f8e0205 */
[----:B------:R-:W-:Y:S01]  /*9c90*/  ULDC UR5, c[0x0][0xda8] ;  /* 0x00036a0000057ab9 */ /* 0x000fe20000000800 */
[----:B------:R-:W-:Y:S02]  /*9ca0*/  USHF.R.S32.HI UR4, URZ, 0x1f, UR35 ;  /* 0x0000001f3f047899 */ /* 0x000fe40008011423 */
[----:B------:R-:W-:Y:S02]  /*9cb0*/  UIMAD UR34, UR5, UR34, UR12 ;  /* 0x00000022052272a4 */ /* 0x000fe4000f8e020c */
[----:B------:R-:W-:Y:S02]  /*9cc0*/  UIMAD UR6, UR4, UR8, URZ ;  /* 0x00000008040672a4 */ /* 0x000fe4000f8e023f */
[----:B------:R-:W-:Y:S02]  /*9cd0*/  USHF.L.U32 UR34, UR34, 0x7, URZ ;  /* 0x0000000722227899 */ /* 0x000fe4000800063f */
[----:B------:R-:W-:Y:S02]  /*9ce0*/  UIMAD.WIDE.U32 UR4, UR35, UR8, URZ ;  /* 0x00000008230472a5 */ /* 0x000fe4000f8e003f */
[----:B------:R-:W-:-:S02]  /*9cf0*/  UIMAD UR6, UR35, UR9, UR6 ;  /* 0x00000009230672a4 */ /* 0x000fc4000f8e0206 */
[----:B------:R-:W-:Y:S01]  /*9d00*/  VIADD R159, R218, UR34 ;  /* 0x00000022da9f7c36 */ /* 0x000fe20008000000 */
[----:B------:R-:W-:Y:S01]  /*9d10*/  ULDC.64 UR12, c[0x0][0x208] ;  /* 0x00008200000c7ab9 */ /* 0x000fe20000000a00 */
[----:B------:R-:W-:Y:S01]  /*9d20*/  MOV R11, UR5 ;  /* 0x00000005000b7c02 */ /* 0x000fe20008000f00 */
[----:B------:R-:W-:Y:S01]  /*9d30*/  IMAD.U32 R10, RZ, RZ, UR4 ;  /* 0x00000004ff0a7e24 */ /* 0x000fe2000f8e00ff */
[----:B------:R-:W-:Y:S01]  /*9d40*/  UIADD3 UR4, UR5, UR6, URZ ;  /* 0x0000000605047290 */ /* 0x000fe2000fffe03f */
[----:B------:R-:W-:-:S05]  /*9d50*/  VIADD R11, R159, 0x8 ;  /* 0x000000089f0b7836 */ /* 0x000fca0000000000 */
[----:B------:R-:W-:Y:S01]  /*9d60*/  ISETP.GE.OR P2, PT, R11, UR7, P0 ;  /* 0x000000070b007c0c */ /* 0x000fe20008746670 */
[----:B------:R-:W-:Y:S01]  /*9d70*/  IMAD.U32 R3, RZ, RZ, UR4 ;  /* 0x00000004ff037e24 */ /* 0x000fe2000f8e00ff */
[----:B------:R-:W-:Y:S01]  /*9d80*/  USHF.R.S32.HI UR4, URZ, 0x1f, UR36 ;  /* 0x0000001f3f047899 */ /* 0x000fe20008011424 */
[----:B------:R-:W-:Y:S01]  /*9d90*/  ISETP.GE.OR P0, PT, R159, UR7, P0 ;  /* 0x000000079f007c0c */ /* 0x000fe20008706670 */
[----:B------:R-:W-:Y:S02]  /*9da0*/  WARPGROUP.DEPBAR.LE gsb0, 0x0 ;  /* 0x00008000000079c5 */ /* 0x000fe40000010000 */
[----:B------:R-:W-:-:S06]  /*9db0*/  WARPGROUP.ARRIVE ;  /* 0x00000000000079c5 */ /* 0x000fcc0000000000 */
[----:B------:R-:W-:Y:S01]  /*9dc0*/  HGMMA.64x256x16.F32 R24, R192, gdesc[UR8].tnspB, R24, gsb0 ;  /* 0x43e00008c0187df0 */ /* 0x000fe20008000818 */
[----:B------:R-:W-:Y:S01]  /*9dd0*/  R2UR UR10, R23 ;  /* 0x00000000170a72ca */ /* 0x000fe200000e0000 */
[----:B------:R-:W-:Y:S02]  /*9de0*/  IMAD.MOV.U32 R23, RZ, RZ, -0x800000 ;  /* 0xff800000ff177424 */ /* 0x000fe400078e00ff */
[----:B------:R-:W-:Y:S01]  /*9df0*/  @P5 FFMA.FTZ R23, R2, R4, R9 ;  /* 0x0000000402175223 */ /* 0x000fe20000010009 */
[----:B------:R-:W-:Y:S01]  /*9e00*/  MOV R2, R10 ;  /* 0x0000000a00027202 */ /* 0x000fe20000000f00 */
[----:B------:R-:W-:Y:S02]  /*9e10*/  WARPGROUP.DEPBAR.LE gsb0, 0x0 ;  /* 0x00008000000079c5 */ /* 0x000fe40000010000 */
[----:B------:R1:W-:Y:S01]  /*9e20*/  @!P1 SYNCS.ARRIVE.TRANS64.RED.A1T0 RZ, [R13+URZ], RZ ;  /* 0x000000ff0dff99a7 */ /* 0x0003e2000810043f */
[-C--:B------:R-:W-:Y:S01]  /*9e30*/  FMUL.FTZ R12, R41, R6.reuse ;  /* 0x00000006290c7220 */ /* 0x080fe20000410000 */
[-C--:B------:R-:W-:Y:S01]  /*9e40*/  FMUL.FTZ R4, R25, R6.reuse ;  /* 0x0000000619047220 */ /* 0x080fe20000410000 */
[----:B------:R-:W-:Y:S01]  /*9e50*/  FMUL.FTZ R5, R24, R6 ;  /* 0x0000000618057220 */ /* 0x000fe20000410000 */
[-C--:B---3--:R-:W-:Y:S01]  /*9e60*/  FMUL.FTZ R7, R27, R8.reuse ;  /* 0x000000081b077220 */ /* 0x088fe20000410000 */
[----:B------:R-:W-:Y:S01]  /*9e70*/  FMUL.FTZ R168, R26, R8 ;  /* 0x000000081aa87220 */ /* 0x000fe20000410000 */
[-C--:B------:R-:W-:Y:S01]  /*9e80*/  FMUL.FTZ R167, R29, R6.reuse ;  /* 0x000000061da77220 */ /* 0x080fe20000410000 */
[-C--:B------:R-:W-:Y:S01]  /*9e90*/  FMUL.FTZ R170, R28, R6.reuse ;  /* 0x000000061caa7220 */ /* 0x080fe20000410000 */
[----:B-1----:R-:W-:Y:S01]  /*9ea0*/  FMUL.FTZ R13, R40, R6 ;  /* 0x00000006280d7220 */ /* 0x002fe20000410000 */
[-C--:B------:R-:W-:Y:S01]  /*9eb0*/  FMUL.FTZ R169, R31, R8.reuse ;  /* 0x000000081fa97220 */ /* 0x080fe20000410000 */
[----:B------:R-:W1:Y:S01]  /*9ec0*/  LDC.64 R40, c[0x0][0xb78] ;  /* 0x0002de00ff287b82 */ /* 0x000e620000000a00 */
[----:B------:R-:W-:Y:S01]  /*9ed0*/  FMUL.FTZ R172, R30, R8 ;  /* 0x000000081eac7220 */ /* 0x000fe20000410000 */
[-C--:B------:R-:W-:Y:S01]  /*9ee0*/  FMUL.FTZ R9, R33, R6.reuse ;  /* 0x0000000621097220 */ /* 0x080fe20000410000 */
[-C--:B------:R-:W-:Y:S01]  /*9ef0*/  FMUL.FTZ R166, R32, R6.reuse ;  /* 0x0000000620a67220 */ /* 0x080fe20000410000 */
[-C--:B------:R-:W-:Y:S01]  /*9f00*/  FMUL.FTZ R10, R37, R6.reuse ;  /* 0x00000006250a7220 */ /* 0x080fe20000410000 */
[-C--:B------:R-:W-:Y:S01]  /*9f10*/  FMUL.FTZ R11, R36, R6.reuse ;  /* 0x00000006240b7220 */ /* 0x080fe20000410000 */
[-C--:B------:R-:W-:Y:S01]  /*9f20*/  FMUL.FTZ R14, R45, R6.reuse ;  /* 0x000000062d0e7220 */ /* 0x080fe20000410000 */
[----:B------:R-:W-:Y:S01]  /*9f30*/  FMUL.FTZ R15, R44, R6 ;  /* 0x000000062c0f7220 */ /* 0x000fe20000410000 */
[----:B------:R-:W-:Y:S01]  /*9f40*/  F2FP.F16.F32.PACK_AB R4, R4, R5 ;  /* 0x000000050404723e */ /* 0x000fe200000000ff */
        /* <DEDUP_REMOVED lines=61> */
[----:B------:R-:W-:Y:S01]  /*a320*/  F2FP.F16.F32.PACK_AB R6, R167, R170 ;  /* 0x000000aaa706723e */ /* 0x000fe200000000ff */
[----:B------:R-:W-:Y:S01]  /*a330*/  FMUL.FTZ R51, R51, R8 ;  /* 0x0000000833337220 */ /* 0x000fe20000410000 */
[----:B------:R-:W-:Y:S01]  /*a340*/  F2FP.F16.F32.PACK_AB R7, R169, R172 ;  /* 0x000000aca907723e */ /* 0x000fe200000000ff */
[----:B------:R-:W-:Y:S01]  /*a350*/  BAR.SYNC.DEFER_BLOCKING 0x1, 0x100 ;  /* 0x0044000000007b1d */ /* 0x000fe20000010000 */
        /* <DEDUP_REMOVED lines=52> */
[----:B------:R2:W-:Y:S01]  /*a6a0*/  STSM.16.M88.4 [R165], R4 ;  /* 0x00000004a5007844 */ /* 0x0005e20000000200 */
[----:B------:R-:W-:Y:S01]  /*a6b0*/  F2FP.F16.F32.PACK_AB R10, R10, R11 ;  /* 0x0000000b0a0a723e */ /* 0x000fe200000000ff */
[----:B-1----:R-:W-:Y:S01]  /*a6c0*/  IMAD.WIDE.U32 R2, R40, UR36, R2 ;  /* 0x0000002428027c25 */ /* 0x002fe2000f8e0002 */
[----:B------:R-:W-:-:S02]  /*a6d0*/  F2FP.F16.F32.PACK_AB R9, R35, R34 ;  /* 0x000000222309723e */ /* 0x000fc400000000ff */
[----:B------:R-:W-:Y:S02]  /*a6e0*/  F2FP.F16.F32.PACK_AB R11, R39, R38 ;  /* 0x00000026270b723e */ /* 0x000fe400000000ff */
[----:B------:R-:W-:Y:S02]  /*a6f0*/  F2FP.F16.F32.PACK_AB R12, R12, R13 ;  /* 0x0000000d0c0c723e */ /* 0x000fe400000000ff */
[----:B------:R-:W-:Y:S01]  /*a700*/  F2FP.F16.F32.PACK_AB R14, R14, R15 ;  /* 0x0000000f0e0e723e */ /* 0x000fe200000000ff */
[----:B------:R-:W-:Y:S01]  /*a710*/  STSM.16.M88.4 [R160], R8 ;  /* 0x00000008a0007844 */ /* 0x000fe20000000200 */
[----:B------:R-:W-:Y:S02]  /*a720*/  F2FP.F16.F32.PACK_AB R13, R43, R42 ;  /* 0x0000002a2b0d723e */ /* 0x000fe400000000ff */
[----:B------:R-:W-:Y:S02]  /*a730*/  F2FP.F16.F32.PACK_AB R15, R47, R46 ;  /* 0x0000002e2f0f723e */ /* 0x000fe400000000ff */
[----:B------:R-:W-:-:S02]  /*a740*/  F2FP.F16.F32.PACK_AB R24, R24, R25 ;  /* 0x000000191818723e */ /* 0x000fc400000000ff */
[----:B------:R-:W-:Y:S01]  /*a750*/  F2FP.F16.F32.PACK_AB R26, R26, R27 ;  /* 0x0000001b1a1a723e */ /* 0x000fe200000000ff */
[----:B------:R-:W-:Y:S01]  /*a760*/  STSM.16.M88.4 [R164], R12 ;  /* 0x0000000ca4007844 */ /* 0x000fe20000000200 */
[----:B------:R-:W-:Y:S02]  /*a770*/  F2FP.F16.F32.PACK_AB R25, R51, R50 ;  /* 0x000000323319723e */ /* 0x000fe400000000ff */
[----:B------:R-:W-:Y:S02]  /*a780*/  F2FP.F16.F32.PACK_AB R27, R55, R54 ;  /* 0x00000036371b723e */ /* 0x000fe400000000ff */
[----:B--2---:R-:W-:Y:S02]  /*a790*/  F2FP.F16.F32.PACK_AB R4, R57, R56 ;  /* 0x000000383904723e */ /* 0x004fe400000000ff */
[----:B------:R-:W-:Y:S01]  /*a7a0*/  F2FP.F16.F32.PACK_AB R5, R59, R58 ;  /* 0x0000003a3b05723e */ /* 0x000fe200000000ff */
[----:B------:R-:W-:Y:S01]  /*a7b0*/  STSM.16.M88.4 [R163], R24 ;  /* 0x00000018a3007844 */ /* 0x000fe20000000200 */
[----:B------:R-:W-:-:S02]  /*a7c0*/  F2FP.F16.F32.PACK_AB R6, R61, R60 ;  /* 0x0000003c3d06723e */ /* 0x000fc400000000ff */
[----:B------:R-:W-:Y:S02]  /*a7d0*/  F2FP.F16.F32.PACK_AB R7, R63, R62 ;  /* 0x0000003e3f07723e */ /* 0x000fe400000000ff */
[----:B------:R-:W-:Y:S02]  /*a7e0*/  F2FP.F16.F32.PACK_AB R28, R28, R29 ;  /* 0x0000001d1c1c723e */ /* 0x000fe400000000ff */
[----:B------:R-:W-:Y:S01]  /*a7f0*/  F2FP.F16.F32.PACK_AB R30, R30, R31 ;  /* 0x0000001f1e1e723e */ /* 0x000fe200000000ff */
[----:B------:R1:W-:Y:S01]  /*a800*/  STSM.16.M88.4 [R162], R4 ;  /* 0x00000004a2007844 */ /* 0x0003e20000000200 */
[----:B------:R-:W-:Y:S02]  /*a810*/  F2FP.F16.F32.PACK_AB R29, R67, R66 ;  /* 0x00000042431d723e */ /* 0x000fe400000000ff */
[----:B------:R-:W-:Y:S02]  /*a820*/  F2FP.F16.F32.PACK_AB R31, R71, R70 ;  /* 0x00000046471f723e */ /* 0x000fe400000000ff */
[----:B------:R-:W-:-:S02]  /*a830*/  F2FP.F16.F32.PACK_AB R32, R32, R33 ;  /* 0x000000212020723e */ /* 0x000fc400000000ff */
[----:B------:R-:W-:Y:S01]  /*a840*/  F2FP.F16.F32.PACK_AB R33, R75, R74 ;  /* 0x0000004a4b21723e */ /* 0x000fe200000000ff */
[----:B------:R-:W-:Y:S01]  /*a850*/  STSM.16.M88.4 [R161], R28 ;  /* 0x0000001ca1007844 */ /* 0x000fe20000000200 */
[----:B------:R-:W-:Y:S02]  /*a860*/  F2FP.F16.F32.PACK_AB R34, R77, R76 ;  /* 0x0000004c4d22723e */ /* 0x000fe400000000ff */
[----:B------:R-:W-:Y:S02]  /*a870*/  F2FP.F16.F32.PACK_AB R35, R79, R78 ;  /* 0x0000004e4f23723e */ /* 0x000fe400000000ff */
[----:B------:R-:W-:Y:S02]  /*a880*/  F2FP.F16.F32.PACK_AB R36, R36, R37 ;  /* 0x000000252424723e */ /* 0x000fe400000000ff */
[----:B------:R-:W-:Y:S01]  /*a890*/  F2FP.F16.F32.PACK_AB R37, R83, R82 ;  /* 0x000000525325723e */ /* 0x000fe200000000ff */
[----:B-1----:R-:W-:Y:S01]  /*a8a0*/  IMAD R4, R40, UR4, RZ ;  /* 0x0000000428047c24 */ /* 0x002fe2000f8e02ff */
[----:B------:R-:W-:Y:S01]  /*a8b0*/  F2FP.F16.F32.PACK_AB R38, R85, R84 ;  /* 0x000000545526723e */ /* 0x000fe200000000ff */
[----:B------:R-:W-:Y:S01]  /*a8c0*/  STSM.16.M88.4 [R154], R32 ;  /* 0x000000209a007844 */ /* 0x000fe20000000200 */
[----:B------:R-:W-:Y:S01]  /*a8d0*/  F2FP.F16.F32.PACK_AB R39, R87, R86 ;  /* 0x000000565727723e */ /* 0x000fe200000000ff */
[----:B------:R-:W-:Y:S01]  /*a8e0*/  IMAD R4, R41, UR36, R4 ;  /* 0x0000002429047c24 */ /* 0x000fe2000f8e0204 */
[----:B------:R-:W-:Y:S01]  /*a8f0*/  F2FP.F16.F32.PACK_AB R96, R97, R96 ;  /* 0x000000606160723e */ /* 0x000fe200000000ff */
[----:B------:R-:W-:Y:S01]  /*a900*/  ULDC.64 UR4, c[0x0][0xb40] ;  /* 0x0002d00000047ab9 */ /* 0x000fe20000000a00 */
[----:B------:R-:W-:Y:S01]  /*a910*/  F2FP.F16.F32.PACK_AB R8, R89, R88 ;  /* 0x000000585908723e */ /* 0x000fe200000000ff */
[----:B------:R-:W-:Y:S01]  /*a920*/  STSM.16.M88.4 [R153], R36 ;  /* 0x0000002499007844 */ /* 0x000fe20000000200 */
[----:B------:R-:W-:-:S02]  /*a930*/  F2FP.F16.F32.PACK_AB R9, R91, R90 ;  /* 0x0000005a5b09723e */ /* 0x000fc400000000ff */
[----:B------:R-:W-:Y:S02]  /*a940*/  F2FP.F16.F32.PACK_AB R10, R93, R92 ;  /* 0x0000005c5d0a723e */ /* 0x000fe400000000ff */
[----:B------:R-:W-:Y:S02]  /*a950*/  F2FP.F16.F32.PACK_AB R11, R95, R94 ;  /* 0x0000005e5f0b723e */ /* 0x000fe400000000ff */
[----:B------:R-:W-:Y:S02]  /*a960*/  F2FP.F16.F32.PACK_AB R97, R99, R98 ;  /* 0x000000626361723e */ /* 0x000fe400000000ff */
[----:B------:R-:W-:Y:S01]  /*a970*/  F2FP.F16.F32.PACK_AB R104, R105, R104 ;  /* 0x000000686968723e */ /* 0x000fe200000000ff */
[----:B------:R-:W-:Y:S01]  /*a980*/  STSM.16.M88.4 [R156], R8 ;  /* 0x000000089c007844 */ /* 0x000fe20000000200 */
[----:B------:R-:W-:Y:S02]  /*a990*/  F2FP.F16.F32.PACK_AB R98, R101, R100 ;  /* 0x000000646562723e */ /* 0x000fe400000000ff */
[----:B------:R-:W-:-:S02]  /*a9a0*/  F2FP.F16.F32.PACK_AB R99, R103, R102 ;  /* 0x000000666763723e */ /* 0x000fc400000000ff */
[----:B------:R-:W-:Y:S02]  /*a9b0*/  F2FP.F16.F32.PACK_AB R105, R107, R106 ;  /* 0x0000006a6b69723e */ /* 0x000fe400000000ff */
[----:B------:R-:W-:Y:S01]  /*a9c0*/  F2FP.F16.F32.PACK_AB R112, R113, R112 ;  /* 0x000000707170723e */ /* 0x000fe200000000ff */
[----:B------:R-:W-:Y:S01]  /*a9d0*/  STSM.16.M88.4 [R155], R96 ;  /* 0x000000609b007844 */ /* 0x000fe20000000200 */
[----:B------:R-:W-:Y:S02]  /*a9e0*/  F2FP.F16.F32.PACK_AB R106, R109, R108 ;  /* 0x0000006c6d6a723e */ /* 0x000fe400000000ff */
[----:B------:R-:W-:Y:S02]  /*a9f0*/  F2FP.F16.F32.PACK_AB R107, R111, R110 ;  /* 0x0000006e6f6b723e */ /* 0x000fe400000000ff */
[----:B------:R-:W-:Y:S02]  /*aa00*/  F2FP.F16.F32.PACK_AB R113, R115, R114 ;  /* 0x000000727371723e */ /* 0x000fe400000000ff */
[----:B------:R-:W-:Y:S01]  /*aa10*/  F2FP.F16.F32.PACK_AB R120, R121, R120 ;  /* 0x000000787978723e */ /* 0x000fe200000000ff */
[----:B------:R-:W-:Y:S01]  /*aa20*/  STSM.16.M88.4 [R20], R104 ;  /* 0x0000006814007844 */ /* 0x000fe20000000200 */
[----:B------:R-:W-:-:S02]  /*aa30*/  F2FP.F16.F32.PACK_AB R114, R117, R116 ;  /* 0x000000747572723e */ /* 0x000fc400000000ff */
[----:B------:R-:W-:Y:S02]  /*aa40*/  F2FP.F16.F32.PACK_AB R115, R119, R118 ;  /* 0x000000767773723e */ /* 0x000fe400000000ff */
[----:B------:R-:W-:Y:S02]  /*aa50*/  F2FP.F16.F32.PACK_AB R121, R123, R122 ;  /* 0x0000007a7b79723e */ /* 0x000fe400000000ff */
[----:B------:R-:W-:Y:S01]  /*aa60*/  F2FP.F16.F32.PACK_AB R128, R129, R128 ;  /* 0x000000808180723e */ /* 0x000fe200000000ff */
[----:B------:R-:W-:Y:S01]  /*aa70*/  STSM.16.M88.4 [R152], R112 ;  /* 0x0000007098007844 */ /* 0x000fe20000000200 */
[----:B------:R-:W-:Y:S02]  /*aa80*/  F2FP.F16.F32.PACK_AB R122, R125, R124 ;  /* 0x0000007c7d7a723e */ /* 0x000fe400000000ff */
[----:B------:R-:W-:Y:S02]  /*aa90*/  F2FP.F16.F32.PACK_AB R123, R127, R126 ;  /* 0x0000007e7f7b723e */ /* 0x000fe400000000ff */
[----:B------:R-:W-:-:S02]  /*aaa0*/  SHF.R.S32.HI R5, RZ, 0x1f, R159 ;  /* 0x0000001fff057819 */ /* 0x000fc4000001149f */
[----:B------:R-:W-:Y:S01]  /*aab0*/  F2FP.F16.F32.PACK_AB R129, R131, R130 ;  /* 0x000000828381723e */ /* 0x000fe200000000ff */
[----:B------:R-:W-:Y:S01]  /*aac0*/  STSM.16.M88.4 [R21], R120 ;  /* 0x0000007815007844 */ /* 0x000fe20000000200 */
[----:B------:R-:W-:Y:S02]  /*aad0*/  F2FP.F16.F32.PACK_AB R136, R137, R136 ;  /* 0x000000888988723e */ /* 0x000fe400000000ff */
[----:B------:R-:W-:Y:S02]  /*aae0*/  IADD3 R159, P1, R159, R2, RZ ;  /* 0x000000029f9f7210 */ /* 0x000fe40007f3e0ff */
        /* <DEDUP_REMOVED lines=11> */
[----:B------:R-:W-:Y:S02]  /*aba0*/  IADD3.X R4, R5, R3, R4, P1, !PT ;  /* 0x0000000305047210 */ /* 0x000fe40000ffe404 */
[C---:B------:R-:W-:Y:S01]  /*abb0*/  LEA R2, P1, R159.reuse, UR4, 0x2 ;  /* 0x000000049f027c11 */ /* 0x040fe2000f8210ff */
[----:B------:R-:W-:Y:S01]  /*abc0*/  STSM.16.M88.4 [R158], R144 ;  /* 0x000000909e007844 */ /* 0x000fe20000000200 */
[----:B------:R-:W-:Y:S02]  /*abd0*/  ULDC UR4, c[0x0][0xc] ;  /* 0x0000030000047ab9 */ /* 0x000fe40000000800 */
[----:B------:R-:W-:Y:S01]  /*abe0*/  LEA.HI.X R3, R159, UR5, R4, 0x2, P1 ;  /* 0x000000059f037c11 */ /* 0x000fe200088f1404 */
[----:B------:R-:W-:Y:S01]  /*abf0*/  @!PT LDS RZ, [RZ] ;  /* 0x00000000fffff984 */ /* 0x000fe20000000800 */
[----:B------:R-:W-:Y:S01]  /*ac00*/  @!PT LDS RZ, [RZ] ;  /* 0x00000000fffff984 */ /* 0x000fe20000000800 */
[----:B------:R-:W-:Y:S01]  /*ac10*/  @!PT LDS RZ, [RZ] ;  /* 0x00000000fffff984 */ /* 0x000fe20000000800 */
[----:B------:R-:W-:Y:S01]  /*ac20*/  @!PT LDS RZ, [RZ] ;  /* 0x00000000fffff984 */ /* 0x000fe20000000800 */
[----:B------:R1:W-:Y:S06]  /*ac30*/  MEMBAR.ALL.CTA ;  /* 0x0000000000007992 */ /* 0x0003ec0000008000 */
[----:B-1----:R-:W1:Y:S01]  /*ac40*/  FENCE.VIEW.ASYNC.S ;  /* 0x00000000000073c6 */ /* 0x002e620000000000 */
[----:B------:R-:W-:-:S03]  /*ac50*/  UIADD3 UR10, UR4, UR10, URZ ;  /* 0x0000000a040a7290 */ /* 0x000fc6000fffe03f */
[----:B-1----:R-:W1:Y:S01]  /*ac60*/  SHFL.IDX PT, R4, R217, RZ, 0x1f ;  /* 0x00001fffd9047589 */ /* 0x002e6200000e0000 */
[----:B------:R-:W-:Y:S06]  /*ac70*/  BAR.ARV 0x1, 0x120 ;  /* 0x0044800000007b1d */ /* 0x000fec0000002000 */
[----:B------:R-:W-:Y:S01]  /*ac80*/  @!P0 STG.E desc[UR12][R2.64], R157 ;  /* 0x0000009d02008986 */ /* 0x000fe2000c10190c */
[----:B-1----:R-:W-:-:S03]  /*ac90*/  ISETP.NE.AND P0, PT, R4, 0x7, PT ;  /* 0x000000070400780c */ /* 0x002fc60003f05270 */
[----:B------:R1:W-:Y:S02]  /*aca0*/  @!P2 STG.E desc[UR12][R2.64+0x20], R23 ;  /* 0x000020170200a986 */ /* 0x0003e4000c10190c */
[----:B-1----:R-:W-:-:S08]  /*acb0*/  IMAD.U32 R23, RZ, RZ, UR10 ;  /* 0x0000000aff177e24 */ /* 0x002fd0000f8e00ff */
[----:B------:R-:W-:Y:S05]  /*acc0*/  @P0 BRA `(.L_x_29) ;  /* 0x0000000000800947 */ /* 0x000fea0003800000 */
[----:B------:R-:W-:Y:S01]  /*acd0*/  BAR.SYNC.DEFER_BLOCKING 0x1, 0x120 ;  /* 0x0044800000007b1d */ /* 0x000fe20000010000 */
[----:B------:R-:W-:-:S05]  /*ace0*/  ELECT P0, URZ, PT ;  /* 0x00000000003f782f */ /* 0x000fca0003800000 */
[----:B------:R-:W-:Y:S08]  /*acf0*/  BSSY B0, `(.L_x_29) ;  /* 0x000001d000007945 */ /* 0x000ff00003800000 */
[----:B------:R-:W-:Y:S05]  /*ad00*/  @!P0 BRA `(.L_x_30) ;  /* 0x00000000006c8947 */ /* 0x000fea0003800000 */
[----:B------:R-:W-:Y:S01]  /*ad10*/  ULDC.64 UR10, c[0x0][0x198] ;  /* 0x00006600000a7ab9 */ /* 0x000fe20000000a00 */
[----:B------:R-:W-:Y:S02]  /*ad20*/  UIADD3 UR6, UR61, 0x4000, URZ ;  /* 0x000040003d067890 */ /* 0x000fe4000fffe03f */
[----:B------:R-:W-:Y:S02]  /*ad30*/  UIADD3 UR4, UP0, UR10, 0x9f0, URZ ;  /* 0x000009f00a047890 */ /* 0x000fe4000ff1e03f */
[----:B------:R-:W-:Y:S02]  /*ad40*/  UIADD3 UR8, UR61, 0x8000, URZ ;  /* 0x000080003d087890 */ /* 0x000fe4000fffe03f */
[----:B------:R-:W-:Y:S01]  /*ad50*/  UIADD3.X UR5, URZ, UR11, URZ, UP0, !UPT ;  /* 0x0000000b3f057290 */ /* 0x000fe200087fe43f */
[----:B------:R-:W-:Y:S01]  /*ad60*/  UMOV UR33, URZ ;  /* 0x0000003f00217c82 */ /* 0x000fe20008000000 */
[----:B------:R-:W-:Y:S01]  /*ad70*/  UMOV UR37, URZ ;  /* 0x0000003f00257c82 */ /* 0x000fe20008000000 */
[----:B------:R-:W-:Y:S01]  /*ad80*/  UMOV UR32, UR61 ;  /* 0x0000003d00207c82 */ /* 0x000fe20008000000 */
[----:B------:R-:W-:Y:S01]  /*ad90*/  UMOV UR7, 0x40 ;  /* 0x0000004000077882 */ /* 0x000fe20000000000 */
[----:B------:R-:W-:-:S04]  /*ada0*/  UIADD3 UR9, UR61, 0xc000, URZ ;  /* 0x0000c0003d097890 */ /* 0x000fc8000fffe03f */
[----:B------:R1:W-:Y:S02]  /*adb0*/  UTMASTG.5D [UR32], [UR4] ;  /* 0x00000020040073b5 */ /* 0x0003e40008020000 */
[----:B-1----:R-:W-:Y:S01]  /*adc0*/  UMOV UR32, UR6 ;  /* 0x0000000600207c82 */ /* 0x002fe20008000000 */
[----:B------:R-:W-:Y:S01]  /*add0*/  UMOV UR33, UR7 ;  /* 0x0000000700217c82 */ /* 0x000fe20008000000 */
[----:B------:R-:W-:Y:S01]  /*ade0*/  UMOV UR6, 0x80 ;  /* 0x0000008000067882 */ /* 0x000fe20000000000 */
[----:B------:R1:W-:Y:S02]  /*adf0*/  UTMASTG.5D [UR32], [UR4] ;  /* 0x00000020040073b5 */ /* 0x0003e40008020000 */
[----:B-1----:R-:W-:Y:S01]  /*ae00*/  UMOV UR32, UR8 ;  /* 0x0000000800207c82 */ /* 0x002fe20008000000 */
[----:B------:R-:W-:Y:S01]  /*ae10*/  UMOV UR33, UR6 ;  /* 0x0000000600217c82 */ /* 0x000fe20008000000 */
[----:B------:R-:W-:Y:S01]  /*ae20*/  UMOV UR6, 0xc0 ;  /* 0x000000c000067882 */ /* 0x000fe20000000000 */
[----:B------:R1:W-:Y:S02]  /*ae30*/  UTMASTG.5D [UR32], [UR4] ;  /* 0x00000020040073b5 */ /* 0x0003e40008020000 */
[----:B-1----:R-:W-:Y:S01]  /*ae40*/  UMOV UR32, UR9 ;  /* 0x0000000900207c82 */ /* 0x002fe20008000000 */
[----:B------:R-:W-:Y:S01]  /*ae50*/  UMOV UR33, UR6 ;  /* 0x0000000600217c82 */ /* 0x000fe20008000000 */
[----:B------:R-:W-:Y:S01]  /*ae60*/  UIADD3 UR6, UR61, 0x38820, URZ ;  /* 0x000388203d067890 */ /* 0x000fe2000fffe03f */
[----:B------:R1:W-:Y:S03]  /*ae70*/  UTMASTG.5D [UR32], [UR4] ;  /* 0x00000020040073b5 */ /* 0x0003e60008020000 */
[----:B------:R-:W-:Y:S01]  /*ae80*/  UPRMT UR6, URZ, 0x654, UR6 ;  /* 0x000006543f067896 */ /* 0x000fe20008000006 */
[----:B------:R0:W-:Y:S01]  /*ae90*/  UTMACMDFLUSH ;  /* 0x00000000000079b7 */ /* 0x0001e20000000000 */
[----:B------:R-:W-:-:S07]  /*aea0*/  DEPBAR.LE SB0, 0x0 ;  /* 0x000080000000791a */ /* 0x000fce0000000000 */
[----:B-1----:R-:W-:Y:S03]  /*aeb0*/  SYNCS.ARRIVE.TRANS64.RED.A1T0 RZ, [UR6], RZ ;  /* 0x000000ffffff79a7 */ /* 0x002fe60008100406 */
.L_x_30:
[----:B------:R-:W-:Y:S05]  /*aec0*/  BSYNC B0 ;  /* 0x0000000000007941 */ /* 0x000fea0003800000 */
.L_x_29:
[----:B------:R-:W1:Y:S01]  /*aed0*/  LDC R0, c[0x0][0xda4] ;  /* 0x00036900ff007b82 */ /* 0x000e620000000800 */
[----:B------:R-:W-:Y:S01]  /*aee0*/  R2UR UR6, R23 ;  /* 0x00000000170672ca */ /* 0x000fe200000e0000 */
[----:B------:R-:W-:Y:S01]  /*aef0*/  UIADD3 UR38, UR38, 0x1, URZ ;  /* 0x0000000126267890 */ /* 0x000fe2000fffe03f */
[----:B------:R-:W-:Y:S01]  /*af00*/  R2UR UR5, R18 ;  /* 0x00000000120572ca */ /* 0x000fe200000e0000 */
[----:B------:R-:W-:Y:S02]  /*af10*/  VIADD R212, R212, 0x1 ;  /* 0x00000001d4d47836 */ /* 0x000fe40000000000 */
[----:B------:R-:W-:-:S04]  /*af20*/  UISETP.NE.AND UP0, UPT, UR38, 0x2, UPT ;  /* 0x000000022600788c */ /* 0x000fc8000bf05270 */
[----:B------:R-:W-:Y:S02]  /*af30*/  USEL UR4, URZ, 0x1, UP0 ;  /* 0x000000013f047887 */ /* 0x000fe40008000000 */
[----:B------:R-:W-:-:S04]  /*af40*/  USEL UR38, UR38, URZ, UP0 ;  /* 0x0000003f26267287 */ /* 0x000fc80008000000 */
[----:B------:R-:W-:-:S06]  /*af50*/  ULOP3.LUT UR5, UR5, UR4, URZ, 0x3c, !UPT ;  /* 0x0000000405057292 */ /* 0x000fcc000f8e3c3f */
[----:B------:R-:W-:Y:S02]  /*af60*/  MOV R18, UR5 ;  /* 0x0000000500127c02 */ /* 0x000fe40008000f00 */
[----:B-1----:R-:W-:-:S13]  /*af70*/  ISETP.LE.AND P0, PT, R0, UR6, PT ;  /* 0x0000000600007c0c */ /* 0x002fda000bf03270 */
[----:B------:R-:W-:Y:S05]  /*af80*/  @!P0 BRA `(.L_x_31) ;  /* 0xffffff5c006c8947 */ /* 0x000fea000383ffff */
[----:B------:R-:W-:Y:S05]  /*af90*/  EXIT ;  /* 0x000000000000794d */ /* 0x000fea0003800000 */
.L_x_7:
[----:B------:R-:W-:-:S08]  /*afa0*/  NOP ;  /* 0x0000000000007918 */ /* 0x000fd00000000000 */
[----:B-1----:R-:W1:-:S00]  /*afb0*/  USETMAXREG.DEALLOC.CTAPOOL 0x18 ;  /* 0x00000018000079c8 */ /* 0x002e4000080e0500 */
[----:B-1----:R-:W-:-:S06]  /*afc0*/  LOP3.LUT R0, R0, 0x3, RZ, 0xc0, !PT ;  /* 0x0000000300007812 */ /* 0x002fcc00078ec0ff */
[----:B------:R-:W1:Y:S02]  /*afd0*/  SHFL.IDX PT, R0, R0, RZ, 0x1f ;  /* 0x00001fff00007589 */ /* 0x000e6400000e0000 */
[----:B-1----:R-:W-:-:S13]  /*afe0*/  ISETP.NE.AND P0, PT, R0, RZ, PT ;  /* 0x000000ff0000720c */ /* 0x002fda0003f05270 */
[----:B--2---:R-:W-:Y:S05]  /*aff0*/  @P0 EXIT ;  /* 0x000000000000094d */ /* 0x004fea0003800000 */
[----:B------:R-:W1:Y:S01]  /*b000*/  S2UR UR4, SR_CTAID.X ;  /* 0x00000000000479c3 */ /* 0x000e620000002500 */
[----:B------:R-:W-:Y:S01]  /*b010*/  IMAD.MOV.U32 R16, RZ, RZ, RZ ;  /* 0x000000ffff107224 */ /* 0x000fe200078e00ff */
[----:B------:R-:W-:Y:S01]  /*b020*/  MOV R19, 0x1 ;  /* 0x0000000100137802 */ /* 0x000fe20000000f00 */
[----:B------:R-:W-:-:S05]  /*b030*/  IMAD.MOV.U32 R2, RZ, RZ, 0x1 ;  /* 0x00000001ff027424 */ /* 0x000fca00078e00ff */
[----:B------:R-:W1:Y:S02]  /*b040*/  LDC R0, c[0x0][0xda4] ;  /* 0x00036900ff007b82 */ /* 0x000e640000000800 */
[----:B-1----:R-:W-:-:S13]  /*b050*/  ISETP.LE.AND P0, PT, R0, UR4, PT ;  /* 0x0000000400007c0c */ /* 0x002fda000bf03270 */
[----:B------:R-:W-:Y:S05]  /*b060*/  @P0 BRA `(.L_x_32) ;  /* 0x0000003000940947 */ /* 0x000fea0003800000 */
[----:B------:R-:W-:Y:S01]  /*b070*/  IMAD.U32 R0, RZ, RZ, UR4 ;  /* 0x00000004ff007e24 */ /* 0x000fe2000f8e00ff */
[----:B------:R-:W-:Y:S01]  /*b080*/  MOV R19, 0x1 ;  /* 0x0000000100137802 */ /* 0x000fe20000000f00 */
[----:B------:R-:W-:Y:S01]  /*b090*/  IMAD.MOV.U32 R16, RZ, RZ, RZ ;  /* 0x000000ffff107224 */ /* 0x000fe200078e00ff */
[----:B------:R-:W-:Y:S01]  /*b0a0*/  ULDC.64 UR36, c[0x0][0x198] ;  /* 0x0000660000247ab9 */ /* 0x000fe20000000a00 */
[----:B------:R-:W-:Y:S01]  /*b0b0*/  ULDC UR38, c[0x0][0xc] ;  /* 0x0000030000267ab9 */ /* 0x000fe20000000800 */
[----:B------:R1:W-:Y:S04]  /*b0c0*/  STL [R1+0x10], R0 ;  /* 0x0000100001007387 */ /* 0x0003e80000100800 */
[----:B------:R1:W-:Y:S02]  /*b0d0*/  STL [R1+0x18], RZ ;  /* 0x000018ff01007387 */ /* 0x0003e40000100800 */
.L_x_77:
[----:B------:R-:W2:Y:S01]  /*b0e0*/  LDL R2, [R1+0x10] ;  /* 0x0000100001027983 */ /* 0x000ea20000100800 */
[----:B-1----:R-:W1:Y:S01]  /*b0f0*/  LDC R0, c[0x0][0xda8] ;  /* 0x00036a00ff007b82 */ /* 0x002e620000000800 */
[----:B------:R-:W-:Y:S05]  /*b100*/  YIELD ;  /* 0x0000000000007946 */ /* 0x000fea0003800000 */
[----:B------:R-:W3:Y:S01]  /*b110*/  S2R R5, SR_CgaCtaId ;  /* 0x0000000000057919 */ /* 0x000ee20000008800 */
[----:B------:R-:W-:Y:S01]  /*b120*/  ULDC.64 UR4, c[0x0][0x3f8] ;  /* 0x0000fe0000047ab9 */ /* 0x000fe20000000a00 */
[----:B------:R-:W4:Y:S01]  /*b130*/  LDC R18, c[0x0][0xdb4] ;  /* 0x00036d00ff127b82 */ /* 0x000f220000000800 */
[----:B------:R-:W-:-:S03]  /*b140*/  UISETP.NE.U32.AND UP0, UPT, UR4, URZ, UPT ;  /* 0x0000003f0400728c */ /* 0x000fc6000bf05070 */
[----:B------:R-:W-:Y:S01]  /*b150*/  ULDC UR4, c[0x0][0x404] ;  /* 0x0001010000047ab9 */ /* 0x000fe20000000800 */
[----:B------:R-:W-:-:S04]  /*b160*/  UISETP.NE.AND.EX UP0, UPT, UR5, URZ, UPT, UP0 ;  /* 0x0000003f0500728c */ /* 0x000fc8000bf05300 */
[----:B------:R-:W-:Y:S01]  /*b170*/  USEL UR4, UR4, 0x1, UP0 ;  /* 0x0000000104047887 */ /* 0x000fe20008000000 */
[----:B-1----:R-:W-:Y:S02]  /*b180*/  ISETP.NE.AND P0, PT, R0, 0x1, PT ;  /* 0x000000010000780c */ /* 0x002fe40003f05270 */
[----:B----4-:R-:W-:-:S11]  /*b190*/  ISETP.NE.AND P1, PT, R18, 0x1, PT ;  /* 0x000000011200780c */ /* 0x010fd60003f25270 */
[----:B------:R-:W2:Y:S08]  /*b1a0*/  @P0 LDC R0, c[0x0][0xdac] ;  /* 0x00036b00ff000b82 */ /* 0x000eb00000000800 */
[----:B------:R-:W1:Y:S01]  /*b1b0*/  @P0 LDC R3, c[0x0][0xdb0] ;  /* 0x00036c00ff030b82 */ /* 0x000e620000000800 */
[----:B--2---:R-:W-:-:S04]  /*b1c0*/  @P0 IMAD.HI.U32 R0, R2, R0, RZ ;  /* 0x0000000002000227 */ /* 0x004fc800078e00ff */
[----:B------:R-:W-:Y:S01]  /*b1d0*/  IMAD.MOV.U32 R4, RZ, RZ, R2 ;  /* 0x000000ffff047224 */ /* 0x000fe200078e0002 */
[----:B-1----:R-:W-:Y:S02]  /*b1e0*/  @P0 SHF.R.U32.HI R4, RZ, R3, R0 ;  /* 0x00000003ff040219 */ /* 0x002fe40000011600 */
[----:B------:R-:W1:Y:S03]  /*b1f0*/  LDC R0, c[0x0][0x2e0] ;  /* 0x0000b800ff007b82 */ /* 0x000e660000000800 */
[----:B------:R-:W-:Y:S01]  /*b200*/  IMAD.MOV.U32 R17, RZ, RZ, R4 ;  /* 0x000000ffff117224 */ /* 0x000fe200078e0004 */
[----:B------:R2:W-:Y:S04]  /*b210*/  STL [R1+0x8], R4 ;  /* 0x0000080401007387 */ /* 0x0005e80000100800 */
[----:B------:R-:W4:Y:S01]  /*b220*/  @P1 LDC.64 R2, c[0x0][0xdb8] ;  /* 0x00036e00ff021b82 */ /* 0x000f220000000a00 */
[----:B-1----:R-:W-:Y:S01]  /*b230*/  IMAD R7, R0, UR4, RZ ;  /* 0x0000000400077c24 */ /* 0x002fe2000f8e02ff */
[----:B------:R-:W-:-:S04]  /*b240*/  MOV R0, 0x400 ;  /* 0x0000040000007802 */ /* 0x000fc80000000f00 */
[----:B---3--:R-:W-:Y:S01]  /*b250*/  LEA R6, R5, R0, 0x18 ;  /* 0x0000000005067211 */ /* 0x008fe200078ec0ff */
[----:B------:R2:W-:Y:S01]  /*b260*/  STL [R1+0x14], R7 ;  /* 0x0000140701007387 */ /* 0x0005e20000100800 */
[----:B------:R-:W-:Y:S01]  /*b270*/  IADD3 R0, R7, 0x4f, RZ ;  /* 0x0000004f07007810 */ /* 0x000fe20007ffe0ff */
[----:B----4-:R-:W-:Y:S02]  /*b280*/  @P1 IMAD.HI.U32 R2, R4, R2, RZ ;  /* 0x0000000204021227 */ /* 0x010fe400078e00ff */
[----:B------:R2:W-:Y:S02]  /*b290*/  STL [R1+0x4], R6 ;  /* 0x0000040601007387 */ /* 0x0005e40000100800 */
[----:B------:R-:W-:Y:S01]  /*b2a0*/  IMAD.HI R0, R0, 0x66666667, RZ ;  /* 0x6666666700007827 */ /* 0x000fe200078e02ff */
[----:B------:R-:W-:-:S03]  /*b2b0*/  @P1 SHF.R.U32.HI R17, RZ, R3, R2 ;  /* 0x00000003ff111219 */ /* 0x000fc60000011602 */
[----:B------:R-:W-:Y:S02]  /*b2c0*/  VIADD R2, R6, 0x24400 ;  /* 0x0002440006027836 */ /* 0x000fe40000000000 */
[----:B------:R-:W-:-:S03]  /*b2d0*/  IMAD.MOV R3, RZ, RZ, -R17 ;  /* 0x000000ffff037224 */ /* 0x000fc600078e0a11 */
[----:B------:R-:W-:Y:S01]  /*b2e0*/  LOP3.LUT P0, RZ, R2, 0x3ff, RZ, 0xc0, !PT ;  /* 0x000003ff02ff7812 */ /* 0x000fe2000780c0ff */
[----:B------:R-:W-:Y:S01]  /*b2f0*/  IMAD R18, R18, R3, R4 ;  /* 0x0000000312127224 */ /* 0x000fe200078e0204 */
[----:B------:R-:W-:-:S04]  /*b300*/  SHF.R.U32.HI R3, RZ, 0x1f, R0 ;  /* 0x0000001fff037819 */ /* 0x000fc80000011600 */
[----:B------:R-:W-:-:S05]  /*b310*/  LEA.HI.SX32 R0, R0, R3, 0x1b ;  /* 0x0000000300007211 */ /* 0x000fca00078fdaff */
[----:B------:R2:W-:Y:S02]  /*b320*/  STL [R1+0xc], R0 ;  /* 0x00000c0001007387 */ /* 0x0005e40000100800 */
[----:B------:R-:W-:Y:S05]  /*b330*/  @!P0 BRA `(.L_x_33) ;  /* 0x0000000000408947 */ /* 0x000fea0003800000 */
[----:B------:R-:W-:Y:S01]  /*b340*/  MOV R2, 0x0 ;  /* 0x0000000000027802 */ /* 0x000fe20000000f00 */
[----:B------:R-:W-:Y:S01]  /*b350*/  ULDC.64 UR6, c[0x4][0xa8] ;  /* 0x01002a0000067ab9 */ /* 0x000fe20000000a00 */
[----:B------:R-:W-:Y:S01]  /*b360*/  ULDC.64 UR8, c[0x4][0xb0] ;  /* 0x01002c0000087ab9 */ /* 0x000fe20000000a00 */
[----:B------:R-:W-:Y:S01]  /*b370*/  ULDC.64 UR4, c[0x4][0x8] ;  /* 0x0100020000047ab9 */ /* 0x000fe20000000a00 */
[----:B--2---:R-:W-:Y:S01]  /*b380*/  MOV R4, UR6 ;  /* 0x0000000600047c02 */ /* 0x004fe20008000f00 */
[----:B------:R-:W-:Y:S01]  /*b390*/  IMAD.U32 R5, RZ, RZ, UR7 ;  /* 0x00000007ff057e24 */ /* 0x000fe2000f8e00ff */
[----:B------:R-:W1:Y:S01]  /*b3a0*/  LDC.64 R2, c[0x4][R2] ;  /* 0x0100000002027b82 */ /* 0x000e620000000a00 */
[----:B------:R-:W-:Y:S01]  /*b3b0*/  IMAD.U32 R6, RZ, RZ, UR8 ;  /* 0x00000008ff067e24 */ /* 0x000fe2000f8e00ff */
[----:B------:R-:W-:Y:S01]  /*b3c0*/  MOV R7, UR9 ;  /* 0x0000000900077c02 */ /* 0x000fe20008000f00 */
[----:B------:R-:W-:Y:S01]  /*b3d0*/  IMAD.U32 R10, RZ, RZ, UR4 ;  /* 0x00000004ff0a7e24 */ /* 0x000fe2000f8e00ff */
[----:B------:R-:W-:Y:S01]  /*b3e0*/  MOV R8, 0x70 ;  /* 0x0000007000087802 */ /* 0x000fe20000000f00 */
[----:B------:R-:W-:-:S02]  /*b3f0*/  IMAD.U32 R11, RZ, RZ, UR5 ;  /* 0x00000005ff0b7e24 */ /* 0x000fc4000f8e00ff */
[----:B------:R-:W-:Y:S02]  /*b400*/  IMAD.MOV.U32 R12, RZ, RZ, 0x1 ;  /* 0x00000001ff0c7424 */ /* 0x000fe400078e00ff */
[----:B------:R-:W-:-:S07]  /*b410*/  IMAD.MOV.U32 R13, RZ, RZ, RZ ;  /* 0x000000ffff0d7224 */ /* 0x000fce00078e00ff */
[----:B------:R-:W-:-:S07]  /*b420*/  LEPC R20, `(.L_x_33) ;  /* 0x000000001014794e */ /* 0x000fce0000000000 */
[----:B-1----:R-:W-:Y:S05]  /*b430*/  CALL.ABS.NOINC R2 ;  /* 0x0000000002007343 */ /* 0x002fea0003c00000 */
.L_x_33:
[----:B------:R-:W2:Y:S02]  /*b440*/  LDL R2, [R1+0x4] ;  /* 0x0000040001027983 */ /* 0x000ea40000100800 */
[----:B--2---:R-:W-:-:S04]  /*b450*/  IADD3 R0, R2, 0x400, RZ ;  /* 0x0000040002007810 */ /* 0x004fc80007ffe0ff */
[----:B------:R-:W-:-:S13]  /*b460*/  LOP3.LUT P0, RZ, R0, 0x3ff, RZ, 0xc0, !PT ;  /* 0x000003ff00ff7812 */ /* 0x000fda000780c0ff */
[----:B------:R-:W-:Y:S05]  /*b470*/  @!P0 BRA `(.L_x_34) ;  /* 0x0000000000808947 */ /* 0x000fea0003800000 */
[----:B------:R-:W-:Y:S01]  /*b480*/  MOV R0, 0x0 ;  /* 0x0000000000007802 */ /* 0x000fe20000000f00 */
[----:B------:R-:W-:Y:S01]  /*b490*/  ULDC.64 UR6, c[0x4][0xa8] ;  /* 0x01002a0000067ab9 */ /* 0x000fe20000000a00 */
[----:B------:R-:W-:Y:S01]  /*b4a0*/  ULDC.64 UR8, c[0x4][0xb0] ;  /* 0x01002c0000087ab9 */ /* 0x000fe20000000a00 */
[----:B------:R-:W-:Y:S01]  /*b4b0*/  ULDC.64 UR4, c[0x4][0x10] ;  /* 0x0100040000047ab9 */ /* 0x000fe20000000a00 */
[----:B------:R1:W2:Y:S01]  /*b4c0*/  LDC.64 R2, c[0x4][R0] ;  /* 0x0100000000027b82 */ /* 0x0002a20000000a00 */
[----:B------:R-:W-:Y:S01]  /*b4d0*/  IMAD.U32 R4, RZ, RZ, UR6 ;  /* 0x00000006ff047e24 */ /* 0x000fe2000f8e00ff */
[----:B------:R-:W-:Y:S01]  /*b4e0*/  MOV R6, UR8 ;  /* 0x0000000800067c02 */ /* 0x000fe20008000f00 */
[----:B------:R-:W-:Y:S01]  /*b4f0*/  IMAD.U32 R5, RZ, RZ, UR7 ;  /* 0x00000007ff057e24 */ /* 0x000fe2000f8e00ff */
[----:B------:R-:W-:Y:S01]  /*b500*/  MOV R11, UR5 ;  /* 0x00000005000b7c02 */ /* 0x000fe20008000f00 */
[----:B------:R-:W-:Y:S01]  /*b510*/  IMAD.U32 R7, RZ, RZ, UR9 ;  /* 0x00000009ff077e24 */ /* 0x000fe2000f8e00ff */
[----:B------:R-:W-:Y:S01]  /*b520*/  MOV R13, RZ ;  /* 0x000000ff000d7202 */ /* 0x000fe20000000f00 */
[----:B------:R-:W-:-:S02]  /*b530*/  IMAD.U32 R10, RZ, RZ, UR4 ;  /* 0x00000004ff0a7e24 */ /* 0x000fc4000f8e00ff */
[----:B------:R-:W-:Y:S02]  /*b540*/  IMAD.MOV.U32 R8, RZ, RZ, 0x70 ;  /* 0x00000070ff087424 */ /* 0x000fe400078e00ff */
[----:B-1----:R-:W-:-:S07]  /*b550*/  IMAD.MOV.U32 R12, RZ, RZ, 0x1 ;  /* 0x00000001ff0c7424 */ /* 0x002fce00078e00ff */
[----:B------:R-:W-:-:S07]  /*b560*/  LEPC R20, `(.L_x_35) ;  /* 0x000000001014794e */ /* 0x000fce0000000000 */
[----:B--2---:R-:W-:Y:S05]  /*b570*/  CALL.ABS.NOINC R2 ;  /* 0x0000000002007343 */ /* 0x004fea0003c00000 */
.L_x_35:
[----:B------:R-:W-:Y:S01]  /*b580*/  MOV R2, 0x0 ;  /* 0x0000000000027802 */ /* 0x000fe20000000f00 */
[----:B------:R-:W-:Y:S01]  /*b590*/  ULDC.64 UR6, c[0x4][0xa8] ;  /* 0x01002a0000067ab9 */ /* 0x000fe20000000a00 */
[----:B------:R-:W-:Y:S01]  /*b5a0*/  ULDC.64 UR8, c[0x4][0xb0] ;  /* 0x01002c0000087ab9 */ /* 0x000fe20000000a00 */
[----:B------:R-:W-:Y:S01]  /*b5b0*/  ULDC.64 UR4, c[0x4][0x18] ;  /* 0x0100060000047ab9 */ /* 0x000fe20000000a00 */
[----:B------:R-:W-:Y:S01]  /*b5c0*/  IMAD.U32 R4, RZ, RZ, UR6 ;  /* 0x00000006ff047e24 */ /* 0x000fe2000f8e00ff */
[----:B------:R-:W-:Y:S01]  /*b5d0*/  MOV R6, UR8 ;  /* 0x0000000800067c02 */ /* 0x000fe20008000f00 */
[----:B------:R-:W1:Y:S01]  /*b5e0*/  LDC.64 R2, c[0x4][R2] ;  /* 0x0100000002027b82 */ /* 0x000e620000000a00 */
[----:B------:R-:W-:Y:S01]  /*b5f0*/  IMAD.U32 R5, RZ, RZ, UR7 ;  /* 0x00000007ff057e24 */ /* 0x000fe2000f8e00ff */
[----:B------:R-:W-:Y:S01]  /*b600*/  MOV R11, UR5 ;  /* 0x00000005000b7c02 */ /* 0x000fe20008000f00 */
[----:B------:R-:W-:Y:S01]  /*b610*/  IMAD.U32 R7, RZ, RZ, UR9 ;  /* 0x00000009ff077e24 */ /* 0x000fe2000f8e00ff */
[----:B------:R-:W-:Y:S01]  /*b620*/  MOV R13, RZ ;  /* 0x000000ff000d7202 */ /* 0x000fe20000000f00 */
[----:B------:R-:W-:-:S02]  /*b630*/  IMAD.U32 R10, RZ, RZ, UR4 ;  /* 0x00000004ff0a7e24 */ /* 0x000fc4000f8e00ff */
[----:B------:R-:W-:Y:S02]  /*b640*/  IMAD.MOV.U32 R8, RZ, RZ, 0x70 ;  /* 0x00000070ff087424 */ /* 0x000fe400078e00ff */
[----:B------:R-:W-:-:S07]  /*b650*/  IMAD.MOV.U32 R12, RZ, RZ, 0x1 ;  /* 0x00000001ff0c7424 */ /* 0x000fce00078e00ff */
[----:B------:R-:W-:-:S07]  /*b660*/  LEPC R20, `(.L_x_34) ;  /* 0x000000001014794e */ /* 0x000fce0000000000 */
[----:B-1----:R-:W-:Y:S05]  /*b670*/  CALL.ABS.NOINC R2 ;  /* 0x0000000002007343 */ /* 0x002fea0003c00000 */
.L_x_34:
[----:B------:R-:W1:Y:S01]  /*b680*/  LDC R0, c[0x0][0x428] ;  /* 0x00010a00ff007b82 */ /* 0x000e620000000800 */
[----:B------:R-:W-:Y:S01]  /*b690*/  ULDC.64 UR4, c[0x0][0x9f8] ;  /* 0x00027e0000047ab9 */ /* 0x000fe20000000a00 */
[----:B------:R-:W2:Y:S01]  /*b6a0*/  LDL.LU R7, [R1+0x8] ;  /* 0x0000080001077983 */ /* 0x000ea20000300800 */
[----:B------:R-:W-:Y:S01]  /*b6b0*/  ISETP.NE.U32.AND P0, PT, RZ, UR4, PT ;  /* 0x00000004ff007c0c */ /* 0x000fe2000bf05070 */
[----:B------:R-:W-:Y:S01]  /*b6c0*/  IMAD.MOV.U32 R4, RZ, RZ, R18 ;  /* 0x000000ffff047224 */ /* 0x000fe200078e0012 */
[----:B------:R-:W-:Y:S01]  /*b6d0*/  ULDC.64 UR6, c[0x0][0x208] ;  /* 0x0000820000067ab9 */ /* 0x000fe20000000a00 */
[----:B------:R-:W3:Y:S01]  /*b6e0*/  LDL R6, [R1+0x10] ;  /* 0x0000100001067983 */ /* 0x000ee20000100800 */
[----:B------:R-:W-:Y:S01]  /*b6f0*/  ISETP.NE.AND.EX P0, PT, RZ, UR5, PT, P0 ;  /* 0x00000005ff007c0c */ /* 0x000fe2000bf05300 */
[----:B------:R-:W-:Y:S01]  /*b700*/  ULDC UR4, c[0x0][0xda8] ;  /* 0x00036a0000047ab9 */ /* 0x000fe20000000800 */
[----:B------:R-:W4:Y:S01]  /*b710*/  S2R R8, SR_TID.X ;  /* 0x0000000000087919 */ /* 0x000f220000002100 */
[----:B-1----:R-:W-:-:S13]  /*b720*/  ISETP.NE.AND P1, PT, R0, 0x1, PT ;  /* 0x000000010000780c */ /* 0x002fda0003f25270 */
[----:B------:R-:W1:Y:S01]  /*b730*/  @P1 LDC R3, c[0x0][0x42c] ;  /* 0x00010b00ff031b82 */ /* 0x000e620000000800 */
[----:B----4-:R-:W-:-:S07]  /*b740*/  LOP3.LUT R8, R8, 0x1f, RZ, 0xc0, !PT ;  /* 0x0000001f08087812 */ /* 0x010fce00078ec0ff */
[----:B------:R-:W4:Y:S01]  /*b750*/  @P1 LDC R5, c[0x0][0x430] ;  /* 0x00010c00ff051b82 */ /* 0x000f220000000800 */
[----:B-1----:R-:W-:-:S07]  /*b760*/  @P1 IMAD.HI.U32 R0, R18, R3, RZ ;  /* 0x0000000312001227 */ /* 0x002fce00078e00ff */
[----:B------:R-:W1:Y:S01]  /*b770*/  @P0 LDC.64 R2, c[0x0][0x9f8] ;  /* 0x00027e00ff020b82 */ /* 0x000e620000000a00 */
[----:B----4-:R-:W-:Y:S01]  /*b780*/  @P1 SHF.R.U32.HI R4, RZ, R5, R0 ;  /* 0x00000005ff041219 */ /* 0x010fe20000011600 */
[----:B------:R-:W-:Y:S02]  /*b790*/  IMAD.MOV.U32 R0, RZ, RZ, R17 ;  /* 0x000000ffff007224 */ /* 0x000fe400078e0011 */
[----:B-1----:R-:W-:-:S05]  /*b7a0*/  @P0 IMAD.WIDE R2, R17, 0x4, R2 ;  /* 0x0000000411020825 */ /* 0x002fca00078e0202 */
[----:B------:R1:W5:Y:S01]  /*b7b0*/  @P0 LDG.E R0, desc[UR6][R2.64] ;  /* 0x0000000602000981 */ /* 0x000362000c1e1900 */
[----:B------:R-:W-:-:S04]  /*b7c0*/  ISETP.NE.AND P1, PT, R8, RZ, PT ;  /* 0x000000ff0800720c */ /* 0x000fc80003f25270 */
[----:B------:R-:W-:-:S09]  /*b7d0*/  PLOP3.LUT P2, PT, P1, PT, PT, 0x8, 0x0 ;  /* 0x000000000000781c */ /* 0x000fd20000f4e170 */
[----:B------:R-:W-:-:S05]  /*b7e0*/  VOTEU.ALL UP1, P1 ;  /* 0x00000000003f7886 */ /* 0x000fca0000820000 */
[----:B------:R-:W-:-:S04]  /*b7f0*/  @!UP1 UIADD3 UR8, UP0, UR36, 0x270, URZ ;  /* 0x0000027024089890 */ /* 0x000fc8000ff1e03f */
[----:B------:R-:W-:-:S03]  /*b800*/  @!UP1 UIADD3.X UR9, URZ, UR37, URZ, UP0, !UPT ;  /* 0x000000253f099290 */ /* 0x000fc600087fe43f */
[----:B------:R-:W-:Y:S01]  /*b810*/  VOTEU.ALL UP0, P1 ;  /* 0x00000000003f7886 */ /* 0x000fe20000800000 */
[----:B--2---:R-:W-:-:S05]  /*b820*/  IADD3 R8, -R7, RZ, RZ ;  /* 0x000000ff07087210 */ /* 0x004fca0007ffe1ff */
[----:B---3--:R-:W-:-:S04]  /*b830*/  IMAD R8, R8, UR4, R6 ;  /* 0x0000000408087c24 */ /* 0x008fc8000f8e0206 */
[----:B-1----:R-:W-:-:S07]  /*b840*/  IMAD.SHL.U32 R8, R8, 0x80, RZ ;  /* 0x0000008008087824 */ /* 0x002fce00078e00ff */
.L_x_36:
[----:B------:R-:W-:Y:S02]  /*b850*/  PLOP3.LUT P0, PT, P0, P2, PT, 0xa2, 0x0 ;  /* 0x000000000000781c */ /* 0x000fe40000705472 */
[----:B------:R-:W-:Y:S01]  /*b860*/  @P2 R2UR P0, UR7, R17 ;  /* 0x00000000110722ca */ /* 0x000fe20000000000 */
[----:B------:R-:W-:-:S07]  /*b870*/  UMOV UR4, URZ ;  /* 0x0000003f00047c82 */ /* 0x000fce0008000000 */
[----:B------:R-:W-:Y:S02]  /*b880*/  PLOP3.LUT P0, PT, P0, P2, PT, 0xa2, 0x0 ;  /* 0x000000000000781c */ /* 0x000fe40000705472 */
[----:B------:R-:W-:-:S08]  /*b890*/  @P2 R2UR.OR P0, UR6, R18 ;  /* 0x00000000120622ca */ /* 0x000fd00000100000 */
[----:B------:R-:W-:Y:S02]  /*b8a0*/  PLOP3.LUT P0, PT, P0, P2, PT, 0xa2, 0x0 ;  /* 0x000000000000781c */ /* 0x000fe40000705472 */
[----:B------:R-:W-:-:S08]  /*b8b0*/  @P2 R2UR.OR P0, UR5, R8 ;  /* 0x00000000080522ca */ /* 0x000fd00000100000 */
[----:B------:R-:W-:-:S05]  /*b8c0*/  @P2 PLOP3.LUT P2, PT, P0, PT, PT, 0x80, 0x0 ;  /* 0x000000000000281c */ /* 0x000fca000074f070 */
[----:B------:R1:W-:Y:S08]  /*b8d0*/  @!UP0 UTMAPF.L2.4D [UR4], [UR8] ;  /* 0x00000004080085b8 */ /* 0x0003f00008018000 */
[----:B-1----:R-:W-:Y:S05]  /*b8e0*/  @P2 BRA.U.ANY `(.L_x_36) ;  /* 0xfffffffd00d82947 */ /* 0x002fea000393ffff */
[----:B------:R-:W-:Y:S01]  /*b8f0*/  PLOP3.LUT P2, PT, P1, PT, PT, 0x8, 0x0 ;  /* 0x000000000000781c */ /* 0x000fe20000f4e170 */
[----:B------:R-:W-:Y:S01]  /*b900*/  VOTEU.ALL UP0, P1 ;  /* 0x00000000003f7886 */ /* 0x000fe20000800000 */
[----:B------:R-:W-:-:S11]  /*b910*/  UMOV UR4, 0x40 ;  /* 0x0000004000047882 */ /* 0x000fd60000000000 */
.L_x_37:
[----:B------:R-:W-:Y:S02]  /*b920*/  PLOP3.LUT P0, PT, P0, P2, PT, 0xa2, 0x0 ;  /* 0x000000000000781c */ /* 0x000fe40000705472 */
[----:B------:R-:W-:-:S08]  /*b930*/  @P2 R2UR P0, UR7, R17 ;  /* 0x00000000110722ca */ /* 0x000fd00000000000 */
        /* <DEDUP_REMOVED lines=10> */
.L_x_38:
        /* <DEDUP_REMOVED lines=12> */
.L_x_39:
        /* <DEDUP_REMOVED lines=9> */
[----:B------:R-:W1:Y:S01]  /*bb30*/  LDC.64 R2, c[0x0][0x3f8] ;  /* 0x0000fe00ff027b82 */ /* 0x000e620000000a00 */
[----:B------:R-:W-:Y:S01]  /*bb40*/  UMOV UR4, 0xffffffff ;  /* 0xffffffff00047882 */ /* 0x000fe20000000000 */
[----:B-1----:R-:W-:-:S04]  /*bb50*/  ISETP.NE.U32.AND P0, PT, R2, RZ, PT ;  /* 0x000000ff0200720c */ /* 0x002fc80003f05070 */
[----:B------:R-:W-:-:S04]  /*bb60*/  ISETP.NE.AND.EX P0, PT, R3, RZ, PT, P0 ;  /* 0x000000ff0300720c */ /* 0x000fc80003f05300 */
[----:B-----5:R-:W-:Y:S01]  /*bb70*/  SEL R5, R0, RZ, !P0 ;  /* 0x000000ff00057207 */ /* 0x020fe20004000000 */
[----:B------:R-:W-:Y:S08]  /*bb80*/  BRA.DIV UR4, `(.L_x_40) ;  /* 0x0000002e04147947 */ /* 0x000ff0000b800000 */
.L_x_93:
[----:B------:R-:W2:Y:S01]  /*bb90*/  LDL R6, [R1+0xc] ;  /* 0x00000c0001067983 */ /* 0x000ea20000100800 */
[----:B------:R-:W-:Y:S01]  /*bba0*/  UMOV UR4, 0xffffffff ;  /* 0xffffffff00047882 */ /* 0x000fe20000000000 */
[----:B------:R-:W-:Y:S01]  /*bbb0*/  SHF.R.S32.HI R11, RZ, 0x1f, R0 ;  /* 0x0000001fff0b7819 */ /* 0x000fe20000011400 */
[----:B--2---:R-:W-:Y:S01]  /*bbc0*/  VIADD R10, R6, 0xffffffff ;  /* 0xffffffff060a7836 */ /* 0x004fe20000000000 */
[----:B------:R-:W-:Y:S06]  /*bbd0*/  BRA.DIV UR4, `(.L_x_41) ;  /* 0x0000002e04347947 */ /* 0x000fec000b800000 */
[----:B------:R-:W-:-:S13]  /*bbe0*/  ELECT P6, URZ, PT ;  /* 0x00000000003f782f */ /* 0x000fda00038c0000 */
.L_x_96:
[----:B------:R-:W-:Y:S05]  /*bbf0*/  @!P6 BRA `(.L_x_42) ;  /* 0x000000040030e947 */ /* 0x000fea0003800000 */
[----:B------:R1:W-:Y:S01]  /*bc00*/  STL [R1], R10 ;  /* 0x0000000a01007387 */ /* 0x0003e20000100800 */
[----:B------:R-:W-:Y:S01]  /*bc10*/  MOV R5, R0 ;  /* 0x0000000000057202 */ /* 0x000fe20000000f00 */
[----:B------:R-:W-:Y:S06]  /*bc20*/  @!P0 BRA `(.L_x_43) ;  /* 0x0000000000508947 */ /* 0x000fec0003800000 */
[----:B------:R-:W2:Y:S01]  /*bc30*/  LDC R9, c[0x0][0x41c] ;  /* 0x00010700ff097b82 */ /* 0x000ea20000000800 */
[----:B------:R-:W-:Y:S01]  /*bc40*/  IMAD.MOV.U32 R5, RZ, RZ, R10 ;  /* 0x000000ffff057224 */ /* 0x000fe200078e000a */
[----:B------:R-:W-:Y:S01]  /*bc50*/  ULDC.64 UR4, c[0x0][0x408] ;  /* 0x0001020000047ab9 */ /* 0x000fe20000000a00 */
[----:B------:R-:W-:Y:S01]  /*bc60*/  ULDC.64 UR6, c[0x0][0x208] ;  /* 0x0000820000067ab9 */ /* 0x000fe20000000a00 */
[----:B--2---:R-:W-:-:S13]  /*bc70*/  ISETP.NE.AND P1, PT, R9, 0x1, PT ;  /* 0x000000010900780c */ /* 0x004fda0003f25270 */
[----:B------:R-:W2:Y:S02]  /*bc80*/  @P1 LDC.64 R6, c[0x0][0x420] ;  /* 0x00010800ff061b82 */ /* 0x000ea40000000a00 */
[----:B--2---:R-:W-:-:S05]  /*bc90*/  @P1 IMAD.HI.U32 R6, R10, R6, RZ ;  /* 0x000000060a061227 */ /* 0x004fca00078e00ff */
[----:B------:R-:W-:-:S05]  /*bca0*/  @P1 SHF.R.U32.HI R5, RZ, R7, R6 ;  /* 0x00000007ff051219 */ /* 0x000fca0000011606 */
[----:B------:R-:W-:-:S04]  /*bcb0*/  IMAD.MOV R6, RZ, RZ, -R5 ;  /* 0x000000ffff067224 */ /* 0x000fc800078e0a05 */
[----:B------:R-:W-:Y:S02]  /*bcc0*/  IMAD R7, R9, R6, R10 ;  /* 0x0000000609077224 */ /* 0x000fe400078e020a */
[----:B------:R-:W-:-:S03]  /*bcd0*/  IMAD R6, R11, UR4, RZ ;  /* 0x000000040b067c24 */ /* 0x000fc6000f8e02ff */
[----:B------:R2:W-:Y:S01]  /*bce0*/  STL [R1], R7 ;  /* 0x0000000701007387 */ /* 0x0005e20000100800 */
[----:B------:R-:W-:Y:S01]  /*bcf0*/  IMAD R9, R0, UR5, R6 ;  /* 0x0000000500097c24 */ /* 0x000fe2000f8e0206 */
[----:B------:R-:W-:Y:S02]  /*bd00*/  MOV R6, R5 ;  /* 0x0000000500067202 */ /* 0x000fe40000000f00 */
[----:B--2---:R-:W-:-:S03]  /*bd10*/  SHF.R.S32.HI R7, RZ, 0x1f, R5 ;  /* 0x0000001fff077819 */ /* 0x004fc60000011405 */
[----:B------:R-:W-:-:S04]  /*bd20*/  IMAD.WIDE.U32 R6, R0, UR4, R6 ;  /* 0x0000000400067c25 */ /* 0x000fc8000f8e0006 */
[----:B------:R-:W-:Y:S01]  /*bd30*/  IMAD.IADD R5, R7, 0x1, R9 ;  /* 0x0000000107057824 */ /* 0x000fe200078e0209 */
[----:B------:R-:W-:-:S04]  /*bd40*/  LEA R12, P1, R6, R2, 0x2 ;  /* 0x00000002060c7211 */ /* 0x000fc800078210ff */
[----:B------:R-:W-:-:S05]  /*bd50*/  LEA.HI.X R13, R6, R3, R5, 0x2, P1 ;  /* 0x00000003060d7211 */ /* 0x000fca00008f1405 */
[----:B------:R2:W5:Y:S04]  /*bd60*/  LDG.E R5, desc[UR6][R12.64] ;  /* 0x000000060c057981 */ /* 0x000568000c1e1900 */
.L_x_43:
[----:B------:R-:W3:Y:S01]  /*bd70*/  S2R R7, SR_CgaCtaId ;  /* 0x0000000000077919 */ /* 0x000ee20000008800 */
[----:B------:R-:W-:-:S04]  /*bd80*/  MOV R6, 0x400 ;  /* 0x0000040000067802 */ /* 0x000fc80000000f00 */
[----:B---3--:R-:W-:Y:S02]  /*bd90*/  LEA R6, R7, R6, 0x18 ;  /* 0x0000000607067211 */ /* 0x008fe400078ec0ff */
[----:B------:R-:W-:-:S03]  /*bda0*/  SHF.L.U32 R7, R19, 0x1f, RZ ;  /* 0x0000001f13077819 */ /* 0x000fc600000006ff */
[----:B------:R-:W-:-:S04]  /*bdb0*/  IMAD R6, R16, 0x8, R6 ;  /* 0x0000000810067824 */ /* 0x000fc800078e0206 */
[----:B------:R-:W3:Y:S02]  /*bdc0*/  SYNCS.PHASECHK.TRANS64.TRYWAIT P1, [R6+URZ+0x38840], R7 ;  /* 0x03884007060075a7 */ /* 0x000ee4000802017f */
[----:B---3--:R-:W-:Y:S05]  /*bdd0*/  @!P1 BRA `(.L_x_44) ;  /* 0x0000002800d49947 */ /* 0x008fea0003800000 */
.L_x_97:
[----:B------:R-:W4:Y:S02]  /*bde0*/  S2R R9, SR_TID.X ;  /* 0x0000000000097919 */ /* 0x000f240000002100 */
[----:B----4-:R-:W-:-:S04]  /*bdf0*/  LOP3.LUT R9, R9, 0x7f, RZ, 0xc0, !PT ;  /* 0x0000007f09097812 */ /* 0x010fc800078ec0ff */
[----:B------:R-:W-:-:S13]  /*be00*/  ISETP.NE.AND P1, PT, R9, RZ, PT ;  /* 0x000000ff0900720c */ /* 0x000fda0003f25270 */
[----:B------:R-:W-:Y:S05]  /*be10*/  @P1 BRA `(.L_x_45) ;  /* 0x00000000001c1947 */ /* 0x000fea0003800000 */
[----:B------:R-:W4:Y:S01]  /*be20*/  S2R R9, SR_TID.X ;  /* 0x0000000000097919 */ /* 0x000f220000002100 */
[----:B---3--:R-:W-:-:S04]  /*be30*/  MOV R7, 0xa000 ;  /* 0x0000a00000077802 */ /* 0x008fc80000000f00 */
[----:B------:R3:W-:Y:S01]  /*be40*/  SYNCS.ARRIVE.TRANS64 RZ, [R6+URZ+0x38830], R7 ;  /* 0x0388300706ff79a7 */ /* 0x0007e2000800003f */
[----:B----4-:R-:W-:-:S04]  /*be50*/  LOP3.LUT R9, R9, 0x1f, RZ, 0xc0, !PT ;  /* 0x0000001f09097812 */ /* 0x010fc800078ec0ff */
[----:B------:R-:W-:-:S13]  /*be60*/  ISETP.NE.AND P1, PT, R9, RZ, PT ;  /* 0x000000ff0900720c */ /* 0x000fda0003f25270 */
[----:B---3--:R-:W-:Y:S05]  /*be70*/  @!P1 BRA `(.L_x_45) ;  /* 0x0000000000049947 */ /* 0x008fea0003800000 */
[----:B------:R-:W-:Y:S01]  /*be80*/  BPT.TRAP 0x1 ;  /* 0x000000040000795c */ /* 0x000fe20000300000 */
.L_x_45:
[----:B---3--:R-:W3:Y:S01]  /*be90*/  LDL R7, [R1] ;  /* 0x0000000001077983 */ /* 0x008ee20000100800 */
[----:B------:R-:W-:Y:S01]  /*bea0*/  MOV R9, 0x400 ;  /* 0x0000040000097802 */ /* 0x000fe20000000f00 */
[----:B--2---:R-:W2:Y:S01]  /*beb0*/  S2R R12, SR_CgaCtaId ;  /* 0x00000000000c7919 */ /* 0x004ea20000008800 */
[----:B------:R-:W-:Y:S01]  /*bec0*/  R2UR UR9, R6 ;  /* 0x00000000060972ca */ /* 0x000fe200000e0000 */
[----:B------:R-:W-:Y:S01]  /*bed0*/  UIADD3 UR4, UP0, UR36, 0x370, URZ ;  /* 0x0000037024047890 */ /* 0x000fe2000ff1e03f */
[----:B------:R-:W-:Y:S02]  /*bee0*/  R2UR UR12, R4 ;  /* 0x00000000040c72ca */ /* 0x000fe400000e0000 */
[----:B-----5:R-:W-:Y:S01]  /*bef0*/  R2UR UR13, R5 ;  /* 0x00000000050d72ca */ /* 0x020fe200000e0000 */
[----:B------:R-:W-:Y:S01]  /*bf00*/  UIADD3.X UR5, URZ, UR37, URZ, UP0, !UPT ;  /* 0x000000253f057290 */ /* 0x000fe200087fe43f */
[----:B--2---:R-:W-:-:S05]  /*bf10*/  LEA R9, R12, R9, 0x18 ;  /* 0x000000090c097211 */ /* 0x004fca00078ec0ff */
[----:B------:R-:W-:-:S05]  /*bf20*/  IMAD R6, R16, 0xa000, R9 ;  /* 0x0000a00010067824 */ /* 0x000fca00078e0209 */
[----:B------:R-:W-:Y:S01]  /*bf30*/  R2UR UR14, R6 ;  /* 0x00000000060e72ca */ /* 0x000fe200000e0000 */
[----:B------:R-:W-:Y:S01]  /*bf40*/  UIADD3 UR9, UR9, 0x38830, URZ ;  /* 0x0003883009097890 */ /* 0x000fe2000fffe03f */
[----:B------:R-:W-:Y:S01]  /*bf50*/  UMOV UR10, URZ ;  /* 0x0000003f000a7c82 */ /* 0x000fe20008000000 */
[----:B------:R-:W-:Y:S01]  /*bf60*/  UMOV UR6, 0x0 ;  /* 0x0000000000067882 */ /* 0x000fe20000000000 */
[----:B------:R-:W-:-:S09]  /*bf70*/  UMOV UR7, 0x14f00000 ;  /* 0x14f0000000077882 */ /* 0x000fd20000000000 */
[----:B------:R-:W-:Y:S02]  /*bf80*/  UIADD3 UR8, UR14, 0x24400, URZ ;  /* 0x000244000e087890 */ /* 0x000fe4000fffe03f */
[----:B------:R-:W-:Y:S02]  /*bf90*/  UIADD3 UR15, UR14, 0x26c00, URZ ;  /* 0x00026c000e0f7890 */ /* 0x000fe4000fffe03f */
[----:B------:R-:W-:Y:S01]  /*bfa0*/  UIADD3 UR17, UR14, 0x29400, URZ ;  /* 0x000294000e117890 */ /* 0x000fe2000fffe03f */
[----:B------:R-:W-:Y:S01]  /*bfb0*/  UMOV UR16, 0x40 ;  /* 0x0000004000107882 */ /* 0x000fe20000000000 */
[----:B------:R-:W-:-:S03]  /*bfc0*/  UIADD3 UR18, UR14, 0x2bc00, URZ ;  /* 0x0002bc000e127890 */ /* 0x000fc6000fffe03f */
[----:B------:R-:W-:Y:S01]  /*bfd0*/  UMOV UR14, 0x80 ;  /* 0x00000080000e7882 */ /* 0x000fe20000000000 */
[----:B---3--:R-:W-:-:S13]  /*bfe0*/  R2UR UR11, R7 ;  /* 0x00000000070b72ca */ /* 0x008fda00000e0000 */
[----:B------:R-:W-:-:S09]  /*bff0*/  UIMAD UR11, UR11, 0x50, URZ ;  /* 0x000000500b0b78a4 */ /* 0x000fd2000f8e023f */
[----:B------:R2:W-:Y:S02]  /*c000*/  UTMALDG.4D [UR8], [UR4], desc[UR6] ;  /* 0x00000608040075b4 */ /* 0x0005e40008019000 */
[----:B--2---:R-:W-:Y:S01]  /*c010*/  UMOV UR8, UR15 ;  /* 0x0000000f00087c82 */ /* 0x004fe20008000000 */
[----:B------:R-:W-:Y:S02]  /*c020*/  UMOV UR10, UR16 ;  /* 0x00000010000a7c82 */ /* 0x000fe40008000000 */
[----:B------:R2:W-:Y:S02]  /*c030*/  UTMALDG.4D [UR8], [UR4], desc[UR6] ;  /* 0x00000608040075b4 */ /* 0x0005e40008019000 */
[----:B--2---:R-:W-:Y:S01]  /*c040*/  UMOV UR8, UR17 ;  /* 0x0000001100087c82 */ /* 0x004fe20008000000 */
[----:B------:R-:W-:Y:S01]  /*c050*/  UMOV UR10, UR14 ;  /* 0x0000000e000a7c82 */ /* 0x000fe20008000000 */
[----:B------:R-:W-:Y:S01]  /*c060*/  UMOV UR14, 0xc0 ;  /* 0x000000c0000e7882 */ /* 0x000fe20000000000 */
[----:B------:R2:W-:Y:S02]  /*c070*/  UTMALDG.4D [UR8], [UR4], desc[UR6] ;  /* 0x00000608040075b4 */ /* 0x0005e40008019000 */
[----:B--2---:R-:W-:Y:S01]  /*c080*/  UMOV UR8, UR18 ;  /* 0x0000001200087c82 */ /* 0x004fe20008000000 */
[----:B------:R-:W-:-:S02]  /*c090*/  UMOV UR10, UR14 ;  /* 0x0000000e000a7c82 */ /* 0x000fc40008000000 */
[----:B------:R2:W-:Y:S02]  /*c0a0*/  UTMALDG.4D [UR8], [UR4], desc[UR6] ;  /* 0x00000608040075b4 */ /* 0x0005e40008019000 */
[----:B--2---:R-:W-:Y:S01]  /*c0b0*/  NOP ;  /* 0x0000000000007918 */ /* 0x004fe20000000000 */
.L_x_42:
[----:B------:R-:W2:Y:S01]  /*c0c0*/  LDL R13, [R1+0x18] ;  /* 0x00001800010d7983 */ /* 0x000ea20000100800 */
[----:B------:R-:W-:-:S03]  /*c0d0*/  MOV R9, 0x400 ;  /* 0x0000040000097802 */ /* 0x000fc60000000f00 */
[----:B------:R-:W3:Y:S01]  /*c0e0*/  LDL.LU R7, [R1+0x14] ;  /* 0x0000140001077983 */ /* 0x000ee20000300800 */
[----:B------:R-:W4:Y:S01]  /*c0f0*/  S2R R12, SR_CgaCtaId ;  /* 0x00000000000c7919 */ /* 0x000f220000008800 */
[----:B------:R-:W-:Y:S05]  /*c100*/  WARPSYNC.ALL ;  /* 0x0000000000007948 */ /* 0x000fea0003800000 */
[----:B------:R-:W-:-:S13]  /*c110*/  ELECT P1, URZ, PT ;  /* 0x00000000003f782f */ /* 0x000fda0003820000 */
[----:B------:R-:W-:Y:S01]  /*c120*/  @P1 R2UR UR13, R17 ;  /* 0x00000000110d12ca */ /* 0x000fe200000e0000 */
[----:B------:R-:W-:Y:S01]  /*c130*/  UIADD3 UR4, UP0, UR36, 0x270, URZ ;  /* 0x0000027024047890 */ /* 0x000fe2000ff1e03f */
[----:B------:R-:W-:Y:S02]  /*c140*/  @P1 R2UR UR12, R18 ;  /* 0x00000000120c12ca */ /* 0x000fe400000e0000 */
[----:B------:R-:W-:Y:S01]  /*c150*/  @P1 R2UR UR11, R8 ;  /* 0x00000000080b12ca */ /* 0x000fe200000e0000 */
[----:B------:R-:W-:Y:S01]  /*c160*/  UIADD3.X UR5, URZ, UR37, URZ, UP0, !UPT ;  /* 0x000000253f057290 */ /* 0x000fe200087fe43f */
[----:B----4-:R-:W-:-:S04]  /*c170*/  LEA R9, R12, R9, 0x18 ;  /* 0x000000090c097211 */ /* 0x010fc800078ec0ff */
[----:B------:R-:W-:Y:S01]  /*c180*/  R2UR UR30, R9 ;  /* 0x00000000091e72ca */ /* 0x000fe200000e0000 */
[----:B------:R-:W-:Y:S01]  /*c190*/  @P1 IMAD.MOV.U32 R6, RZ, RZ, 0x10000 ;  /* 0x00010000ff061424 */ /* 0x000fe200078e00ff */
[----:B------:R-:W-:Y:S01]  /*c1a0*/  BAR.SYNC.DEFER_BLOCKING 0x8, 0x120 ;  /* 0x0204800000007b1d */ /* 0x000fe20000010000 */
[----:B------:R-:W-:Y:S02]  /*c1b0*/  @P1 R2UR UR29, R17 ;  /* 0x00000000111d12ca */ /* 0x000fe400000e0000 */
[----:B------:R-:W-:-:S08]  /*c1c0*/  @P1 R2UR UR28, R18 ;  /* 0x00000000121c12ca */ /* 0x000fd000000e0000 */
[----:B------:R-:W-:Y:S02]  /*c1d0*/  UIADD3 UR8, UR30, 0x14400, URZ ;  /* 0x000144001e087890 */ /* 0x000fe4000fffe03f */
[----:B------:R-:W-:Y:S01]  /*c1e0*/  UIADD3 UR9, UR30, 0x38800, URZ ;  /* 0x000388001e097890 */ /* 0x000fe2000fffe03f */
[----:B------:R-:W-:Y:S01]  /*c1f0*/  @P1 R2UR UR27, R8 ;  /* 0x00000000081b12ca */ /* 0x000fe200000e0000 */
[----:B------:R-:W-:Y:S01]  /*c200*/  UMOV UR6, 0x0 ;  /* 0x0000000000067882 */ /* 0x000fe20000000000 */
[----:B------:R-:W-:Y:S01]  /*c210*/  UMOV UR7, 0x12f00000 ;  /* 0x12f0000000077882 */ /* 0x000fe20000000000 */
[----:B------:R-:W-:Y:S01]  /*c220*/  UMOV UR10, URZ ;  /* 0x0000003f000a7c82 */ /* 0x000fe20008000000 */
[----:B------:R-:W-:Y:S02]  /*c230*/  @P1 R2UR UR21, R17 ;  /* 0x00000000111512ca */ /* 0x000fe400000e0000 */
[----:B------:R-:W-:Y:S02]  /*c240*/  @P1 R2UR UR20, R18 ;  /* 0x00000000121412ca */ /* 0x000fe400000e0000 */
[----:B------:R-:W-:Y:S01]  /*c250*/  @P1 R2UR UR19, R8 ;  /* 0x00000000081312ca */ /* 0x000fe200000e0000 */
[----:B------:R2:W-:Y:S01]  /*c260*/  @P1 SYNCS.ARRIVE.TRANS64 RZ, [R9+URZ+0x38800], R6 ;  /* 0x0388000609ff19a7 */ /* 0x0005e2000800003f */
[----:B------:R4:W-:Y:S01]  /*c270*/  UTMALDG.4D [UR8], [UR4], desc[UR6] ;  /* 0x00000608040075b4 */ /* 0x0009e20008019000 */
[----:B------:R-:W-:-:S02]  /*c280*/  UIADD3 UR24, UR30, 0x18400, URZ ;  /* 0x000184001e187890 */ /* 0x000fc4000fffe03f */
[----:B------:R-:W-:Y:S01]  /*c290*/  UIADD3 UR16, UR30, 0x1c400, URZ ;  /* 0x0001c4001e107890 */ /* 0x000fe2000fffe03f */
[----:B------:R-:W-:Y:S01]  /*c2a0*/  UMOV UR14, 0x0 ;  /* 0x00000000000e7882 */ /* 0x000fe20000000000 */
[----:B------:R-:W-:Y:S01]  /*c2b0*/  UMOV UR15, 0x12f00000 ;  /* 0x12f00000000f7882 */ /* 0x000fe20000000000 */
[----:B------:R-:W-:Y:S01]  /*c2c0*/  UMOV UR26, 0x40 ;  /* 0x00000040001a7882 */ /* 0x000fe20000000000 */
[----:B------:R-:W-:Y:S01]  /*c2d0*/  UMOV UR25, UR9 ;  /* 0x0000000900197c82 */ /* 0x000fe20008000000 */
[----:B------:R-:W-:Y:S01]  /*c2e0*/  UMOV UR22, 0x0 ;  /* 0x0000000000167882 */ /* 0x000fe20000000000 */
[----:B------:R-:W-:Y:S01]  /*c2f0*/  UMOV UR23, 0x12f00000 ;  /* 0x12f0000000177882 */ /* 0x000fe20000000000 */
[----:B------:R-:W-:Y:S01]  /*c300*/  UMOV UR18, 0x80 ;  /* 0x0000008000127882 */ /* 0x000fe20000000000 */
[----:B------:R-:W-:Y:S01]  /*c310*/  UMOV UR17, UR9 ;  /* 0x0000000900117c82 */ /* 0x000fe20008000000 */
[----:B------:R1:W-:Y:S01]  /*c320*/  UTMALDG.4D [UR24], [UR4], desc[UR14] ;  /* 0x00000e18040075b4 */ /* 0x0003e20008019000 */
[----:B------:R1:W-:Y:S01]  /*c330*/  UTMALDG.4D [UR16], [UR4], desc[UR22] ;  /* 0x00001610040075b4 */ /* 0x0003e20008019000 */
[----:B----4-:R-:W-:-:S02]  /*c340*/  @P1 R2UR UR13, R17 ;  /* 0x00000000110d12ca */ /* 0x010fc400000e0000 */
[----:B------:R-:W-:Y:S02]  /*c350*/  @P1 R2UR UR12, R18 ;  /* 0x00000000120c12ca */ /* 0x000fe400000e0000 */
[----:B------:R-:W-:Y:S01]  /*c360*/  @P1 R2UR UR11, R8 ;  /* 0x00000000080b12ca */ /* 0x000fe200000e0000 */
[----:B------:R-:W-:Y:S01]  /*c370*/  UIADD3 UR8, UR30, 0x20400, URZ ;  /* 0x000204001e087890 */ /* 0x000fe2000fffe03f */
[----:B------:R-:W-:Y:S01]  /*c380*/  UMOV UR6, 0x0 ;  /* 0x0000000000067882 */ /* 0x000fe20000000000 */
[----:B------:R-:W-:Y:S01]  /*c390*/  UMOV UR7, 0x12f00000 ;  /* 0x12f0000000077882 */ /* 0x000fe20000000000 */
[----:B------:R-:W-:-:S09]  /*c3a0*/  UMOV UR10, 0xc0 ;  /* 0x000000c0000a7882 */ /* 0x000fd20000000000 */
[----:B------:R1:W-:Y:S01]  /*c3b0*/  UTMALDG.4D [UR8], [UR4], desc[UR6] ;  /* 0x00000608040075b4 */ /* 0x0003e20008019000 */
[----:B------:R-:W-:Y:S01]  /*c3c0*/  BSSY B0, `(.L_x_46) ;  /* 0x0000006000007945 */ /* 0x000fe20003800000 */
[----:B--2---:R-:W-:-:S04]  /*c3d0*/  LOP3.LUT R6, R13, 0x1, RZ, 0xc, !PT ;  /* 0x000000010d067812 */ /* 0x004fc800078e0cff */
[----:B------:R-:W-:-:S04]  /*c3e0*/  SHF.L.U32 R6, R6, 0x1f, RZ ;  /* 0x0000001f06067819 */ /* 0x000fc800000006ff */
[----:B------:R-:W2:Y:S01]  /*c3f0*/  SYNCS.PHASECHK.TRANS64.TRYWAIT P1, [R9+URZ+0x38820], R6 ;  /* 0x03882006090075a7 */ /* 0x000ea2000802017f */
[----:B---3--:R-:W-:Y:S01]  /*c400*/  ISETP.GE.AND P2, PT, R7, 0x51, PT ;  /* 0x000000510700780c */ /* 0x008fe20003f46270 */
[----:B-12---:R-:W-:-:S12]  /*c410*/  @!P1 BRA `(.L_x_47) ;  /* 0x0000002400589947 */ /* 0x006fd80003800000 */
.L_x_98:
[----:B------:R-:W-:Y:S05]  /*c420*/  BSYNC B0 ;  /* 0x0000000000007941 */ /* 0x000fea0003800000 */
.L_x_46:
[----:B------:R-:W-:Y:S05]  /*c430*/  @!P2 BRA `(.L_x_48) ;  /* 0x000000180084a947 */ /* 0x000fea0003800000 */
[----:B-1----:R-:W2:Y:S01]  /*c440*/  LDL R7, [R1+0xc] ;  /* 0x00000c0001077983 */ /* 0x002ea20000100800 */
[----:B------:R-:W-:Y:S01]  /*c450*/  MOV R6, 0x1 ;  /* 0x0000000100067802 */ /* 0x000fe20000000f00 */
[----:B--2---:R-:W-:-:S05]  /*c460*/  IMAD.MOV R13, RZ, RZ, -R7 ;  /* 0x000000ffff0d7224 */ /* 0x004fca00078e0a07 */
[----:B------:R-:W-:-:S05]  /*c470*/  VIADDMNMX R13, R13, R6, 0xffffffff, !PT ;  /* 0xffffffff0d0d7446 */ /* 0x000fca0007800106 */
[----:B------:R-:W-:-:S05]  /*c480*/  IMAD.IADD R6, R7, 0x1, R13 ;  /* 0x0000000107067824 */ /* 0x000fca00078e020d */
[----:B------:R-:W-:-:S04]  /*c490*/  LOP3.LUT R6, R6, 0x1, RZ, 0xc0, !PT ;  /* 0x0000000106067812 */ /* 0x000fc800078ec0ff */
[----:B------:R-:W-:Y:S01]  /*c4a0*/  ISETP.NE.U32.AND P1, PT, R6, 0x1, PT ;  /* 0x000000010600780c */ /* 0x000fe20003f25070 */
[----:B------:R-:W-:-:S12]  /*c4b0*/  VIADD R6, R7, 0xfffffffe ;  /* 0xfffffffe07067836 */ /* 0x000fd80000000000 */
[----:B------:R-:W-:Y:S05]  /*c4c0*/  @P1 BRA `(.L_x_49) ;  /* 0x0000000800281947 */ /* 0x000fea0003800000 */
[----:B------:R-:W-:Y:S01]  /*c4d0*/  IADD3 R7, R16, 0x1, RZ ;  /* 0x0000000110077810 */ /* 0x000fe20007ffe0ff */
[----:B------:R-:W-:Y:S03]  /*c4e0*/  BSSY B0, `(.L_x_50) ;  /* 0x0000084000007945 */ /* 0x000fe60003800000 */
[----:B------:R-:W-:-:S04]  /*c4f0*/  ISETP.NE.AND P1, PT, R7, 0x2, PT ;  /* 0x000000020700780c */ /* 0x000fc80003f25270 */
[----:B------:R-:W-:Y:S02]  /*c500*/  SEL R12, RZ, 0x1, P1 ;  /* 0x00000001ff0c7807 */ /* 0x000fe40000800000 */
[----:B------:R-:W-:Y:S02]  /*c510*/  SEL R7, R7, RZ, P1 ;  /* 0x000000ff07077207 */ /* 0x000fe40000800000 */
[----:B------:R-:W-:Y:S01]  /*c520*/  LOP3.LUT R12, R19, R12, RZ, 0x3c, !PT ;  /* 0x0000000c130c7212 */ /* 0x000fe200078e3cff */
[----:B------:R-:W-:Y:S06]  /*c530*/  @!P6 BRA `(.L_x_51) ;  /* 0x0000000400f8e947 */ /* 0x000fec0003800000 */
[----:B------:R-:W-:Y:S01]  /*c540*/  IMAD.MOV.U32 R8, RZ, RZ, R5 ;  /* 0x000000ffff087224 */ /* 0x000fe200078e0005 */
[----:B------:R-:W-:Y:S06]  /*c550*/  @!P0 BRA `(.L_x_52) ;  /* 0x0000000000488947 */ /* 0x000fec0003800000 */
[----:B------:R-:W1:Y:S01]  /*c560*/  LDC R15, c[0x0][0x41c] ;  /* 0x00010700ff0f7b82 */ /* 0x000e620000000800 */
[----:B------:R-:W-:Y:S01]  /*c570*/  ULDC.64 UR4, c[0x0][0x408] ;  /* 0x0001020000047ab9 */ /* 0x000fe20000000a00 */
[----:B------:R-:W-:Y:S01]  /*c580*/  ULDC.64 UR6, c[0x0][0x208] ;  /* 0x0000820000067ab9 */ /* 0x000fe20000000a00 */
[----:B-1----:R-:W-:-:S13]  /*c590*/  ISETP.NE.AND P1, PT, R15, 0x1, PT ;  /* 0x000000010f00780c */ /* 0x002fda0003f25270 */
[----:B------:R-:W1:Y:S02]  /*c5a0*/  @P1 LDC.64 R8, c[0x0][0x420] ;  /* 0x00010800ff081b82 */ /* 0x000e640000000a00 */
[----:B-1----:R-:W-:-:S04]  /*c5b0*/  @P1 IMAD.HI.U32 R14, R6, R8, RZ ;  /* 0x00000008060e1227 */ /* 0x002fc800078e00ff */
[----:B------:R-:W-:Y:S01]  /*c5c0*/  IMAD.MOV.U32 R8, RZ, RZ, R6 ;  /* 0x000000ffff087224 */ /* 0x000fe200078e0006 */
[----:B------:R-:W-:Y:S01]  /*c5d0*/  @P1 SHF.R.U32.HI R8, RZ, R9, R14 ;  /* 0x00000009ff081219 */ /* 0x000fe2000001160e */
[----:B------:R-:W-:-:S03]  /*c5e0*/  IMAD R14, R11, UR4, RZ ;  /* 0x000000040b0e7c24 */ /* 0x000fc6000f8e02ff */
[----:B------:R-:W-:Y:S01]  /*c5f0*/  IADD3 R9, -R8, RZ, RZ ;  /* 0x000000ff08097210 */ /* 0x000fe20007ffe1ff */
[----:B------:R-:W-:-:S04]  /*c600*/  IMAD R14, R0, UR5, R14 ;  /* 0x00000005000e7c24 */ /* 0x000fc8000f8e020e */
[----:B------:R-:W-:Y:S01]  /*c610*/  IMAD R6, R15, R9, R6 ;  /* 0x000000090f067224 */ /* 0x000fe200078e0206 */
[----:B------:R-:W-:-:S03]  /*c620*/  SHF.R.S32.HI R9, RZ, 0x1f, R8 ;  /* 0x0000001fff097819 */ /* 0x000fc60000011408 */
[----:B------:R-:W-:-:S04]  /*c630*/  IMAD.WIDE.U32 R8, R0, UR4, R8 ;  /* 0x0000000400087c25 */ /* 0x000fc8000f8e0008 */
[----:B------:R-:W-:Y:S01]  /*c640*/  IMAD.IADD R9, R14, 0x1, R9 ;  /* 0x000000010e097824 */ /* 0x000fe200078e0209 */
[----:B------:R-:W-:-:S04]  /*c650*/  LEA R2, P1, R8, R2, 0x2 ;  /* 0x0000000208027211 */ /* 0x000fc800078210ff */
[----:B------:R-:W-:-:S05]  /*c660*/  LEA.HI.X R3, R8, R3, R9, 0x2, P1 ;  /* 0x0000000308037211 */ /* 0x000fca00008f1409 */
[----:B------:R1:W5:Y:S04]  /*c670*/  LDG.E R8, desc[UR6][R2.64] ;  /* 0x0000000602087981 */ /* 0x000368000c1e1900 */
.L_x_52:
[----:B-1----:R-:W1:Y:S01]  /*c680*/  S2R R3, SR_CgaCtaId ;  /* 0x0000000000037919 */ /* 0x002e620000008800 */
[----:B------:R-:W-:-:S04]  /*c690*/  MOV R2, 0x400 ;  /* 0x0000040000027802 */ /* 0x000fc80000000f00 */
[----:B-1----:R-:W-:Y:S02]  /*c6a0*/  LEA R2, R3, R2, 0x18 ;  /* 0x0000000203027211 */ /* 0x002fe400078ec0ff */
[----:B------:R-:W-:-:S03]  /*c6b0*/  SHF.L.U32 R3, R12, 0x1f, RZ ;  /* 0x0000001f0c037819 */ /* 0x000fc600000006ff */
[----:B------:R-:W-:-:S04]  /*c6c0*/  IMAD R2, R7, 0x8, R2 ;  /* 0x0000000807027824 */ /* 0x000fc800078e0202 */
[----:B------:R-:W1:Y:S02]  /*c6d0*/  SYNCS.PHASECHK.TRANS64.TRYWAIT P1, [R2+URZ+0x38840], R3 ;  /* 0x03884003020075a7 */ /* 0x000e64000802017f */
[----:B-1----:R-:W-:Y:S05]  /*c6e0*/  @!P1 BRA `(.L_x_53) ;  /* 0x0000002000c49947 */ /* 0x002fea0003800000 */
.L_x_99:
[----:B------:R-:W2:Y:S02]  /*c6f0*/  S2R R9, SR_TID.X ;  /* 0x0000000000097919 */ /* 0x000ea40000002100 */
[----:B--2---:R-:W-:-:S04]  /*c700*/  LOP3.LUT R9, R9, 0x7f, RZ, 0xc0, !PT ;  /* 0x0000007f09097812 */ /* 0x004fc800078ec0ff */
[----:B------:R-:W-:-:S13]  /*c710*/  ISETP.NE.AND P2, PT, R9, RZ, PT ;  /* 0x000000ff0900720c */ /* 0x000fda0003f45270 */
[----:B------:R-:W-:Y:S05]  /*c720*/  @P2 BRA `(.L_x_54) ;  /* 0x00000000001c2947 */ /* 0x000fea0003800000 */
[----:B------:R-:W2:Y:S01]  /*c730*/  S2R R9, SR_TID.X ;  /* 0x0000000000097919 */ /* 0x000ea20000002100 */
[----:B-1----:R-:W-:-:S04]  /*c740*/  MOV R3, 0xa000 ;  /* 0x0000a00000037802 */ /* 0x002fc80000000f00 */
[----:B------:R3:W-:Y:S01]  /*c750*/  SYNCS.ARRIVE.TRANS64 RZ, [R2+URZ+0x38830], R3 ;  /* 0x0388300302ff79a7 */ /* 0x0007e2000800003f */
[----:B--2---:R-:W-:-:S04]  /*c760*/  LOP3.LUT R9, R9, 0x1f, RZ, 0xc0, !PT ;  /* 0x0000001f09097812 */ /* 0x004fc800078ec0ff */
[----:B------:R-:W-:-:S13]  /*c770*/  ISETP.NE.AND P1, PT, R9, RZ, PT ;  /* 0x000000ff0900720c */ /* 0x000fda0003f25270 */
[----:B---3--:R-:W-:Y:S05]  /*c780*/  @!P1 BRA `(.L_x_54) ;  /* 0x0000000000049947 */ /* 0x008fea0003800000 */
[----:B------:R-:W-:Y:S01]  /*c790*/  BPT.TRAP 0x1 ;  /* 0x000000040000795c */ /* 0x000fe20000300000 */
.L_x_54:
[----:B------:R-:W2:Y:S01]  /*c7a0*/  S2R R14, SR_CgaCtaId ;  /* 0x00000000000e7919 */ /* 0x000ea20000008800 */
[----:B------:R-:W-:Y:S01]  /*c7b0*/  MOV R9, 0x400 ;  /* 0x0000040000097802 */ /* 0x000fe20000000f00 */
[----:B------:R-:W-:Y:S01]  /*c7c0*/  UIADD3 UR4, UP0, UR36, 0x370, URZ ;  /* 0x0000037024047890 */ /* 0x000fe2000ff1e03f */
[----:B------:R-:W-:Y:S01]  /*c7d0*/  R2UR UR9, R2 ;  /* 0x00000000020972ca */ /* 0x000fe200000e0000 */
[----:B------:R-:W-:Y:S01]  /*c7e0*/  UMOV UR10, URZ ;  /* 0x0000003f000a7c82 */ /* 0x000fe20008000000 */
[----:B------:R-:W-:Y:S01]  /*c7f0*/  R2UR UR11, R6 ;  /* 0x00000000060b72ca */ /* 0x000fe200000e0000 */
[----:B------:R-:W-:Y:S01]  /*c800*/  UIADD3.X UR5, URZ, UR37, URZ, UP0, !UPT ;  /* 0x000000253f057290 */ /* 0x000fe200087fe43f */
[----:B------:R-:W-:Y:S01]  /*c810*/  R2UR UR12, R4 ;  /* 0x00000000040c72ca */ /* 0x000fe200000e0000 */
[----:B------:R-:W-:Y:S01]  /*c820*/  UMOV UR6, 0x0 ;  /* 0x0000000000067882 */ /* 0x000fe20000000000 */
[----:B-----5:R-:W-:Y:S01]  /*c830*/  R2UR UR13, R8 ;  /* 0x00000000080d72ca */ /* 0x020fe200000e0000 */
[----:B------:R-:W-:Y:S01]  /*c840*/  UMOV UR7, 0x14f00000 ;  /* 0x14f0000000077882 */ /* 0x000fe20000000000 */
[----:B------:R-:W-:Y:S01]  /*c850*/  UMOV UR17, 0x40 ;  /* 0x0000004000117882 */ /* 0x000fe20000000000 */
[----:B------:R-:W-:Y:S01]  /*c860*/  UMOV UR18, 0x80 ;  /* 0x0000008000127882 */ /* 0x000fe20000000000 */
[----:B------:R-:W-:Y:S01]  /*c870*/  UMOV UR19, 0xc0 ;  /* 0x000000c000137882 */ /* 0x000fe20000000000 */
[----:B-1----:R-:W-:-:S02]  /*c880*/  SHF.L.U32 R3, R19, 0x1f, RZ ;  /* 0x0000001f13037819 */ /* 0x002fc400000006ff */
[----:B------:R-:W-:Y:S02]  /*c890*/  UIADD3 UR9, UR9, 0x38830, URZ ;  /* 0x0003883009097890 */ /* 0x000fe4000fffe03f */
[----:B------:R-:W-:Y:S01]  /*c8a0*/  UIMAD UR11, UR11, 0x50, URZ ;  /* 0x000000500b0b78a4 */ /* 0x000fe2000f8e023f */
[----:B--2---:R-:W-:-:S05]  /*c8b0*/  LEA R9, R14, R9, 0x18 ;  /* 0x000000090e097211 */ /* 0x004fca00078ec0ff */
[----:B------:R-:W-:-:S05]  /*c8c0*/  IMAD R2, R7, 0xa000, R9 ;  /* 0x0000a00007027824 */ /* 0x000fca00078e0209 */
[----:B------:R-:W-:Y:S01]  /*c8d0*/  R2UR UR14, R2 ;  /* 0x00000000020e72ca */ /* 0x000fe200000e0000 */
[----:B------:R-:W-:-:S04]  /*c8e0*/  VIADD R2, R9, 0x38800 ;  /* 0x0003880009027836 */ /* 0x000fc80000000000 */
[----:B------:R-:W-:-:S08]  /*c8f0*/  IMAD R2, R16, 0x8, R2 ;  /* 0x0000000810027824 */ /* 0x000fd000078e0202 */
[----:B------:R-:W-:Y:S02]  /*c900*/  UIADD3 UR8, UR14, 0x24400, URZ ;  /* 0x000244000e087890 */ /* 0x000fe4000fffe03f */
[----:B------:R-:W-:Y:S02]  /*c910*/  UIADD3 UR15, UR14, 0x26c00, URZ ;  /* 0x00026c000e0f7890 */ /* 0x000fe4000fffe03f */
[----:B------:R-:W-:Y:S02]  /*c920*/  UIADD3 UR16, UR14, 0x29400, URZ ;  /* 0x000294000e107890 */ /* 0x000fe4000fffe03f */
[----:B------:R-:W-:-:S03]  /*c930*/  UIADD3 UR14, UR14, 0x2bc00, URZ ;  /* 0x0002bc000e0e7890 */ /* 0x000fc6000fffe03f */
[----:B------:R1:W-:Y:S02]  /*c940*/  UTMALDG.4D [UR8], [UR4], desc[UR6] ;  /* 0x00000608040075b4 */ /* 0x0003e40008019000 */
[----:B-1----:R-:W-:Y:S01]  /*c950*/  UMOV UR8, UR15 ;  /* 0x0000000f00087c82 */ /* 0x002fe20008000000 */
[----:B------:R-:W-:Y:S02]  /*c960*/  UMOV UR10, UR17 ;  /* 0x00000011000a7c82 */ /* 0x000fe40008000000 */
[----:B------:R1:W-:Y:S02]  /*c970*/  UTMALDG.4D [UR8], [UR4], desc[UR6] ;  /* 0x00000608040075b4 */ /* 0x0003e40008019000 */
[----:B-1----:R-:W-:Y:S01]  /*c980*/  UMOV UR8, UR16 ;  /* 0x0000001000087c82 */ /* 0x002fe20008000000 */
[----:B------:R-:W-:Y:S02]  /*c990*/  UMOV UR10, UR18 ;  /* 0x00000012000a7c82 */ /* 0x000fe40008000000 */
[----:B------:R1:W-:Y:S02]  /*c9a0*/  UTMALDG.4D [UR8], [UR4], desc[UR6] ;  /* 0x00000608040075b4 */ /* 0x0003e40008019000 */
[----:B-1----:R-:W-:Y:S01]  /*c9b0*/  UMOV UR8, UR14 ;  /* 0x0000000e00087c82 */ /* 0x002fe20008000000 */
[----:B------:R-:W-:-:S02]  /*c9c0*/  UMOV UR10, UR19 ;  /* 0x00000013000a7c82 */ /* 0x000fc40008000000 */
[----:B------:R1:W-:Y:S01]  /*c9d0*/  UTMALDG.4D [UR8], [UR4], desc[UR6] ;  /* 0x00000608040075b4 */ /* 0x0003e20008019000 */
[----:B------:R-:W2:Y:S02]  /*c9e0*/  SYNCS.PHASECHK.TRANS64.TRYWAIT P1, [R2+URZ+0x60], R3 ;  /* 0x00006003020075a7 */ /* 0x000ea4000802017f */
[----:B-12---:R-:W-:Y:S05]  /*c9f0*/  @!P1 BRA `(.L_x_55) ;  /* 0x0000002000149947 */ /* 0x006fea0003800000 */
.L_x_100:
[----:B------:R-:W-:Y:S05]  /*ca00*/  @P2 BRA `(.L_x_56) ;  /* 0x00000000002c2947 */ /* 0x000fea0003800000 */
[----:B------:R-:W2:Y:S01]  /*ca10*/  S2R R9, SR_TID.X ;  /* 0x0000000000097919 */ /* 0x000ea20000002100 */
[----:B------:R-:W-:Y:S01]  /*ca20*/  MOV R14, 0x400 ;  /* 0x00000400000e7802 */ /* 0x000fe20000000f00 */
[----:B-1----:R-:W-:Y:S01]  /*ca30*/  IMAD.MOV.U32 R3, RZ, RZ, 0xa000 ;  /* 0x0000a000ff037424 */ /* 0x002fe200078e00ff */
[----:B------:R-:W1:Y:S01]  /*ca40*/  S2R R15, SR_CgaCtaId ;  /* 0x00000000000f7919 */ /* 0x000e620000008800 */
[----:B--2---:R-:W-:-:S04]  /*ca50*/  LOP3.LUT R9, R9, 0x1f, RZ, 0xc0, !PT ;  /* 0x0000001f09097812 */ /* 0x004fc800078ec0ff */
[----:B------:R-:W-:Y:S02]  /*ca60*/  ISETP.NE.AND P1, PT, R9, RZ, PT ;  /* 0x000000ff0900720c */ /* 0x000fe40003f25270 */
[----:B-1----:R-:W-:-:S04]  /*ca70*/  LEA R14, R15, R14, 0x18 ;  /* 0x0000000e0f0e7211 */ /* 0x002fc800078ec0ff */
[----:B------:R-:W-:-:S04]  /*ca80*/  LEA R2, R16, R14, 0x3 ;  /* 0x0000000e10027211 */ /* 0x000fc800078e18ff */
[----:B------:R2:W-:Y:S03]  /*ca90*/  SYNCS.ARRIVE.TRANS64 RZ, [R2+URZ+0x38850], R3 ;  /* 0x0388500302ff79a7 */ /* 0x0005e6000800003f */
[----:B------:R-:W-:Y:S05]  /*caa0*/  @!P1 BRA `(.L_x_56) ;  /* 0x0000000000049947 */ /* 0x000fea0003800000 */
[----:B------:R-:W-:Y:S01]  /*cab0*/  BPT.TRAP 0x1 ;  /* 0x000000040000795c */ /* 0x000fe20000300000 */
.L_x_56:
[----:B-12---:R-:W2:Y:S01]  /*cac0*/  LDL.LU R3, [R1] ;  /* 0x0000000001037983 */ /* 0x006ea20000300800 */
[----:B------:R-:W-:Y:S01]  /*cad0*/  MOV R9, 0x400 ;  /* 0x0000040000097802 */ /* 0x000fe20000000f00 */
[----:B------:R-:W1:Y:S01]  /*cae0*/  S2R R14, SR_CgaCtaId ;  /* 0x00000000000e7919 */ /* 0x000e620000008800 */
[----:B------:R-:W-:Y:S01]  /*caf0*/  R2UR UR13, R5 ;  /* 0x00000000050d72ca */ /* 0x000fe200000e0000 */
[----:B------:R-:W-:Y:S01]  /*cb00*/  UIADD3 UR4, UP0, UR36, 0x470, URZ ;  /* 0x0000047024047890 */ /* 0x000fe2000ff1e03f */
[----:B------:R-:W-:Y:S02]  /*cb10*/  R2UR UR12, R4 ;  /* 0x00000000040c72ca */ /* 0x000fe400000e0000 */
[----:B-1----:R-:W-:-:S05]  /*cb20*/  LEA R9, R14, R9, 0x18 ;  /* 0x000000090e097211 */ /* 0x002fca00078ec0ff */
[----:B------:R-:W-:-:S05]  /*cb30*/  IMAD R2, R16, 0x8, R9 ;  /* 0x0000000810027824 */ /* 0x000fca00078e0209 */
[----:B------:R-:W-:Y:S01]  /*cb40*/  R2UR UR9, R2 ;  /* 0x00000000020972ca */ /* 0x000fe200000e0000 */
[----:B------:R-:W-:-:S05]  /*cb50*/  IMAD R2, R16, 0xa000, R9 ;  /* 0x0000a00010027824 */ /* 0x000fca00078e0209 */
[----:B------:R-:W-:Y:S01]  /*cb60*/  R2UR UR16, R2 ;  /* 0x00000000021072ca */ /* 0x000fe200000e0000 */
[----:B------:R-:W-:-:S06]  /*cb70*/  UIADD3.X UR5, URZ, UR37, URZ, UP0, !UPT ;  /* 0x000000253f057290 */ /* 0x000fcc00087fe43f */
[----:B------:R-:W-:-:S06]  /*cb80*/  UIADD3 UR9, UR9, 0x38850, URZ ;  /* 0x0003885009097890 */ /* 0x000fcc000fffe03f */
[----:B------:R-:W-:Y:S02]  /*cb90*/  UIADD3 UR8, UR16, 0x400, URZ ;  /* 0x0000040010087890 */ /* 0x000fe4000fffe03f */
[----:B------:R-:W-:Y:S02]  /*cba0*/  UIADD3 UR14, UR16, 0x2c00, URZ ;  /* 0x00002c00100e7890 */ /* 0x000fe4000fffe03f */
[----:B------:R-:W-:Y:S01]  /*cbb0*/  UIADD3 UR15, UR16, 0x5400, URZ ;  /* 0x00005400100f7890 */ /* 0x000fe2000fffe03f */
[----:B------:R-:W-:Y:S01]  /*cbc0*/  UMOV UR10, URZ ;  /* 0x0000003f000a7c82 */ /* 0x000fe20008000000 */
[----:B------:R-:W-:Y:S01]  /*cbd0*/  UMOV UR6, 0x0 ;  /* 0x0000000000067882 */ /* 0x000fe20000000000 */
[----:B------:R-:W-:Y:S01]  /*cbe0*/  UMOV UR7, 0x14f00000 ;  /* 0x14f0000000077882 */ /* 0x000fe20000000000 */
[----:B------:R-:W-:Y:S01]  /*cbf0*/  UMOV UR17, 0x40 ;  /* 0x0000004000117882 */ /* 0x000fe20000000000 */
[----:B------:R-:W-:Y:S01]  /*cc00*/  UIADD3 UR16, UR16, 0x7c00, URZ ;  /* 0x00007c0010107890 */ /* 0x000fe2000fffe03f */
[----:B------:R1:W-:Y:S01]  /*cc10*/  STL [R1], R6 ;  /* 0x0000000601007387 */ /* 0x0003e20000100800 */
[----:B------:R-:W-:-:S02]  /*cc20*/  MOV R5, R8 ;  /* 0x0000000800057202 */ /* 0x000fc40000000f00 */
[----:B--2---:R-:W-:-:S13]  /*cc30*/  R2UR UR11, R3 ;  /* 0x00000000030b72ca */ /* 0x004fda00000e0000 */
[----:B------:R-:W-:-:S09]  /*cc40*/  UIMAD UR11, UR11, 0x50, URZ ;  /* 0x000000500b0b78a4 */ /* 0x000fd2000f8e023f */
[----:B------:R2:W-:Y:S02]  /*cc50*/  UTMALDG.4D [UR8], [UR4], desc[UR6] ;  /* 0x00000608040075b4 */ /* 0x0005e40008019000 */
[----:B--2---:R-:W-:Y:S01]  /*cc60*/  UMOV UR8, UR14 ;  /* 0x0000000e00087c82 */ /* 0x004fe20008000000 */
[----:B------:R-:W-:Y:S01]  /*cc70*/  UMOV UR10, UR17 ;  /* 0x00000011000a7c82 */ /* 0x000fe20008000000 */
[----:B------:R-:W-:Y:S01]  /*cc80*/  UMOV UR14, 0x80 ;  /* 0x00000080000e7882 */ /* 0x000fe20000000000 */
        /* <DEDUP_REMOVED lines=8> */
[----:B-1----:R-:W-:Y:S01]  /*cd10*/  NOP ;  /* 0x0000000000007918 */ /* 0x002fe20000000000 */
.L_x_51:
[----:B------:R-:W-:Y:S05]  /*cd20*/  BSYNC B0 ;  /* 0x0000000000007941 */ /* 0x000fea0003800000 */
.L_x_50:
[----:B------:R-:W2:Y:S01]  /*cd30*/  LDL.LU R2, [R1+0xc] ;  /* 0x00000c0001027983 */ /* 0x000ea20000300800 */
[----:B------:R-:W-:Y:S01]  /*cd40*/  IMAD.MOV.U32 R16, RZ, RZ, R7 ;  /* 0x000000ffff107224 */ /* 0x000fe200078e0007 */
[----:B------:R-:W-:Y:S01]  /*cd50*/  MOV R19, R12 ;  /* 0x0000000c00137202 */ /* 0x000fe20000000f00 */
[----:B--2---:R-:W-:-:S07]  /*cd60*/  VIADD R6, R2, 0xfffffffd ;  /* 0xfffffffd02067836 */ /* 0x004fce0000000000 */
.L_x_49:
[----:B------:R-:W-:Y:S01]  /*cd70*/  IMAD.MOV R13, RZ, RZ, -R13 ;  /* 0x000000ffff0d7224 */ /* 0x000fe200078e0a0d */
[----:B------:R-:W-:Y:S04]  /*cd80*/  BSSY B0, `(.L_x_48) ;  /* 0x000010c000007945 */ /* 0x000fe80003800000 */
[----:B------:R-:W-:-:S13]  /*cd90*/  ISETP.NE.AND P1, PT, R10, R13, PT ;  /* 0x0000000d0a00720c */ /* 0x000fda0003f25270 */
[----:B------:R-:W-:Y:S05]  /*cda0*/  @!P1 BRA `(.L_x_57) ;  /* 0x0000001000249947 */ /* 0x000fea0003800000 */
[----:B------:R-:W-:-:S07]  /*cdb0*/  IMAD.MOV.U32 R8, RZ, RZ, R5 ;  /* 0x000000ffff087224 */ /* 0x000fce00078e0005 */
.L_x_72:
        /* <DEDUP_REMOVED lines=12> */
[----:B------:R-:W-:-:S04]  /*ce80*/  IMAD R13, R11, UR4, RZ ;  /* 0x000000040b0d7c24 */ /* 0x000fc8000f8e02ff */
[----:B------:R-:W-:Y:S01]  /*ce90*/  IMAD R13, R0, UR5, R13 ;  /* 0x00000005000d7c24 */ /* 0x000fe2000f8e020d */
[----:B-1----:R-:W-:-:S13]  /*cea0*/  ISETP.NE.AND P1, PT, R9, 0x1, PT ;  /* 0x000000010900780c */ /* 0x002fda0003f25270 */
[----:B------:R-:W1:Y:S02]  /*ceb0*/  @P1 LDC.64 R2, c[0x0][0x420] ;  /* 0x00010800ff021b82 */ /* 0x000e640000000a00 */
[----:B-1----:R-:W-:-:S04]  /*cec0*/  @P1 IMAD.HI.U32 R8, R6, R2, RZ ;  /* 0x0000000206081227 */ /* 0x002fc800078e00ff */
[----:B------:R-:W-:Y:S01]  /*ced0*/  IMAD.MOV.U32 R2, RZ, RZ, R6 ;  /* 0x000000ffff027224 */ /* 0x000fe200078e0006 */
[----:B------:R-:W-:-:S04]  /*cee0*/  @P1 SHF.R.U32.HI R2, RZ, R3, R8 ;  /* 0x00000003ff021219 */ /* 0x000fc80000011608 */
[----:B------:R-:W-:Y:S02]  /*cef0*/  IADD3 R12, -R2, RZ, RZ ;  /* 0x000000ff020c7210 */ /* 0x000fe40007ffe1ff */
[----:B------:R-:W-:-:S03]  /*cf00*/  SHF.R.S32.HI R3, RZ, 0x1f, R2 ;  /* 0x0000001fff037819 */ /* 0x000fc60000011402 */
[----:B------:R-:W-:Y:S02]  /*cf10*/  IMAD R12, R9, R12, R6 ;  /* 0x0000000c090c7224 */ /* 0x000fe400078e0206 */
[----:B------:R-:W1:Y:S01]  /*cf20*/  LDC.64 R8, c[0x0][0x3f8] ;  /* 0x0000fe00ff087b82 */ /* 0x000e620000000a00 */
[----:B------:R-:W-:-:S04]  /*cf30*/  IMAD.WIDE.U32 R2, R0, UR4, R2 ;  /* 0x0000000400027c25 */ /* 0x000fc8000f8e0002 */
[----:B------:R-:W-:Y:S01]  /*cf40*/  IMAD.IADD R13, R13, 0x1, R3 ;  /* 0x000000010d0d7824 */ /* 0x000fe200078e0203 */
[----:B-1----:R-:W-:-:S04]  /*cf50*/  LEA R8, P1, R2, R8, 0x2 ;  /* 0x0000000802087211 */ /* 0x002fc800078210ff */
[----:B------:R-:W-:-:S05]  /*cf60*/  LEA.HI.X R9, R2, R9, R13, 0x2, P1 ;  /* 0x0000000902097211 */ /* 0x000fca00008f140d */
[----:B------:R1:W5:Y:S04]  /*cf70*/  LDG.E R8, desc[UR6][R8.64] ;  /* 0x0000000608087981 */ /* 0x000368000c1e1900 */
.L_x_60:
[----:B------:R-:W2:Y:S01]  /*cf80*/  S2R R3, SR_CgaCtaId ;  /* 0x0000000000037919 */ /* 0x000ea20000008800 */
[----:B------:R-:W-:-:S04]  /*cf90*/  MOV R2, 0x400 ;  /* 0x0000040000027802 */ /* 0x000fc80000000f00 */
[----:B--2---:R-:W-:Y:S02]  /*cfa0*/  LEA R2, R3, R2, 0x18 ;  /* 0x0000000203027211 */ /* 0x004fe400078ec0ff */
[----:B------:R-:W-:-:S03]  /*cfb0*/  SHF.L.U32 R3, R10, 0x1f, RZ ;  /* 0x0000001f0a037819 */ /* 0x000fc600000006ff */
[----:B------:R-:W-:-:S04]  /*cfc0*/  IMAD R2, R7, 0x8, R2 ;  /* 0x0000000807027824 */ /* 0x000fc800078e0202 */
[----:B------:R-:W2:Y:S02]  /*cfd0*/  SYNCS.PHASECHK.TRANS64.TRYWAIT P1, [R2+URZ+0x38840], R3 ;  /* 0x03884003020075a7 */ /* 0x000ea4000802017f */
[----:B--2---:R-:W-:Y:S05]  /*cfe0*/  @!P1 BRA `(.L_x_61) ;  /* 0x0000001800ac9947 */ /* 0x004fea0003800000 */
.L_x_101:
[----:B-1----:R-:W1:Y:S02]  /*cff0*/  S2R R9, SR_TID.X ;  /* 0x0000000000097919 */ /* 0x002e640000002100 */
[----:B-1----:R-:W-:-:S04]  /*d000*/  LOP3.LUT R9, R9, 0x7f, RZ, 0xc0, !PT ;  /* 0x0000007f09097812 */ /* 0x002fc800078ec0ff */
[----:B------:R-:W-:-:S13]  /*d010*/  ISETP.NE.AND P2, PT, R9, RZ, PT ;  /* 0x000000ff0900720c */ /* 0x000fda0003f45270 */
[----:B------:R-:W-:Y:S05]  /*d020*/  @P2 BRA `(.L_x_62) ;  /* 0x00000000001c2947 */ /* 0x000fea0003800000 */
[----:B------:R-:W1:Y:S01]  /*d030*/  S2R R9, SR_TID.X ;  /* 0x0000000000097919 */ /* 0x000e620000002100 */
[----:B--2---:R-:W-:-:S04]  /*d040*/  MOV R3, 0xa000 ;  /* 0x0000a00000037802 */ /* 0x004fc80000000f00 */
[----:B------:R3:W-:Y:S01]  /*d050*/  SYNCS.ARRIVE.TRANS64 RZ, [R2+URZ+0x38830], R3 ;  /* 0x0388300302ff79a7 */ /* 0x0007e2000800003f */
[----:B-1----:R-:W-:-:S04]  /*d060*/  LOP3.LUT R9, R9, 0x1f, RZ, 0xc0, !PT ;  /* 0x0000001f09097812 */ /* 0x002fc800078ec0ff */
[----:B------:R-:W-:-:S13]  /*d070*/  ISETP.NE.AND P1, PT, R9, RZ, PT ;  /* 0x000000ff0900720c */ /* 0x000fda0003f25270 */
[----:B---3--:R-:W-:Y:S05]  /*d080*/  @!P1 BRA `(.L_x_62) ;  /* 0x0000000000049947 */ /* 0x008fea0003800000 */
[----:B------:R-:W-:Y:S01]  /*d090*/  BPT.TRAP 0x1 ;  /* 0x000000040000795c */ /* 0x000fe20000300000 */
.L_x_62:
[----:B------:R-:W1:Y:S01]  /*d0a0*/  S2R R9, SR_CgaCtaId ;  /* 0x0000000000097919 */ /* 0x000e620000008800 */
[----:B--2---:R-:W-:Y:S01]  /*d0b0*/  MOV R3, 0x400 ;  /* 0x0000040000037802 */ /* 0x004fe20000000f00 */
        /* <DEDUP_REMOVED lines=12> */
[----:B------:R-:W-:-:S02]  /*d180*/  SHF.L.U32 R19, R19, 0x1f, RZ ;  /* 0x0000001f13137819 */ /* 0x000fc400000006ff */
[----:B------:R-:W-:Y:S02]  /*d190*/  UIADD3 UR9, UR9, 0x38830, URZ ;  /* 0x0003883009097890 */ /* 0x000fe4000fffe03f */
[----:B------:R-:W-:Y:S01]  /*d1a0*/  UIMAD UR11, UR11, 0x50, URZ ;  /* 0x000000500b0b78a4 */ /* 0x000fe2000f8e023f */
[----:B-1----:R-:W-:-:S05]  /*d1b0*/  LEA R3, R9, R3, 0x18 ;  /* 0x0000000309037211 */ /* 0x002fca00078ec0ff */
[----:B------:R-:W-:Y:S02]  /*d1c0*/  IMAD R2, R7, 0xa000, R3 ;  /* 0x0000a00007027824 */ /* 0x000fe400078e0203 */
[----:B------:R-:W-:-:S03]  /*d1d0*/  VIADD R3, R3, 0x38800 ;  /* 0x0003880003037836 */ /* 0x000fc60000000000 */
[----:B------:R-:W-:Y:S01]  /*d1e0*/  R2UR UR14, R2 ;  /* 0x00000000020e72ca */ /* 0x000fe200000e0000 */
[----:B------:R-:W-:-:S12]  /*d1f0*/  IMAD R2, R16, 0x8, R3 ;  /* 0x0000000810027824 */ /* 0x000fd800078e0203 */
        /* <DEDUP_REMOVED lines=16> */
.L_x_102:
[----:B------:R-:W-:Y:S05]  /*d300*/  @P2 BRA `(.L_x_64) ;  /* 0x00000000001c2947 */ /* 0x000fea0003800000 */
[----:B------:R-:W2:Y:S01]  /*d310*/  S2R R9, SR_TID.X ;  /* 0x0000000000097919 */ /* 0x000ea20000002100 */
[----:B------:R-:W-:-:S04]  /*d320*/  MOV R3, 0xa000 ;  /* 0x0000a00000037802 */ /* 0x000fc80000000f00 */
[----:B------:R3:W-:Y:S01]  /*d330*/  SYNCS.ARRIVE.TRANS64 RZ, [R2+URZ+0x50], R3 ;  /* 0x0000500302ff79a7 */ /* 0x0007e2000800003f */
[----:B--2---:R-:W-:-:S04]  /*d340*/  LOP3.LUT R9, R9, 0x1f, RZ, 0xc0, !PT ;  /* 0x0000001f09097812 */ /* 0x004fc800078ec0ff */
[----:B------:R-:W-:-:S13]  /*d350*/  ISETP.NE.AND P1, PT, R9, RZ, PT ;  /* 0x000000ff0900720c */ /* 0x000fda0003f25270 */
[----:B---3--:R-:W-:Y:S05]  /*d360*/  @!P1 BRA `(.L_x_64) ;  /* 0x0000000000049947 */ /* 0x008fea0003800000 */
[----:B------:R-:W-:Y:S01]  /*d370*/  BPT.TRAP 0x1 ;  /* 0x000000040000795c */ /* 0x000fe20000300000 */
.L_x_64:
[----:B------:R-:W2:Y:S01]  /*d380*/  LDL.LU R3, [R1] ;  /* 0x0000000001037983 */ /* 0x000ea20000300800 */
[----:B------:R-:W-:Y:S01]  /*d390*/  MOV R9, 0x400 ;  /* 0x0000040000097802 */ /* 0x000fe20000000f00 */
[----:B------:R-:W3:Y:S01]  /*d3a0*/  S2R R13, SR_CgaCtaId ;  /* 0x00000000000d7919 */ /* 0x000ee20000008800 */
[----:B------:R-:W-:Y:S01]  /*d3b0*/  R2UR UR9, R2 ;  /* 0x00000000020972ca */ /* 0x000fe200000e0000 */
[----:B------:R-:W-:Y:S01]  /*d3c0*/  UIADD3 UR4, UP0, UR36, 0x470, URZ ;  /* 0x0000047024047890 */ /* 0x000fe2000ff1e03f */
[----:B------:R-:W-:Y:S02]  /*d3d0*/  R2UR UR13, R5 ;  /* 0x00000000050d72ca */ /* 0x000fe400000e0000 */
[----:B------:R-:W-:Y:S01]  /*d3e0*/  R2UR UR12, R4 ;  /* 0x00000000040c72ca */ /* 0x000fe200000e0000 */
[----:B------:R-:W-:Y:S01]  /*d3f0*/  UIADD3.X UR5, URZ, UR37, URZ, UP0, !UPT ;  /* 0x000000253f057290 */ /* 0x000fe200087fe43f */
[----:B---3--:R-:W-:-:S05]  /*d400*/  LEA R9, R13, R9, 0x18 ;  /* 0x000000090d097211 */ /* 0x008fca00078ec0ff */
        /* <DEDUP_REMOVED lines=10> */
[----:B------:R-:W-:Y:S01]  /*d4b0*/  UIADD3 UR14, UR14, 0x7c00, URZ ;  /* 0x00007c000e0e7890 */ /* 0x000fe2000fffe03f */
[----:B------:R3:W-:Y:S01]  /*d4c0*/  STL [R1], R12 ;  /* 0x0000000c01007387 */ /* 0x0007e20000100800 */
[----:B------:R-:W-:Y:S01]  /*d4d0*/  IMAD.MOV.U32 R5, RZ, RZ, R8 ;  /* 0x000000ffff057224 */ /* 0x000fe200078e0008 */
        /* <DEDUP_REMOVED lines=14> */
[----:B---3--:R-:W-:Y:S01]  /*d5c0*/  NOP ;  /* 0x0000000000007918 */ /* 0x008fe20000000000 */
.L_x_59:
[----:B------:R-:W-:Y:S05]  /*d5d0*/  BSYNC B1 ;  /* 0x0000000000017941 */ /* 0x000fea0003800000 */
.L_x_58:
[----:B------:R-:W-:Y:S01]  /*d5e0*/  VIADD R16, R7, 0x1 ;  /* 0x0000000107107836 */ /* 0x000fe20000000000 */
[----:B------:R-:W-:Y:S04]  /*d5f0*/  BSSY B1, `(.L_x_65) ;  /* 0x0000081000017945 */ /* 0x000fe80003800000 */
[----:B------:R-:W-:-:S04]  /*d600*/  ISETP.NE.AND P1, PT, R16, 0x2, PT ;  /* 0x000000021000780c */ /* 0x000fc80003f25270 */
[----:B-1----:R-:W-:Y:S02]  /*d610*/  SEL R19, RZ, 0x1, P1 ;  /* 0x00000001ff137807 */ /* 0x002fe40000800000 */
[----:B------:R-:W-:Y:S02]  /*d620*/  SEL R16, R16, RZ, P1 ;  /* 0x000000ff10107207 */ /* 0x000fe40000800000 */
[----:B------:R-:W-:Y:S01]  /*d630*/  LOP3.LUT R19, R10, R19, RZ, 0x3c, !PT ;  /* 0x000000130a137212 */ /* 0x000fe200078e3cff */
[----:B------:R-:W-:Y:S06]  /*d640*/  @!P6 BRA `(.L_x_66) ;  /* 0x0000000400ece947 */ /* 0x000fec0003800000 */
[----:B------:R-:W-:Y:S01]  /*d650*/  IADD3 R12, R6, -0x1, RZ ;  /* 0xffffffff060c7810 */ /* 0x000fe20007ffe0ff */
        /* <DEDUP_REMOVED lines=10> */
[----:B------:R-:W-:-:S05]  /*d700*/  @P1 SHF.R.U32.HI R2, RZ, R3, R9 ;  /* 0x00000003ff021219 */ /* 0x000fca0000011609 */
[----:B------:R-:W-:-:S04]  /*d710*/  IMAD.MOV R3, RZ, RZ, -R2 ;  /* 0x000000ffff037224 */ /* 0x000fc800078e0a02 */
[----:B------:R-:W-:Y:S01]  /*d720*/  IMAD R12, R8, R3, R12 ;  /* 0x00000003080c7224 */ /* 0x000fe200078e020c */
[--C-:B------:R-:W-:Y:S01]  /*d730*/  SHF.R.S32.HI R3, RZ, 0x1f, R2.reuse ;  /* 0x0000001fff037819 */ /* 0x100fe20000011402 */
[----:B------:R-:W1:Y:S02]  /*d740*/  LDC.64 R8, c[0x0][0x3f8] ;  /* 0x0000fe00ff087b82 */ /* 0x000e640000000a00 */
[----:B------:R-:W-:-:S05]  /*d750*/  IMAD.WIDE.U32 R2, R0, UR4, R2 ;  /* 0x0000000400027c25 */ /* 0x000fca000f8e0002 */
[----:B------:R-:W-:Y:S02]  /*d760*/  IADD3 R13, R13, R3, RZ ;  /* 0x000000030d0d7210 */ /* 0x000fe40007ffe0ff */
[----:B-1----:R-:W-:-:S04]  /*d770*/  LEA R8, P1, R2, R8, 0x2 ;  /* 0x0000000802087211 */ /* 0x002fc800078210ff */
[----:B------:R-:W-:-:S05]  /*d780*/  LEA.HI.X R9, R2, R9, R13, 0x2, P1 ;  /* 0x0000000902097211 */ /* 0x000fca00008f140d */
[----:B------:R1:W5:Y:S04]  /*d790*/  LDG.E R8, desc[UR6][R8.64] ;  /* 0x0000000608087981 */ /* 0x000368000c1e1900 */
.L_x_67:
[----:B------:R-:W2:Y:S01]  /*d7a0*/  S2R R3, SR_CgaCtaId ;  /* 0x0000000000037919 */ /* 0x000ea20000008800 */
[----:B------:R-:W-:-:S04]  /*d7b0*/  MOV R2, 0x400 ;  /* 0x0000040000027802 */ /* 0x000fc80000000f00 */
[----:B--2---:R-:W-:Y:S02]  /*d7c0*/  LEA R2, R3, R2, 0x18 ;  /* 0x0000000203027211 */ /* 0x004fe400078ec0ff */
[----:B------:R-:W-:-:S03]  /*d7d0*/  SHF.L.U32 R3, R19, 0x1f, RZ ;  /* 0x0000001f13037819 */ /* 0x000fc600000006ff */
[----:B------:R-:W-:-:S04]  /*d7e0*/  IMAD R2, R16, 0x8, R2 ;  /* 0x0000000810027824 */ /* 0x000fc800078e0202 */
[----:B------:R-:W2:Y:S02]  /*d7f0*/  SYNCS.PHASECHK.TRANS64.TRYWAIT P1, [R2+URZ+0x38840], R3 ;  /* 0x03884003020075a7 */ /* 0x000ea4000802017f */
[----:B--2---:R-:W-:Y:S05]  /*d800*/  @!P1 BRA `(.L_x_68) ;  /* 0x0000001000cc9947 */ /* 0x004fea0003800000 */
.L_x_103:
[----:B-1----:R-:W1:Y:S02]  /*d810*/  S2R R9, SR_TID.X ;  /* 0x0000000000097919 */ /* 0x002e640000002100 */
[----:B-1----:R-:W-:-:S04]  /*d820*/  LOP3.LUT R9, R9, 0x7f, RZ, 0xc0, !PT ;  /* 0x0000007f09097812 */ /* 0x002fc800078ec0ff */
[----:B------:R-:W-:-:S13]  /*d830*/  ISETP.NE.AND P2, PT, R9, RZ, PT ;  /* 0x000000ff0900720c */ /* 0x000fda0003f45270 */
[----:B------:R-:W-:Y:S05]  /*d840*/  @P2 BRA `(.L_x_69) ;  /* 0x00000000001c2947 */ /* 0x000fea0003800000 */
[----:B------:R-:W1:Y:S01]  /*d850*/  S2R R9, SR_TID.X ;  /* 0x0000000000097919 */ /* 0x000e620000002100 */
[----:B--2---:R-:W-:-:S04]  /*d860*/  IMAD.MOV.U32 R3, RZ, RZ, 0xa000 ;  /* 0x0000a000ff037424 */ /* 0x004fc800078e00ff */
[----:B------:R3:W-:Y:S01]  /*d870*/  SYNCS.ARRIVE.TRANS64 RZ, [R2+URZ+0x38830], R3 ;  /* 0x0388300302ff79a7 */ /* 0x0007e2000800003f */
[----:B-1----:R-:W-:-:S04]  /*d880*/  LOP3.LUT R9, R9, 0x1f, RZ, 0xc0, !PT ;  /* 0x0000001f09097812 */ /* 0x002fc800078ec0ff */
[----:B------:R-:W-:-:S13]  /*d890*/  ISETP.NE.AND P1, PT, R9, RZ, PT ;  /* 0x000000ff0900720c */ /* 0x000fda0003f25270 */
[----:B---3--:R-:W-:Y:S05]  /*d8a0*/  @!P1 BRA `(.L_x_69) ;  /* 0x0000000000049947 */ /* 0x008fea0003800000 */
[----:B------:R-:W-:Y:S01]  /*d8b0*/  BPT.TRAP 0x1 ;  /* 0x000000040000795c */ /* 0x000fe20000300000 */
.L_x_69:
[----:B------:R-:W1:Y:S01]  /*d8c0*/  S2R R13, SR_CgaCtaId ;  /* 0x00000000000d7919 */ /* 0x000e620000008800 */
[----:B------:R-:W-:Y:S01]  /*d8d0*/  MOV R9, 0x400 ;  /* 0x0000040000097802 */ /* 0x000fe20000000f00 */
[----:B------:R-:W-:Y:S01]  /*d8e0*/  UIADD3 UR4, UP0, UR36, 0x370, URZ ;  /* 0x0000037024047890 */ /* 0x000fe2000ff1e03f */
[----:B------:R-:W-:Y:S01]  /*d8f0*/  R2UR UR11, R12 ;  /* 0x000000000c0b72ca */ /* 0x000fe200000e0000 */
[----:B------:R-:W-:Y:S01]  /*d900*/  UMOV UR10, URZ ;  /* 0x0000003f000a7c82 */ /* 0x000fe20008000000 */
[----:B------:R-:W-:Y:S01]  /*d910*/  R2UR UR12, R4 ;  /* 0x00000000040c72ca */ /* 0x000fe200000e0000 */
[----:B------:R-:W-:Y:S01]  /*d920*/  UIADD3.X UR5, URZ, UR37, URZ, UP0, !UPT ;  /* 0x000000253f057290 */ /* 0x000fe200087fe43f */
[----:B-----5:R-:W-:Y:S01]  /*d930*/  R2UR UR13, R8 ;  /* 0x00000000080d72ca */ /* 0x020fe200000e0000 */
[----:B------:R-:W-:Y:S01]  /*d940*/  UMOV UR6, 0x0 ;  /* 0x0000000000067882 */ /* 0x000fe20000000000 */
[----:B------:R-:W-:Y:S01]  /*d950*/  UMOV UR7, 0x14f00000 ;  /* 0x14f0000000077882 */ /* 0x000fe20000000000 */
[----:B------:R-:W-:Y:S01]  /*d960*/  UMOV UR17, 0x40 ;  /* 0x0000004000117882 */ /* 0x000fe20000000000 */
[----:B------:R-:W-:Y:S01]  /*d970*/  UMOV UR18, 0x80 ;  /* 0x0000008000127882 */ /* 0x000fe20000000000 */
[----:B------:R-:W-:-:S04]  /*d980*/  UMOV UR19, 0xc0 ;  /* 0x000000c000137882 */ /* 0x000fc80000000000 */
[----:B------:R-:W-:Y:S01]  /*d990*/  UIMAD UR11, UR11, 0x50, URZ ;  /* 0x000000500b0b78a4 */ /* 0x000fe2000f8e023f */
[----:B-1----:R-:W-:-:S04]  /*d9a0*/  LEA R9, R13, R9, 0x18 ;  /* 0x000000090d097211 */ /* 0x002fc800078ec0ff */
[----:B--2---:R-:W-:-:S05]  /*d9b0*/  IADD3 R2, R9, 0x38800, RZ ;  /* 0x0003880009027810 */ /* 0x004fca0007ffe0ff */
[--C-:B------:R-:W-:Y:S02]  /*d9c0*/  IMAD R3, R16, 0x8, R2.reuse ;  /* 0x0000000810037824 */ /* 0x100fe400078e0202 */
[----:B------:R-:W-:-:S03]  /*d9d0*/  IMAD R2, R7, 0x8, R2 ;  /* 0x0000000807027824 */ /* 0x000fc600078e0202 */
[----:B------:R-:W-:Y:S01]  /*d9e0*/  R2UR UR9, R3 ;  /* 0x00000000030972ca */ /* 0x000fe200000e0000 */
[----:B------:R-:W-:-:S05]  /*d9f0*/  IMAD R3, R16, 0xa000, R9 ;  /* 0x0000a00010037824 */ /* 0x000fca00078e0209 */
[----:B------:R-:W-:Y:S02]  /*da00*/  R2UR UR14, R3 ;  /* 0x00000000030e72ca */ /* 0x000fe400000e0000 */
[----:B------:R-:W-:-:S05]  /*da10*/  SHF.L.U32 R3, R10, 0x1f, RZ ;  /* 0x0000001f0a037819 */ /* 0x000fca00000006ff */
[----:B------:R-:W-:-:S06]  /*da20*/  UIADD3 UR9, UR9, 0x30, URZ ;  /* 0x0000003009097890 */ /* 0x000fcc000fffe03f */
        /* <DEDUP_REMOVED lines=16> */
.L_x_104:
        /* <DEDUP_REMOVED lines=8> */
.L_x_71:
[----:B-1----:R-:W2:Y:S01]  /*dbb0*/  LDL.LU R3, [R1] ;  /* 0x0000000001037983 */ /* 0x002ea20000300800 */
[----:B------:R-:W-:Y:S01]  /*dbc0*/  MOV R9, 0x400 ;  /* 0x0000040000097802 */ /* 0x000fe20000000f00 */
[----:B------:R-:W1:Y:S01]  /*dbd0*/  S2R R10, SR_CgaCtaId ;  /* 0x00000000000a7919 */ /* 0x000e620000008800 */
[----:B------:R-:W-:Y:S01]  /*dbe0*/  R2UR UR9, R2 ;  /* 0x00000000020972ca */ /* 0x000fe200000e0000 */
[----:B------:R-:W-:Y:S01]  /*dbf0*/  UIADD3 UR4, UP0, UR36, 0x470, URZ ;  /* 0x0000047024047890 */ /* 0x000fe2000ff1e03f */
[----:B------:R-:W-:Y:S02]  /*dc00*/  R2UR UR13, R5 ;  /* 0x00000000050d72ca */ /* 0x000fe400000e0000 */
[----:B------:R-:W-:Y:S01]  /*dc10*/  R2UR UR12, R4 ;  /* 0x00000000040c72ca */ /* 0x000fe200000e0000 */
[----:B------:R-:W-:Y:S01]  /*dc20*/  UIADD3.X UR5, URZ, UR37, URZ, UP0, !UPT ;  /* 0x000000253f057290 */ /* 0x000fe200087fe43f */
[----:B-1----:R-:W-:-:S05]  /*dc30*/  LEA R9, R10, R9, 0x18 ;  /* 0x000000090a097211 */ /* 0x002fca00078ec0ff */
        /* <DEDUP_REMOVED lines=28> */
.L_x_66:
[----:B------:R-:W-:Y:S05]  /*de00*/  BSYNC B1 ;  /* 0x0000000000017941 */ /* 0x000fea0003800000 */
.L_x_65:
[C---:B------:R-:W-:Y:S01]  /*de10*/  ISETP.GT.AND P1, PT, R6.reuse, 0x1, PT ;  /* 0x000000010600780c */ /* 0x040fe20003f24270 */
[----:B------:R-:W-:-:S12]  /*de20*/  VIADD R6, R6, 0xfffffffe ;  /* 0xfffffffe06067836 */ /* 0x000fd80000000000 */
[----:B------:R-:W-:Y:S05]  /*de30*/  @P1 BRA `(.L_x_72) ;  /* 0xffffffec00e01947 */ /* 0x000fea000383ffff */
.L_x_57:
[----:B------:R-:W-:Y:S05]  /*de40*/  BSYNC B0 ;  /* 0x0000000000007941 */ /* 0x000fea0003800000 */
.L_x_48:
[----:B------:R-:W-:Y:S04]  /*de50*/  BSSY B0, `(.L_x_73) ;  /* 0x0000037000007945 */ /* 0x000fe80003800000 */
[----:B------:R-:W-:Y:S05]  /*de60*/  @!P6 BRA `(.L_x_74) ;  /* 0x0000000000d4e947 */ /* 0x000fea0003800000 */
[----:B------:R-:W2:Y:S01]  /*de70*/  S2R R3, SR_CgaCtaId ;  /* 0x0000000000037919 */ /* 0x000ea20000008800 */
[----:B------:R-:W-:Y:S01]  /*de80*/  MOV R0, 0x400 ;  /* 0x0000040000007802 */ /* 0x000fe20000000f00 */
[----:B------:R-:W3:Y:S03]  /*de90*/  S2R R2, SR_TID.X ;  /* 0x0000000000027919 */ /* 0x000ee60000002100 */
[----:B--2---:R-:W-:-:S04]  /*dea0*/  LEA R0, R3, R0, 0x18 ;  /* 0x0000000003007211 */ /* 0x004fc800078ec0ff */
[----:B------:R-:W-:Y:S02]  /*deb0*/  LEA R3, R16, R0, 0x3 ;  /* 0x0000000010037211 */ /* 0x000fe400078e18ff */
[----:B------:R-:W-:Y:S02]  /*dec0*/  SHF.L.U32 R0, R19, 0x1f, RZ ;  /* 0x0000001f13007819 */ /* 0x000fe400000006ff */
[----:B---3--:R-:W-:Y:S02]  /*ded0*/  LOP3.LUT R2, R2, 0x7f, RZ, 0xc0, !PT ;  /* 0x0000007f02027812 */ /* 0x008fe400078ec0ff */
[----:B------:R-:W2:Y:S02]  /*dee0*/  SYNCS.PHASECHK.TRANS64.TRYWAIT P0, [R3+URZ+0x38860], R0 ;  /* 0x03886000030075a7 */ /* 0x000ea4000800017f */
[----:B------:R-:W-:Y:S01]  /*def0*/  ISETP.NE.AND P1, PT, R2, RZ, PT ;  /* 0x000000ff0200720c */ /* 0x000fe20003f25270 */
[----:B--2---:R-:W-:-:S12]  /*df00*/  @!P0 BRA `(.L_x_75) ;  /* 0x0000000c00348947 */ /* 0x004fd80003800000 */
.L_x_105:
[----:B------:R-:W-:Y:S05]  /*df10*/  @P1 BRA `(.L_x_76) ;  /* 0x00000000001c1947 */ /* 0x000fea0003800000 */
[----:B------:R-:W3:Y:S01]  /*df20*/  S2R R2, SR_TID.X ;  /* 0x0000000000027919 */ /* 0x000ee20000002100 */
[----:B--2---:R-:W-:-:S04]  /*df30*/  IMAD.MOV.U32 R0, RZ, RZ, 0xa000 ;  /* 0x0000a000ff007424 */ /* 0x004fc800078e00ff */
[----:B------:R4:W-:Y:S01]  /*df40*/  SYNCS.ARRIVE.TRANS64 RZ, [R3+URZ+0x38850], R0 ;  /* 0x0388500003ff79a7 */ /* 0x0009e2000800003f */
[----:B---3--:R-:W-:-:S04]  /*df50*/  LOP3.LUT R2, R2, 0x1f, RZ, 0xc0, !PT ;  /* 0x0000001f02027812 */ /* 0x008fc800078ec0ff */
[----:B------:R-:W-:-:S13]  /*df60*/  ISETP.NE.AND P0, PT, R2, RZ, PT ;  /* 0x000000ff0200720c */ /* 0x000fda0003f05270 */
[----:B----4-:R-:W-:Y:S05]  /*df70*/  @!P0 BRA `(.L_x_76) ;  /* 0x0000000000048947 */ /* 0x010fea0003800000 */
[----:B------:R-:W-:Y:S01]  /*df80*/  BPT.TRAP 0x1 ;  /* 0x000000040000795c */ /* 0x000fe20000300000 */
.L_x_76:
[----:B------:R-:W3:Y:S01]  /*df90*/  LDL R2, [R1] ;  /* 0x0000000001027983 */ /* 0x000ee20000100800 */
[----:B--2---:R-:W-:Y:S01]  /*dfa0*/  MOV R0, 0x400 ;  /* 0x0000040000007802 */ /* 0x004fe20000000f00 */
[----:B-1----:R-:W1:Y:S01]  /*dfb0*/  S2R R6, SR_CgaCtaId ;  /* 0x0000000000067919 */ /* 0x002e620000008800 */
        /* <DEDUP_REMOVED lines=17> */
[----:B---3--:R-:W-:-:S13]  /*e0d0*/  R2UR UR11, R2 ;  /* 0x00000000020b72ca */ /* 0x008fda00000e0000 */
[----:B------:R-:W-:-:S09]  /*e0e0*/  UIMAD UR11, UR11, 0x50, URZ ;  /* 0x000000500b0b78a4 */ /* 0x000fd2000f8e023f */
[----:B------:R1:W-:Y:S02]  /*e0f0*/  UTMALDG.4D [UR8], [UR4], desc[UR6] ;  /* 0x00000608040075b4 */ /* 0x0003e40008019000 */
[----:B-1----:R-:W-:Y:S01]  /*e100*/  UMOV UR8, UR15 ;  /* 0x0000000f00087c82 */ /* 0x002fe20008000000 */
[----:B------:R-:W-:Y:S01]  /*e110*/  UMOV UR10, UR17 ;  /* 0x00000011000a7c82 */ /* 0x000fe20008000000 */
[----:B------:R-:W-:Y:S01]  /*e120*/  UMOV UR15, 0x80 ;  /* 0x00000080000f7882 */ /* 0x000fe20000000000 */
[----:B------:R1:W-:Y:S02]  /*e130*/  UTMALDG.4D [UR8], [UR4], desc[UR6] ;  /* 0x00000608040075b4 */ /* 0x0003e40008019000 */
[----:B-1----:R-:W-:Y:S01]  /*e140*/  UMOV UR8, UR16 ;  /* 0x0000001000087c82 */ /* 0x002fe20008000000 */
[----:B------:R-:W-:Y:S01]  /*e150*/  UMOV UR10, UR15 ;  /* 0x0000000f000a7c82 */ /* 0x000fe20008000000 */
[----:B------:R-:W-:Y:S01]  /*e160*/  UMOV UR15, 0xc0 ;  /* 0x000000c0000f7882 */ /* 0x000fe20000000000 */
[----:B------:R1:W-:Y:S02]  /*e170*/  UTMALDG.4D [UR8], [UR4], desc[UR6] ;  /* 0x00000608040075b4 */ /* 0x0003e40008019000 */
[----:B-1----:R-:W-:Y:S01]  /*e180*/  UMOV UR8, UR14 ;  /* 0x0000000e00087c82 */ /* 0x002fe20008000000 */
[----:B------:R-:W-:-:S02]  /*e190*/  UMOV UR10, UR15 ;  /* 0x0000000f000a7c82 */ /* 0x000fc40008000000 */
[----:B------:R2:W-:Y:S02]  /*e1a0*/  UTMALDG.4D [UR8], [UR4], desc[UR6] ;  /* 0x00000608040075b4 */ /* 0x0005e40008019000 */
[----:B--2---:R-:W-:Y:S01]  /*e1b0*/  NOP ;  /* 0x0000000000007918 */ /* 0x004fe20000000000 */
.L_x_74:
[----:B------:R-:W-:Y:S05]  /*e1c0*/  BSYNC B0 ;  /* 0x0000000000007941 */ /* 0x000fea0003800000 */
.L_x_73:
[----:B------:R-:W2:Y:S01]  /*e1d0*/  LDL.LU R0, [R1+0x10] ;  /* 0x0000100001007983 */ /* 0x000ea20000300800 */
[----:B------:R-:W-:-:S03]  /*e1e0*/  ULDC UR4, c[0x0][0xda4] ;  /* 0x0003690000047ab9 */ /* 0x000fc60000000800 */
[----:B------:R-:W3:Y:S01]  /*e1f0*/  LDL.LU R2, [R1+0x18] ;  /* 0x0000180001027983 */ /* 0x000ee20000300800 */
[----:B------:R-:W-:-:S05]  /*e200*/  VIADD R16, R16, 0x1 ;  /* 0x0000000110107836 */ /* 0x000fca0000000000 */
[----:B------:R-:W-:-:S04]  /*e210*/  ISETP.NE.AND P0, PT, R16, 0x2, PT ;  /* 0x000000021000780c */ /* 0x000fc80003f05270 */
[----:B------:R-:W-:Y:S02]  /*e220*/  SEL R16, R16, RZ, P0 ;  /* 0x000000ff10107207 */ /* 0x000fe40000000000 */
[----:B--2---:R-:W-:Y:S01]  /*e230*/  IADD3 R0, R0, UR38, RZ ;  /* 0x0000002600007c10 */ /* 0x004fe2000fffe0ff */
[----:B---3--:R-:W-:-:S04]  /*e240*/  VIADD R2, R2, 0x1 ;  /* 0x0000000102027836 */ /* 0x008fc80000000000 */
[----:B------:R2:W-:Y:S01]  /*e250*/  STL [R1+0x10], R0 ;  /* 0x0000100001007387 */ /* 0x0005e20000100800 */
[----:B------:R-:W-:-:S03]  /*e260*/  ISETP.GE.AND P1, PT, R0, UR4, PT ;  /* 0x0000000400007c0c */ /* 0x000fc6000bf26270 */
[----:B------:R3:W-:Y:S01]  /*e270*/  STL [R1+0x18], R2 ;  /* 0x0000180201007387 */ /* 0x0007e20000100800 */
[----:B--2---:R-:W-:-:S04]  /*e280*/  SEL R0, RZ, 0x1, P0 ;  /* 0x00000001ff007807 */ /* 0x004fc80000000000 */
[----:B------:R-:W-:-:S05]  /*e290*/  LOP3.LUT R19, R19, R0, RZ, 0x3c, !PT ;  /* 0x0000000013137212 */ /* 0x000fca00078e3cff */
[----:B---3--:R-:W-:Y:S05]  /*e2a0*/  @!P1 BRA `(.L_x_77) ;  /* 0xffffffcc008c9947 */ /* 0x008fea000383ffff */
[----:B------:R-:W-:-:S07]  /*e2b0*/  LOP3.LUT R2, R2, 0x1, RZ, 0xc, !PT ;  /* 0x0000000102027812 */ /* 0x000fce00078e0cff */
.L_x_32:
[----:B------:R-:W2:Y:S01]  /*e2c0*/  S2R R3, SR_CgaCtaId ;  /* 0x0000000000037919 */ /* 0x000ea20000008800 */
[----:B------:R-:W-:Y:S01]  /*e2d0*/  MOV R0, 0x400 ;  /* 0x0000040000007802 */ /* 0x000fe20000000f00 */
[----:B------:R-:W-:Y:S03]  /*e2e0*/  BSSY B0, `(.L_x_78) ;  /* 0x0000005000007945 */ /* 0x000fe60003800000 */
[----:B--2---:R-:W-:Y:S02]  /*e2f0*/  LEA R0, R3, R0, 0x18 ;  /* 0x0000000003007211 */ /* 0x004fe400078ec0ff */
[----:B------:R-:W-:-:S04]  /*e300*/  SHF.L.U32 R3, R2, 0x1f, RZ ;  /* 0x0000001f02037819 */ /* 0x000fc800000006ff */
[----:B------:R-:W2:Y:S02]  /*e310*/  SYNCS.PHASECHK.TRANS64.TRYWAIT P0, [R0+URZ+0x38820], R3 ;  /* 0x03882003000075a7 */ /* 0x000ea4000800017f */
[----:B--2---:R-:W-:Y:S05]  /*e320*/  @!P0 BRA `(.L_x_79) ;  /* 0x0000000800408947 */ /* 0x004fea0003800000 */
.L_x_106:
[----:B------:R-:W-:Y:S05]  /*e330*/  BSYNC B0 ;  /* 0x0000000000007941 */ /* 0x000fea0003800000 */
.L_x_78:
[----:B------:R-:W-:-:S03]  /*e340*/  UMOV UR4, 0xffffffff ;  /* 0xffffffff00047882 */ /* 0x000fc60000000000 */
[----:B------:R-:W-:Y:S05]  /*e350*/  BRA.DIV UR4, `(.L_x_80) ;  /* 0x0000000a04487947 */ /* 0x000fea000b800000 */
[----:B------:R-:W3:Y:S02]  /*e360*/  S2R R2, SR_TID.X ;  /* 0x0000000000027919 */ /* 0x000ee40000002100 */
[----:B---3--:R-:W-:-:S04]  /*e370*/  SHF.R.U32.HI R2, RZ, 0x5, R2 ;  /* 0x00000005ff027819 */ /* 0x008fc80000011602 */
[----:B------:R-:W-:-:S05]  /*e380*/  LOP3.LUT R2, R2, 0x3, RZ, 0xc0, !PT ;  /* 0x0000000302027812 */ /* 0x000fca00078ec0ff */
[----:B------:R3:W4:Y:S02]  /*e390*/  SHFL.IDX PT, R14, R2, RZ, 0x1f ;  /* 0x00001fff020e7589 */ /* 0x00072400000e0000 */
.L_x_109:
[----:B----4-:R-:W-:Y:S01]  /*e3a0*/  ISETP.NE.AND P0, PT, R14, RZ, PT ;  /* 0x000000ff0e00720c */ /* 0x010fe20003f05270 */
[----:B------:R-:W-:-:S12]  /*e3b0*/  BSSY B0, `(.L_x_81) ;  /* 0x0000024000007945 */ /* 0x000fd80003800000 */
[----:B------:R-:W-:Y:S05]  /*e3c0*/  @P0 BRA `(.L_x_82) ;  /* 0x0000000000880947 */ /* 0x000fea0003800000 */
[----:B------:R-:W-:-:S03]  /*e3d0*/  UMOV UR4, 0xffffffff ;  /* 0xffffffff00047882 */ /* 0x000fc60000000000 */
[----:B------:R-:W-:Y:S05]  /*e3e0*/  BRA.DIV UR4, `(.L_x_83) ;  /* 0x0000000a04587947 */ /* 0x000fea000b800000 */
[----:B------:R-:W-:-:S13]  /*e3f0*/  ELECT P6, URZ, PT ;  /* 0x00000000003f782f */ /* 0x000fda00038c0000 */
.L_x_112:
[----:B------:R-:W-:Y:S05]  /*e400*/  @!P6 BRA `(.L_x_82) ;  /* 0x000000000078e947 */ /* 0x000fea0003800000 */
[----:B---3--:R-:W3:Y:S02]  /*e410*/  LDL.LU R2, [R1+0x1c] ;  /* 0x00001c0001027983 */ /* 0x008ee40000300800 */
[----:B---3--:R-:W-:-:S04]  /*e420*/  LOP3.LUT R2, R2, 0x2, RZ, 0xfc, !PT ;  /* 0x0000000202027812 */ /* 0x008fc800078efcff */
[----:B------:R-:W-:-:S13]  /*e430*/  ISETP.NE.AND P2, PT, R2, 0x3, PT ;  /* 0x000000030200780c */ /* 0x000fda0003f45270 */
[----:B------:R-:W-:Y:S05]  /*e440*/  @!P2 BRA `(.L_x_84) ;  /* 0x000000000004a947 */ /* 0x000fea0003800000 */
[----:B------:R-:W-:Y:S01]  /*e450*/  BPT.TRAP 0x1 ;  /* 0x000000040000795c */ /* 0x000fe20000300000 */
.L_x_84:
[----:B--2---:R-:W-:Y:S01]  /*e460*/  VIADD R3, R0, 0x38840 ;  /* 0x0003884000037836 */ /* 0x004fe20000000000 */
[----:B------:R-:W-:Y:S01]  /*e470*/  SHF.L.U32 R5, R19, 0x1f, RZ ;  /* 0x0000001f13057819 */ /* 0x000fe200000006ff */
[----:B------:R-:W-:-:S03]  /*e480*/  VIADD R2, R16, 0x1 ;  /* 0x0000000110027836 */ /* 0x000fc60000000000 */
[----:B-1----:R-:W-:Y:S02]  /*e490*/  LEA R6, R16, R3, 0x3 ;  /* 0x0000000310067211 */ /* 0x002fe400078e18ff */
[----:B------:R-:W-:Y:S02]  /*e4a0*/  ISETP.NE.AND P1, PT, R2, 0x2, PT ;  /* 0x000000020200780c */ /* 0x000fe40003f25270 */
[----:B------:R-:W1:Y:S02]  /*e4b0*/  SYNCS.PHASECHK.TRANS64.TRYWAIT P0, [R6+URZ], R5 ;  /* 0x00000005060075a7 */ /* 0x000e64000800017f */
[----:B------:R-:W-:-:S04]  /*e4c0*/  SEL R4, RZ, 0x1, P1 ;  /* 0x00000001ff047807 */ /* 0x000fc80000800000 */
[----:B------:R-:W-:Y:S02]  /*e4d0*/  LOP3.LUT R19, R19, R4, RZ, 0x3c, !PT ;  /* 0x0000000413137212 */ /* 0x000fe400078e3cff */
[----:B------:R-:W-:Y:S02]  /*e4e0*/  SEL R4, R2, RZ, P1 ;  /* 0x000000ff02047207 */ /* 0x000fe40000800000 */
[----:B------:R-:W-:-:S03]  /*e4f0*/  SHF.L.U32 R2, R19, 0x1f, RZ ;  /* 0x0000001f13027819 */ /* 0x000fc600000006ff */
[----:B------:R-:W-:Y:S01]  /*e500*/  IMAD R3, R4, 0x8, R3 ;  /* 0x0000000804037824 */ /* 0x000fe200078e0203 */
[----:B-1----:R-:W-:Y:S06]  /*e510*/  @!P0 BRA `(.L_x_85) ;  /* 0x00000008002c8947 */ /* 0x002fec0003800000 */
.L_x_113:
[----:B------:R-:W2:Y:S02]  /*e520*/  SYNCS.PHASECHK.TRANS64.TRYWAIT P0, [R3+URZ], R2 ;  /* 0x00000002030075a7 */ /* 0x000ea4000800017f */
[----:B--2---:R-:W-:Y:S05]  /*e530*/  @!P0 BRA `(.L_x_86) ;  /* 0x0000000800388947 */ /* 0x004fea0003800000 */
.L_x_114:
[----:B------:R-:W-:Y:S05]  /*e540*/  @!P2 BRA `(.L_x_87) ;  /* 0x000000000004a947 */ /* 0x000fea0003800000 */
[----:B------:R-:W-:Y:S01]  /*e550*/  BPT.TRAP 0x1 ;  /* 0x000000040000795c */ /* 0x000fe20000300000 */
.L_x_87:
[----:B--2---:R-:W-:-:S05]  /*e560*/  IADD3 R3, R0, 0x38860, RZ ;  /* 0x0003886000037810 */ /* 0x004fca0007ffe0ff */
[----:B------:R-:W-:-:S04]  /*e570*/  IMAD R16, R16, 0x8, R3 ;  /* 0x0000000810107824 */ /* 0x000fc800078e0203 */
[----:B------:R-:W2:Y:S02]  /*e580*/  SYNCS.PHASECHK.TRANS64.TRYWAIT P0, [R16+URZ], R5 ;  /* 0x00000005100075a7 */ /* 0x000ea4000800017f */
[----:B--2---:R-:W-:Y:S05]  /*e590*/  @!P0 BRA `(.L_x_88) ;  /* 0x0000000800348947 */ /* 0x004fea0003800000 */
.L_x_115:
[----:B------:R-:W-:-:S07]  /*e5a0*/  IMAD R3, R4, 0x8, R3 ;  /* 0x0000000804037824 */ /* 0x000fce00078e0203 */
.L_x_89:
[----:B---3--:R3:W4:Y:S02]  /*e5b0*/  SYNCS.PHASECHK.TRANS64.TRYWAIT P0, [R3+URZ], R2 ;  /* 0x00000002030075a7 */ /* 0x008724000800017f */
[----:B----4-:R-:W-:Y:S05]  /*e5c0*/  @!P0 NANOSLEEP.SYNCS 0x989680 ;  /* 0x009896800000895d */ /* 0x010fea0003900000 */
[----:B------:R-:W4:Y:S02]  /*e5d0*/  @!P0 SYNCS.PHASECHK.TRANS64 P0, [R3+URZ], R2 ;  /* 0x00000002030085a7 */ /* 0x000f24000800007f */
[----:B----4-:R-:W-:Y:S05]  /*e5e0*/  @!P0 BRA `(.L_x_89) ;  /* 0xfffffffc00f08947 */ /* 0x010fea000383ffff */
.L_x_82:
[----:B------:R-:W-:Y:S05]  /*e5f0*/  BSYNC B0 ;  /* 0x0000000000007941 */ /* 0x000fea0003800000 */
.L_x_81:
[----:B------:R-:W-:Y:S05]  /*e600*/  EXIT ;  /* 0x000000000000794d */ /* 0x000fea0003800000 */
.L_x_10:
[----:B-1----:R-:W-:-:S04]  /*e610*/  MOV R3, UR61 ;  /* 0x0000003d00037c02 */ /* 0x002fc80008000f00 */
[----:B------:R1:W2:Y:S03]  /*e620*/  SYNCS.PHASECHK.TRANS64.TRYWAIT P1, [R3+URZ+0x38800], R0 ;  /* 0x03880000030075a7 */ /* 0x0002a6000802017f */
[----:B--2---:R-:W-:Y:S05]  /*e630*/  @!P1 NANOSLEEP.SYNCS 0x989680 ;  /* 0x009896800000995d */ /* 0x004fea0003900000 */
[----:B------:R-:W2:Y:S02]  /*e640*/  @!P1 SYNCS.PHASECHK.TRANS64 P1, [R3+URZ+0x38800], R0 ;  /* 0x03880000030095a7 */ /* 0x000ea4000802007f */
[----:B--2---:R-:W-:Y:S05]  /*e650*/  @!P1 BRA `(.L_x_10) ;  /* 0xfffffffc00ec9947 */ /* 0x004fea000383ffff */
[----:B------:R-:W-:Y:S05]  /*e660*/  BRA `(.L_x_90) ;  /* 0xffffff2800a87947 */ /* 0x000fea000383ffff */
.L_x_14:
[----:B--2---:R2:W3:Y:S02]  /*e670*/  SYNCS.PHASECHK.TRANS64.TRYWAIT P2, [R0+URZ+0x38830], R3 ;  /* 0x03883003000075a7 */ /* 0x0044e4000804017f */
[----:B---3--:R-:W-:Y:S05]  /*e680*/  @!P2 NANOSLEEP.SYNCS 0x989680 ;  /* 0x009896800000a95d */ /* 0x008fea0003900000 */
[----:B------:R-:W3:Y:S02]  /*e690*/  @!P2 SYNCS.PHASECHK.TRANS64 P2, [R0+URZ+0x38830], R3 ;  /* 0x038830030000a5a7 */ /* 0x000ee4000804007f */
[----:B---3--:R-:W-:Y:S05]  /*e6a0*/  @!P2 BRA `(.L_x_14) ;  /* 0xfffffffc00f0a947 */ /* 0x008fea000383ffff */
[----:B------:R-:W-:Y:S05]  /*e6b0*/  BRA `(.L_x_13) ;  /* 0xffffff2800d87947 */ /* 0x000fea000383ffff */
.L_x_19:
[----:B--2---:R-:W-:-:S04]  /*e6c0*/  IMAD.U32 R5, RZ, RZ, UR39 ;  /* 0x00000027ff057e24 */ /* 0x004fc8000f8e00ff */
[----:B------:R2:W3:Y:S03]  /*e6d0*/  SYNCS.PHASECHK.TRANS64.TRYWAIT P2, [R5+URZ+0x38830], R2 ;  /* 0x03883002050075a7 */ /* 0x0004e6000804017f */
[----:B---3--:R-:W-:Y:S05]  /*e6e0*/  @!P2 NANOSLEEP.SYNCS 0x989680 ;  /* 0x009896800000a95d */ /* 0x008fea0003900000 */
[----:B------:R-:W3:Y:S02]  /*e6f0*/  @!P2 SYNCS.PHASECHK.TRANS64 P2, [R5+URZ+0x38830], R2 ;  /* 0x038830020500a5a7 */ /* 0x000ee4000804007f */
[----:B---3--:R-:W-:Y:S05]  /*e700*/  @!P2 BRA `(.L_x_19) ;  /* 0xfffffffc00eca947 */ /* 0x008fea000383ffff */
[----:B------:R-:W-:Y:S05]  /*e710*/  BRA `(.L_x_18) ;  /* 0xffffff68006c7947 */ /* 0x000fea000383ffff */
.L_x_23:
[----:B----4-:R-:W-:-:S04]  /*e720*/  IMAD.U32 R3, RZ, RZ, UR5 ;  /* 0x00000005ff037e24 */ /* 0x010fc8000f8e00ff */
[----:B------:R4:W1:Y:S03]  /*e730*/  SYNCS.PHASECHK.TRANS64.TRYWAIT P2, [R3+URZ+0x38850], R0 ;  /* 0x03885000030075a7 */ /* 0x000866000804017f */
[----:B-1----:R-:W-:Y:S05]  /*e740*/  @!P2 NANOSLEEP.SYNCS 0x989680 ;  /* 0x009896800000a95d */ /* 0x002fea0003900000 */
[----:B------:R-:W1:Y:S02]  /*e750*/  @!P2 SYNCS.PHASECHK.TRANS64 P2, [R3+URZ+0x38850], R0 ;  /* 0x038850000300a5a7 */ /* 0x000e64000804007f */
[----:B-1----:R-:W-:Y:S05]  /*e760*/  @!P2 BRA `(.L_x_23) ;  /* 0xfffffffc00eca947 */ /* 0x002fea000383ffff */
[----:B------:R-:W-:Y:S05]  /*e770*/  BRA `(.L_x_22) ;  /* 0xffffff9000b87947 */ /* 0x000fea000383ffff */
.L_x_28:
[----:B--2---:R-:W-:-:S04]  /*e780*/  MOV R3, UR7 ;  /* 0x0000000700037c02 */ /* 0x004fc80008000f00 */
[----:B------:R2:W3:Y:S03]  /*e790*/  SYNCS.PHASECHK.TRANS64.TRYWAIT P0, [R3+URZ+0x38850], R0 ;  /* 0x03885000030075a7 */ /* 0x0004e6000800017f */
[----:B---3--:R-:W-:Y:S05]  /*e7a0*/  @!P0 NANOSLEEP.SYNCS 0x989680 ;  /* 0x009896800000895d */ /* 0x008fea0003900000 */
[----:B------:R-:W3:Y:S02]  /*e7b0*/  @!P0 SYNCS.PHASECHK.TRANS64 P0, [R3+URZ+0x38850], R0 ;  /* 0x03885000030085a7 */ /* 0x000ee4000800007f */
[----:B---3--:R-:W-:Y:S05]  /*e7c0*/  @!P0 BRA `(.L_x_28) ;  /* 0xfffffffc00ec8947 */ /* 0x008fea000383ffff */
[----:B------:R-:W-:Y:S05]  /*e7d0*/  BRA `(.L_x_27) ;  /* 0xffffffa800a87947 */ /* 0x000fea000383ffff */
.L_x_40:
[----:B------:R-:W1:Y:S01]  /*e7e0*/  S2R R6, SR_TID.X ;  /* 0x0000000000067919 */ /* 0x000e620000002100 */
[----:B------:R-:W-:Y:S01]  /*e7f0*/  BSSY B0, `(.L_x_91) ;  /* 0x000000a000007945 */ /* 0x000fe20003800000 */
[----:B------:R-:W-:Y:S01]  /*e800*/  IMAD.MOV.U32 R12, RZ, RZ, RZ ;  /* 0x000000ffff0c7224 */ /* 0x000fe200078e00ff */
[----:B------:R-:W-:Y:S01]  /*e810*/  MOV R11, 0x1f ;  /* 0x0000001f000b7802 */ /* 0x000fe20000000f00 */
[----:B------:R-:W-:Y:S01]  /*e820*/  IMAD.MOV.U32 R15, RZ, RZ, -0x1 ;  /* 0xffffffffff0f7424 */ /* 0x000fe200078e00ff */
[----:B-1----:R-:W-:-:S04]  /*e830*/  SHF.R.U32.HI R6, RZ, 0x5, R6 ;  /* 0x00000005ff067819 */ /* 0x002fc80000011606 */
[----:B------:R-:W-:-:S05]  /*e840*/  LOP3.LUT R6, R6, 0x3, RZ, 0xc0, !PT ;  /* 0x0000000306067812 */ /* 0x000fca00078ec0ff */
[----:B------:R-:W-:-:S07]  /*e850*/  IMAD.MOV.U32 R13, RZ, RZ, R6 ;  /* 0x000000ffff0d7224 */ /* 0x000fce00078e0006 */
[----:B------:R-:W-:Y:S05]  /*e860*/  WARPSYNC.COLLECTIVE R15, `(.L_x_92) ;  /* 0x000000000f087348 */ /* 0x000fea0003c00000 */
[----:B------:R1:W2:Y:S02]  /*e870*/  SHFL.IDX P6, R14, R13, R12, R11 ;  /* 0x0000000c0d0e7389 */ /* 0x0002a400000c000b */
[----:B-12---:R-:W-:Y:S01]  /*e880*/  ENDCOLLECTIVE ;  /* 0x000000000000791b */ /* 0x006fe20003800000 */
.L_x_92:
[----:B------:R-:W-:Y:S05]  /*e890*/  BSYNC B0 ;  /* 0x0000000000007941 */ /* 0x000fea0003800000 */
.L_x_91:
[----:B------:R-:W-:Y:S05]  /*e8a0*/  BRA `(.L_x_93) ;  /* 0xffffffd000b87947 */ /* 0x000fea000383ffff */
.L_x_41:
[----:B------:R-:W-:Y:S01]  /*e8b0*/  BSSY B0, `(.L_x_94) ;  /* 0x0000006000007945 */ /* 0x000fe20003800000 */
[----:B------:R-:W-:-:S07]  /*e8c0*/  IMAD.MOV.U32 R15, RZ, RZ, -0x1 ;  /* 0xffffffffff0f7424 */ /* 0x000fce00078e00ff */
[----:B------:R-:W-:Y:S05]  /*e8d0*/  WARPSYNC.COLLECTIVE R15, `(.L_x_95) ;  /* 0x000000000f0c7348 */ /* 0x000fea0003c00000 */
[----:B------:R-:W-:Y:S02]  /*e8e0*/  ELECT P6, UR62, PT ;  /* 0x00000000003e782f */ /* 0x000fe400038c0000 */
[----:B------:R-:W-:Y:S01]  /*e8f0*/  MOV R14, UR62 ;  /* 0x0000003e000e7c02 */ /* 0x000fe20008000f00 */
[----:B------:R-:W-:Y:S10]  /*e900*/  ENDCOLLECTIVE ;  /* 0x000000000000791b */ /* 0x000ff40003800000 */
.L_x_95:
[----:B------:R-:W-:Y:S05]  /*e910*/  BSYNC B0 ;  /* 0x0000000000007941 */ /* 0x000fea0003800000 */
.L_x_94:
[----:B------:R-:W-:Y:S05]  /*e920*/  BRA `(.L_x_96) ;  /* 0xffffffd000b07947 */ /* 0x000fea000383ffff */
.L_x_44:
[----:B---3--:R3:W4:Y:S02]  /*e930*/  SYNCS.PHASECHK.TRANS64.TRYWAIT P1, [R6+URZ+0x38840], R7 ;  /* 0x03884007060075a7 */ /* 0x008724000802017f */
[----:B----4-:R-:W-:Y:S05]  /*e940*/  @!P1 NANOSLEEP.SYNCS 0x989680 ;  /* 0x009896800000995d */ /* 0x010fea0003900000 */
[----:B------:R-:W4:Y:S02]  /*e950*/  @!P1 SYNCS.PHASECHK.TRANS64 P1, [R6+URZ+0x38840], R7 ;  /* 0x03884007060095a7 */ /* 0x000f24000802007f */
[----:B----4-:R-:W-:Y:S05]  /*e960*/  @!P1 BRA `(.L_x_44) ;  /* 0xfffffffc00f09947 */ /* 0x010fea000383ffff */
[----:B------:R-:W-:Y:S05]  /*e970*/  BRA `(.L_x_97) ;  /* 0xffffffd400187947 */ /* 0x000fea000383ffff */
.L_x_47:
[----:B-1----:R-:W1:Y:S01]  /*e980*/  S2R R8, SR_CgaCtaId ;  /* 0x0000000000087919 */ /* 0x002e620000008800 */
[----:B------:R-:W-:-:S04]  /*e990*/  MOV R7, 0x400 ;  /* 0x0000040000077802 */ /* 0x000fc80000000f00 */
[----:B-1----:R-:W-:-:S04]  /*e9a0*/  LEA R7, R8, R7, 0x18 ;  /* 0x0000000708077211 */ /* 0x002fc800078ec0ff */
[----:B------:R1:W2:Y:S03]  /*e9b0*/  SYNCS.PHASECHK.TRANS64.TRYWAIT P1, [R7+URZ+0x38820], R6 ;  /* 0x03882006070075a7 */ /* 0x0002a6000802017f */
[----:B--2---:R-:W-:Y:S05]  /*e9c0*/  @!P1 NANOSLEEP.SYNCS 0x989680 ;  /* 0x009896800000995d */ /* 0x004fea0003900000 */
[----:B------:R-:W2:Y:S02]  /*e9d0*/  @!P1 SYNCS.PHASECHK.TRANS64 P1, [R7+URZ+0x38820], R6 ;  /* 0x03882006070095a7 */ /* 0x000ea4000802007f */
[----:B--2---:R-:W-:Y:S05]  /*e9e0*/  @!P1 BRA `(.L_x_47) ;  /* 0xfffffffc00e49947 */ /* 0x004fea000383ffff */
[----:B------:R-:W-:Y:S05]  /*e9f0*/  BRA `(.L_x_98) ;  /* 0xffffffd800887947 */ /* 0x000fea000383ffff */
.L_x_53:
[----:B-1----:R1:W2:Y:S02]  /*ea00*/  SYNCS.PHASECHK.TRANS64.TRYWAIT P1, [R2+URZ+0x38840], R3 ;  /* 0x03884003020075a7 */ /* 0x0022a4000802017f */
[----:B--2---:R-:W-:Y:S05]  /*ea10*/  @!P1 NANOSLEEP.SYNCS 0x989680 ;  /* 0x009896800000995d */ /* 0x004fea0003900000 */
[----:B------:R-:W2:Y:S02]  /*ea20*/  @!P1 SYNCS.PHASECHK.TRANS64 P1, [R2+URZ+0x38840], R3 ;  /* 0x03884003020095a7 */ /* 0x000ea4000802007f */
[----:B--2---:R-:W-:Y:S05]  /*ea30*/  @!P1 BRA `(.L_x_53) ;  /* 0xfffffffc00f09947 */ /* 0x004fea000383ffff */
[----:B------:R-:W-:Y:S05]  /*ea40*/  BRA `(.L_x_99) ;  /* 0xffffffdc00287947 */ /* 0x000fea000383ffff */
.L_x_55:
[----:B-1----:R1:W2:Y:S02]  /*ea50*/  SYNCS.PHASECHK.TRANS64.TRYWAIT P1, [R2+URZ+0x60], R3 ;  /* 0x00006003020075a7 */ /* 0x0022a4000802017f */
[----:B--2---:R-:W-:Y:S05]  /*ea60*/  @!P1 NANOSLEEP.SYNCS 0x989680 ;  /* 0x009896800000995d */ /* 0x004fea0003900000 */
[----:B------:R-:W2:Y:S02]  /*ea70*/  @!P1 SYNCS.PHASECHK.TRANS64 P1, [R2+URZ+0x60], R3 ;  /* 0x00006003020095a7 */ /* 0x000ea4000802007f */
[----:B--2---:R-:W-:Y:S05]  /*ea80*/  @!P1 BRA `(.L_x_55) ;  /* 0xfffffffc00f09947 */ /* 0x004fea000383ffff */
[----:B------:R-:W-:Y:S05]  /*ea90*/  BRA `(.L_x_100) ;  /* 0xffffffdc00d87947 */ /* 0x000fea000383ffff */
.L_x_61:
[----:B--2---:R2:W3:Y:S02]  /*eaa0*/  SYNCS.PHASECHK.TRANS64.TRYWAIT P1, [R2+URZ+0x38840], R3 ;  /* 0x03884003020075a7 */ /* 0x0044e4000802017f */
[----:B---3--:R-:W-:Y:S05]  /*eab0*/  @!P1 NANOSLEEP.SYNCS 0x989680 ;  /* 0x009896800000995d */ /* 0x008fea0003900000 */
[----:B------:R-:W3:Y:S02]  /*eac0*/  @!P1 SYNCS.PHASECHK.TRANS64 P1, [R2+URZ+0x38840], R3 ;  /* 0x03884003020095a7 */ /* 0x000ee4000802007f */
[----:B---3--:R-:W-:Y:S05]  /*ead0*/  @!P1 BRA `(.L_x_61) ;  /* 0xfffffffc00f09947 */ /* 0x008fea000383ffff */
[----:B------:R-:W-:Y:S05]  /*eae0*/  BRA `(.L_x_101) ;  /* 0xffffffe400407947 */ /* 0x000fea000383ffff */
.L_x_63:
[----:B-1----:R1:W2:Y:S02]  /*eaf0*/  SYNCS.PHASECHK.TRANS64.TRYWAIT P1, [R2+URZ+0x60], R19 ;  /* 0x00006013020075a7 */ /* 0x0022a4000802017f */
[----:B--2---:R-:W-:Y:S05]  /*eb00*/  @!P1 NANOSLEEP.SYNCS 0x989680 ;  /* 0x009896800000995d */ /* 0x004fea0003900000 */
[----:B------:R-:W2:Y:S02]  /*eb10*/  @!P1 SYNCS.PHASECHK.TRANS64 P1, [R2+URZ+0x60], R19 ;  /* 0x00006013020095a7 */ /* 0x000ea4000802007f */
[----:B--2---:R-:W-:Y:S05]  /*eb20*/  @!P1 BRA `(.L_x_63) ;  /* 0xfffffffc00f09947 */ /* 0x004fea000383ffff */
[----:B------:R-:W-:Y:S05]  /*eb30*/  BRA `(.L_x_102) ;  /* 0xffffffe400f07947 */ /* 0x000fea000383ffff */
.L_x_68:
[----:B--2---:R2:W3:Y:S02]  /*eb40*/  SYNCS.PHASECHK.TRANS64.TRYWAIT P1, [R2+URZ+0x38840], R3 ;  /* 0x03884003020075a7 */ /* 0x0044e4000802017f */
[----:B---3--:R-:W-:Y:S05]  /*eb50*/  @!P1 NANOSLEEP.SYNCS 0x989680 ;  /* 0x009896800000995d */ /* 0x008fea0003900000 */
[----:B------:R-:W3:Y:S02]  /*eb60*/  @!P1 SYNCS.PHASECHK.TRANS64 P1, [R2+URZ+0x38840], R3 ;  /* 0x03884003020095a7 */ /* 0x000ee4000802007f */
[----:B---3--:R-:W-:Y:S05]  /*eb70*/  @!P1 BRA `(.L_x_68) ;  /* 0xfffffffc00f09947 */ /* 0x008fea000383ffff */
[----:B------:R-:W-:Y:S05]  /*eb80*/  BRA `(.L_x_103) ;  /* 0xffffffec00207947 */ /* 0x000fea000383ffff */
.L_x_70:
[----:B-1----:R1:W2:Y:S02]  /*eb90*/  SYNCS.PHASECHK.TRANS64.TRYWAIT P1, [R2+URZ+0x60], R3 ;  /* 0x00006003020075a7 */ /* 0x0022a4000802017f */
[----:B--2---:R-:W-:Y:S05]  /*eba0*/  @!P1 NANOSLEEP.SYNCS 0x989680 ;  /* 0x009896800000995d */ /* 0x004fea0003900000 */
[----:B------:R-:W2:Y:S02]  /*ebb0*/  @!P1 SYNCS.PHASECHK.TRANS64 P1, [R2+URZ+0x60], R3 ;  /* 0x00006003020095a7 */ /* 0x000ea4000802007f */
[----:B--2---:R-:W-:Y:S05]  /*ebc0*/  @!P1 BRA `(.L_x_70) ;  /* 0xfffffffc00f09947 */ /* 0x004fea000383ffff */
[----:B------:R-:W-:Y:S05]  /*ebd0*/  BRA `(.L_x_104) ;  /* 0xffffffec00d47947 */ /* 0x000fea000383ffff */
.L_x_75:
[----:B--2---:R2:W3:Y:S02]  /*ebe0*/  SYNCS.PHASECHK.TRANS64.TRYWAIT P0, [R3+URZ+0x38860], R0 ;  /* 0x03886000030075a7 */ /* 0x0044e4000800017f */
[----:B---3--:R-:W-:Y:S05]  /*ebf0*/  @!P0 NANOSLEEP.SYNCS 0x989680 ;  /* 0x009896800000895d */ /* 0x008fea0003900000 */
[----:B------:R-:W3:Y:S02]  /*ec00*/  @!P0 SYNCS.PHASECHK.TRANS64 P0, [R3+URZ+0x38860], R0 ;  /* 0x03886000030085a7 */ /* 0x000ee4000800007f */
[----:B---3--:R-:W-:Y:S05]  /*ec10*/  @!P0 BRA `(.L_x_75) ;  /* 0xfffffffc00f08947 */ /* 0x008fea000383ffff */
[----:B------:R-:W-:Y:S05]  /*ec20*/  BRA `(.L_x_105) ;  /* 0xfffffff000b87947 */ /* 0x000fea000383ffff */
.L_x_79:
[----:B--2---:R2:W3:Y:S02]  /*ec30*/  SYNCS.PHASECHK.TRANS64.TRYWAIT P0, [R0+URZ+0x38820], R3 ;  /* 0x03882003000075a7 */ /* 0x0044e4000800017f */
[----:B---3--:R-:W-:Y:S05]  /*ec40*/  @!P0 NANOSLEEP.SYNCS 0x989680 ;  /* 0x009896800000895d */ /* 0x008fea0003900000 */
[----:B------:R-:W3:Y:S02]  /*ec50*/  @!P0 SYNCS.PHASECHK.TRANS64 P0, [R0+URZ+0x38820], R3 ;  /* 0x03882003000085a7 */ /* 0x000ee4000800007f */
[----:B---3--:R-:W-:Y:S05]  /*ec60*/  @!P0 BRA `(.L_x_79) ;  /* 0xfffffffc00f08947 */ /* 0x008fea000383ffff */
[----:B------:R-:W-:Y:S05]  /*ec70*/  BRA `(.L_x_106) ;  /* 0xfffffff400ac7947 */ /* 0x000fea000383ffff */
.L_x_80:
[----:B------:R-:W3:Y:S01]  /*ec80*/  S2R R2, SR_TID.X ;  /* 0x0000000000027919 */ /* 0x000ee20000002100 */
[----:B------:R-:W-:Y:S01]  /*ec90*/  BSSY B0, `(.L_x_107) ;  /* 0x000000a000007945 */ /* 0x000fe20003800000 */
[----:B------:R-:W-:Y:S01]  /*eca0*/  IMAD.MOV.U32 R12, RZ, RZ, RZ ;  /* 0x000000ffff0c7224 */ /* 0x000fe200078e00ff */
[----:B------:R-:W-:Y:S01]  /*ecb0*/  MOV R15, 0xffffffff ;  /* 0xffffffff000f7802 */ /* 0x000fe20000000f00 */
[----:B------:R-:W-:Y:S01]  /*ecc0*/  IMAD.MOV.U32 R11, RZ, RZ, 0x1f ;  /* 0x0000001fff0b7424 */ /* 0x000fe200078e00ff */
[----:B---3--:R-:W-:-:S04]  /*ecd0*/  SHF.R.U32.HI R2, RZ, 0x5, R2 ;  /* 0x00000005ff027819 */ /* 0x008fc80000011602 */
[----:B------:R-:W-:-:S04]  /*ece0*/  LOP3.LUT R2, R2, 0x3, RZ, 0xc0, !PT ;  /* 0x0000000302027812 */ /* 0x000fc800078ec0ff */
[----:B------:R-:W-:-:S07]  /*ecf0*/  MOV R13, R2 ;  /* 0x00000002000d7202 */ /* 0x000fce0000000f00 */
[----:B-12---:R-:W-:Y:S05]  /*ed00*/  WARPSYNC.COLLECTIVE R15, `(.L_x_108) ;  /* 0x000000000f087348 */ /* 0x006fea0003c00000 */
[----:B------:R3:W4:Y:S02]  /*ed10*/  SHFL.IDX P6, R14, R13, R12, R11 ;  /* 0x0000000c0d0e7389 */ /* 0x00072400000c000b */
[----:B-1234-:R-:W-:Y:S01]  /*ed20*/  ENDCOLLECTIVE ;  /* 0x000000000000791b */ /* 0x01efe20003800000 */
.L_x_108:
[----:B------:R-:W-:Y:S05]  /*ed30*/  BSYNC B0 ;  /* 0x0000000000007941 */ /* 0x000fea0003800000 */
.L_x_107:
[----:B------:R-:W-:Y:S05]  /*ed40*/  BRA `(.L_x_109) ;  /* 0xfffffff400947947 */ /* 0x000fea000383ffff */
.L_x_83:
[----:B------:R-:W-:Y:S01]  /*ed50*/  BSSY B1, `(.L_x_110) ;  /* 0x0000006000017945 */ /* 0x000fe20003800000 */
[----:B------:R-:W-:-:S07]  /*ed60*/  IMAD.MOV.U32 R15, RZ, RZ, -0x1 ;  /* 0xffffffffff0f7424 */ /* 0x000fce00078e00ff */
[----:B-123--:R-:W-:Y:S05]  /*ed70*/  WARPSYNC.COLLECTIVE R15, `(.L_x_111) ;  /* 0x000000000f0c7348 */ /* 0x00efea0003c00000 */
[----:B------:R-:W-:Y:S02]  /*ed80*/  ELECT P6, UR62, PT ;  /* 0x00000000003e782f */ /* 0x000fe400038c0000 */
[----:B------:R-:W-:Y:S01]  /*ed90*/  MOV R14, UR62 ;  /* 0x0000003e000e7c02 */ /* 0x000fe20008000f00 */
[----:B-123--:R-:W-:Y:S10]  /*eda0*/  ENDCOLLECTIVE ;  /* 0x000000000000791b */ /* 0x00eff40003800000 */
.L_x_111:
[----:B------:R-:W-:Y:S05]  /*edb0*/  BSYNC B1 ;  /* 0x0000000000017941 */ /* 0x000fea0003800000 */
.L_x_110:
[----:B------:R-:W-:Y:S05]  /*edc0*/  BRA `(.L_x_112) ;  /* 0xfffffff4008c7947 */ /* 0x000fea000383ffff */
.L_x_85:
[----:B-1----:R1:W2:Y:S02]  /*edd0*/  SYNCS.PHASECHK.TRANS64.TRYWAIT P0, [R6+URZ], R5 ;  /* 0x00000005060075a7 */ /* 0x0022a4000800017f */
[----:B--2---:R-:W-:Y:S05]  /*ede0*/  @!P0 NANOSLEEP.SYNCS 0x989680 ;  /* 0x009896800000895d */ /* 0x004fea0003900000 */
[----:B------:R-:W2:Y:S02]  /*edf0*/  @!P0 SYNCS.PHASECHK.TRANS64 P0, [R6+URZ], R5 ;  /* 0x00000005060085a7 */ /* 0x000ea4000800007f */
[----:B--2---:R-:W-:Y:S05]  /*ee00*/  @!P0 BRA `(.L_x_85) ;  /* 0xfffffffc00f08947 */ /* 0x004fea000383ffff */
[----:B------:R-:W-:Y:S05]  /*ee10*/  BRA `(.L_x_113) ;  /* 0xfffffff400c07947 */ /* 0x000fea000383ffff */
.L_x_86:
[----:B--2---:R2:W3:Y:S02]  /*ee20*/  SYNCS.PHASECHK.TRANS64.TRYWAIT P0, [R3+URZ], R2 ;  /* 0x00000002030075a7 */ /* 0x0044e4000800017f */
[----:B---3--:R-:W-:Y:S05]  /*ee30*/  @!P0 NANOSLEEP.SYNCS 0x989680 ;  /* 0x009896800000895d */ /* 0x008fea0003900000 */
[----:B------:R-:W3:Y:S02]  /*ee40*/  @!P0 SYNCS.PHASECHK.TRANS64 P0, [R3+URZ], R2 ;  /* 0x00000002030085a7 */ /* 0x000ee4000800007f */
[----:B---3--:R-:W-:Y:S05]  /*ee50*/  @!P0 BRA `(.L_x_86) ;  /* 0xfffffffc00f08947 */ /* 0x008fea000383ffff */
[----:B------:R-:W-:Y:S05]  /*ee60*/  BRA `(.L_x_114) ;  /* 0xfffffff400b47947 */ /* 0x000fea000383ffff */
.L_x_88:
[----:B--2---:R2:W3:Y:S02]  /*ee70*/  SYNCS.PHASECHK.TRANS64.TRYWAIT P0, [R16+URZ], R5 ;  /* 0x00000005100075a7 */ /* 0x0044e4000800017f */
[----:B---3--:R-:W-:Y:S05]  /*ee80*/  @!P0 NANOSLEEP.SYNCS 0x989680 ;  /* 0x009896800000895d */ /* 0x008fea0003900000 */
[----:B------:R-:W3:Y:S02]  /*ee90*/  @!P0 SYNCS.PHASECHK.TRANS64 P0, [R16+URZ], R5 ;  /* 0x00000005100085a7 */ /* 0x000ee4000800007f */
[----:B---3--:R-:W-:Y:S05]  /*eea0*/  @!P0 BRA `(.L_x_88) ;  /* 0xfffffffc00f08947 */ /* 0x008fea000383ffff */
[----:B------:R-:W-:Y:S05]  /*eeb0*/  BRA `(.L_x_115) ;  /* 0xfffffff400b87947 */ /* 0x000fea000383ffff */
.L_x_116:
[----:B------:R-:W-:-:S00]  /*eec0*/  BRA `(.L_x_116) ;  /* 0xfffffffc00fc7947 */ /* 0x000fc0000383ffff */
[----:B------:R-:W-:-:S00]  /*eed0*/  NOP ;  /* 0x0000000000007918 */ /* 0x000fc00000000000 */
        /* <DEDUP_REMOVED lines=10> */
.L_x_2837:


//--------------------- .text._ZN7cutlass13device_kernelIN5flash11enable_sm90INS1_16FlashAttnFwdSm90INS1_25CollectiveMainloopFwdSm90ILi2EN4cute5tupleIJNS5_1CILi2EEENS7_ILi1EEES9_EEENS6_IJNS7_ILi128EEENS7_ILi80EEENS7_ILi256EEEEEELi256ENS_6half_tEfNS_4arch4Sm90ELb0ELb0ELb0ELb0ELb0ELb0ELb0ELb1ELb1ELb0ELb0ELb0EEENS1_21CollectiveEpilogueFwdINS6_IJSB_SD_SC_EEESA_SF_SH_Li256ELb0ELb0ELb0ELb0EEENS1_29StaticPersistentTileSchedulerILb0EEEEEEEEEvNT_6ParamsE --------------------------
	.section	.text._ZN7cutlass13device_kernelIN5flash11enable_sm90INS1_16FlashAttnFwdSm90INS1_25CollectiveMainloopFwdSm90ILi2EN4cute5tupleIJNS5_1CILi2EEENS7_ILi1EEES9_EEENS6_IJNS7_ILi128EEENS7_ILi80EEENS7_ILi256EEEEEELi256ENS_6half_tEfNS_4arch4Sm90ELb0ELb0ELb0ELb0ELb0ELb0ELb0ELb1ELb1ELb0ELb0ELb0EEENS1_21CollectiveEpilogueFwdINS6_IJSB_SD_SC_EEESA_SF_SH_Li256ELb0ELb0ELb0ELb0EEENS1_29StaticPersistentTileSchedulerILb0EEEEEEEEEvNT_6ParamsE,"ax",@progbits
	.align	128
.text._ZN7cutlass13device_kernelIN5flash11enable_sm90INS1_16FlashAttnFwdSm90INS1_25CollectiveMainloopFwdSm90ILi2EN4cute5tupleIJNS5_1CILi2EEENS7_ILi1EEES9_EEENS6_IJNS7_ILi128EEENS7_ILi80EEENS7_ILi256EEEEEELi256ENS_6half_tEfNS_4arch4Sm90ELb0ELb0ELb0ELb0ELb0ELb0ELb0ELb1ELb1ELb0ELb0ELb0EEENS1_21CollectiveEpilogueFwdINS6_IJSB_SD_SC_EEESA_SF_SH_Li256ELb0ELb0ELb0ELb0EEENS1_29StaticPersistentTileSchedulerILb0EEEEEEEEEvNT_6ParamsE:
        .type           _ZN7cutlass13device_kernelIN5flash11enable_sm90INS1_16FlashAttnFwdSm90INS1_25CollectiveMainloopFwdSm90ILi2EN4cute5tupleIJNS5_1CILi2EEENS7_ILi1EEES9_EEENS6_IJNS7_ILi128EEENS7_ILi80EEENS7_ILi256EEEEEELi256ENS_6half_tEfNS_4arch4Sm90ELb0ELb0ELb0ELb0ELb0ELb0ELb0ELb1ELb1ELb0ELb0ELb0EEENS1_21CollectiveEpilogueFwdINS6_IJSB_SD_SC_EEESA_SF_SH_Li256ELb0ELb0ELb0ELb0EEENS1_29StaticPersistentTileSchedulerILb0EEEEEEEEEvNT_6ParamsE,@function
        .size           _ZN7cutlass13device_kernelIN5flash11enable_sm90INS1_16FlashAttnFwdSm90INS1_25CollectiveMainloopFwdSm90ILi2EN4cute5tupleIJNS5_1CILi2EEENS7_ILi1EEES9_EEENS6_IJNS7_ILi128EEENS7_ILi80EEENS7_ILi256EEEEEELi256ENS_6half_tEfNS_4arch4Sm90ELb0ELb0ELb0ELb0ELb0ELb0ELb0ELb1ELb1ELb0ELb0ELb0EEENS1_21CollectiveEpilogueFwdINS6_IJSB_SD_SC_EEESA_SF_SH_Li256ELb0ELb0ELb0ELb0EEENS1_29StaticPersistentTileSchedulerILb0EEEEEEEEEvNT_6ParamsE,(.L_x_2838 - _ZN7cutlass13device_kernelIN5flash11enable_sm90INS1_16FlashAttnFwdSm90INS1_25CollectiveMainloopFwdSm90ILi2EN4cute5tupleIJNS5_1CILi2EEENS7_ILi1EEES9_EEENS6_IJNS7_ILi128EEENS7_ILi80EEENS7_ILi256EEEEEELi256ENS_6half_tEfNS_4arch4Sm90ELb0ELb0ELb0ELb0ELb0ELb0ELb0ELb1ELb1ELb0ELb0ELb0EEENS1_21CollectiveEpilogueFwdINS6_IJSB_SD_SC_EEESA_SF_SH_Li256ELb0ELb0ELb0ELb0EEENS1_29StaticPersistentTileSchedulerILb0EEEEEEEEEvNT_6ParamsE)
        .other          _ZN7cutlass13device_kernelIN5flash11enable_sm90INS1_16FlashAttnFwdSm90INS1_25CollectiveMainloopFwdSm90ILi2EN4cute5tupleIJNS5_1CILi2EEENS7_ILi1EEES9_EEENS6_IJNS7_ILi128EEENS7_ILi80EEENS7_ILi256EEEEEELi256ENS_6half_tEfNS_4arch4Sm90ELb0ELb0ELb0ELb0ELb0ELb0ELb0ELb1ELb1ELb0ELb0ELb0EEENS1_21CollectiveEpilogueFwdINS6_IJSB_SD_SC_EEESA_SF_SH_Li256ELb0ELb0ELb0ELb0EEENS1_29StaticPersistentTileSchedulerILb0EEEEEEEEEvNT_6ParamsE,@"STO_CUDA_ENTRY STV_DEFAULT"
_ZN7cutlass13device_kernelIN5flash11enable_sm90INS1_16FlashAttnFwdSm90INS1_25CollectiveMainloopFwdSm90ILi2EN4cute5tupleIJNS5_1CILi2EEENS7_ILi1EEES9_EEENS6_IJNS7_ILi128EEENS7_ILi80EEENS7_ILi256EEEEEELi256ENS_6half_tEfNS_4arch4Sm90ELb0ELb0ELb0ELb0ELb0ELb0ELb0ELb1ELb1ELb0ELb0ELb0EEENS1_21CollectiveEpilogueFwdINS6_IJSB_SD_SC_EEESA_SF_SH_Li256ELb0ELb0ELb0ELb0EEENS1_29StaticPersistentTileSchedulerILb0EEEEEEEEEvNT_6ParamsE:
[----:B------:R-:W1:Y:S02]  /*0000*/  LDC R1, c[0x0][0x28] ;  /* 0x00000a00ff017b82 */ /* 0x000e640000000800 */
[----:B-1----:R-:W-:Y:S01]  /*0010*/  VIADD R1, R1, 0xffffffd8 ;  /* 0xffffffd801017836 */ /* 0x002fe20000000000 */
[----:B------:R-:W1:Y:S01]  /*0020*/  S2R R8, SR_TID.X ;  /* 0x0000000000087919 */ /* 0x000e620000002100 */
[----:B------:R-:W-:Y:S01]  /*0030*/  ELECT P0, URZ, PT ;  /* 0x00000000003f782f */ /* 0x000fe20003800000 */
[----:B------:R-:W-:Y:S01]  /*0040*/  BSSY B0, `(.L_x_117) ;  /* 0x0000014000007945 */ /* 0x000fe20003800000 */
[----:B-1----:R-:W-:-:S05]  /*0050*/  SHF.R.U32.HI R0, RZ, 0x5, R8 ;  /* 0x00000005ff007819 */ /* 0x002fca0000011608 */
[----:B------:R-:W1:Y:S02]  /*0060*/  SHFL.IDX PT, R2, R0, RZ, 0x1f ;  /* 0x00001fff00027589 */ /* 0x000e6400000e0000 */
[----:B-1----:R-:W-:Y:S02]  /*0070*/  ISETP.EQ.AND P0, PT, R2, RZ, P0 ;  /* 0x000000ff0200720c */ /* 0x002fe40000702270 */
[----:B------:R-:W-:-:S11]  /*0080*/  SHF.R.U32.HI R2, RZ, 0x7, R8 ;  /* 0x00000007ff027819 */ /* 0x000fd60000011608 */
        /* <DEDUP_REMOVED lines=15> */
.L_x_118:
[----:B------:R-:W-:Y:S05]  /*0180*/  BSYNC B0 ;  /* 0x0000000000007941 */ /* 0x000fea0003800000 */
.L_x_117:
[----:B------:R-:W-:Y:S01]  /*0190*/  VOTEU.ANY UP0, P0 ;  /* 0x00000000003f7886 */ /* 0x000fe20000000100 */
[----:B------:R-:W1:Y:S01]  /*01a0*/  SHFL.IDX PT, R2, R2, RZ, 0x1f ;  /* 0x00001fff02027589 */ /* 0x000e6200000e0000 */
[----:B------:R-:W-:Y:S01]  /*01b0*/  UMOV UR4, 0x1 ;  /* 0x0000000100047882 */ /* 0x000fe20000000000 */
[----:B------:R-:W-:Y:S01]  /*01c0*/  UMOV UR7, 0x2 ;  /* 0x0000000200077882 */ /* 0x000fe20000000000 */
[----:B------:R-:W-:Y:S01]  /*01d0*/  VOTEU.ANY UP1, P0 ;  /* 0x00000000003f7886 */ /* 0x000fe20000020100 */
[----:B------:R-:W2:Y:S01]  /*01e0*/  @UP0 S2UR UR8, SR_CgaCtaId ;  /* 0x00000000000809c3 */ /* 0x000ea20000008800 */
[----:B------:R-:W3:Y:S01]  /*01f0*/  SHFL.IDX PT, R3, R0, RZ, 0x1f ;  /* 0x00001fff00037589 */ /* 0x000ee200000e0000 */
[----:B------:R-:W-:Y:S01]  /*0200*/  @UP0 UMOV UR6, 0x400 ;  /* 0x0000040000060882 */ /* 0x000fe20000000000 */
[----:B------:R-:W-:-:S04]  /*0210*/  @UP0 UIADD3 UR4, -UR4, 0x100000, URZ ;  /* 0x0010000004040890 */ /* 0x000fc8000fffe13f */
[----:B------:R-:W-:Y:S02]  /*0220*/  @UP0 USHF.L.U32 UR5, UR4, 0xb, URZ ;  /* 0x0000000b04050899 */ /* 0x000fe4000800063f */
[----:B------:R-:W-:Y:S01]  /*0230*/  @UP0 USHF.L.U32 UR4, UR4, 0x1, URZ ;  /* 0x0000000104040899 */ /* 0x000fe2000800063f */
[----:B------:R-:W-:Y:S01]  /*0240*/  VOTEU.ANY UP2, P0 ;  /* 0x00000000003f7886 */ /* 0x000fe20000040100 */
[----:B-1----:R-:W-:Y:S01]  /*0250*/  R2UR UR9, R2 ;  /* 0x00000000020972ca */ /* 0x002fe200000e0000 */
[----:B--2---:R-:W-:Y:S01]  /*0260*/  @UP0 ULEA UR8, UR8, UR6, 0x18 ;  /* 0x0000000608080291 */ /* 0x004fe2000f8ec03f */
[----:B---3--:R-:W-:Y:S01]  /*0270*/  ISETP.NE.AND P1, PT, R3, RZ, PT ;  /* 0x000000ff0300720c */ /* 0x008fe20003f25270 */
[----:B------:R-:W-:-:S04]  /*0280*/  @UP0 UIADD3 UR6, -UR7, 0x100000, URZ ;  /* 0x0010000007060890 */ /* 0x000fc8000fffe13f */
[----:B------:R-:W-:Y:S02]  /*0290*/  @UP0 USHF.L.U32 UR7, UR6, 0xb, URZ ;  /* 0x0000000b06070899 */ /* 0x000fe4000800063f */
[----:B------:R-:W-:-:S04]  /*02a0*/  @UP0 USHF.L.U32 UR6, UR6, 0x1, URZ ;  /* 0x0000000106060899 */ /* 0x000fc8000800063f */
[----:B------:R-:W-:Y:S01]  /*02b0*/  UISETP.NE.AND UP0, UPT, UR9, URZ, UPT ;  /* 0x0000003f0900728c */ /* 0x000fe2000bf05270 */
[----:B------:R-:W1:Y:S02]  /*02c0*/  FENCE.VIEW.ASYNC.S ;  /* 0x00000000000073c6 */ /* 0x000e640000000000 */
[----:B-1----:R1:W2:Y:S05]  /*02d0*/  @UP1 SYNCS.EXCH.64 URZ, [UR8+0x38800], UR4 ;  /* 0x03880004083f15b2 */ /* 0x0022aa0008000100 */
[----:B------:R1:W3:Y:S01]  /*02e0*/  @UP2 SYNCS.EXCH.64 URZ, [UR8+0x38820], UR6 ;  /* 0x03882006083f25b2 */ /* 0x0002e20008000100 */
[----:B------:R-:W-:Y:S05]  /*02f0*/  @P1 BRA `(.L_x_119) ;  /* 0x0000000000481947 */ /* 0x000fea0003800000 */
[----:B-1----:R-:W1:Y:S01]  /*0300*/  S2UR UR5, SR_CgaCtaId ;  /* 0x00000000000579c3 */ /* 0x002e620000008800 */
[----:B------:R-:W-:Y:S01]  /*0310*/  UMOV UR4, 0x400 ;  /* 0x0000040000047882 */ /* 0x000fe20000000000 */
[----:B------:R-:W-:Y:S01]  /*0320*/  UMOV UR6, 0x1 ;  /* 0x0000000100067882 */ /* 0x000fe20000000000 */
[----:B------:R-:W-:Y:S01]  /*0330*/  UMOV UR9, 0x4 ;  /* 0x0000000400097882 */ /* 0x000fe20000000000 */
[----:B------:R-:W-:-:S04]  /*0340*/  UIADD3 UR6, -UR6, 0x100000, URZ ;  /* 0x0010000006067890 */ /* 0x000fc8000fffe13f */
[----:B------:R-:W-:Y:S02]  /*0350*/  USHF.L.U32 UR7, UR6, 0xb, URZ ;  /* 0x0000000b06077899 */ /* 0x000fe4000800063f */
[----:B------:R-:W-:Y:S01]  /*0360*/  USHF.L.U32 UR6, UR6, 0x1, URZ ;  /* 0x0000000106067899 */ /* 0x000fe2000800063f */
[----:B------:R-:W-:Y:S01]  /*0370*/  ELECT P0, URZ, PT ;  /* 0x00000000003f782f */ /* 0x000fe20003800000 */
[----:B-1----:R-:W-:Y:S02]  /*0380*/  ULEA UR8, UR5, UR4, 0x18 ;  /* 0x0000000405087291 */ /* 0x002fe4000f8ec03f */
[----:B------:R-:W-:-:S04]  /*0390*/  UIADD3 UR4, -UR9, 0x100000, URZ ;  /* 0x0010000009047890 */ /* 0x000fc8000fffe13f */
[----:B------:R-:W-:Y:S02]  /*03a0*/  USHF.L.U32 UR5, UR4, 0xb, URZ ;  /* 0x0000000b04057899 */ /* 0x000fe4000800063f */
[----:B------:R-:W-:Y:S01]  /*03b0*/  USHF.L.U32 UR4, UR4, 0x1, URZ ;  /* 0x0000000104047899 */ /* 0x000fe2000800063f */
[----:B------:R-:W1:Y:S03]  /*03c0*/  FENCE.VIEW.ASYNC.S ;  /* 0x00000000000073c6 */ /* 0x000e660000000000 */
[----:B-1----:R4:W1:Y:S08]  /*03d0*/  SYNCS.EXCH.64 URZ, [UR8+0x38830], UR6 ;  /* 0x03883006083f75b2 */ /* 0x0028700008000100 */
[----:B------:R4:W1:Y:S01]  /*03e0*/  SYNCS.EXCH.64 URZ, [UR8+0x38840], UR4 ;  /* 0x03884004083f75b2 */ /* 0x0008620008000100 */
[----:B------:R4:W1:Y:S01]  /*03f0*/  SYNCS.EXCH.64 URZ, [UR8+0x38838], UR6 ;  /* 0x03883806083f75b2 */ /* 0x0008620008000100 */
[----:B------:R4:W1:Y:S02]  /*0400*/  SYNCS.EXCH.64 URZ, [UR8+0x38848], UR4 ;  /* 0x03884804083f75b2 */ /* 0x0008640008000100 */
[----:B----4-:R-:W-:Y:S01]  /*0410*/  NOP ;  /* 0x0000000000007918 */ /* 0x010fe20000000000 */
.L_x_119:
[----:B-1----:R-:W1:Y:S01]  /*0420*/  S2UR UR4, SR_CTAID.Y ;  /* 0x00000000000479c3 */ /* 0x002e620000002600 */
[----:B------:R-:W4:Y:S01]  /*0430*/  SHFL.IDX PT, R7, R0, RZ, 0x1f ;  /* 0x00001fff00077589 */ /* 0x000f2200000e0000 */
[----:B------:R-:W-:Y:S01]  /*0440*/  ULDC UR5, c[0x0][0x154] ;  /* 0x0000550000057ab9 */ /* 0x000fe20000000800 */
[----:B------:R-:W-:-:S05]  /*0450*/  NOP ;  /* 0x0000000000007918 */ /* 0x000fca0000000000 */
[----:B------:R-:W5:Y:S08]  /*0460*/  S2UR UR6, SR_CTAID.X ;  /* 0x00000000000679c3 */ /* 0x000f700000002500 */
[----:B------:R-:W2:Y:S01]  /*0470*/  LDC R6, c[0x0][0x148] ;  /* 0x00005200ff067b82 */ /* 0x000ea20000000800 */
[----:B-1----:R-:W-:Y:S02]  /*0480*/  I2FP.F32.U32 R2, UR4 ;  /* 0x0000000400027c45 */ /* 0x002fe40008201000 */
[----:B----4-:R-:W-:-:S03]  /*0490*/  ISETP.NE.AND P0, PT, R7, RZ, PT ;  /* 0x000000ff0700720c */ /* 0x010fc60003f05270 */
[----:B------:R-:W-:Y:S01]  /*04a0*/  FMUL R5, R2, UR5 ;  /* 0x0000000502057c20 */ /* 0x000fe20008400000 */
[----:B------:R-:W-:Y:S02]  /*04b0*/  SHF.R.S32.HI R2, RZ, 0x1f, R8 ;  /* 0x0000001fff027819 */ /* 0x000fe40000011408 */
[----:B-----5:R-:W-:Y:S02]  /*04c0*/  I2FP.F32.U32 R4, UR6 ;  /* 0x0000000600047c45 */ /* 0x020fe40008201000 */
[----:B------:R-:W-:Y:S01]  /*04d0*/  LEA.HI R2, R2, R8, RZ, 0x7 ;  /* 0x0000000802027211 */ /* 0x000fe200078f38ff */
[----:B------:R-:W1:Y:S02]  /*04e0*/  F2I.U32.TRUNC.NTZ R5, R5 ;  /* 0x0000000500057305 */ /* 0x000e64000020f000 */
[----:B-1----:R-:W-:-:S04]  /*04f0*/  IMAD.MOV R11, RZ, RZ, -R5 ;  /* 0x000000ffff0b7224 */ /* 0x002fc800078e0a05 */
[----:B--2---:R-:W-:Y:S01]  /*0500*/  IMAD R11, R6, R11, UR4 ;  /* 0x00000004060b7e24 */ /* 0x004fe2000f8e020b */
[----:B------:R-:W-:Y:S02]  /*0510*/  ULDC UR4, c[0x0][0x150] ;  /* 0x0000540000047ab9 */ /* 0x000fe40000000800 */
[----:B------:R-:W-:Y:S01]  /*0520*/  FMUL R9, R4, UR4 ;  /* 0x0000000404097c20 */ /* 0x000fe20008400000 */
[----:B------:R-:W-:Y:S06]  /*0530*/  @P0 BRA `(.L_x_120) ;  /* 0x0000000000480947 */ /* 0x000fec0003800000 */
[----:B------:R-:W1:Y:S01]  /*0540*/  S2UR UR5, SR_CgaCtaId ;  /* 0x00000000000579c3 */ /* 0x000e620000008800 */
[----:B------:R-:W-:Y:S01]  /*0550*/  UMOV UR4, 0x400 ;  /* 0x0000040000047882 */ /* 0x000fe20000000000 */
[----:B------:R-:W-:Y:S01]  /*0560*/  UMOV UR6, 0x1 ;  /* 0x0000000100067882 */ /* 0x000fe20000000000 */
[----:B------:R-:W-:Y:S01]  /*0570*/  UMOV UR7, 0x4 ;  /* 0x0000000400077882 */ /* 0x000fe20000000000 */
[----:B------:R-:W-:Y:S01]  /*0580*/  ELECT P0, URZ, PT ;  /* 0x00000000003f782f */ /* 0x000fe20003800000 */
[----:B-1----:R-:W-:Y:S02]  /*0590*/  ULEA UR8, UR5, UR4, 0x18 ;  /* 0x0000000405087291 */ /* 0x002fe4000f8ec03f */
[----:B------:R-:W-:-:S04]  /*05a0*/  UIADD3 UR4, -UR6, 0x100000, URZ ;  /* 0x0010000006047890 */ /* 0x000fc8000fffe13f */
[----:B------:R-:W-:Y:S02]  /*05b0*/  USHF.L.U32 UR5, UR4, 0xb, URZ ;  /* 0x0000000b04057899 */ /* 0x000fe4000800063f */
[----:B------:R-:W-:Y:S02]  /*05c0*/  USHF.L.U32 UR4, UR4, 0x1, URZ ;  /* 0x0000000104047899 */ /* 0x000fe4000800063f */
[----:B------:R-:W-:-:S04]  /*05d0*/  UIADD3 UR6, -UR7, 0x100000, URZ ;  /* 0x0010000007067890 */ /* 0x000fc8000fffe13f */
[----:B------:R-:W-:Y:S02]  /*05e0*/  USHF.L.U32 UR7, UR6, 0xb, URZ ;  /* 0x0000000b06077899 */ /* 0x000fe4000800063f */
[----:B------:R-:W-:Y:S01]  /*05f0*/  USHF.L.U32 UR6, UR6, 0x1, URZ ;  /* 0x0000000106067899 */ /* 0x000fe2000800063f */
[----:B------:R-:W1:Y:S03]  /*0600*/  FENCE.VIEW.ASYNC.S ;  /* 0x00000000000073c6 */ /* 0x000e660000000000 */
[----:B-1----:R1:W2:Y:S08]  /*0610*/  SYNCS.EXCH.64 URZ, [UR8+0x38850], UR4 ;  /* 0x03885004083f75b2 */ /* 0x0022b00008000100 */
[----:B------:R1:W4:Y:S01]  /*0620*/  SYNCS.EXCH.64 URZ, [UR8+0x38860], UR6 ;  /* 0x03886006083f75b2 */ /* 0x0003220008000100 */
[----:B------:R1:W1:Y:S01]  /*0630*/  SYNCS.EXCH.64 URZ, [UR8+0x38858], UR4 ;  /* 0x03885804083f75b2 */ /* 0x0002620008000100 */
[----:B------:R1:W1:Y:S01]  /*0640*/  SYNCS.EXCH.64 URZ, [UR8+0x38868], UR6 ;  /* 0x03886806083f75b2 */ /* 0x0002620008000100 */
[----:B------:R-:W-:Y:S01]  /*0650*/  NOP ;  /* 0x0000000000007918 */ /* 0x000fe20000000000 */
.L_x_120:
[----:B------:R-:W5:Y:S01]  /*0660*/  SHFL.IDX PT, R6, R0, RZ, 0x1f ;  /* 0x00001fff00067589 */ /* 0x000f6200000e0000 */
[----:B------:R-:W-:Y:S01]  /*0670*/  LOP3.LUT R2, R2, 0xffffff80, RZ, 0xc0, !PT ;  /* 0xffffff8002027812 */ /* 0x000fe200078ec0ff */
[----:B------:R-:W1:Y:S01]  /*0680*/  LDC R10, c[0x0][0x144] ;  /* 0x00005100ff0a7b82 */ /* 0x000e620000000800 */
[----:B------:R-:W1:Y:S01]  /*0690*/  F2I.U32.TRUNC.NTZ R9, R9 ;  /* 0x0000000900097305 */ /* 0x000e62000020f000 */
[----:B------:R-:W-:Y:S02]  /*06a0*/  NOP ;  /* 0x0000000000007918 */ /* 0x000fe40000000000 */
[----:B------:R-:W-:Y:S01]  /*06b0*/  IMAD.IADD R2, R8, 0x1, -R2 ;  /* 0x0000000108027824 */ /* 0x000fe200078e0a02 */
[----:B------:R-:W-:-:S04]  /*06c0*/  SHF.R.S32.HI R8, RZ, 0x1f, R7 ;  /* 0x0000001fff087819 */ /* 0x000fc80000011407 */
[----:B------:R-:W-:-:S04]  /*06d0*/  SHF.R.S32.HI R5, RZ, 0x1f, R2 ;  /* 0x0000001fff057819 */ /* 0x000fc80000011402 */
[----:B------:R-:W-:-:S04]  /*06e0*/  LEA.HI R5, R5, R2, RZ, 0x3 ;  /* 0x0000000205057211 */ /* 0x000fc800078f18ff */
[--C-:B------:R-:W-:Y:S02]  /*06f0*/  SHF.R.S32.HI R4, RZ, 0x3, R5.reuse ;  /* 0x00000003ff047819 */ /* 0x100fe40000011405 */
[----:B------:R-:W-:Y:S02]  /*0700*/  SHF.R.S32.HI R5, RZ, 0x1f, R5 ;  /* 0x0000001fff057819 */ /* 0x000fe40000011405 */
[----:B-----5:R-:W-:Y:S02]  /*0710*/  ISETP.NE.AND P0, PT, R6, RZ, PT ;  /* 0x000000ff0600720c */ /* 0x020fe40003f05270 */
[----:B------:R-:W-:Y:S02]  /*0720*/  LEA.HI R5, R5, R4, RZ, 0x2 ;  /* 0x0000000405057211 */ /* 0x000fe400078f10ff */
[----:B------:R-:W-:Y:S02]  /*0730*/  SHF.R.S32.HI R6, RZ, 0x1f, R3 ;  /* 0x0000001fff067819 */ /* 0x000fe40000011403 */
[----:B------:R-:W-:-:S02]  /*0740*/  LOP3.LUT R5, R5, 0xfffffffc, RZ, 0xc0, !PT ;  /* 0xfffffffc05057812 */ /* 0x000fc400078ec0ff */
[----:B------:R-:W-:-:S05]  /*0750*/  LEA.HI R6, R6, R3, RZ, 0x2 ;  /* 0x0000000306067211 */ /* 0x000fca00078f10ff */
[----:B------:R-:W-:Y:S05]  /*0760*/  @P0 BRA `(.L_x_121) ;  /* 0x0000000000480947 */ /* 0x000fea0003800000 */
[----:B-1----:R-:W1:Y:S01]  /*0770*/  S2UR UR5, SR_CgaCtaId ;  /* 0x00000000000579c3 */ /* 0x002e620000008800 */
        /* <DEDUP_REMOVED lines=12> */
[----:B-1----:R1:W1:Y:S08]  /*0840*/  SYNCS.EXCH.64 URZ, [UR8+0x38870], UR4 ;  /* 0x03887004083f75b2 */ /* 0x0022700008000100 */
[----:B------:R1:W1:Y:S01]  /*0850*/  SYNCS.EXCH.64 URZ, [UR8+0x38880], UR6 ;  /* 0x03888006083f75b2 */ /* 0x0002620008000100 */
[----:B------:R1:W1:Y:S01]  /*0860*/  SYNCS.EXCH.64 URZ, [UR8+0x38878], UR4 ;  /* 0x03887804083f75b2 */ /* 0x0002620008000100 */
[----:B------:R1:W1:Y:S01]  /*0870*/  SYNCS.EXCH.64 URZ, [UR8+0x38888], UR6 ;  /* 0x03888806083f75b2 */ /* 0x0002620008000100 */
[----:B------:R-:W-:Y:S01]  /*0880*/  NOP ;  /* 0x0000000000007918 */ /* 0x000fe20000000000 */
.L_x_121:
[----:B------:R-:W5:Y:S01]  /*0890*/  SHFL.IDX PT, R12, R0, RZ, 0x1f ;  /* 0x00001fff000c7589 */ /* 0x000f6200000e0000 */
[----:B-1----:R-:W1:Y:S01]  /*08a0*/  S2UR UR4, SR_CTAID.X ;  /* 0x00000000000479c3 */ /* 0x002e620000002500 */
[----:B------:R-:W-:Y:S01]  /*08b0*/  LOP3.LUT R6, R6, 0x3ffffffc, RZ, 0xc0, !PT ;  /* 0x3ffffffc06067812 */ /* 0x000fe200078ec0ff */
[----:B------:R-:W-:Y:S01]  /*08c0*/  IMAD.IADD R5, R4, 0x1, -R5 ;  /* 0x0000000104057824 */ /* 0x000fe200078e0a05 */
[----:B------:R-:W-:Y:S01]  /*08d0*/  LEA.HI R8, R8, R7, RZ, 0x2 ;  /* 0x0000000708087211 */ /* 0x000fe200078f10ff */
[----:B------:R-:W-:Y:S01]  /*08e0*/  IMAD.MOV R9, RZ, RZ, -R9 ;  /* 0x000000ffff097224 */ /* 0x000fe200078e0a09 */
[----:B------:R-:W-:Y:S01]  /*08f0*/  NOP ;  /* 0x0000000000007918 */ /* 0x000fe20000000000 */
[----:B------:R-:W-:Y:S01]  /*0900*/  IMAD.IADD R6, R3, 0x1, -R6 ;  /* 0x0000000103067824 */ /* 0x000fe200078e0a06 */
[----:B------:R-:W-:-:S03]  /*0910*/  LOP3.LUT R8, R8, 0x3ffffffc, RZ, 0xc0, !PT ;  /* 0x3ffffffc08087812 */ /* 0x000fc600078ec0ff */
[--C-:B------:R-:W-:Y:S02]  /*0920*/  IMAD R6, R6, 0x4, R5.reuse ;  /* 0x0000000406067824 */ /* 0x100fe400078e0205 */
[----:B------:R-:W-:Y:S02]  /*0930*/  IMAD.IADD R8, R7, 0x1, -R8 ;  /* 0x0000000107087824 */ /* 0x000fe400078e0a08 */
[----:B------:R-:W2:Y:S01]  /*0940*/  LDC R7, c[0x0][0x140] ;  /* 0x00005000ff077b82 */ /* 0x000ea20000000800 */
[----:B------:R-:W-:Y:S01]  /*0950*/  LEA.HI R3, R6, R6, RZ, 0x1 ;  /* 0x0000000606037211 */ /* 0x000fe200078f08ff */
[----:B------:R-:W-:-:S03]  /*0960*/  IMAD R8, R8, 0x4, R5 ;  /* 0x0000000408087824 */ /* 0x000fc600078e0205 */
[----:B------:R-:W-:Y:S02]  /*0970*/  LOP3.LUT R3, R3, 0xfffffffe, RZ, 0xc0, !PT ;  /* 0xfffffffe03037812 */ /* 0x000fe400078ec0ff */
[----:B------:R-:W-:Y:S02]  /*0980*/  LEA.HI R4, R8, R8, RZ, 0x1 ;  /* 0x0000000808047211 */ /* 0x000fe400078f08ff */
[----:B-----5:R-:W-:Y:S01]  /*0990*/  ISETP.NE.AND P0, PT, R12, RZ, PT ;  /* 0x000000ff0c00720c */ /* 0x020fe20003f05270 */
[----:B-1----:R-:W-:Y:S01]  /*09a0*/  IMAD R10, R10, R9, UR4 ;  /* 0x000000040a0a7e24 */ /* 0x002fe2000f8e0209 */
[----:B------:R-:W-:-:S04]  /*09b0*/  IADD3 R3, R6, -R3, RZ ;  /* 0x8000000306037210 */ /* 0x000fc80007ffe0ff */
[----:B------:R-:W-:Y:S02]  /*09c0*/  ISETP.NE.AND P6, PT, R3, R10, PT ;  /* 0x0000000a0300720c */ /* 0x000fe40003fc5270 */
[----:B------:R-:W-:-:S05]  /*09d0*/  LOP3.LUT R3, R4, 0xfffffffe, RZ, 0xc0, !PT ;  /* 0xfffffffe04037812 */ /* 0x000fca00078ec0ff */
[----:B------:R-:W-:Y:S01]  /*09e0*/  IMAD.IADD R3, R8, 0x1, -R3 ;  /* 0x0000000108037824 */ /* 0x000fe200078e0a03 */
        /* <DEDUP_REMOVED lines=19> */
.L_x_122:
[----:B------:R-:W5:Y:S01]  /*0b20*/  SHFL.IDX PT, R9, R0, RZ, 0x1f ;  /* 0x00001fff00097589 */ /* 0x000f6200000e0000 */
[----:B------:R-:W-:Y:S01]  /*0b30*/  ISETP.NE.AND P4, PT, R3, R10, PT ;  /* 0x0000000a0300720c */ /* 0x000fe20003f85270 */
[----:B------:R-:W-:Y:S01]  /*0b40*/  IMAD.SHL.U32 R3, R6, 0x4, RZ ;  /* 0x0000000406037824 */ /* 0x000fe200078e00ff */
[----:B------:R-:W-:Y:S01]  /*0b50*/  LOP3.LUT P0, RZ, R2, 0x7, RZ, 0xc0, !PT ;  /* 0x0000000702ff7812 */ /* 0x000fe2000780c0ff */
[----:B------:R-:W-:Y:S01]  /*0b60*/  IMAD.SHL.U32 R5, R8, 0x4, RZ ;  /* 0x0000000408057824 */ /* 0x000fe200078e00ff */
[----:B--2---:R-:W-:Y:S01]  /*0b70*/  ISETP.EQ.U32.AND P1, PT, R7, 0x1, PT ;  /* 0x000000010700780c */ /* 0x004fe20003f22070 */
[----:B------:R-:W-:Y:S01]  /*0b80*/  IMAD.MOV.U32 R23, RZ, RZ, 0x1 ;  /* 0x00000001ff177424 */ /* 0x000fe200078e00ff */
[----:B------:R-:W-:Y:S01]  /*0b90*/  LOP3.LUT R13, R6, 0xc, R3, 0x78, !PT ;  /* 0x0000000c060d7812 */ /* 0x000fe200078e7803 */
[----:B------:R-:W-:Y:S01]  /*0ba0*/  IMAD.MOV.U32 R22, RZ, RZ, 0x1 ;  /* 0x00000001ff167424 */ /* 0x000fe200078e00ff */
[----:B------:R-:W-:Y:S01]  /*0bb0*/  LOP3.LUT R12, R8, 0xc, R5, 0x78, !PT ;  /* 0x0000000c080c7812 */ /* 0x000fe200078e7805 */
[----:B------:R-:W-:Y:S01]  /*0bc0*/  NOP ;  /* 0x0000000000007918 */ /* 0x000fe20000000000 */
[C---:B------:R-:W-:Y:S01]  /*0bd0*/  ISETP.LT.U32.AND P2, PT, R13.reuse, 0x2, !P0 ;  /* 0x000000020d00780c */ /* 0x040fe20004741070 */
[----:B------:R2:W-:Y:S01]  /*0be0*/  STL [R1+0x4], R13 ;  /* 0x0000040d01007387 */ /* 0x0005e20000100800 */
[----:B------:R-:W-:-:S02]  /*0bf0*/  @P6 LEA.HI R3, R13, R13, RZ, 0x1 ;  /* 0x0000000d0d036211 */ /* 0x000fc400078f08ff */
[----:B------:R-:W-:Y:S01]  /*0c00*/  SEL R2, RZ, 0x1, !P2 ;  /* 0x00000001ff027807 */ /* 0x000fe20005000000 */
[----:B------:R2:W-:Y:S01]  /*0c10*/  STL [R1], R12 ;  /* 0x0000000c01007387 */ /* 0x0005e20000100800 */
[----:B------:R-:W-:Y:S02]  /*0c20*/  @P4 LEA.HI R4, R12, R12, RZ, 0x1 ;  /* 0x0000000c0c044211 */ /* 0x000fe400078f08ff */
[----:B------:R-:W-:Y:S02]  /*0c30*/  @P6 SHF.R.S32.HI R3, RZ, 0x1, R3 ;  /* 0x00000001ff036819 */ /* 0x000fe40000011403 */
[----:B------:R-:W-:Y:S02]  /*0c40*/  @P4 SHF.R.S32.HI R4, RZ, 0x1, R4 ;  /* 0x00000001ff044819 */ /* 0x000fe40000011404 */
[----:B------:R-:W-:Y:S02]  /*0c50*/  @P6 ISETP.NE.AND P5, PT, R3, R11, PT ;  /* 0x0000000b0300620c */ /* 0x000fe40003fa5270 */
[----:B-----5:R-:W-:-:S02]  /*0c60*/  ISETP.NE.AND P2, PT, R9, RZ, PT ;  /* 0x000000ff0900720c */ /* 0x020fc40003f45270 */
[----:B------:R-:W-:Y:S02]  /*0c70*/  @P4 ISETP.NE.AND P3, PT, R4, R11, PT ;  /* 0x0000000b0400420c */ /* 0x000fe40003f65270 */
[----:B------:R-:W-:Y:S02]  /*0c80*/  ISETP.LT.U32.AND P0, PT, R12, 0x2, !P0 ;  /* 0x000000020c00780c */ /* 0x000fe40004701070 */
[----:B------:R-:W-:Y:S02]  /*0c90*/  @P6 SEL R23, RZ, 0x1, P5 ;  /* 0x00000001ff176807 */ /* 0x000fe40002800000 */
[----:B------:R-:W-:Y:S02]  /*0ca0*/  SEL R3, RZ, 0x1, !P0 ;  /* 0x00000001ff037807 */ /* 0x000fe40004000000 */
[----:B------:R-:W-:-:S03]  /*0cb0*/  @P4 SEL R22, RZ, 0x1, P3 ;  /* 0x00000001ff164807 */ /* 0x000fc60001800000 */
[----:B--2---:R-:W-:Y:S05]  /*0cc0*/  @P2 BRA `(.L_x_123) ;  /* 0x0000000000482947 */ /* 0x004fea0003800000 */
        /* <DEDUP_REMOVED lines=17> */
[----:B--2---:R-:W-:Y:S01]  /*0de0*/  NOP ;  /* 0x0000000000007918 */ /* 0x004fe20000000000 */
.L_x_123:
[----:B------:R-:W-:Y:S01]  /*0df0*/  LOP3.LUT R23, R23, R2, RZ, 0xc0, !PT ;  /* 0x0000000217177212 */ /* 0x000fe200078ec0ff */
[----:B------:R-:W-:Y:S01]  /*0e00*/  NOP ;  /* 0x0000000000007918 */ /* 0x000fe20000000000 */
[----:B------:R-:W-:Y:S01]  /*0e10*/  LOP3.LUT R22, R22, R3, RZ, 0xc0, !PT ;  /* 0x0000000316167212 */ /* 0x000fe200078ec0ff */
[----:B------:R-:W-:Y:S06]  /*0e20*/  @!P1 BRA `(.L_x_124) ;  /* 0x0000000000089947 */ /* 0x000fec0003800000 */
[----:B-1-34-:R-:W-:Y:S01]  /*0e30*/  UCGABAR_ARV ;  /* 0x00000000000079c7 */ /* 0x01afe20008000000 */
[----:B------:R-:W-:Y:S05]  /*0e40*/  BRA `(.L_x_125) ;  /* 0x0000000000047947 */ /* 0x000fea0003800000 */
.L_x_124:
[----:B-1-34-:R-:W-:Y:S01]  /*0e50*/  NOP ;  /* 0x0000000000007918 */ /* 0x01afe20000000000 */
.L_x_125:
[----:B------:R-:W-:Y:S05]  /*0e60*/  @!P1 BRA `(.L_x_126) ;  /* 0x00000000000c9947 */ /* 0x000fea0003800000 */
[----:B------:R-:W-:Y:S01]  /*0e70*/  UCGABAR_WAIT ;  /* 0x0000000000007dc7 */ /* 0x000fe20008000000 */
[----:B------:R-:W-:Y:S01]  /*0e80*/  CCTL.IVALL ;  /* 0x00000000ff00798f */ /* 0x000fe20002000000 */
[----:B------:R-:W-:Y:S05]  /*0e90*/  BRA `(.L_x_127) ;  /* 0x0000000000047947 */ /* 0x000fea0003800000 */
.L_x_126:
[----:B------:R-:W-:Y:S06]  /*0ea0*/  BAR.SYNC.DEFER_BLOCKING 0x0 ;  /* 0x0000000000007b1d */ /* 0x000fec0000010000 */
.L_x_127:
[----:B------:R-:W-:Y:S01]  /*0eb0*/  UMOV UR4, 0x1 ;  /* 0x0000000100047882 */ /* 0x000fe20000000000 */
[----:B------:R-:W-:Y:S01]  /*0ec0*/  PLOP3.LUT P0, PT, PT, PT, UP0, 0x80, 0x0 ;  /* 0x000000000000781c */ /* 0x000fe20003f0f008 */
[----:B------:R-:W-:-:S06]  /*0ed0*/  USEL UR4, UR4, 0x2, !UP0 ;  /* 0x0000000204047887 */ /* 0x000fcc000c000000 */
[----:B------:R-:W-:-:S05]  /*0ee0*/  IMAD.U32 R2, RZ, RZ, UR4 ;  /* 0x00000004ff027e24 */ /* 0x000fca000f8e00ff */
[----:B------:R1:W-:Y:S01]  /*0ef0*/  STL [R1+0x24], R2 ;  /* 0x0000240201007387 */ /* 0x0003e20000100800 */
[----:B------:R-:W-:Y:S05]  /*0f00*/  @!P0 BRA `(.L_x_128) ;  /* 0x0000009c00b88947 */ /* 0x000fea0003800000 */
.L_x_129:
[----:B------:R-:W-:-:S08]  /*0f10*/  NOP ;  /* 0x0000000000007918 */ /* 0x000fd00000000000 */
[----:B------:R-:W2:Y:S02]  /*0f20*/  USETMAXREG.TRY_ALLOC.CTAPOOL UP0, 0xf0 ;  /* 0x000000f0000079c8 */ /* 0x000ea40008000600 */
[----:B--2---:R-:W-:-:S13]  /*0f30*/  PLOP3.LUT P0, PT, PT, PT, UP0, 0x80, 0x0 ;  /* 0x000000000000781c */ /* 0x004fda0003f0f008 */
[----:B------:R-:W-:Y:S05]  /*0f40*/  @!P0 BRA `(.L_x_129) ;  /* 0xfffffffc00f08947 */ /* 0x000fea000383ffff */
[----:B------:R-:W2:Y:S08]  /*0f50*/  S2UR UR7, SR_CTAID.X ;  /* 0x00000000000779c3 */ /* 0x000eb00000002500 */
[----:B------:R-:W-:Y:S08]  /*0f60*/  BAR.ARV 0x8, 0x120 ;  /* 0x0204800000007b1d */ /* 0x000ff00000002000 */
[----:B------:R-:W2:Y:S02]  /*0f70*/  LDC R0, c[0x0][0xda4] ;  /* 0x00036900ff007b82 */ /* 0x000ea40000000800 */
[----:B--2---:R-:W-:-:S13]  /*0f80*/  ISETP.LE.AND P0, PT, R0, UR7, PT ;  /* 0x0000000700007c0c */ /* 0x004fda000bf03270 */
[----:B------:R-:W-:Y:S05]  /*0f90*/  @P0 EXIT ;  /* 0x000000000000094d */ /* 0x000fea0003800000 */
[----:B------:R-:W2:Y:S01]  /*0fa0*/  LDL R3, [R1+0x24] ;  /* 0x0000240001037983 */ /* 0x000ea20000100800 */
[----:B------:R-:W3:Y:S01]  /*0fb0*/  S2UR UR5, SR_CgaCtaId ;  /* 0x00000000000579c3 */ /* 0x000ee20000008800 */
[----:B------:R-:W-:Y:S01]  /*0fc0*/  UMOV UR4, 0x400 ;  /* 0x0000040000047882 */ /* 0x000fe20000000000 */
[----:B------:R-:W-:Y:S01]  /*0fd0*/  IMAD.MOV.U32 R220, RZ, RZ, -0x2 ;  /* 0xfffffffeffdc7424 */ /* 0x000fe200078e00ff */
[----:B-1----:R-:W1:Y:S01]  /*0fe0*/  S2R R2, SR_TID.X ;  /* 0x0000000000027919 */ /* 0x002e620000002100 */
[----:B------:R-:W-:Y:S01]  /*0ff0*/  IMAD.U32 R212, RZ, RZ, UR7 ;  /* 0x00000007ffd47e24 */ /* 0x000fe2000f8e00ff */
[----:B------:R-:W-:-:S03]  /*1000*/  UMOV UR38, URZ ;  /* 0x0000003f00267c82 */ /* 0x000fc60008000000 */
[----:B------:R-:W4:Y:S01]  /*1010*/  S2UR UR6, SR_SWINHI ;  /* 0x00000000000679c3 */ /* 0x000f220000002f00 */
[----:B---3--:R-:W-:-:S06]  /*1020*/  ULEA UR9, UR5, UR4, 0x18 ;  /* 0x0000000405097291 */ /* 0x008fcc000f8ec03f */
[----:B------:R-:W-:Y:S01]  /*1030*/  IMAD.U32 R18, RZ, RZ, UR9 ;  /* 0x00000009ff127e24 */ /* 0x000fe2000f8e00ff */
[----:B------:R-:W-:Y:S01]  /*1040*/  UMOV UR4, UR9 ;  /* 0x0000000900047c82 */ /* 0x000fe20008000000 */
[----:B----4-:R-:W-:Y:S01]  /*1050*/  UMOV UR5, UR6 ;  /* 0x0000000600057c82 */ /* 0x010fe20008000000 */
[----:B------:R-:W-:Y:S02]  /*1060*/  IMAD.U32 R16, RZ, RZ, UR4 ;  /* 0x00000004ff107e24 */ /* 0x000fe4000f8e00ff */
[----:B-1----:R-:W-:Y:S02]  /*1070*/  VIADD R0, R2, 0xffffff80 ;  /* 0xffffff8002007836 */ /* 0x002fe40000000000 */
[----:B------:R-:W-:Y:S01]  /*1080*/  IMAD.U32 R17, RZ, RZ, UR5 ;  /* 0x00000005ff117e24 */ /* 0x000fe2000f8e00ff */
[----:B------:R-:W-:Y:S02]  /*1090*/  UMOV UR5, URZ ;  /* 0x0000003f00057c82 */ /* 0x000fe40008000000 */
[----:B------:R-:W-:Y:S01]  /*10a0*/  IMAD.U32 R213, RZ, RZ, UR5 ;  /* 0x00000005ffd57e24 */ /* 0x000fe2000f8e00ff */
[----:B--2---:R-:W-:-:S02]  /*10b0*/  R2UR UR8, R3 ;  /* 0x00000000030872ca */ /* 0x004fc400000e0000 */
[----:B------:R-:W-:-:S04]  /*10c0*/  SHF.R.S32.HI R3, RZ, 0x1f, R0 ;  /* 0x0000001fff037819 */ /* 0x000fc80000011400 */
[CC--:B------:R-:W-:Y:S02]  /*10d0*/  LEA.HI R2, R3.reuse, R0.reuse, RZ, 0x7 ;  /* 0x0000000003027211 */ /* 0x0c0fe400078f38ff */
[CC--:B------:R-:W-:Y:S02]  /*10e0*/  LEA.HI R6, R3.reuse, R0.reuse, RZ, 0x4 ;  /* 0x0000000003067211 */ /* 0x0c0fe400078f20ff */
[----:B------:R-:W-:Y:S02]  /*10f0*/  LOP3.LUT R5, R2, 0xffffff80, RZ, 0xc0, !PT ;  /* 0xffffff8002057812 */ /* 0x000fe400078ec0ff */
[----:B------:R-:W-:Y:S01]  /*1100*/  SHF.R.S32.HI R7, RZ, 0x4, R6 ;  /* 0x00000004ff077819 */ /* 0x000fe20000011406 */
[----:B------:R-:W-:Y:S01]  /*1110*/  ULOP3.LUT UR4, UR8, 0x1, URZ, 0xfc, !UPT ;  /* 0x0000000108047892 */ /* 0x000fe2000f8efc3f */
[----:B------:R-:W-:Y:S01]  /*1120*/  LEA.HI R218, R3, R0, RZ, 0x5 ;  /* 0x0000000003da7211 */ /* 0x000fe200078f28ff */
[----:B------:R-:W-:Y:S01]  /*1130*/  IMAD.IADD R214, R0, 0x1, -R5 ;  /* 0x0000000100d67824 */ /* 0x000fe200078e0a05 */
[----:B------:R-:W-:-:S02]  /*1140*/  LEA.HI R8, R6, R7, RZ, 0x1 ;  /* 0x0000000706087211 */ /* 0x000fc400078f08ff */
[----:B------:R-:W-:Y:S01]  /*1150*/  LOP3.LUT R3, R6, 0x3fffff0, RZ, 0xc0, !PT ;  /* 0x03fffff006037812 */ /* 0x000fe200078ec0ff */
[----:B------:R-:W-:Y:S01]  /*1160*/  IMAD.U32 R221, RZ, RZ, UR4 ;  /* 0x00000004ffdd7e24 */ /* 0x000fe2000f8e00ff */
[----:B------:R-:W-:Y:S01]  /*1170*/  SHF.R.S32.HI R5, RZ, 0x1f, R214 ;  /* 0x0000001fff057819 */ /* 0x000fe200000114d6 */
[----:B------:R-:W-:Y:S01]  /*1180*/  UMOV UR4, URZ ;  /* 0x0000003f00047c82 */ /* 0x000fe20008000000 */
[----:B------:R-:W-:Y:S01]  /*1190*/  LOP3.LUT R8, R8, 0x1ffffffe, RZ, 0xc0, !PT ;  /* 0x1ffffffe08087812 */ /* 0x000fe200078ec0ff */
[----:B------:R-:W-:Y:S01]  /*11a0*/  IMAD.IADD R3, R0, 0x1, -R3 ;  /* 0x0000000100037824 */ /* 0x000fe200078e0a03 */
[----:B------:R-:W-:Y:S01]  /*11b0*/  LEA.HI R4, R5, R214, RZ, 0x2 ;  /* 0x000000d605047211 */ /* 0x000fe200078f10ff */
[----:B------:R-:W-:Y:S01]  /*11c0*/  IMAD.U32 R19, RZ, RZ, UR4 ;  /* 0x00000004ff137e24 */ /* 0x000fe2000f8e00ff */
[----:B------:R-:W-:Y:S02]  /*11d0*/  SHF.R.S32.HI R218, RZ, 0x5, R218 ;  /* 0x00000005ffda7819 */ /* 0x000fe400000114da */
[----:B------:R-:W-:-:S02]  /*11e0*/  SHF.R.S32.HI R6, RZ, 0x2, R4 ;  /* 0x00000002ff067819 */ /* 0x000fc40000011404 */
[----:B------:R-:W-:Y:S01]  /*11f0*/  SHF.R.S32.HI R9, RZ, 0x1f, R4 ;  /* 0x0000001fff097819 */ /* 0x000fe20000011404 */
[----:B------:R-:W-:Y:S01]  /*1200*/  IMAD R3, R218, 0x10, R3 ;  /* 0x00000010da037824 */ /* 0x000fe200078e0203 */
[----:B------:R-:W-:Y:S02]  /*1210*/  SHF.R.S32.HI R217, RZ, 0x7, R2 ;  /* 0x00000007ffd97819 */ /* 0x000fe40000011402 */
[----:B------:R-:W-:Y:S02]  /*1220*/  LEA.HI R9, R9, R6, RZ, 0x3 ;  /* 0x0000000609097211 */ /* 0x000fe400078f18ff */
[----:B------:R-:W-:Y:S02]  /*1230*/  IADD3 R8, R7, -R8, RZ ;  /* 0x8000000807087210 */ /* 0x000fe40007ffe0ff */
[----:B------:R-:W-:Y:S02]  /*1240*/  LOP3.LUT R9, R9, 0xfffffff8, RZ, 0xc0, !PT ;  /* 0xfffffff809097812 */ /* 0x000fe400078ec0ff */
[----:B------:R-:W-:Y:S01]  /*1250*/  LEA.HI R2, R2, R217, RZ, 0x1 ;  /* 0x000000d902027211 */ /* 0x000fe200078f08ff */
[----:B------:R-:W-:Y:S01]  /*1260*/  IMAD R8, R3, 0x8, R8 ;  /* 0x0000000803087824 */ /* 0x000fe200078e0208 */
[----:B------:R-:W-:Y:S01]  /*1270*/  LEA.HI R5, R5, R214, RZ, 0x5 ;  /* 0x000000d605057211 */ /* 0x000fe200078f28ff */
[----:B------:R-:W-:Y:S01]  /*1280*/  IMAD.IADD R9, R6, 0x1, -R9 ;  /* 0x0000000106097824 */ /* 0x000fe200078e0a09 */
[----:B------:R-:W-:-:S02]  /*1290*/  LOP3.LUT R3, R4, 0x7ffffffc, RZ, 0xc0, !PT ;  /* 0x7ffffffc04037812 */ /* 0x000fc400078ec0ff */
[----:B------:R-:W-:Y:S02]  /*12a0*/  LOP3.LUT R2, R2, 0x3fffffe, RZ, 0xc0, !PT ;  /* 0x03fffffe02027812 */ /* 0x000fe400078ec0ff */
[----:B------:R-:W-:Y:S01]  /*12b0*/  SHF.R.S32.HI R0, RZ, 0x5, R5 ;  /* 0x00000005ff007819 */ /* 0x000fe20000011405 */
[----:B------:R-:W-:Y:S02]  /*12c0*/  IMAD.IADD R3, R214, 0x1, -R3 ;  /* 0x00000001d6037824 */ /* 0x000fe400078e0a03 */
[----:B------:R-:W-:Y:S01]  /*12d0*/  IMAD.SHL.U32 R5, R8, 0x8, RZ ;  /* 0x0000000808057824 */ /* 0x000fe200078e00ff */
[----:B------:R-:W-:Y:S01]  /*12e0*/  LEA R9, R0, R9, 0x4 ;  /* 0x0000000900097211 */ /* 0x000fe200078e20ff */
[----:B------:R-:W-:Y:S02]  /*12f0*/  IMAD.IADD R2, R217, 0x1, -R2 ;  /* 0x00000001d9027824 */ /* 0x000fe400078e0a02 */
[----:B------:R-:W-:Y:S02]  /*1300*/  IMAD R220, R3, R220, 0x50 ;  /* 0x0000005003dc7424 */ /* 0x000fe400078e02dc */
[----:B------:R-:W-:-:S04]  /*1310*/  IMAD.WIDE R16, R5, 0x2, R16 ;  /* 0x0000000205107825 */ /* 0x000fc800078e0210 */
[----:B------:R-:W-:-:S07]  /*1320*/  IMAD R219, R2, 0x40, R9 ;  /* 0x0000004002db7824 */ /* 0x000fce00078e0209 */
.L_x_156:
[----:B------:R-:W1:Y:S01]  /*1330*/  SHFL.IDX PT, R0, R217, RZ, 0x1f ;  /* 0x00001fffd9007589 */ /* 0x000e6200000e0000 */
[----:B------:R-:W-:Y:S01]  /*1340*/  R2UR UR5, R18 ;  /* 0x00000000120572ca */ /* 0x000fe200000e0000 */
[----:B------:R-:W-:Y:S01]  /*1350*/  ULDC.64 UR6, c[0x0][0x3f8] ;  /* 0x0000fe0000067ab9 */ /* 0x000fe20000000a00 */
[----:B------:R-:W-:Y:S01]  /*1360*/  ULDC UR4, c[0x0][0xda8] ;  /* 0x00036a0000047ab9 */ /* 0x000fe20000000800 */
[----:B------:R-:W-:Y:S01]  /*1370*/  UISETP.NE.U32.AND UP0, UPT, UR6, URZ, UPT ;  /* 0x0000003f0600728c */ /* 0x000fe2000bf05070 */
[----:B------:R-:W-:Y:S01]  /*1380*/  R2UR UR13, R212 ;  /* 0x00000000d40d72ca */ /* 0x000fe200000e0000 */
[----:B------:R-:W-:Y:S02]  /*1390*/  UISETP.NE.AND UP1, UPT, UR4, 0x1, UPT ;  /* 0x000000010400788c */ /* 0x000fe4000bf25270 */
[----:B------:R-:W-:Y:S01]  /*13a0*/  UISETP.NE.AND.EX UP0, UPT, UR7, URZ, UPT, UP0 ;  /* 0x0000003f0700728c */ /* 0x000fe2000bf05300 */
[----:B------:R-:W-:Y:S01]  /*13b0*/  ULDC UR4, c[0x0][0xdb4] ;  /* 0x00036d0000047ab9 */ /* 0x000fe20000000800 */
[----:B------:R-:W-:Y:S01]  /*13c0*/  ULDC UR37, c[0x0][0x404] ;  /* 0x0001010000257ab9 */ /* 0x000fe20000000800 */
[----:B------:R-:W-:-:S03]  /*13d0*/  UISETP.NE.AND UP2, UPT, UR4, 0x1, UPT ;  /* 0x000000010400788c */ /* 0x000fc6000bf45270 */
[----:B------:R-:W-:Y:S02]  /*13e0*/  UIADD3 UR11, UR5, 0x14400, URZ ;  /* 0x00014400050b7890 */ /* 0x000fe4000fffe03f */
[----:B------:R-:W-:Y:S01]  /*13f0*/  USEL UR37, UR37, 0x1, UP0 ;  /* 0x0000000125257887 */ /* 0x000fe20008000000 */
[----:B------:R-:W-:Y:S01]  /*1400*/  ULDC UR10, c[0x0][0x2e0] ;  /* 0x0000b800000a7ab9 */ /* 0x000fe20000000800 */
[----:B------:R-:W-:Y:S02]  /*1410*/  ULOP3.LUT UP0, URZ, UR11, 0x9f, URZ, 0xc0, !UPT ;  /* 0x0000009f0b3f7892 */ /* 0x000fe4000f80c03f */
[----:B------:R-:W-:Y:S01]  /*1420*/  UIMAD UR37, UR37, UR10, URZ ;  /* 0x0000000a252572a4 */ /* 0x000fe2000f8e023f */
[----:B------:R-:W-:Y:S01]  /*1430*/  @UP1 ULDC UR6, c[0x0][0xdac] ;  /* 0x00036b0000061ab9 */ /* 0x000fe20000000800 */
[----:B-1----:R-:W-:Y:S01]  /*1440*/  R2UR UR8, R0 ;  /* 0x00000000000872ca */ /* 0x002fe200000e0000 */
[----:B------:R-:W-:Y:S01]  /*1450*/  UIMAD.WIDE.U32 UR6, UR13, UR6, URZ ;  /* 0x000000060d0672a5 */ /* 0x000fe2000f8e003f */
[----:B------:R-:W-:Y:S01]  /*1460*/  PLOP3.LUT P0, PT, PT, PT, UP0, 0x80, 0x0 ;  /* 0x000000000000781c */ /* 0x000fe20003f0f008 */
[----:B------:R-:W-:Y:S01]  /*1470*/  @UP1 ULDC UR12, c[0x0][0xdb0] ;  /* 0x00036c00000c1ab9 */ /* 0x000fe20000000800 */
[----:B------:R-:W-:Y:S01]  /*1480*/  UMOV UR14, UR13 ;  /* 0x0000000d000e7c82 */ /* 0x000fe20008000000 */
[----:B------:R-:W-:-:S06]  /*1490*/  @UP1 USHF.R.U32.HI UR14, URZ, UR12, UR7 ;  /* 0x0000000c3f0e1299 */ /* 0x000fcc0008011607 */
[----:B------:R-:W-:Y:S01]  /*14a0*/  IMAD.U32 R216, RZ, RZ, UR14 ;  /* 0x0000000effd87e24 */ /* 0x000fe2000f8e00ff */
[----:B------:R-:W-:Y:S01]  /*14b0*/  UMOV UR36, UR14 ;  /* 0x0000000e00247c82 */ /* 0x000fe20008000000 */
[----:B------:R-:W-:-:S04]  /*14c0*/  ULEA.HI UR4, UR8, UR8, URZ, 0x1 ;  /* 0x0000000808047291 */ /* 0x000fc8000f8f083f */
[----:B------:R-:W-:-:S03]  /*14d0*/  ULOP3.LUT UR9, UR4, 0x1e, URZ, 0xc0, !UPT ;  /* 0x0000001e04097892 */ /* 0x000fc6000f8ec03f */
[----:B------:R-:W-:Y:S01]  /*14e0*/  @UP2 ULDC.64 UR4, c[0x0][0xdb8] ;  /* 0x00036e0000042ab9 */ /* 0x000fe20000000a00 */
[----:B------:R-:W-:Y:S02]  /*14f0*/  UIADD3 UR9, UR8, -UR9, URZ ;  /* 0x8000000908097290 */ /* 0x000fe4000fffe03f */
[----:B------:R-:W-:Y:S02]  /*1500*/  UIADD3 UR8, UR37, 0x4f, URZ ;  /* 0x0000004f25087890 */ /* 0x000fe4000fffe03f */
[----:B------:R-:W-:Y:S02]  /*1510*/  ULEA UR10, UR9, UR11, 0xd ;  /* 0x0000000b090a7291 */ /* 0x000fe4000f8e683f */
[----:B------:R-:W-:Y:S02]  /*1520*/  UIMAD.WIDE UR8, UR8, 0x66666667, URZ ;  /* 0x66666667080878a5 */ /* 0x000fe4000f8e023f */
[----:B------:R-:W-:Y:S02]  /*1530*/  UIMAD.WIDE.U32 UR6, UR14, UR4, URZ ;  /* 0x000000040e0672a5 */ /* 0x000fe4000f8e003f */
[----:B------:R-:W-:-:S02]  /*1540*/  USHF.R.U32.HI UR10, URZ, 0x4, UR10 ;  /* 0x000000043f0a7899 */ /* 0x000fc4000801160a */
[----:B------:R-:W-:Y:S01]  /*1550*/  USHF.R.U32.HI UR61, URZ, 0x1f, UR9 ;  /* 0x0000001f3f3d7899 */ /* 0x000fe20008011609 */
[----:B------:R-:W-:Y:S01]  /*1560*/  UMOV UR4, UR13 ;  /* 0x0000000d00047c82 */ /* 0x000fe20008000000 */
[----:B------:R-:W-:Y:S01]  /*1570*/  ULOP3.LUT UR39, UR10, 0x3fff, URZ, 0xc0, !UPT ;  /* 0x00003fff0a277892 */ /* 0x000fe2000f8ec03f */
[----:B------:R-:W-:Y:S01]  /*1580*/  IMAD.U32 R215, RZ, RZ, UR4 ;  /* 0x00000004ffd77e24 */ /* 0x000fe2000f8e00ff */
[----:B------:R-:W-:Y:S02]  /*1590*/  @UP2 USHF.R.U32.HI UR36, URZ, UR5, UR7 ;  /* 0x000000053f242299 */ /* 0x000fe40008011607 */
[----:B------:R-:W-:Y:S01]  /*15a0*/  ULEA.HI.SX32 UR61, UR9, UR61, 0x1b ;  /* 0x0000003d093d7291 */ /* 0x000fe2000f8fda3f */
[----:B------:R-:W-:Y:S11]  /*15b0*/  @!P0 BRA `(.L_x_130) ;  /* 0x0000000000408947 */ /* 0x000ff60003800000 */
[----:B------:R-:W-:Y:S01]  /*15c0*/  MOV R0, 0x0 ;  /* 0x0000000000007802 */ /* 0x000fe20000000f00 */
[----:B------:R-:W-:Y:S01]  /*15d0*/  ULDC.64 UR4, c[0x4][0xa8] ;  /* 0x01002a0000047ab9 */ /* 0x000fe20000000a00 */
[----:B------:R-:W-:Y:S01]  /*15e0*/  ULDC.64 UR6, c[0x4][0x20] ;  /* 0x0100080000067ab9 */ /* 0x000fe20000000a00 */
[----:B------:R-:W-:Y:S01]  /*15f0*/  IMAD.U32 R4, RZ, RZ, UR4 ;  /* 0x00000004ff047e24 */ /* 0x000fe2000f8e00ff */
[----:B------:R1:W2:Y:S01]  /*1600*/  LDC.64 R2, c[0x4][R0] ;  /* 0x0100000000027b82 */ /* 0x0002a20000000a00 */
[----:B------:R-:W-:Y:S01]  /*1610*/  MOV R5, UR5 ;  /* 0x0000000500057c02 */ /* 0x000fe20008000f00 */
[----:B------:R-:W-:Y:S01]  /*1620*/  ULDC.64 UR4, c[0x4][0xb0] ;  /* 0x01002c0000047ab9 */ /* 0x000fe20000000a00 */
[----:B------:R-:W-:Y:S02]  /*1630*/  IMAD.U32 R10, RZ, RZ, UR6 ;  /* 0x00000006ff0a7e24 */ /* 0x000fe4000f8e00ff */
[----:B------:R-:W-:Y:S02]  /*1640*/  IMAD.U32 R6, RZ, RZ, UR4 ;  /* 0x00000004ff067e24 */ /* 0x000fe4000f8e00ff */
[----:B------:R-:W-:-:S02]  /*1650*/  IMAD.U32 R7, RZ, RZ, UR5 ;  /* 0x00000005ff077e24 */ /* 0x000fc4000f8e00ff */
[----:B------:R-:W-:Y:S02]  /*1660*/  IMAD.U32 R11, RZ, RZ, UR7 ;  /* 0x00000007ff0b7e24 */ /* 0x000fe4000f8e00ff */
[----:B------:R-:W-:Y:S02]  /*1670*/  IMAD.MOV.U32 R8, RZ, RZ, 0x70 ;  /* 0x00000070ff087424 */ /* 0x000fe400078e00ff */
[----:B------:R-:W-:Y:S02]  /*1680*/  IMAD.MOV.U32 R12, RZ, RZ, 0x1 ;  /* 0x00000001ff0c7424 */ /* 0x000fe400078e00ff */
[----:B-1----:R-:W-:-:S07]  /*1690*/  IMAD.MOV.U32 R13, RZ, RZ, RZ ;  /* 0x000000ffff0d7224 */ /* 0x002fce00078e00ff */
[----:B------:R-:W-:-:S07]  /*16a0*/  LEPC R20, `(.L_x_130) ;  /* 0x000000001014794e */ /* 0x000fce0000000000 */
[----:B--2---:R-:W-:Y:S05]  /*16b0*/  CALL.ABS.NOINC R2 ;  /* 0x0000000002007343 */ /* 0x004fea0003c00000 */
.L_x_130:
[----:B------:R-:W-:Y:S02]  /*16c0*/  R2UR UR4, R213 ;  /* 0x00000000d50472ca */ /* 0x000fe400000e0000 */
[----:B------:R-:W-:Y:S02]  /*16d0*/  R2UR UR6, R18 ;  /* 0x00000000120672ca */ /* 0x000fe400000e0000 */
[----:B------:R-:W-:-:S09]  /*16e0*/  R2UR UR5, R221 ;  /* 0x00000000dd0572ca */ /* 0x000fd200000e0000 */
[----:B------:R-:W-:-:S04]  /*16f0*/  ULOP3.LUT UR4, UR4, 0x1, URZ, 0xc0, !UPT ;  /* 0x0000000104047892 */ /* 0x000fc8000f8ec03f */
[----:B------:R-:W-:Y:S02]  /*1700*/  MOV R2, UR5 ;  /* 0x0000000500027c02 */ /* 0x000fe40008000f00 */
[----:B------:R-:W-:Y:S02]  /*1710*/  IMAD.U32 R0, RZ, RZ, UR4 ;  /* 0x00000004ff007e24 */ /* 0x000fe4000f8e00ff */
[----:B------:R-:W-:-:S03]  /*1720*/  ISETP.NE.AND P0, PT, R2, 0x3, PT ;  /* 0x000000030200780c */ /* 0x000fc60003f05270 */
[----:B------:R-:W-:-:S04]  /*1730*/  SHF.L.U32 R0, R0, 0x1f, RZ ;  /* 0x0000001f00007819 */ /* 0x000fc800000006ff */
[----:B------:R-:W1:Y:S02]  /*1740*/  SYNCS.PHASECHK.TRANS64.TRYWAIT P1, [UR6+0x38800], R0 ;  /* 0x03880000ff0075a7 */ /* 0x000e640008020146 */
[----:B-1----:R-:W-:Y:S05]  /*1750*/  @!P1 BRA `(.L_x_131) ;  /* 0x000000d000049947 */ /* 0x002fea0003800000 */
.L_x_223:
[----:B------:R-:W-:Y:S05]  /*1760*/  @!P0 BRA `(.L_x_132) ;  /* 0x0000000000048947 */ /* 0x000fea0003800000 */
[----:B------:R-:W-:Y:S01]  /*1770*/  BPT.TRAP 0x1 ;  /* 0x000000040000795c */ /* 0x000fe20000300000 */
.L_x_132:
[----:B------:R-:W-:Y:S01]  /*1780*/  R2UR UR5, R19 ;  /* 0x00000000130572ca */ /* 0x000fe200000e0000 */
[----:B-1----:R-:W-:Y:S01]  /*1790*/  IMAD.U32 R0, RZ, RZ, UR38 ;  /* 0x00000026ff007e24 */ /* 0x002fe2000f8e00ff */
[----:B------:R-:W-:-:S11]  /*17a0*/  R2UR UR4, R18 ;  /* 0x00000000120472ca */ /* 0x000fd600000e0000 */
[----:B------:R-:W-:Y:S02]  /*17b0*/  IMAD.U32 R3, RZ, RZ, UR5 ;  /* 0x00000005ff037e24 */ /* 0x000fe4000f8e00ff */
[----:B------:R-:W-:-:S03]  /*17c0*/  LEA R0, R0, UR4, 0x3 ;  /* 0x0000000400007c11 */ /* 0x000fc6000f8e18ff */
[----:B------:R-:W-:-:S04]  /*17d0*/  SHF.L.U32 R3, R3, 0x1f, RZ ;  /* 0x0000001f03037819 */ /* 0x000fc800000006ff */
[----:B------:R1:W2:Y:S01]  /*17e0*/  SYNCS.PHASECHK.TRANS64.TRYWAIT P1, [R0+URZ+0x38830], R3 ;  /* 0x03883003000075a7 */ /* 0x0002a2000802017f */
[----:B------:R-:W-:Y:S05]  /*17f0*/  @!P0 BRA `(.L_x_133) ;  /* 0x0000000000048947 */ /* 0x000fea0003800000 */
[----:B------:R-:W-:Y:S01]  /*1800*/  BPT.TRAP 0x1 ;  /* 0x000000040000795c */ /* 0x000fe20000300000 */
.L_x_133:
[----:B--2---:R-:W-:Y:S05]  /*1810*/  @P1 BRA `(.L_x_134) ;  /* 0x0000000000081947 */ /* 0x004fea0003800000 */
[----:B------:R-:W2:Y:S02]  /*1820*/  SYNCS.PHASECHK.TRANS64.TRYWAIT P1, [R0+URZ+0x38830], R3 ;  /* 0x03883003000075a7 */ /* 0x000ea4000802017f */
[----:B--2---:R-:W-:Y:S05]  /*1830*/  @!P1 BRA `(.L_x_135) ;  /* 0x000000cc00e89947 */ /* 0x004fea0003800000 */
.L_x_134:
[----:B------:R-:W-:Y:S05]  /*1840*/  WARPSYNC.ALL ;  /* 0x0000000000007948 */ /* 0x000fea0003800000 */
[----:B------:R-:W-:Y:S01]  /*1850*/  R2UR UR4, R18 ;  /* 0x00000000120472ca */ /* 0x000fe200000e0000 */
[----:B------:R-:W-:Y:S01]  /*1860*/  ULOP3.LUT UR5, UR39, 0x10000, URZ, 0xfc, !UPT ;  /* 0x0001000027057892 */ /* 0x000fe2000f8efc3f */
[----:B------:R-:W-:Y:S01]  /*1870*/  WARPGROUP.ARRIVE ;  /* 0x00000000000079c5 */ /* 0x000fe20000000000 */
[----:B------:R-:W-:Y:S01]  /*1880*/  UMOV UR17, 0x40000040 ;  /* 0x4000004000117882 */ /* 0x000fe20000000000 */
[----:B------:R-:W-:Y:S01]  /*1890*/  UMOV UR19, 0x40000040 ;  /* 0x4000004000137882 */ /* 0x000fe20000000000 */
[----:B------:R-:W-:Y:S01]  /*18a0*/  UMOV UR9, UR17 ;  /* 0x0000001100097c82 */ /* 0x000fe20008000000 */
[----:B------:R-:W-:Y:S01]  /*18b0*/  UMOV UR11, 0x40000040 ;  /* 0x40000040000b7882 */ /* 0x000fe20000000000 */
[----:B------:R-:W-:Y:S01]  /*18c0*/  UMOV UR13, UR17 ;  /* 0x00000011000d7c82 */ /* 0x000fe20008000000 */
[----:B------:R-:W-:Y:S01]  /*18d0*/  UMOV UR16, UR5 ;  /* 0x0000000500107c82 */ /* 0x000fe20008000000 */
[----:B------:R-:W-:Y:S01]  /*18e0*/  UMOV UR15, 0x40000040 ;  /* 0x40000040000f7882 */ /* 0x000fe20000000000 */
[----:B------:R-:W-:Y:S01]  /*18f0*/  UMOV UR8, UR16 ;  /* 0x0000001000087c82 */ /* 0x000fe20008000000 */
[----:B------:R-:W-:Y:S01]  /*1900*/  UMOV UR12, UR16 ;  /* 0x00000010000c7c82 */ /* 0x000fe20008000000 */
[----:B------:R-:W-:Y:S01]  /*1910*/  IMAD.U32 R14, RZ, RZ, UR16 ;  /* 0x00000010ff0e7e24 */ /* 0x000fe2000f8e00ff */
[----:B------:R-:W-:Y:S01]  /*1920*/  UIADD3 UR4, UR4, 0x24400, URZ ;  /* 0x0002440004047890 */ /* 0x000fe2000fffe03f */
[----:B------:R-:W-:Y:S01]  /*1930*/  IMAD.U32 R15, RZ, RZ, UR17 ;  /* 0x00000011ff0f7e24 */ /* 0x000fe2000f8e00ff */
[----:B------:R-:W-:Y:S01]  /*1940*/  UMOV UR23, 0x40000040 ;  /* 0x4000004000177882 */ /* 0x000fe20000000000 */
[----:B------:R-:W-:Y:S01]  /*1950*/  UMOV UR27, 0x40000040 ;  /* 0x40000040001b7882 */ /* 0x000fe20000000000 */
[----:B------:R-:W-:Y:S01]  /*1960*/  USHF.R.U32.HI UR4, URZ, 0x4, UR4 ;  /* 0x000000043f047899 */ /* 0x000fe20008011604 */
[----:B------:R-:W-:Y:S01]  /*1970*/  MOV R4, UR38 ;  /* 0x0000002600047c02 */ /* 0x000fe20008000f00 */
[----:B------:R-:W-:Y:S01]  /*1980*/  UMOV UR31, 0x40000040 ;  /* 0x40000040001f7882 */ /* 0x000fe20000000000 */
[----:B------:R-:W-:Y:S01]  /*1990*/  UMOV UR35, 0x40000040 ;  /* 0x4000004000237882 */ /* 0x000fe20000000000 */
[----:B------:R-:W-:Y:S01]  /*19a0*/  ULOP3.LUT UR4, UR4, 0x3fff, URZ, 0xc0, !UPT ;  /* 0x00003fff04047892 */ /* 0x000fe2000f8ec03f */
[----:B------:R-:W-:Y:S01]  /*19b0*/  MOV R5, UR37 ;  /* 0x0000002500057c02 */ /* 0x000fe20008000f00 */
[----:B------:R-:W-:Y:S01]  /*19c0*/  UMOV UR43, 0x40000040 ;  /* 0x40000040002b7882 */ /* 0x000fe20000000000 */
[----:B------:R-:W-:Y:S01]  /*19d0*/  UMOV UR47, 0x40000040 ;  /* 0x40000040002f7882 */ /* 0x000fe20000000000 */
[----:B------:R-:W-:Y:S01]  /*19e0*/  ULOP3.LUT UR6, UR4, 0x10000, URZ, 0xfc, !UPT ;  /* 0x0001000004067892 */ /* 0x000fe2000f8efc3f */
[----:B------:R-:W-:Y:S01]  /*19f0*/  MOV R20, UR36 ;  /* 0x0000002400147c02 */ /* 0x000fe20008000f00 */
[----:B------:R-:W-:Y:S01]  /*1a00*/  UMOV UR51, 0x40000040 ;  /* 0x4000004000337882 */ /* 0x000fe20000000000 */
[----:B------:R-:W-:Y:S01]  /*1a10*/  UMOV UR55, 0x40000040 ;  /* 0x4000004000377882 */ /* 0x000fe20000000000 */
[----:B------:R-:W-:-:S02]  /*1a20*/  UIMAD UR4, UR38, 0xa00, UR6 ;  /* 0x00000a00260478a4 */ /* 0x000fc4000f8e0206 */
[----:B------:R-:W-:Y:S01]  /*1a30*/  IMAD.U32 R21, RZ, RZ, UR6 ;  /* 0x00000006ff157e24 */ /* 0x000fe2000f8e00ff */
[----:B------:R-:W-:Y:S01]  /*1a40*/  UMOV UR59, 0x40000040 ;  /* 0x40000040003b7882 */ /* 0x000fe20000000000 */
[----:B------:R-:W-:Y:S02]  /*1a50*/  UIADD3 UR10, UR4, 0x80, URZ ;  /* 0x00000080040a7890 */ /* 0x000fe4000fffe03f */
[----:B------:R-:W-:Y:S02]  /*1a60*/  UIADD3 UR14, UR4, 0x100, URZ ;  /* 0x00000100040e7890 */ /* 0x000fe4000fffe03f */
[----:B------:R-:W-:Y:S01]  /*1a70*/  UMOV UR18, UR4 ;  /* 0x0000000400127c82 */ /* 0x000fe20008000000 */
[----:B------:R-:W-:Y:S01]  /*1a80*/  UIADD3 UR6, UR4, 0x200, URZ ;  /* 0x0000020004067890 */ /* 0x000fe2000fffe03f */
[----:B------:R-:W-:Y:S01]  /*1a90*/  HGMMA.64x16x16.F32 R56, gdesc[UR16], RZ, !UPT, gsb0 ;  /* 0x00200000103879f0 */ /* 0x000fe2000c0008ff */
[----:B------:R-:W-:Y:S01]  /*1aa0*/  UIADD3 UR7, UR4, 0x2, URZ ;  /* 0x0000000204077890 */ /* 0x000fe2000fffe03f */
[----:B------:R-:W-:Y:S01]  /*1ab0*/  UMOV UR19, 0x40000040 ;  /* 0x4000004000137882 */ /* 0x000fe20000000000 */
[----:B------:R-:W-:-:S02]  /*1ac0*/  UIADD3 UR22, UR4, 0x384, URZ ;  /* 0x0000038404167890 */ /* 0x000fc4000fffe03f */
[----:B------:R-:W-:-:S03]  /*1ad0*/  UIADD3 UR26, UR4, 0x386, URZ ;  /* 0x00000386041a7890 */ /* 0x000fc6000fffe03f */
[----:B------:R-:W-:Y:S01]  /*1ae0*/  UMOV UR18, UR7 ;  /* 0x0000000700127c82 */ /* 0x000fe20008000000 */
[----:B------:R-:W-:Y:S02]  /*1af0*/  UIADD3 UR7, UR4, 0x4, URZ ;  /* 0x0000000404077890 */ /* 0x000fe4000fffe03f */
[----:B------:R-:W-:Y:S02]  /*1b00*/  UIADD3 UR30, UR4, 0x600, URZ ;  /* 0x00000600041e7890 */ /* 0x000fe4000fffe03f */
[----:B------:R-:W-:Y:S02]  /*1b10*/  UIADD3 UR34, UR4, 0x602, URZ ;  /* 0x0000060204227890 */ /* 0x000fe4000fffe03f */
[----:B------:R-:W-:Y:S02]  /*1b20*/  UIADD3 UR42, UR4, 0x584, URZ ;  /* 0x00000584042a7890 */ /* 0x000fe4000fffe03f */
[----:B------:R-:W-:Y:S02]  /*1b30*/  UIADD3 UR46, UR4, 0x586, URZ ;  /* 0x00000586042e7890 */ /* 0x000fe4000fffe03f */
[----:B------:R-:W-:-:S02]  /*1b40*/  UIADD3 UR50, UR4, 0x800, URZ ;  /* 0x0000080004327890 */ /* 0x000fc4000fffe03f */
[----:B------:R-:W-:Y:S02]  /*1b50*/  UIADD3 UR54, UR4, 0x802, URZ ;  /* 0x0000080204367890 */ /* 0x000fe4000fffe03f */
[----:B------:R-:W-:Y:S01]  /*1b60*/  UIADD3 UR58, UR4, 0x804, URZ ;  /* 0x00000804043a7890 */ /* 0x000fe2000fffe03f */
[----:B------:R-:W-:Y:S01]  /*1b70*/  UMOV UR39, 0x40000040 ;  /* 0x4000004000277882 */ /* 0x000fe20000000000 */
        /* <DEDUP_REMOVED lines=9> */
[----:B------:R-:W-:Y:S01]  /*1c10*/  HGMMA.64x16x16.F32 R40, gdesc[UR12], RZ, !UPT, gsb0 ;  /* 0x002000000c2879f0 */ /* 0x000fe2000c0008ff */
[----:B------:R-:W-:Y:S01]  /*1c20*/  UIADD3 UR14, UR4, 0x102, URZ ;  /* 0x00000102040e7890 */ /* 0x000fe2000fffe03f */
[----:B------:R-:W-:Y:S01]  /*1c30*/  UMOV UR15, 0x40000040 ;  /* 0x40000040000f7882 */ /* 0x000fe20000000000 */
[----:B------:R-:W-:Y:S02]  /*1c40*/  WARPGROUP.DEPBAR.LE gsb0, 0x0 ;  /* 0x00008000000079c5 */ /* 0x000fe40000010000 */
[----:B------:R-:W-:-:S06]  /*1c50*/  WARPGROUP.ARRIVE ;  /* 0x00000000000079c5 */ /* 0x000fcc0000000000 */
[----:B------:R-:W-:Y:S01]  /*1c60*/  HGMMA.64x16x16.F32 R32, gdesc[UR8], RZ, !UPT, gsb0 ;  /* 0x00200000082079f0 */ /* 0x000fe2000c0008ff */
[----:B------:R-:W-:Y:S01]  /*1c70*/  UMOV UR8, UR16 ;  /* 0x0000001000087c82 */ /* 0x000fe20008000000 */
[----:B------:R-:W-:Y:S01]  /*1c80*/  UMOV UR9, UR17 ;  /* 0x0000001100097c82 */ /* 0x000fe20008000000 */
[----:B------:R-:W-:Y:S01]  /*1c90*/  UMOV UR10, UR6 ;  /* 0x00000006000a7c82 */ /* 0x000fe20008000000 */
[----:B------:R-:W-:Y:S01]  /*1ca0*/  UMOV UR11, 0x40000040 ;  /* 0x40000040000b7882 */ /* 0x000fe20000000000 */
[----:B------:R-:W-:Y:S01]  /*1cb0*/  UIADD3 UR6, UR5, 0x2, URZ ;  /* 0x0000000205067890 */ /* 0x000fe2000fffe03f */
[----:B------:R-:W-:Y:S02]  /*1cc0*/  UMOV UR17, 0x40000040 ;  /* 0x4000004000117882 */ /* 0x000fe40000000000 */
[----:B------:R-:W-:Y:S01]  /*1cd0*/  UMOV UR13, UR17 ;  /* 0x00000011000d7c82 */ /* 0x000fe20008000000 */
[----:B------:R-:W-:-:S03]  /*1ce0*/  IMAD.U32 R13, RZ, RZ, UR17 ;  /* 0x00000011ff0d7e24 */ /* 0x000fc6000f8e00ff */
[----:B------:R-:W-:Y:S01]  /*1cf0*/  UMOV UR16, UR6 ;  /* 0x0000000600107c82 */ /* 0x000fe20008000000 */
[----:B------:R-:W-:Y:S01]  /*1d00*/  UIADD3 UR6, UR4, 0x202, URZ ;  /* 0x0000020204067890 */ /* 0x000fe2000fffe03f */
[----:B------:R-:W-:Y:S01]  /*1d10*/  IMAD.U32 R12, RZ, RZ, UR16 ;  /* 0x00000010ff0c7e24 */ /* 0x000fe2000f8e00ff */
[----:B------:R-:W-:Y:S01]  /*1d20*/  UMOV UR12, UR16 ;  /* 0x00000010000c7c82 */ /* 0x000fe20008000000 */
        /* <DEDUP_REMOVED lines=33> */
[----:B------:R-:W-:Y:S02]  /*1f40*/  UMOV UR17, 0x40000040 ;  /* 0x4000004000117882 */ /* 0x000fe40000000000 */
[----:B------:R-:W-:Y:S01]  /*1f50*/  UMOV UR13, UR17 ;  /* 0x00000011000d7c82 */ /* 0x000fe20008000000 */
[----:B------:R-:W-:-:S03]  /*1f60*/  MOV R11, UR17 ;  /* 0x00000011000b7c02 */ /* 0x000fc60008000f00 */
[----:B------:R-:W-:Y:S01]  /*1f70*/  UMOV UR16, UR6 ;  /* 0x0000000600107c82 */ /* 0x000fe20008000000 */
[----:B------:R-:W-:Y:S01]  /*1f80*/  UIADD3 UR6, UR4, 0x204, URZ ;  /* 0x0000020404067890 */ /* 0x000fe2000fffe03f */
[----:B------:R-:W-:Y:S01]  /*1f90*/  IMAD.U32 R10, RZ, RZ, UR16 ;  /* 0x00000010ff0a7e24 */ /* 0x000fe2000f8e00ff */
[----:B------:R-:W-:Y:S01]  /*1fa0*/  UMOV UR12, UR16 ;  /* 0x00000010000c7c82 */ /* 0x000fe20008000000 */
        /* <DEDUP_REMOVED lines=77> */
[----:B------:R-:W-:Y:S01]  /*2480*/  UMOV UR9, 0x40000040 ;  /* 0x4000004000097882 */ /* 0x000fe20000000000 */
[----:B------:R-:W-:Y:S01]  /*2490*/  UMOV UR11, 0x40000040 ;  /* 0x40000040000b7882 */ /* 0x000fe20000000000 */
[----:B------:R-:W-:Y:S02]  /*24a0*/  UMOV UR13, UR9 ;  /* 0x00000009000d7c82 */ /* 0x000fe40008000000 */
[----:B------:R-:W-:Y:S01]  /*24b0*/  UMOV UR12, UR8 ;  /* 0x00000008000c7c82 */ /* 0x000fe20008000000 */
[----:B------:R-:W-:Y:S02]  /*24c0*/  MOV R2, UR9 ;  /* 0x0000000900027c02 */ /* 0x000fe40008000f00 */
[----:B-12---:R-:W-:Y:S01]  /*24d0*/  MOV R3, UR8 ;  /* 0x0000000800037c02 */ /* 0x006fe20008000f00 */
[----:B------:R-:W-:-:S02]  /*24e0*/  WARPGROUP.DEPBAR.LE gsb0, 0x0 ;  /* 0x00008000000079c5 */ /* 0x000fc40000010000 */
        /* <DEDUP_REMOVED lines=28> */
[----:B------:R-:W-:Y:S01]  /*26b0*/  UMOV UR9, 0x40000040 ;  /* 0x4000004000097882 */ /* 0x000fe20000000000 */
[----:B------:R-:W-:Y:S01]  /*26c0*/  UMOV UR11, 0x40000040 ;  /* 0x40000040000b7882 */ /* 0x000fe20000000000 */
[----:B------:R-:W-:Y:S01]  /*26d0*/  UMOV UR37, UR9 ;  /* 0x0000000900257c82 */ /* 0x000fe20008000000 */
[----:B------:R-:W-:Y:S01]  /*26e0*/  IMAD.U32 R7, RZ, RZ, UR9 ;  /* 0x00000009ff077e24 */ /* 0x000fe2000f8e00ff */
        /* <DEDUP_REMOVED lines=247> */
[----:B------:R-:W-:-:S07]  /*3660*/  UIADD3 UR5, UR5, 0xc06, URZ ;  /* 0x00000c0605057890 */ /* 0x000fce000fffe03f */
[----:B------:R-:W-:Y:S01]  /*3670*/  UMOV UR8, UR5 ;  /* 0x0000000500087c82 */ /* 0x000fe20008000000 */
[----:B------:R-:W-:Y:S01]  /*3680*/  UIADD3 UR5, UR4, 0x806, URZ ;  /* 0x0000080604057890 */ /* 0x000fe2000fffe03f */
[----:B------:R-:W-:Y:S01]  /*3690*/  IMAD.U32 R6, RZ, RZ, UR8 ;  /* 0x00000008ff067e24 */ /* 0x000fe2000f8e00ff */
[----:B------:R-:W-:Y:S01]  /*36a0*/  UMOV UR36, UR8 ;  /* 0x0000000800247c82 */ /* 0x000fe20008000000 */
[----:B------:R-:W-:-:S04]  /*36b0*/  UMOV UR14, UR8 ;  /* 0x00000008000e7c82 */ /* 0x000fc80008000000 */
[----:B------:R-:W-:Y:S01]  /*36c0*/  UMOV UR38, UR5 ;  /* 0x0000000500267c82 */ /* 0x000fe20008000000 */
        /* <DEDUP_REMOVED lines=33> */
[----:B------:R-:W-:Y:S01]  /*38e0*/  UMOV UR7, 0x40000040 ;  /* 0x4000004000077882 */ /* 0x000fe20000000000 */
[----:B------:R-:W-:Y:S02]  /*38f0*/  WARPGROUP.DEPBAR.LE gsb0, 0x0 ;  /* 0x00008000000079c5 */ /* 0x000fe40000010000 */
[----:B------:R-:W-:-:S06]  /*3900*/  WARPGROUP.ARRIVE ;  /* 0x00000000000079c5 */ /* 0x000fcc0000000000 */
[----:B------:R-:W-:Y:S01]  /*3910*/  HGMMA.64x16x16.F32 R32, gdesc[UR52], R32, gsb0 ;  /* 0x00200000342079f0 */ /* 0x000fe20008000820 */
[----:B------:R-:W-:Y:S01]  /*3920*/  UMOV UR54, UR6 ;  /* 0x0000000600367c82 */ /* 0x000fe20008000000 */
[----:B------:R-:W-:Y:S01]  /*3930*/  UMOV UR55, 0x40000040 ;  /* 0x4000004000377882 */ /* 0x000fe20000000000 */
[----:B------:R-:W-:-:S07]  /*3940*/  UIADD3 UR6, UR4, 0x786, URZ ;  /* 0x0000078604067890 */ /* 0x000fce000fffe03f */
[----:B------:R-:W-:Y:S01]  /*3950*/  UMOV UR10, UR6 ;  /* 0x00000006000a7c82 */ /* 0x000fe20008000000 */
        /* <DEDUP_REMOVED lines=8> */
[----:B------:R-:W-:Y:S02]  /*39e0*/  R2UR UR9, R2 ;  /* 0x00000000020972ca */ /* 0x000fe400000e0000 */
[----:B------:R-:W-:Y:S01]  /*39f0*/  UMOV UR4, UR14 ;  /* 0x0000000e00047c82 */ /* 0x000fe20008000000 */
[----:B------:R-:W-:Y:S01]  /*3a00*/  R2UR UR8, R3 ;  /* 0x00000000030872ca */ /* 0x000fe200000e0000 */
[----:B------:R-:W-:Y:S02]  /*3a10*/  WARPGROUP.DEPBAR.LE gsb0, 0x0 ;  /* 0x00008000000079c5 */ /* 0x000fe40000010000 */
[----:B------:R-:W-:-:S06]  /*3a20*/  WARPGROUP.ARRIVE ;  /* 0x00000000000079c5 */ /* 0x000fcc0000000000 */
[----:B------:R-:W-:Y:S01]  /*3a30*/  HGMMA.64x16x16.F32 R48, gdesc[UR36], R48, gsb0 ;  /* 0x00200000243079f0 */ /* 0x000fe20008000830 */
[----:B------:R-:W-:Y:S02]  /*3a40*/  R2UR UR38, R4 ;  /* 0x00000000042672ca */ /* 0x000fe400000e0000 */
[----:B------:R-:W-:Y:S02]  /*3a50*/  R2UR UR37, R5 ;  /* 0x00000000052572ca */ /* 0x000fe400000e0000 */
[----:B------:R-:W-:Y:S01]  /*3a60*/  R2UR UR36, R20 ;  /* 0x00000000142472ca */ /* 0x000fe200000e0000 */
        /* <DEDUP_REMOVED lines=16> */
.L_x_136:
[----:B------:R-:W-:Y:S01]  /*3b70*/  VIADD R2, R220, UR37 ;  /* 0x00000025dc027c36 */ /* 0x000fe20008000000 */
[----:B------:R-:W2:Y:S01]  /*3b80*/  LDL R66, [R1+0x4] ;  /* 0x0000040001427983 */ /* 0x000ea20000100800 */
[----:B------:R-:W-:Y:S01]  /*3b90*/  IMAD.U32 R3, RZ, RZ, UR61 ;  /* 0x0000003dff037e24 */ /* 0x000fe2000f8e00ff */
[----:B------:R-:W-:Y:S01]  /*3ba0*/  ULDC UR5, c[0x0][0x988] ;  /* 0x0002620000057ab9 */ /* 0x000fe20000000800 */
[----:B------:R-:W-:Y:S01]  /*3bb0*/  P2R R65, PR, RZ, 0x1 ;  /* 0x00000001ff417803 */ /* 0x000fe20000000000 */
[----:B------:R-:W-:Y:S01]  /*3bc0*/  UISETP.GE.AND UP0, UPT, UR37, 0x51, UPT ;  /* 0x000000512500788c */ /* 0x000fe2000bf06270 */
[----:B------:R-:W-:Y:S01]  /*3bd0*/  IMAD R2, R3, -0x50, R2 ;  /* 0xffffffb003027824 */ /* 0x000fe200078e0202 */
[----:B------:R-:W-:Y:S02]  /*3be0*/  CS2R R150, SRZ ;  /* 0x0000000000967805 */ /* 0x000fe4000001ff00 */
[----:B------:R-:W-:Y:S02]  /*3bf0*/  CS2R R148, SRZ ;  /* 0x0000000000947805 */ /* 0x000fe4000001ff00 */
[----:B------:R-:W-:-:S02]  /*3c00*/  CS2R R146, SRZ ;  /* 0x0000000000927805 */ /* 0x000fc4000001ff00 */
[----:B------:R-:W-:Y:S02]  /*3c10*/  CS2R R144, SRZ ;  /* 0x0000000000907805 */ /* 0x000fe4000001ff00 */
[C---:B------:R-:W-:Y:S02]  /*3c20*/  ISETP.GT.AND P2, PT, R2.reuse, RZ, PT ;  /* 0x000000ff0200720c */ /* 0x040fe40003f44270 */
[----:B------:R-:W-:Y:S02]  /*3c30*/  CS2R R142, SRZ ;  /* 0x00000000008e7805 */ /* 0x000fe4000001ff00 */
[C---:B------:R-:W-:Y:S02]  /*3c40*/  ISETP.GT.AND P1, PT, R2.reuse, 0x1, PT ;  /* 0x000000010200780c */ /* 0x040fe40003f24270 */
[----:B------:R-:W-:Y:S02]  /*3c50*/  CS2R R140, SRZ ;  /* 0x00000000008c7805 */ /* 0x000fe4000001ff00 */
[----:B------:R-:W-:-:S02]  /*3c60*/  ISETP.GT.AND P6, PT, R2, 0x8, PT ;  /* 0x000000080200780c */ /* 0x000fc40003fc4270 */
[----:B------:R-:W-:Y:S02]  /*3c70*/  CS2R R138, SRZ ;  /* 0x00000000008a7805 */ /* 0x000fe4000001ff00 */
[----:B------:R-:W-:Y:S02]  /*3c80*/  FSEL R56, R56, -INF , P2 ;  /* 0xff80000038387808 */ /* 0x000fe40001000000 */
[----:B------:R-:W-:Y:S02]  /*3c90*/  CS2R R136, SRZ ;  /* 0x0000000000887805 */ /* 0x000fe4000001ff00 */
[----:B------:R-:W-:Y:S02]  /*3ca0*/  FSEL R57, R57, -INF , P1 ;  /* 0xff80000039397808 */ /* 0x000fe40000800000 */
[----:B------:R-:W-:Y:S02]  /*3cb0*/  CS2R R134, SRZ ;  /* 0x0000000000867805 */ /* 0x000fe4000001ff00 */
[----:B------:R-:W-:-:S02]  /*3cc0*/  ISETP.GT.AND P5, PT, R2, 0x9, PT ;  /* 0x000000090200780c */ /* 0x000fc40003fa4270 */
[----:B------:R-:W-:Y:S02]  /*3cd0*/  CS2R R132, SRZ ;  /* 0x0000000000847805 */ /* 0x000fe4000001ff00 */
[----:B------:R-:W-:Y:S02]  /*3ce0*/  FSEL R60, R60, -INF , P6 ;  /* 0xff8000003c3c7808 */ /* 0x000fe40003000000 */
[----:B------:R-:W-:Y:S02]  /*3cf0*/  CS2R R130, SRZ ;  /* 0x0000000000827805 */ /* 0x000fe4000001ff00 */
[----:B------:R-:W-:Y:S02]  /*3d00*/  FMNMX.FTZ R3, R56, R57, !PT ;  /* 0x0000003938037209 */ /* 0x000fe40007810000 */
        /* <DEDUP_REMOVED lines=13> */
[----:B------:R-:W-:-:S02]  /*3de0*/  FSEL R58, R58, -INF , P2 ;  /* 0xff8000003a3a7808 */ /* 0x000fc40001000000 */
[----:B------:R-:W-:Y:S02]  /*3df0*/  CS2R R114, SRZ ;  /* 0x0000000000727805 */ /* 0x000fe4000001ff00 */
[----:B------:R-:W-:Y:S02]  /*3e00*/  ISETP.GT.AND P2, PT, R2, 0x18, PT ;  /* 0x000000180200780c */ /* 0x000fe40003f44270 */
[----:B------:R-:W-:Y:S02]  /*3e10*/  CS2R R112, SRZ ;  /* 0x0000000000707805 */ /* 0x000fe4000001ff00 */
[----:B------:R-:W-:Y:S02]  /*3e20*/  FSEL R49, R49, -INF , P3 ;  /* 0xff80000031317808 */ /* 0x000fe40001800000 */
[----:B------:R-:W-:Y:S02]  /*3e30*/  CS2R R110, SRZ ;  /* 0x00000000006e7805 */ /* 0x000fe4000001ff00 */
[----:B------:R-:W-:-:S02]  /*3e40*/  FMNMX.FTZ R4, R48, R3, !PT ;  /* 0x0000000330047209 */ /* 0x000fc40007810000 */
[----:B------:R-:W-:Y:S02]  /*3e50*/  CS2R R108, SRZ ;  /* 0x00000000006c7805 */ /* 0x000fe4000001ff00 */
[----:B------:R-:W-:Y:S02]  /*3e60*/  FSEL R59, R59, -INF , P1 ;  /* 0xff8000003b3b7808 */ /* 0x000fe40000800000 */
[----:B------:R-:W-:Y:S02]  /*3e70*/  CS2R R106, SRZ ;  /* 0x00000000006a7805 */ /* 0x000fe4000001ff00 */
[----:B------:R-:W-:Y:S02]  /*3e80*/  ISETP.GT.AND P1, PT, R2, 0x19, PT ;  /* 0x000000190200780c */ /* 0x000fe40003f24270 */
[----:B------:R-:W-:Y:S02]  /*3e90*/  CS2R R104, SRZ ;  /* 0x0000000000687805 */ /* 0x000fe4000001ff00 */
[----:B------:R-:W-:-:S02]  /*3ea0*/  FSEL R52, R52, -INF , P2 ;  /* 0xff80000034347808 */ /* 0x000fc40001000000 */
[----:B------:R-:W-:Y:S02]  /*3eb0*/  CS2R R102, SRZ ;  /* 0x0000000000667805 */ /* 0x000fe4000001ff00 */
[----:B------:R-:W-:Y:S02]  /*3ec0*/  FMNMX.FTZ R3, R49, R4, !PT ;  /* 0x0000000431037209 */ /* 0x000fe40007810000 */
        /* <DEDUP_REMOVED lines=34> */
[----:B------:R-:W-:Y:S02]  /*40f0*/  ISETP.GT.AND P2, PT, R2, 0x30, PT ;  /* 0x000000300200780c */ /* 0x000fe40003f44270 */
[----:B------:R-:W-:Y:S02]  /*4100*/  FSEL R45, R45, -INF , P3 ;  /* 0xff8000002d2d7808 */ /* 0x000fe40001800000 */
[----:B------:R-:W-:Y:S02]  /*4110*/  FMNMX.FTZ R4, R44, R3, !PT ;  /* 0x000000032c047209 */ /* 0x000fe40007810000 */
[----:B------:R-:W-:Y:S02]  /*4120*/  FSEL R55, R55, -INF , P1 ;  /* 0xff80000037377808 */ /* 0x000fe40000800000 */
[----:B------:R-:W-:Y:S02]  /*4130*/  ISETP.GT.AND P1, PT, R2, 0x31, PT ;  /* 0x000000310200780c */ /* 0x000fe40003f24270 */
[----:B------:R-:W-:-:S02]  /*4140*/  FSEL R32, R32, -INF , P2 ;  /* 0xff80000020207808 */ /* 0x000fc40001000000 */
[----:B------:R-:W-:Y:S02]  /*4150*/  FMNMX.FTZ R3, R45, R4, !PT ;  /* 0x000000042d037209 */ /* 0x000fe40007810000 */
[----:B------:R-:W-:Y:S02]  /*4160*/  FSEL R42, R42, -INF , P6 ;  /* 0xff8000002a2a7808 */ /* 0x000fe40003000000 */
[----:B------:R-:W-:Y:S02]  /*4170*/  ISETP.GT.AND P6, PT, R2, 0x38, PT ;  /* 0x000000380200780c */ /* 0x000fe40003fc4270 */
[----:B------:R-:W-:Y:S02]  /*4180*/  FSEL R33, R33, -INF , P1 ;  /* 0xff80000021217808 */ /* 0x000fe40000800000 */
[----:B------:R-:W-:Y:S02]  /*4190*/  FMNMX.FTZ R4, R32, R3, !PT ;  /* 0x0000000320047209 */ /* 0x000fe40007810000 */
        /* <DEDUP_REMOVED lines=21> */
[----:B------:R-:W-:Y:S02]  /*42f0*/  FMNMX.FTZ R2, R28, R3, !PT ;  /* 0x000000031c027209 */ /* 0x000fe40007810000 */
[----:B------:R-:W-:Y:S02]  /*4300*/  FSEL R38, R38, -INF , P6 ;  /* 0xff80000026267808 */ /* 0x000fe40003000000 */
[----:B------:R-:W-:Y:S02]  /*4310*/  FMNMX.FTZ R5, R29, R2, !PT ;  /* 0x000000021d057209 */ /* 0x000fe40007810000 */
[----:B------:R-:W-:-:S02]  /*4320*/  FSEL R39, R39, -INF , P5 ;  /* 0xff80000027277808 */ /* 0x000fc40002800000 */
[----:B------:R-:W-:Y:S01]  /*4330*/  FSEL R26, R26, -INF , P4 ;  /* 0xff8000001a1a7808 */ /* 0x000fe20002000000 */
[----:B------:R-:W1:Y:S01]  /*4340*/  SHFL.BFLY PT, R2, R5, 0x2, 0x1f ;  /* 0x0c401f0005027f89 */ /* 0x000e6200000e0000 */
[----:B------:R-:W-:Y:S02]  /*4350*/  FSEL R27, R27, -INF , P3 ;  /* 0xff8000001b1b7808 */ /* 0x000fe40001800000 */
[----:B------:R-:W-:Y:S02]  /*4360*/  FSEL R30, R30, -INF , P2 ;  /* 0xff8000001e1e7808 */ /* 0x000fe40001000000 */
[----:B------:R-:W-:Y:S02]  /*4370*/  FSEL R31, R31, -INF , P1 ;  /* 0xff8000001f1f7808 */ /* 0x000fe40000800000 */
[----:B-1----:R-:W-:-:S05]  /*4380*/  FMNMX.FTZ R20, R5, R2, !PT ;  /* 0x0000000205147209 */ /* 0x002fca0007810000 */
[----:B------:R-:W1:Y:S02]  /*4390*/  SHFL.BFLY PT, R3, R20, 0x1, 0x1f ;  /* 0x0c201f0014037f89 */ /* 0x000e6400000e0000 */
[----:B-1----:R-:W-:Y:S02]  /*43a0*/  FMNMX.FTZ R4, R20, R3, !PT ;  /* 0x0000000314047209 */ /* 0x002fe40007810000 */
[----:B------:R-:W-:Y:S02]  /*43b0*/  FMNMX.FTZ R3, R58, R59, !PT ;  /* 0x0000003b3a037209 */ /* 0x000fe40007810000 */
[C---:B------:R-:W-:Y:S01]  /*43c0*/  FSETP.NEU.FTZ.AND P0, PT, R4.reuse, -INF , PT ;  /* 0xff8000000400780b */ /* 0x040fe20003f1d000 */
[----:B------:R-:W-:-:S05]  /*43d0*/  FMUL.FTZ R2, R4, UR5 ;  /* 0x0000000504027c20 */ /* 0x000fca0008410000 */
[----:B------:R-:W-:Y:S02]  /*43e0*/  FSEL R64, R2, RZ, P0 ;  /* 0x000000ff02407208 */ /* 0x000fe40000000000 */
[----:B------:R-:W-:Y:S02]  /*43f0*/  FMNMX.FTZ R2, R62, R3, !PT ;  /* 0x000000033e027209 */ /* 0x000fe40007810000 */
[----:B------:R-:W-:Y:S01]  /*4400*/  ISETP.NE.AND P0, PT, R65, RZ, PT ;  /* 0x000000ff4100720c */ /* 0x000fe20003f05270 */
[--C-:B------:R-:W-:Y:S01]  /*4410*/  FFMA.FTZ R56, R56, UR5, -R64.reuse ;  /* 0x0000000538387c23 */ /* 0x100fe20008010840 */
[----:B------:R-:W-:Y:S01]  /*4420*/  FMNMX.FTZ R3, R63, R2, !PT ;  /* 0x000000023f037209 */ /* 0x000fe20007810000 */
[--C-:B------:R-:W-:Y:S01]  /*4430*/  FFMA.FTZ R57, R57, UR5, -R64.reuse ;  /* 0x0000000539397c23 */ /* 0x100fe20008010840 */
[--C-:B------:R-:W-:Y:S01]  /*4440*/  FFMA.FTZ R60, R60, UR5, -R64.reuse ;  /* 0x000000053c3c7c23 */ /* 0x100fe20008010840 */
[--C-:B------:R-:W-:Y:S01]  /*4450*/  FFMA.FTZ R61, R61, UR5, -R64.reuse ;  /* 0x000000053d3d7c23 */ /* 0x100fe20008010840 */
[----:B------:R-:W-:Y:S01]  /*4460*/  FMNMX.FTZ R2, R50, R3, !PT ;  /* 0x0000000332027209 */ /* 0x000fe20007810000 */
[----:B------:R-:W-:Y:S01]  /*4470*/  MUFU.EX2 R56, R56 ;  /* 0x0000003800387308 */ /* 0x000fe20000000800 */
[--C-:B------:R-:W-:Y:S01]  /*4480*/  FFMA.FTZ R48, R48, UR5, -R64.reuse ;  /* 0x0000000530307c23 */ /* 0x100fe20008010840 */
[--C-:B------:R-:W-:Y:S01]  /*4490*/  FFMA.FTZ R49, R49, UR5, -R64.reuse ;  /* 0x0000000531317c23 */ /* 0x100fe20008010840 */
[----:B------:R-:W-:Y:S01]  /*44a0*/  FMNMX.FTZ R3, R51, R2, !PT ;  /* 0x0000000233037209 */ /* 0x000fe20007810000 */
[--C-:B------:R-:W-:Y:S01]  /*44b0*/  FFMA.FTZ R52, R52, UR5, -R64.reuse ;  /* 0x0000000534347c23 */ /* 0x100fe20008010840 */
[--C-:B------:R-:W-:Y:S01]  /*44c0*/  FFMA.FTZ R53, R53, UR5, -R64.reuse ;  /* 0x0000000535357c23 */ /* 0x100fe20008010840 */
[--C-:B------:R-:W-:Y:S01]  /*44d0*/  FFMA.FTZ R40, R40, UR5, -R64.reuse ;  /* 0x0000000528287c23 */ /* 0x100fe20008010840 */
[----:B------:R-:W-:Y:S01]  /*44e0*/  FMNMX.FTZ R2, R54, R3, !PT ;  /* 0x0000000336027209 */ /* 0x000fe20007810000 */
[----:B------:R-:W1:Y:S01]  /*44f0*/  MUFU.EX2 R57, R57 ;  /* 0x0000003900397308 */ /* 0x000e620000000800 */
[--C-:B------:R-:W-:Y:S01]  /*4500*/  FFMA.FTZ R41, R41, UR5, -R64.reuse ;  /* 0x0000000529297c23 */ /* 0x100fe20008010840 */
        /* <DEDUP_REMOVED lines=14> */
[----:B------:R-:W3:Y:S01]  /*45f0*/  MUFU.EX2 R61, R61 ;  /* 0x0000003d003d7308 */ /* 0x000ee20000000800 */
[----:B------:R-:W-:Y:S01]  /*4600*/  FFMA.FTZ R29, R29, UR5, -R64 ;  /* 0x000000051d1d7c23 */ /* 0x000fe20008010840 */
[----:B-1----:R-:W-:-:S02]  /*4610*/  F2FP.F16.F32.PACK_AB R208, R57, R56 ;  /* 0x0000003839d0723e */ /* 0x002fc400000000ff */
[----:B------:R-:W-:-:S04]  /*4620*/  FMNMX.FTZ R3, R47, R2, !PT ;  /* 0x000000022f037209 */ /* 0x000fc80007810000 */
[----:B------:R-:W-:Y:S01]  /*4630*/  FMNMX.FTZ R2, R34, R3, !PT ;  /* 0x0000000322027209 */ /* 0x000fe20007810000 */
[----:B------:R-:W-:Y:S03]  /*4640*/  MUFU.EX2 R48, R48 ;  /* 0x0000003000307308 */ /* 0x000fe60000000800 */
[----:B------:R-:W-:-:S04]  /*4650*/  FMNMX.FTZ R3, R35, R2, !PT ;  /* 0x0000000223037209 */ /* 0x000fc80007810000 */
[----:B------:R-:W-:Y:S01]  /*4660*/  FMNMX.FTZ R2, R38, R3, !PT ;  /* 0x0000000326027209 */ /* 0x000fe20007810000 */
[----:B------:R-:W1:Y:S01]  /*4670*/  MUFU.EX2 R49, R49 ;  /* 0x0000003100317308 */ /* 0x000e620000000800 */
[----:B---3--:R-:W-:Y:S02]  /*4680*/  F2FP.F16.F32.PACK_AB R210, R61, R60 ;  /* 0x0000003c3dd2723e */ /* 0x008fe400000000ff */
[----:B------:R-:W-:-:S04]  /*4690*/  FMNMX.FTZ R3, R39, R2, !PT ;  /* 0x0000000227037209 */ /* 0x000fc80007810000 */
[----:B------:R-:W-:Y:S01]  /*46a0*/  FMNMX.FTZ R2, R26, R3, !PT ;  /* 0x000000031a027209 */ /* 0x000fe20007810000 */
[----:B------:R-:W-:Y:S03]  /*46b0*/  MUFU.EX2 R52, R52 ;  /* 0x0000003400347308 */ /* 0x000fe60000000800 */
[----:B------:R-:W-:-:S04]  /*46c0*/  FMNMX.FTZ R3, R27, R2, !PT ;  /* 0x000000021b037209 */ /* 0x000fc80007810000 */
[----:B------:R-:W-:Y:S01]  /*46d0*/  FMNMX.FTZ R2, R30, R3, !PT ;  /* 0x000000031e027209 */ /* 0x000fe20007810000 */
[----:B------:R-:W3:Y:S01]  /*46e0*/  MUFU.EX2 R53, R53 ;  /* 0x0000003500357308 */ /* 0x000ee20000000800 */
[----:B-1----:R-:W-:Y:S02]  /*46f0*/  F2FP.F16.F32.PACK_AB R204, R49, R48 ;  /* 0x0000003031cc723e */ /* 0x002fe400000000ff */
[----:B------:R-:W-:-:S05]  /*4700*/  FMNMX.FTZ R2, R31, R2, !PT ;  /* 0x000000021f027209 */ /* 0x000fca0007810000 */
[----:B------:R-:W1:Y:S01]  /*4710*/  SHFL.BFLY PT, R3, R2, 0x2, 0x1f ;  /* 0x0c401f0002037f89 */ /* 0x000e6200000e0000 */
[----:B------:R-:W-:Y:S08]  /*4720*/  MUFU.EX2 R40, R40 ;  /* 0x0000002800287308 */ /* 0x000ff00000000800 */
[----:B------:R-:W4:Y:S01]  /*4730*/  MUFU.EX2 R41, R41 ;  /* 0x0000002900297308 */ /* 0x000f220000000800 */
[----:B---3--:R-:W-:-:S07]  /*4740*/  F2FP.F16.F32.PACK_AB R206, R53, R52 ;  /* 0x0000003435ce723e */ /* 0x008fce00000000ff */
[----:B------:R-:W-:Y:S01]  /*4750*/  MUFU.EX2 R44, R44 ;  /* 0x0000002c002c7308 */ /* 0x000fe20000000800 */
[----:B-1----:R-:W-:-:S07]  /*4760*/  FMNMX.FTZ R5, R2, R3, !PT ;  /* 0x0000000302057209 */ /* 0x002fce0007810000 */
[----:B------:R-:W1:Y:S01]  /*4770*/  MUFU.EX2 R45, R45 ;  /* 0x0000002d002d7308 */ /* 0x000e620000000800 */
[----:B----4-:R-:W-:Y:S01]  /*4780*/  F2FP.F16.F32.PACK_AB R200, R41, R40 ;  /* 0x0000002829c8723e */ /* 0x010fe200000000ff */
[----:B------:R-:W3:Y:S06]  /*4790*/  SHFL.BFLY PT, R2, R5, 0x1, 0x1f ;  /* 0x0c201f0005027f89 */ /* 0x000eec00000e0000 */
[----:B------:R-:W-:Y:S08]  /*47a0*/  MUFU.EX2 R32, R32 ;  /* 0x0000002000207308 */ /* 0x000ff00000000800 */
[----:B------:R-:W4:Y:S01]  /*47b0*/  MUFU.EX2 R33, R33 ;  /* 0x0000002100217308 */ /* 0x000f220000000800 */
[----:B-1----:R-:W-:-:S07]  /*47c0*/  F2FP.F16.F32.PACK_AB R202, R45, R44 ;  /* 0x0000002c2dca723e */ /* 0x002fce00000000ff */
[----:B------:R-:W-:Y:S01]  /*47d0*/  MUFU.EX2 R36, R36 ;  /* 0x0000002400247308 */ /* 0x000fe20000000800 */
[----:B---3--:R-:W-:Y:S01]  /*47e0*/  FMNMX.FTZ R3, R5, R2, !PT ;  /* 0x0000000205037209 */ /* 0x008fe20007810000 */
[----:B------:R-:W-:Y:S01]  /*47f0*/  FADD.FTZ R5, R56, R57 ;  /* 0x0000003938057221 */ /* 0x000fe20000010000 */
[----:B------:R-:W-:Y:S02]  /*4800*/  CS2R R56, SRZ ;  /* 0x0000000000387805 */ /* 0x000fe4000001ff00 */
[C---:B------:R-:W-:Y:S01]  /*4810*/  FSETP.NEU.FTZ.AND P1, PT, R3.reuse, -INF , PT ;  /* 0xff8000000300780b */ /* 0x040fe20003f3d000 */
[----:B------:R-:W-:Y:S01]  /*4820*/  FMUL.FTZ R2, R3, UR5 ;  /* 0x0000000503027c20 */ /* 0x000fe20008410000 */
[----:B------:R-:W-:Y:S01]  /*4830*/  FADD.FTZ R20, R60, R5 ;  /* 0x000000053c147221 */ /* 0x000fe20000010000 */
[----:B------:R-:W-:Y:S01]  /*4840*/  MUFU.EX2 R37, R37 ;  /* 0x0000002500257308 */ /* 0x000fe20000000800 */
[----:B----4-:R-:W-:Y:S02]  /*4850*/  F2FP.F16.F32.PACK_AB R196, R33, R32 ;  /* 0x0000002021c4723e */ /* 0x010fe400000000ff */
[----:B------:R-:W-:Y:S01]  /*4860*/  FSEL R2, R2, RZ, P1 ;  /* 0x000000ff02027208 */ /* 0x000fe20000800000 */
[----:B------:R-:W-:Y:S01]  /*4870*/  FADD.FTZ R5, R61, R20 ;  /* 0x000000143d057221 */ /* 0x000fe20000010000 */
[----:B------:R-:W-:-:S02]  /*4880*/  ISETP.NE.AND P1, PT, R23, RZ, PT ;  /* 0x000000ff1700720c */ /* 0x000fc40003f25270 */
[----:B------:R-:W-:Y:S01]  /*4890*/  CS2R R60, SRZ ;  /* 0x00000000003c7805 */ /* 0x000fe2000001ff00 */
[--C-:B------:R-:W-:Y:S01]  /*48a0*/  FFMA.FTZ R58, R58, UR5, -R2.reuse ;  /* 0x000000053a3a7c23 */ /* 0x100fe20008010802 */
[--C-:B------:R-:W-:Y:S01]  /*48b0*/  FFMA.FTZ R59, R59, UR5, -R2.reuse ;  /* 0x000000053b3b7c23 */ /* 0x100fe20008010802 */
[--C-:B------:R-:W-:Y:S01]  /*48c0*/  FFMA.FTZ R62, R62, UR5, -R2.reuse ;  /* 0x000000053e3e7c23 */ /* 0x100fe20008010802 */
[--C-:B------:R-:W-:Y:S01]  /*48d0*/  FFMA.FTZ R63, R63, UR5, -R2.reuse ;  /* 0x000000053f3f7c23 */ /* 0x100fe20008010802 */
[--C-:B------:R-:W-:Y:S01]  /*48e0*/  FFMA.FTZ R50, R50, UR5, -R2.reuse ;  /* 0x0000000532327c23 */ /* 0x100fe20008010802 */
[--C-:B------:R-:W-:Y:S01]  /*48f0*/  FFMA.FTZ R51, R51, UR5, -R2.reuse ;  /* 0x0000000533337c23 */ /* 0x100fe20008010802 */
[----:B------:R-:W-:Y:S01]  /*4900*/  MUFU.EX2 R58, R58 ;  /* 0x0000003a003a7308 */ /* 0x000fe20000000800 */
[--C-:B------:R-:W-:Y:S01]  /*4910*/  FFMA.FTZ R54, R54, UR5, -R2.reuse ;  /* 0x0000000536367c23 */ /* 0x100fe20008010802 */
[----:B------:R-:W-:Y:S01]  /*4920*/  FADD.FTZ R20, R48, R5 ;  /* 0x0000000530147221 */ /* 0x000fe20000010000 */
[--C-:B------:R-:W-:Y:S01]  /*4930*/  FFMA.FTZ R55, R55, UR5, -R2.reuse ;  /* 0x0000000537377c23 */ /* 0x100fe20008010802 */
[--C-:B------:R-:W-:Y:S01]  /*4940*/  FFMA.FTZ R42, R42, UR5, -R2.reuse ;  /* 0x000000052a2a7c23 */ /* 0x100fe20008010802 */
[----:B------:R-:W-:Y:S01]  /*4950*/  FFMA.FTZ R43, R43, UR5, -R2 ;  /* 0x000000052b2b7c23 */ /* 0x000fe20008010802 */
[----:B------:R-:W-:Y:S01]  /*4960*/  FADD.FTZ R65, R49, R20 ;  /* 0x0000001431417221 */ /* 0x000fe20000010000 */
[----:B------:R-:W-:Y:S01]  /*4970*/  FFMA.FTZ R46, R46, UR5, -R2 ;  /* 0x000000052e2e7c23 */ /* 0x000fe20008010802 */
[----:B------:R-:W1:Y:S01]  /*4980*/  MUFU.EX2 R59, R59 ;  /* 0x0000003b003b7308 */ /* 0x000e620000000800 */
[----:B------:R-:W-:-:S02]  /*4990*/  @P1 VIADD R0, R0, 0x38840 ;  /* 0x0003884000001836 */ /* 0x000fc40000000000 */
[----:B------:R-:W-:Y:S01]  /*49a0*/  FADD.FTZ R64, R52, R65 ;  /* 0x0000004134407221 */ /* 0x000fe20000010000 */
[--C-:B------:R-:W-:Y:S01]  /*49b0*/  FFMA.FTZ R47, R47, UR5, -R2.reuse ;  /* 0x000000052f2f7c23 */ /* 0x100fe20008010802 */
[--C-:B------:R-:W-:Y:S01]  /*49c0*/  FFMA.FTZ R34, R34, UR5, -R2.reuse ;  /* 0x0000000522227c23 */ /* 0x100fe20008010802 */
[----:B------:R-:W-:Y:S01]  /*49d0*/  FFMA.FTZ R35, R35, UR5, -R2 ;  /* 0x0000000523237c23 */ /* 0x000fe20008010802 */
[----:B------:R-:W-:Y:S01]  /*49e0*/  FADD.FTZ R65, R53, R64 ;  /* 0x0000004035417221 */ /* 0x000fe20000010000 */
[----:B--2---:R-:W-:Y:S01]  /*49f0*/  @P1 PRMT R0, R66, 0x654, R0 ;  /* 0x0000065442001816 */ /* 0x004fe20000000000 */
[----:B------:R-:W2:Y:S01]  /*4a00*/  MUFU.EX2 R62, R62 ;  /* 0x0000003e003e7308 */ /* 0x000ea20000000800 */
[--C-:B------:R-:W-:Y:S01]  /*4a10*/  FFMA.FTZ R38, R38, UR5, -R2.reuse ;  /* 0x0000000526267c23 */ /* 0x100fe20008010802 */
[----:B------:R-:W-:Y:S01]  /*4a20*/  FADD.FTZ R64, R40, R65 ;  /* 0x0000004128407221 */ /* 0x000fe20000010000 */
[----:B------:R3:W-:Y:S01]  /*4a30*/  @P1 SYNCS.ARRIVE.TRANS64.RED.A1T0 RZ, [R0+URZ], RZ ;  /* 0x000000ff00ff19a7 */ /* 0x0007e2000810043f */
[--C-:B------:R-:W-:Y:S01]  /*4a40*/  FFMA.FTZ R39, R39, UR5, -R2.reuse ;  /* 0x0000000527277c23 */ /* 0x100fe20008010802 */
[----:B------:R-:W-:Y:S01]  /*4a50*/  FFMA.FTZ R26, R26, UR5, -R2 ;  /* 0x000000051a1a7c23 */ /* 0x000fe20008010802 */
[----:B------:R-:W-:Y:S01]  /*4a60*/  FADD.FTZ R65, R41, R64 ;  /* 0x0000004029417221 */ /* 0x000fe20000010000 */
[--C-:B------:R-:W-:Y:S01]  /*4a70*/  FFMA.FTZ R27, R27, UR5, -R2.reuse ;  /* 0x000000051b1b7c23 */ /* 0x100fe20008010802 */
[----:B------:R-:W4:Y:S01]  /*4a80*/  MUFU.EX2 R63, R63 ;  /* 0x0000003f003f7308 */ /* 0x000f220000000800 */
[----:B-1----:R-:W-:Y:S01]  /*4a90*/  FADD.FTZ R5, R58, R59 ;  /* 0x0000003b3a057221 */ /* 0x002fe20000010000 */
[--C-:B------:R-:W-:Y:S01]  /*4aa0*/  FFMA.FTZ R30, R30, UR5, -R2.reuse ;  /* 0x000000051e1e7c23 */ /* 0x100fe20008010802 */
[----:B---3--:R-:W-:Y:S01]  /*4ab0*/  FADD.FTZ R0, R44, R65 ;  /* 0x000000412c007221 */ /* 0x008fe20000010000 */
[----:B------:R-:W-:Y:S01]  /*4ac0*/  FFMA.FTZ R2, R31, UR5, -R2 ;  /* 0x000000051f027c23 */ /* 0x000fe20008010802 */
[----:B------:R-:W-:-:S02]  /*4ad0*/  PLOP3.LUT P1, PT, PT, PT, UP0, 0x80, 0x0 ;  /* 0x000000000000781c */ /* 0x000fc40003f2f008 */
[----:B------:R-:W-:Y:S01]  /*4ae0*/  CS2R R66, SRZ ;  /* 0x0000000000427805 */ /* 0x000fe2000001ff00 */
[----:B------:R-:W-:Y:S01]  /*4af0*/  FADD.FTZ R65, R45, R0 ;  /* 0x000000002d417221 */ /* 0x000fe20000010000 */
[----:B------:R-:W1:Y:S01]  /*4b00*/  MUFU.EX2 R50, R50 ;  /* 0x0000003200327308 */ /* 0x000e620000000800 */
[----:B--2---:R-:W-:Y:S01]  /*4b10*/  FADD.FTZ R20, R62, R5 ;  /* 0x000000053e147221 */ /* 0x004fe20000010000 */
[----:B------:R-:W-:Y:S02]  /*4b20*/  F2FP.F16.F32.PACK_AB R198, R37, R36 ;  /* 0x0000002425c6723e */ /* 0x000fe400000000ff */
[----:B------:R-:W-:Y:S02]  /*4b30*/  CS2R R52, SRZ ;  /* 0x0000000000347805 */ /* 0x000fe4000001ff00 */
[----:B------:R-:W-:Y:S02]  /*4b40*/  F2FP.F16.F32.PACK_AB R209, R59, R58 ;  /* 0x0000003a3bd1723e */ /* 0x000fe400000000ff */
[----:B------:R-:W-:-:S02]  /*4b50*/  CS2R R58, SRZ ;  /* 0x00000000003a7805 */ /* 0x000fc4000001ff00 */
[----:B------:R-:W-:Y:S02]  /*4b60*/  CS2R R48, SRZ ;  /* 0x0000000000307805 */ /* 0x000fe4000001ff00 */
[----:B------:R-:W-:Y:S01]  /*4b70*/  CS2R R44, SRZ ;  /* 0x00000000002c7805 */ /* 0x000fe2000001ff00 */
[----:B------:R-:W2:Y:S01]  /*4b80*/  MUFU.EX2 R51, R51 ;  /* 0x0000003300337308 */ /* 0x000ea20000000800 */
[C---:B----4-:R-:W-:Y:S01]  /*4b90*/  FADD.FTZ R5, R63.reuse, R20 ;  /* 0x000000143f057221 */ /* 0x050fe20000010000 */
[----:B------:R-:W-:Y:S02]  /*4ba0*/  F2FP.F16.F32.PACK_AB R211, R63, R62 ;  /* 0x0000003e3fd3723e */ /* 0x000fe400000000ff */
[----:B------:R-:W-:Y:S02]  /*4bb0*/  CS2R R62, SRZ ;  /* 0x00000000003e7805 */ /* 0x000fe4000001ff00 */
[----:B------:R-:W-:Y:S02]  /*4bc0*/  CS2R R40, SRZ ;  /* 0x0000000000287805 */ /* 0x000fe4000001ff00 */
[----:B------:R-:W3:Y:S01]  /*4bd0*/  MUFU.EX2 R54, R54 ;  /* 0x0000003600367308 */ /* 0x000ee20000000800 */
[----:B-1----:R-:W-:-:S07]  /*4be0*/  FADD.FTZ R20, R50, R5 ;  /* 0x0000000532147221 */ /* 0x002fce0000010000 */
[----:B------:R-:W1:Y:S01]  /*4bf0*/  MUFU.EX2 R55, R55 ;  /* 0x0000003700377308 */ /* 0x000e620000000800 */
[C---:B--2---:R-:W-:Y:S01]  /*4c00*/  FADD.FTZ R5, R51.reuse, R20 ;  /* 0x0000001433057221 */ /* 0x044fe20000010000 */
[----:B------:R-:W-:Y:S02]  /*4c10*/  F2FP.F16.F32.PACK_AB R205, R51, R50 ;  /* 0x0000003233cd723e */ /* 0x000fe400000000ff */
[----:B------:R-:W-:-:S04]  /*4c20*/  CS2R R50, SRZ ;  /* 0x0000000000327805 */ /* 0x000fc8000001ff00 */
[----:B------:R-:W2:Y:S01]  /*4c30*/  MUFU.EX2 R42, R42 ;  /* 0x0000002a002a7308 */ /* 0x000ea20000000800 */
[----:B---3--:R-:W-:-:S07]  /*4c40*/  FADD.FTZ R20, R54, R5 ;  /* 0x0000000536147221 */ /* 0x008fce0000010000 */
[----:B------:R-:W3:Y:S01]  /*4c50*/  MUFU.EX2 R43, R43 ;  /* 0x0000002b002b7308 */ /* 0x000ee20000000800 */
[C---:B-1----:R-:W-:Y:S01]  /*4c60*/  FADD.FTZ R5, R55.reuse, R20 ;  /* 0x0000001437057221 */ /* 0x042fe20000010000 */
[----:B------:R-:W-:Y:S01]  /*4c70*/  FADD.FTZ R20, R32, R65 ;  /* 0x0000004120147221 */ /* 0x000fe20000010000 */
[----:B------:R-:W-:Y:S02]  /*4c80*/  F2FP.F16.F32.PACK_AB R207, R55, R54 ;  /* 0x0000003637cf723e */ /* 0x000fe400000000ff */
[----:B------:R-:W-:Y:S02]  /*4c90*/  CS2R R64, SRZ ;  /* 0x0000000000407805 */ /* 0x000fe4000001ff00 */
[----:B------:R-:W-:Y:S01]  /*4ca0*/  CS2R R54, SRZ ;  /* 0x0000000000367805 */ /* 0x000fe2000001ff00 */
[----:B------:R-:W-:Y:S01]  /*4cb0*/  FADD.FTZ R31, R33, R20 ;  /* 0x00000014211f7221 */ /* 0x000fe20000010000 */
[----:B------:R-:W-:Y:S01]  /*4cc0*/  CS2R R32, SRZ ;  /* 0x0000000000207805 */ /* 0x000fe2000001ff00 */
[----:B------:R-:W1:Y:S01]  /*4cd0*/  MUFU.EX2 R46, R46 ;  /* 0x0000002e002e7308 */ /* 0x000e620000000800 */
[----:B--2---:R-:W-:Y:S01]  /*4ce0*/  FADD.FTZ R0, R42, R5 ;  /* 0x000000052a007221 */ /* 0x004fe20000010000 */
[----:B------:R-:W-:-:S04]  /*4cf0*/  FADD.FTZ R20, R36, R31 ;  /* 0x0000001f24147221 */ /* 0x000fc80000010000 */
[----:B------:R-:W-:Y:S01]  /*4d00*/  FADD.FTZ R31, R37, R20 ;  /* 0x00000014251f7221 */ /* 0x000fe20000010000 */
[----:B------:R-:W-:Y:S01]  /*4d10*/  CS2R R36, SRZ ;  /* 0x0000000000247805 */ /* 0x000fe2000001ff00 */
[----:B------:R-:W2:Y:S01]  /*4d20*/  MUFU.EX2 R47, R47 ;  /* 0x0000002f002f7308 */ /* 0x000ea20000000800 */
[C---:B---3--:R-:W-:Y:S01]  /*4d30*/  FADD.FTZ R5, R43.reuse, R0 ;  /* 0x000000002b057221 */ /* 0x048fe20000010000 */
[----:B------:R-:W-:Y:S02]  /*4d40*/  F2FP.F16.F32.PACK_AB R201, R43, R42 ;  /* 0x0000002a2bc9723e */ /* 0x000fe400000000ff */
[----:B------:R-:W-:-:S04]  /*4d50*/  CS2R R42, SRZ ;  /* 0x00000000002a7805 */ /* 0x000fc8000001ff00 */
        /* <DEDUP_REMOVED lines=10> */
[----:B------:R-:W-:Y:S02]  /*4e00*/  F2FP.F16.F32.PACK_AB R197, R35, R34 ;  /* 0x0000002223c5723e */ /* 0x000fe400000000ff */
[----:B------:R-:W-:-:S04]  /*4e10*/  CS2R R34, SRZ ;  /* 0x0000000000227805 */ /* 0x000fc8000001ff00 */
[----:B------:R-:W1:Y:S01]  /*4e20*/  MUFU.EX2 R26, R26 ;  /* 0x0000001a001a7308 */ /* 0x000e620000000800 */
[----:B--2---:R-:W-:-:S07]  /*4e30*/  FADD.FTZ R0, R38, R5 ;  /* 0x0000000526007221 */ /* 0x004fce0000010000 */
[----:B------:R-:W2:Y:S01]  /*4e40*/  MUFU.EX2 R24, R24 ;  /* 0x0000001800187308 */ /* 0x000ea20000000800 */
[C---:B---3--:R-:W-:Y:S01]  /*4e50*/  FADD.FTZ R5, R39.reuse, R0 ;  /* 0x0000000027057221 */ /* 0x048fe20000010000 */
[----:B------:R-:W-:Y:S02]  /*4e60*/  F2FP.F16.F32.PACK_AB R199, R39, R38 ;  /* 0x0000002627c7723e */ /* 0x000fe400000000ff */
[----:B------:R-:W-:-:S04]  /*4e70*/  CS2R R38, SRZ ;  /* 0x0000000000267805 */ /* 0x000fc8000001ff00 */
[----:B------:R-:W3:Y:S01]  /*4e80*/  MUFU.EX2 R27, R27 ;  /* 0x0000001b001b7308 */ /* 0x000ee20000000800 */
[----:B-1----:R-:W-:-:S07]  /*4e90*/  FADD.FTZ R0, R26, R5 ;  /* 0x000000051a007221 */ /* 0x002fce0000010000 */
[----:B------:R-:W1:Y:S01]  /*4ea0*/  MUFU.EX2 R25, R25 ;  /* 0x0000001900197308 */ /* 0x000e620000000800 */
[----:B--2---:R-:W-:-:S07]  /*4eb0*/  FADD.FTZ R20, R24, R31 ;  /* 0x0000001f18147221 */ /* 0x004fce0000010000 */
[----:B------:R-:W2:Y:S01]  /*4ec0*/  MUFU.EX2 R30, R30 ;  /* 0x0000001e001e7308 */ /* 0x000ea20000000800 */
[C---:B---3--:R-:W-:Y:S01]  /*4ed0*/  FADD.FTZ R5, R27.reuse, R0 ;  /* 0x000000001b057221 */ /* 0x048fe20000010000 */
[----:B------:R-:W-:Y:S02]  /*4ee0*/  F2FP.F16.F32.PACK_AB R193, R27, R26 ;  /* 0x0000001a1bc1723e */ /* 0x000fe400000000ff */
[----:B------:R-:W-:-:S04]  /*4ef0*/  CS2R R26, SRZ ;  /* 0x00000000001a7805 */ /* 0x000fc8000001ff00 */
[----:B------:R-:W3:Y:S01]  /*4f00*/  MUFU.EX2 R28, R28 ;  /* 0x0000001c001c7308 */ /* 0x000ee20000000800 */
[C---:B-1----:R-:W-:Y:S01]  /*4f10*/  FADD.FTZ R31, R25.reuse, R20 ;  /* 0x00000014191f7221 */ /* 0x042fe20000010000 */
[----:B------:R-:W-:Y:S02]  /*4f20*/  F2FP.F16.F32.PACK_AB R192, R25, R24 ;  /* 0x0000001819c0723e */ /* 0x000fe400000000ff */
[----:B------:R-:W-:-:S04]  /*4f30*/  CS2R R24, SRZ ;  /* 0x0000000000187805 */ /* 0x000fc8000001ff00 */
[----:B------:R1:W4:Y:S01]  /*4f40*/  MUFU.EX2 R195, R2 ;  /* 0x0000000200c37308 */ /* 0x0003220000000800 */
[----:B--2---:R-:W-:-:S07]  /*4f50*/  FADD.FTZ R0, R30, R5 ;  /* 0x000000051e007221 */ /* 0x004fce0000010000 */
[----:B------:R-:W2:Y:S01]  /*4f60*/  MUFU.EX2 R29, R29 ;  /* 0x0000001d001d7308 */ /* 0x000ea20000000800 */
[----:B---3--:R-:W-:Y:S01]  /*4f70*/  FADD.FTZ R20, R28, R31 ;  /* 0x0000001f1c147221 */ /* 0x008fe20000010000 */
[----:B-1----:R-:W-:Y:S01]  /*4f80*/  MOV R2, 0x3f800000 ;  /* 0x3f80000000027802 */ /* 0x002fe20000000f00 */
[C---:B----4-:R-:W-:Y:S01]  /*4f90*/  FADD.FTZ R5, R195.reuse, R0 ;  /* 0x00000000c3057221 */ /* 0x050fe20000010000 */
[----:B------:R-:W-:Y:S01]  /*4fa0*/  F2FP.F16.F32.PACK_AB R195, R195, R30 ;  /* 0x0000001ec3c3723e */ /* 0x000fe200000000ff */
[----:B------:R-:W-:Y:S01]  /*4fb0*/  IMAD.MOV.U32 R0, RZ, RZ, 0x3f800000 ;  /* 0x3f800000ff007424 */ /* 0x000fe200078e00ff */
[----:B------:R-:W-:Y:S01]  /*4fc0*/  CS2R R30, SRZ ;  /* 0x00000000001e7805 */ /* 0x000fe2000001ff00 */
[C---:B--2---:R-:W-:Y:S01]  /*4fd0*/  FADD.FTZ R20, R29.reuse, R20 ;  /* 0x000000141d147221 */ /* 0x044fe20000010000 */
[----:B------:R-:W-:Y:S02]  /*4fe0*/  F2FP.F16.F32.PACK_AB R194, R29, R28 ;  /* 0x0000001c1dc2723e */ /* 0x000fe400000000ff */
[----:B------:R-:W-:Y:S01]  /*4ff0*/  CS2R R28, SRZ ;  /* 0x00000000001c7805 */ /* 0x000fe2000001ff00 */
[----:B------:R-:W-:Y:S06]  /*5000*/  @!P1 BRA `(.L_x_137) ;  /* 0x0000003400d09947 */ /* 0x000fec0003800000 */
[----:B------:R-:W-:Y:S01]  /*5010*/  R2UR UR60, R19 ;  /* 0x00000000133c72ca */ /* 0x000fe200000e0000 */
[----:B------:R-:W-:Y:S01]  /*5020*/  IMAD.MOV.U32 R222, RZ, RZ, R3 ;  /* 0x000000ffffde7224 */ /* 0x000fe200078e0003 */
[----:B------:R-:W-:Y:S01]  /*5030*/  UIADD3 UR61, UR61, -0x2, URZ ;  /* 0xfffffffe3d3d7890 */ /* 0x000fe2000fffe03f */
[----:B------:R-:W-:Y:S01]  /*5040*/  IMAD.MOV.U32 R223, RZ, RZ, R4 ;  /* 0x000000ffffdf7224 */ /* 0x000fe200078e0004 */
[----:B------:R-:W-:Y:S01]  /*5050*/  UMOV UR37, UR38 ;  /* 0x0000002600257c82 */ /* 0x000fe20008000000 */
[----:B------:R-:W-:Y:S02]  /*5060*/  IMAD.MOV.U32 R0, RZ, RZ, 0x3f800000 ;  /* 0x3f800000ff007424 */ /* 0x000fe400078e00ff */
[----:B------:R-:W-:-:S08]  /*5070*/  IMAD.MOV.U32 R151, RZ, RZ, RZ ;  /* 0x000000ffff977224 */ /* 0x000fd000078e00ff */
.L_x_148:
        /* <DEDUP_REMOVED lines=8> */
.L_x_138:
[----:B------:R-:W-:Y:S02]  /*5100*/  R2UR UR5, R18 ;  /* 0x00000000120572ca */ /* 0x000fe400000e0000 */
[----:B------:R-:W-:-:S11]  /*5110*/  R2UR UR4, R19 ;  /* 0x00000000130472ca */ /* 0x000fd600000e0000 */
[----:B------:R-:W-:Y:S02]  /*5120*/  ULEA UR39, UR38, UR5, 0x3 ;  /* 0x0000000526277291 */ /* 0x000fe4000f8e183f */
[----:B------:R-:W-:-:S05]  /*5130*/  IMAD.U32 R3, RZ, RZ, UR4 ;  /* 0x00000004ff037e24 */ /* 0x000fca000f8e00ff */
[----:B------:R-:W-:-:S04]  /*5140*/  SHF.L.U32 R3, R3, 0x1f, RZ ;  /* 0x0000001f03037819 */ /* 0x000fc800000006ff */
[----:B------:R1:W2:Y:S01]  /*5150*/  SYNCS.PHASECHK.TRANS64.TRYWAIT P1, [UR39+0x38830], R3 ;  /* 0x03883003ff0075a7 */ /* 0x0002a20008020167 */
[----:B------:R-:W-:Y:S05]  /*5160*/  @!P0 BRA `(.L_x_139) ;  /* 0x0000000000048947 */ /* 0x000fea0003800000 */
[----:B------:R-:W-:Y:S01]  /*5170*/  BPT.TRAP 0x1 ;  /* 0x000000040000795c */ /* 0x000fe20000300000 */
.L_x_139:
[----:B--2---:R-:W-:Y:S05]  /*5180*/  @P1 BRA `(.L_x_140) ;  /* 0x0000000000081947 */ /* 0x004fea0003800000 */
[----:B------:R-:W2:Y:S02]  /*5190*/  SYNCS.PHASECHK.TRANS64.TRYWAIT P1, [UR39+0x38830], R3 ;  /* 0x03883003ff0075a7 */ /* 0x000ea40008020167 */
[----:B--2---:R-:W-:Y:S05]  /*51a0*/  @!P1 BRA `(.L_x_141) ;  /* 0x0000009400a09947 */ /* 0x004fea0003800000 */
.L_x_140:
        /* <DEDUP_REMOVED lines=23> */
[----:B------:R-:W-:Y:S01]  /*5320*/  UIADD3 UR58, UR4, 0x80, URZ ;  /* 0x00000080043a7890 */ /* 0x000fe2000fffe03f */
[-C--:B------:R-:W-:Y:S01]  /*5330*/  FMUL.FTZ R28, R28, R2.reuse ;  /* 0x000000021c1c7220 */ /* 0x080fe20000410000 */
        /* <DEDUP_REMOVED lines=57> */
[----:B------:R-:W-:Y:S01]  /*56d0*/  UIADD3 UR58, UR4, 0x100, URZ ;  /* 0x00000100043a7890 */ /* 0x000fe2000fffe03f */
[-C--:B------:R-:W-:Y:S01]  /*56e0*/  FMUL.FTZ R109, R109, R2.reuse ;  /* 0x000000026d6d7220 */ /* 0x080fe20000410000 */
[----:B------:R-:W-:Y:S01]  /*56f0*/  UMOV UR56, UR6 ;  /* 0x0000000600387c82 */ /* 0x000fe20008000000 */
[----:B------:R-:W-:Y:S01]  /*5700*/  UMOV UR57, UR7 ;  /* 0x0000000700397c82 */ /* 0x000fe20008000000 */
        /* <DEDUP_REMOVED lines=95> */
[----:B------:R-:W-:Y:S01]  /*5d00*/  UIADD3 UR58, UR4, 0x200, URZ ;  /* 0x00000200043a7890 */ /* 0x000fe2000fffe03f */
[----:B------:R-:W-:Y:S01]  /*5d10*/  UMOV UR56, UR6 ;  /* 0x0000000600387c82 */ /* 0x000fe20008000000 */
[----:B------:R-:W-:Y:S01]  /*5d20*/  UMOV UR57, UR7 ;  /* 0x0000000700397c82 */ /* 0x000fe20008000000 */
[----:B------:R-:W-:Y:S01]  /*5d30*/  UMOV UR59, 0x40000040 ;  /* 0x40000040003b7882 */ /* 0x000fe20000000000 */
        /* <DEDUP_REMOVED lines=165> */
[----:B------:R-:W-:Y:S02]  /*6790*/  R2UR UR14, R6 ;  /* 0x00000000060e72ca */ /* 0x000fe400000e0000 */
[----:B------:R-:W-:-:S11]  /*67a0*/  R2UR UR15, R7 ;  /* 0x00000000070f72ca */ /* 0x000fd600000e0000 */
[----:B------:R-:W-:Y:S02]  /*67b0*/  UMOV UR56, UR14 ;  /* 0x0000000e00387c82 */ /* 0x000fe40008000000 */
[----:B------:R-:W-:Y:S01]  /*67c0*/  UMOV UR57, UR15 ;  /* 0x0000000f00397c82 */ /* 0x000fe20008000000 */
[----:B------:R-:W-:Y:S01]  /*67d0*/  UMOV UR5, UR15 ;  /* 0x0000000f00057c82 */ /* 0x000fe20008000000 */
        /* <DEDUP_REMOVED lines=238> */
.L_x_142:
[----:B------:R-:W-:Y:S01]  /*76c0*/  R2UR UR4, R18 ;  /* 0x00000000120472ca */ /* 0x000fe200000e0000 */
[----:B------:R-:W-:-:S05]  /*76d0*/  IMAD.U32 R0, RZ, RZ, UR60 ;  /* 0x0000003cff007e24 */ /* 0x000fca000f8e00ff */
[----:B------:R-:W-:-:S07]  /*76e0*/  SHF.L.U32 R0, R0, 0x1f, RZ ;  /* 0x0000001f00007819 */ /* 0x000fce00000006ff */
[----:B------:R-:W-:-:S09]  /*76f0*/  ULEA UR4, UR37, UR4, 0x3 ;  /* 0x0000000425047291 */ /* 0x000fd2000f8e183f */
[----:B------:R3:W4:Y:S01]  /*7700*/  SYNCS.PHASECHK.TRANS64.TRYWAIT P1, [UR4+0x38850], R0 ;  /* 0x03885000ff0075a7 */ /* 0x0007220008020144 */
[----:B------:R-:W-:Y:S05]  /*7710*/  @!P0 BRA `(.L_x_143) ;  /* 0x0000000000048947 */ /* 0x000fea0003800000 */
[----:B------:R-:W-:Y:S01]  /*7720*/  BPT.TRAP 0x1 ;  /* 0x000000040000795c */ /* 0x000fe20000300000 */
.L_x_143:
[----:B----4-:R-:W-:Y:S05]  /*7730*/  @P1 BRA `(.L_x_144) ;  /* 0x0000000000081947 */ /* 0x010fea0003800000 */
[----:B------:R-:W4:Y:S02]  /*7740*/  SYNCS.PHASECHK.TRANS64.TRYWAIT P1, [UR4+0x38850], R0 ;  /* 0x03885000ff0075a7 */ /* 0x000f240008020144 */
[----:B----4-:R-:W-:Y:S05]  /*7750*/  @!P1 BRA `(.L_x_145) ;  /* 0x00000070004c9947 */ /* 0x010fea0003800000 */
.L_x_144:
[----:B------:R-:W-:Y:S01]  /*7760*/  R2UR UR5, R18 ;  /* 0x00000000120572ca */ /* 0x000fe200000e0000 */
[----:B------:R-:W-:Y:S01]  /*7770*/  WARPGROUP.ARRIVE ;  /* 0x00000000000079c5 */ /* 0x000fe20000000000 */
[----:B------:R-:W-:-:S11]  /*7780*/  UMOV UR7, 0x40000040 ;  /* 0x4000004000077882 */ /* 0x000fd60000000000 */
[----:B------:R-:W-:-:S04]  /*7790*/  UIADD3 UR5, UR5, 0x400, URZ ;  /* 0x0000040005057890 */ /* 0x000fc8000fffe03f */
[----:B------:R-:W-:-:S04]  /*77a0*/  USHF.R.U32.HI UR5, URZ, 0x4, UR5 ;  /* 0x000000043f057899 */ /* 0x000fc80008011605 */
[----:B------:R-:W-:-:S04]  /*77b0*/  ULOP3.LUT UR5, UR5, 0x3fff, URZ, 0xc0, !UPT ;  /* 0x00003fff05057892 */ /* 0x000fc8000f8ec03f */
[----:B------:R-:W-:-:S04]  /*77c0*/  ULOP3.LUT UR5, UR5, 0x2800000, URZ, 0xfc, !UPT ;  /* 0x0280000005057892 */ /* 0x000fc8000f8efc3f */
[----:B------:R-:W-:-:S07]  /*77d0*/  UIMAD UR5, UR37, 0xa00, UR5 ;  /* 0x00000a00250578a4 */ /* 0x000fce000f8e0205 */
[----:B------:R-:W-:Y:S02]  /*77e0*/  UMOV UR6, UR5 ;  /* 0x0000000500067c82 */ /* 0x000fe40008000000 */
        /* <DEDUP_REMOVED lines=24> */
[----:B------:R-:W-:Y:S03]  /*7970*/  HGMMA.64x256x16.F32 R24, R192, gdesc[UR4].tnspB, R24, gsb0 ;  /* 0x43e00004c0187df0 */ /* 0x000fe60008000818 */
[----:B------:R-:W-:Y:S02]  /*7980*/  WARPGROUP.DEPBAR.LE gsb0, 0x0 ;  /* 0x00008000000079c5 */ /* 0x000fe40000010000 */
[----:B------:R-:W-:Y:S05]  /*7990*/  @!P0 BRA `(.L_x_146) ;  /* 0x0000000000048947 */ /* 0x000fea0003800000 */
[----:B------:R-:W-:Y:S01]  /*79a0*/  BPT.TRAP 0x1 ;  /* 0x000000040000795c */ /* 0x000fe20000300000 */
.L_x_146:
[----:B------:R-:W4:Y:S01]  /*79b0*/  LDL R224, [R1+0x4] ;  /* 0x0000040001e07983 */ /* 0x000f220000100800 */
[----:B-1-3--:R-:W-:Y:S01]  /*79c0*/  FMNMX.FTZ R0, R184, R223, !PT ;  /* 0x000000dfb8007209 */ /* 0x00afe20007810000 */
[----:B------:R-:W-:Y:S01]  /*79d0*/  ULDC UR5, c[0x0][0x988] ;  /* 0x0002620000057ab9 */ /* 0x000fe20000000800 */
[----:B------:R-:W-:Y:S02]  /*79e0*/  FMNMX.FTZ R2, R186, R222, !PT ;  /* 0x000000deba027209 */ /* 0x000fe40007810000 */
[----:B--2---:R-:W-:Y:S02]  /*79f0*/  FMNMX.FTZ R3, R185, R0, !PT ;  /* 0x00000000b9037209 */ /* 0x004fe40007810000 */
[----:B------:R-:W-:Y:S02]  /*7a00*/  FMNMX.FTZ R193, R187, R2, !PT ;  /* 0x00000002bbc17209 */ /* 0x000fe40007810000 */
[----:B------:R-:W-:Y:S02]  /*7a10*/  FMNMX.FTZ R0, R188, R3, !PT ;  /* 0x00000003bc007209 */ /* 0x000fe40007810000 */
[----:B------:R-:W-:-:S02]  /*7a20*/  FMNMX.FTZ R2, R190, R193, !PT ;  /* 0x000000c1be027209 */ /* 0x000fc40007810000 */
[----:B------:R-:W-:Y:S02]  /*7a30*/  FMNMX.FTZ R3, R189, R0, !PT ;  /* 0x00000000bd037209 */ /* 0x000fe40007810000 */
[----:B------:R-:W-:Y:S02]  /*7a40*/  FMNMX.FTZ R193, R191, R2, !PT ;  /* 0x00000002bfc17209 */ /* 0x000fe40007810000 */
[----:B------:R-:W-:Y:S02]  /*7a50*/  FMNMX.FTZ R0, R176, R3, !PT ;  /* 0x00000003b0007209 */ /* 0x000fe40007810000 */
        /* <DEDUP_REMOVED lines=31> */
[----:B------:R-:W-:Y:S01]  /*7c50*/  ISETP.NE.AND P1, PT, R23, RZ, PT ;  /* 0x000000ff1700720c */ /* 0x000fe20003f25270 */
[----:B------:R-:W1:Y:S04]  /*7c60*/  SHFL.BFLY PT, R3, R0, 0x2, 0x1f ;  /* 0x0c401f0000037f89 */ /* 0x000e6800000e0000 */
[----:B------:R-:W2:Y:S01]  /*7c70*/  SHFL.BFLY PT, R193, R2, 0x2, 0x1f ;  /* 0x0c401f0002c17f89 */ /* 0x000ea200000e0000 */
[----:B-1----:R-:W-:-:S02]  /*7c80*/  FMNMX.FTZ R192, R0, R3, !PT ;  /* 0x0000000300c07209 */ /* 0x002fc40007810000 */
[----:B--2---:R-:W-:-:S03]  /*7c90*/  FMNMX.FTZ R193, R2, R193, !PT ;  /* 0x000000c102c17209 */ /* 0x004fc60007810000 */
[----:B------:R-:W1:Y:S04]  /*7ca0*/  SHFL.BFLY PT, R3, R192, 0x1, 0x1f ;  /* 0x0c201f00c0037f89 */ /* 0x000e6800000e0000 */
[----:B------:R-:W2:Y:S01]  /*7cb0*/  SHFL.BFLY PT, R194, R193, 0x1, 0x1f ;  /* 0x0c201f00c1c27f89 */ /* 0x000ea200000e0000 */
[----:B-1----:R-:W-:Y:S02]  /*7cc0*/  FMNMX.FTZ R4, R192, R3, !PT ;  /* 0x00000003c0047209 */ /* 0x002fe40007810000 */
[----:B--2---:R-:W-:-:S03]  /*7cd0*/  FMNMX.FTZ R3, R193, R194, !PT ;  /* 0x000000c2c1037209 */ /* 0x004fc60007810000 */
[C---:B------:R-:W-:Y:S01]  /*7ce0*/  FMUL.FTZ R195, R4.reuse, UR5 ;  /* 0x0000000504c37c20 */ /* 0x040fe20008410000 */
[----:B------:R-:W-:-:S03]  /*7cf0*/  FADD.FTZ R194, -R4, R223 ;  /* 0x000000df04c27221 */ /* 0x000fc60000010100 */
[--C-:B------:R-:W-:Y:S01]  /*7d00*/  FFMA.FTZ R192, R152, UR5, -R195.reuse ;  /* 0x0000000598c07c23 */ /* 0x100fe200080108c3 */
[C---:B------:R-:W-:Y:S01]  /*7d10*/  FADD.FTZ R0, -R3.reuse, R222 ;  /* 0x000000de03007221 */ /* 0x040fe20000010100 */
[----:B------:R-:W-:Y:S01]  /*7d20*/  FMUL.FTZ R152, R3, UR5 ;  /* 0x0000000503987c20 */ /* 0x000fe20008410000 */
[----:B------:R-:W-:Y:S01]  /*7d30*/  FMUL.FTZ R194, R194, UR5 ;  /* 0x00000005c2c27c20 */ /* 0x000fe20008410000 */
[--C-:B------:R-:W-:Y:S01]  /*7d40*/  FFMA.FTZ R193, R184, UR5, -R195.reuse ;  /* 0x00000005b8c17c23 */ /* 0x100fe200080108c3 */
[----:B------:R-:W-:Y:S01]  /*7d50*/  FMUL.FTZ R0, R0, UR5 ;  /* 0x0000000500007c20 */ /* 0x000fe20008410000 */
[--C-:B------:R-:W-:Y:S01]  /*7d60*/  FFMA.FTZ R209, R186, UR5, -R152.reuse ;  /* 0x00000005bad17c23 */ /* 0x100fe20008010898 */
[----:B------:R1:W-:Y:S01]  /*7d70*/  MUFU.EX2 R2, R194 ;  /* 0x000000c200027308 */ /* 0x0003e20000000800 */
[--C-:B------:R-:W-:Y:S01]  /*7d80*/  FFMA.FTZ R208, R185, UR5, -R195.reuse ;  /* 0x00000005b9d07c23 */ /* 0x100fe200080108c3 */
[--C-:B------:R-:W-:Y:S01]  /*7d90*/  FFMA.FTZ R210, R188, UR5, -R195.reuse ;  /* 0x00000005bcd27c23 */ /* 0x100fe200080108c3 */
[--C-:B------:R-:W-:Y:S01]  /*7da0*/  FFMA.FTZ R211, R190, UR5, -R152.reuse ;  /* 0x00000005bed37c23 */ /* 0x100fe20008010898 */
[--C-:B------:R-:W-:Y:S01]  /*7db0*/  FFMA.FTZ R189, R189, UR5, -R195.reuse ;  /* 0x00000005bdbd7c23 */ /* 0x100fe200080108c3 */
[--C-:B------:R-:W-:Y:S01]  /*7dc0*/  FFMA.FTZ R196, R160, UR5, -R195.reuse ;  /* 0x00000005a0c47c23 */ /* 0x100fe200080108c3 */
[--C-:B------:R-:W-:Y:S01]  /*7dd0*/  FFMA.FTZ R160, R191, UR5, -R152.reuse ;  /* 0x00000005bfa07c23 */ /* 0x100fe20008010898 */
[--C-:B------:R-:W-:Y:S01]  /*7de0*/  FFMA.FTZ R204, R176, UR5, -R195.reuse ;  /* 0x00000005b0cc7c23 */ /* 0x100fe200080108c3 */
[----:B------:R-:W2:Y:S01]  /*7df0*/  MUFU.EX2 R193, R193 ;  /* 0x000000c100c17308 */ /* 0x000ea20000000800 */
[--C-:B-1----:R-:W-:Y:S01]  /*7e00*/  FFMA.FTZ R194, R156, UR5, -R195.reuse ;  /* 0x000000059cc27c23 */ /* 0x102fe200080108c3 */
        /* <DEDUP_REMOVED lines=8> */
[--C-:B------:R-:W-:Y:S01]  /*7e90*/  FFMA.FTZ R161, R165, UR5, -R195.reuse ;  /* 0x00000005a5a17c23 */ /* 0x100fe200080108c3 */
[--C-:B------:R-:W-:Y:S01]  /*7ea0*/  FFMA.FTZ R206, R180, UR5, -R195.reuse ;  /* 0x00000005b4ce7c23 */ /* 0x100fe200080108c3 */
[--C-:B------:R-:W-:Y:S01]  /*7eb0*/  FFMA.FTZ R207, R182, UR5, -R152.reuse ;  /* 0x00000005b6cf7c23 */ /* 0x100fe20008010898 */
[--C-:B------:R-:W-:Y:S01]  /*7ec0*/  FFMA.FTZ R181, R181, UR5, -R195.reuse ;  /* 0x00000005b5b57c23 */ /* 0x100fe200080108c3 */
[----:B------:R-:W-:Y:S01]  /*7ed0*/  FFMA.FTZ R200, R168, UR5, -R195 ;  /* 0x00000005a8c87c23 */ /* 0x000fe200080108c3 */
[--C-:B------:R-:W-:Y:S01]  /*7ee0*/  FFMA.FTZ R168, R183, UR5, -R152.reuse ;  /* 0x00000005b7a87c23 */ /* 0x100fe20008010898 */
[----:B------:R-:W1:Y:S01]  /*7ef0*/  MUFU.EX2 R209, R209 ;  /* 0x000000d100d17308 */ /* 0x000e620000000800 */
[----:B--2---:R-:W-:Y:S01]  /*7f00*/  FFMA.FTZ R165, R2, R20, R193 ;  /* 0x0000001402a57223 */ /* 0x004fe200000100c1 */
[--C-:B------:R-:W-:Y:S01]  /*7f10*/  FFMA.FTZ R203, R174, UR5, -R152.reuse ;  /* 0x00000005aecb7c23 */ /* 0x100fe20008010898 */
[--C-:B------:R-:W-:Y:S01]  /*7f20*/  FFMA.FTZ R201, R170, UR5, -R152.reuse ;  /* 0x00000005aac97c23 */ /* 0x100fe20008010898 */
[--C-:B------:R-:W-:Y:S01]  /*7f30*/  FFMA.FTZ R197, R162, UR5, -R152.reuse ;  /* 0x00000005a2c57c23 */ /* 0x100fe20008010898 */
[--C-:B------:R-:W-:Y:S01]  /*7f40*/  FFMA.FTZ R162, R163, UR5, -R152.reuse ;  /* 0x00000005a3a27c23 */ /* 0x100fe20008010898 */
[--C-:B------:R-:W-:Y:S01]  /*7f50*/  FFMA.FTZ R170, R171, UR5, -R152.reuse ;  /* 0x00000005abaa7c23 */ /* 0x100fe20008010898 */
[--C-:B------:R-:W-:Y:S01]  /*7f60*/  FFMA.FTZ R199, R166, UR5, -R152.reuse ;  /* 0x00000005a6c77c23 */ /* 0x100fe20008010898 */
[----:B------:R-:W2:Y:S01]  /*7f70*/  MUFU.EX2 R208, R208 ;  /* 0x000000d000d07308 */ /* 0x000ea20000000800 */
[--C-:B------:R-:W-:Y:S01]  /*7f80*/  FFMA.FTZ R202, R172, UR5, -R195.reuse ;  /* 0x00000005acca7c23 */ /* 0x100fe200080108c3 */
[--C-:B------:R-:W-:Y:S01]  /*7f90*/  FFMA.FTZ R173, R173, UR5, -R195.reuse ;  /* 0x00000005adad7c23 */ /* 0x100fe200080108c3 */
[--C-:B------:R-:W-:Y:S01]  /*7fa0*/  FFMA.FTZ R172, R175, UR5, -R152.reuse ;  /* 0x00000005afac7c23 */ /* 0x100fe20008010898 */
[--C-:B------:R-:W-:Y:S01]  /*7fb0*/  FFMA.FTZ R154, R154, UR5, -R152.reuse ;  /* 0x000000059a9a7c23 */ /* 0x100fe20008010898 */
[--C-:B------:R-:W-:Y:S01]  /*7fc0*/  FFMA.FTZ R153, R153, UR5, -R195.reuse ;  /* 0x0000000599997c23 */ /* 0x100fe200080108c3 */
[----:B------:R-:W-:Y:S01]  /*7fd0*/  FFMA.FTZ R157, R157, UR5, -R195 ;  /* 0x000000059d9d7c23 */ /* 0x000fe200080108c3 */
[--C-:B------:R-:W-:Y:S01]  /*7fe0*/  FFMA.FTZ R155, R155, UR5, -R152.reuse ;  /* 0x000000059b9b7c23 */ /* 0x100fe20008010898 */
[----:B------:R-:W3:Y:S01]  /*7ff0*/  MUFU.EX2 R156, R156 ;  /* 0x0000009c009c7308 */ /* 0x000ee20000000800 */
[----:B-1----:R-:W-:Y:S01]  /*8000*/  FFMA.FTZ R5, R0, R5, R209 ;  /* 0x0000000500057223 */ /* 0x002fe200000100d1 */
[----:B------:R-:W-:-:S06]  /*8010*/  FFMA.FTZ R195, R158, UR5, -R152 ;  /* 0x000000059ec37c23 */ /* 0x000fcc0008010898 */
[----:B------:R-:W1:Y:S01]  /*8020*/  MUFU.EX2 R210, R210 ;  /* 0x000000d200d27308 */ /* 0x000e620000000800 */
[----:B--2---:R-:W-:-:S07]  /*8030*/  FADD.FTZ R165, R208, R165 ;  /* 0x000000a5d0a57221 */ /* 0x004fce0000010000 */
[----:B------:R-:W2:Y:S01]  /*8040*/  MUFU.EX2 R211, R211 ;  /* 0x000000d300d37308 */ /* 0x000ea20000000800 */
[----:B---3--:R-:W-:-:S07]  /*8050*/  FADD.FTZ R20, R156, R5 ;  /* 0x000000059c147221 */ /* 0x008fce0000010000 */
[----:B------:R-:W3:Y:S01]  /*8060*/  MUFU.EX2 R189, R189 ;  /* 0x000000bd00bd7308 */ /* 0x000ee20000000800 */
[----:B-1----:R-:W-:-:S07]  /*8070*/  FADD.FTZ R174, R210, R165 ;  /* 0x000000a5d2ae7221 */ /* 0x002fce0000010000 */
        /* <DEDUP_REMOVED lines=11> */
[----:B-1----:R-:W-:Y:S01]  /*8130*/  FADD.FTZ R163, R185, R166 ;  /* 0x000000a6b9a37221 */ /* 0x002fe20000010000 */
[--C-:B------:R-:W-:Y:S01]  /*8140*/  FFMA.FTZ R166, R167, UR5, -R152.reuse ;  /* 0x00000005a7a67c23 */ /* 0x100fe20008010898 */
[----:B------:R-:W-:-:S05]  /*8150*/  FFMA.FTZ R152, R159, UR5, -R152 ;  /* 0x000000059f987c23 */ /* 0x000fca0008010898 */
        /* <DEDUP_REMOVED lines=25> */
[----:B--2---:R-:W-:Y:S01]  /*82f0*/  FADD.FTZ R20, R172, R5 ;  /* 0x00000005ac147221 */ /* 0x004fe20000010000 */
[----:B------:R-:W-:-:S05]  /*8300*/  IMAD.U32 R5, RZ, RZ, UR39 ;  /* 0x00000027ff057e24 */ /* 0x000fca000f8e00ff */
[----:B------:R-:W-:Y:S01]  /*8310*/  @P1 IADD3 R5, R5, 0x38840, RZ ;  /* 0x0003884005051810 */ /* 0x000fe20007ffe0ff */
[----:B------:R-:W2:Y:S01]  /*8320*/  MUFU.EX2 R169, R169 ;  /* 0x000000a900a97308 */ /* 0x000ea20000000800 */
[----:B---3--:R-:W-:Y:S02]  /*8330*/  FADD.FTZ R158, R196, R163 ;  /* 0x000000a3c49e7221 */ /* 0x008fe40000010000 */
[----:B----4-:R-:W-:-:S04]  /*8340*/  @P1 PRMT R5, R224, 0x654, R5 ;  /* 0x00000654e0051816 */ /* 0x010fc80000000005 */
[----:B------:R3:W-:Y:S01]  /*8350*/  @P1 SYNCS.ARRIVE.TRANS64.RED.A1T0 RZ, [R5+URZ], RZ ;  /* 0x000000ff05ff19a7 */ /* 0x0007e2000810043f */
[----:B------:R-:W4:Y:S01]  /*8360*/  MUFU.EX2 R162, R162 ;  /* 0x000000a200a27308 */ /* 0x000f220000000800 */
[----:B-1----:R-:W-:-:S07]  /*8370*/  FADD.FTZ R163, R197, R20 ;  /* 0x00000014c5a37221 */ /* 0x002fce0000010000 */
[----:B------:R-:W1:Y:S01]  /*8380*/  MUFU.EX2 R198, R198 ;  /* 0x000000c600c67308 */ /* 0x000e620000000800 */
[----:B--2---:R-:W-:-:S07]  /*8390*/  FADD.FTZ R165, R169, R158 ;  /* 0x0000009ea9a57221 */ /* 0x004fce0000010000 */
[----:B------:R-:W2:Y:S01]  /*83a0*/  MUFU.EX2 R199, R199 ;  /* 0x000000c700c77308 */ /* 0x000ea20000000800 */
[----:B----4-:R-:W-:-:S07]  /*83b0*/  FADD.FTZ R20, R162, R163 ;  /* 0x000000a3a2147221 */ /* 0x010fce0000010000 */
        /* <DEDUP_REMOVED lines=20> */
[----:B--2---:R-:W-:-:S03]  /*8500*/  FADD.FTZ R20, R157, R20 ;  /* 0x000000149d147221 */ /* 0x004fc60000010000 */
[----:B---3--:R-:W-:Y:S01]  /*8510*/  FADD.FTZ R5, R163, R158 ;  /* 0x0000009ea3057221 */ /* 0x008fe20000010000 */
[----:B------:R-:W-:Y:S06]  /*8520*/  @!P0 BRA `(.L_x_147) ;  /* 0x0000000000048947 */ /* 0x000fec0003800000 */
[----:B------:R-:W-:Y:S01]  /*8530*/  BPT.TRAP 0x1 ;  /* 0x000000040000795c */ /* 0x000fe20000300000 */
.L_x_147:
[----:B------:R-:W2:Y:S01]  /*8540*/  LDL R158, [R1] ;  /* 0x00000000019e7983 */ /* 0x000ea20000100800 */
[----:B------:R-:W-:Y:S01]  /*8550*/  ISETP.NE.AND P1, PT, R22, RZ, PT ;  /* 0x000000ff1600720c */ /* 0x000fe20003f25270 */
[----:B------:R-:W-:Y:S01]  /*8560*/  IMAD.U32 R152, RZ, RZ, UR4 ;  /* 0x00000004ff987e24 */ /* 0x000fe2000f8e00ff */
[----:B------:R-:W-:Y:S01]  /*8570*/  R2UR UR60, R19 ;  /* 0x00000000133c72ca */ /* 0x000fe200000e0000 */
[----:B------:R-:W-:Y:S01]  /*8580*/  UMOV UR37, UR38 ;  /* 0x0000002600257c82 */ /* 0x000fe20008000000 */
[----:B------:R-:W-:Y:S01]  /*8590*/  F2FP.F16.F32.PACK_AB R208, R208, R193 ;  /* 0x000000c1d0d0723e */ /* 0x000fe200000000ff */
[----:B------:R-:W-:Y:S01]  /*85a0*/  IMAD.MOV.U32 R222, RZ, RZ, R3 ;  /* 0x000000ffffde7224 */ /* 0x000fe200078e0003 */
[----:B------:R-:W-:Y:S01]  /*85b0*/  F2FP.F16.F32.PACK_AB R209, R156, R209 ;  /* 0x000000d19cd1723e */ /* 0x000fe200000000ff */
[----:B------:R-:W-:Y:S01]  /*85c0*/  IMAD.MOV.U32 R223, RZ, RZ, R4 ;  /* 0x000000ffffdf7224 */ /* 0x000fe200078e0004 */
[----:B------:R-:W-:Y:S02]  /*85d0*/  F2FP.F16.F32.PACK_AB R210, R189, R210 ;  /* 0x000000d2bdd2723e */ /* 0x000fe400000000ff */
[----:B------:R-:W-:-:S02]  /*85e0*/  F2FP.F16.F32.PACK_AB R211, R160, R211 ;  /* 0x000000d3a0d3723e */ /* 0x000fc400000000ff */
[----:B------:R-:W-:Y:S01]  /*85f0*/  F2FP.F16.F32.PACK_AB R204, R185, R204 ;  /* 0x000000ccb9cc723e */ /* 0x000fe200000000ff */
[----:B------:R-:W-:Y:S01]  /*8600*/  @P1 VIADD R152, R152, 0x38860 ;  /* 0x0003886098981836 */ /* 0x000fe20000000000 */
[----:B------:R-:W-:Y:S02]  /*8610*/  F2FP.F16.F32.PACK_AB R205, R164, R205 ;  /* 0x000000cda4cd723e */ /* 0x000fe400000000ff */
[----:B------:R-:W-:Y:S02]  /*8620*/  F2FP.F16.F32.PACK_AB R206, R181, R206 ;  /* 0x000000ceb5ce723e */ /* 0x000fe400000000ff */
[----:B------:R-:W-:Y:S02]  /*8630*/  F2FP.F16.F32.PACK_AB R207, R168, R207 ;  /* 0x000000cfa8cf723e */ /* 0x000fe400000000ff */
[----:B------:R-:W-:Y:S02]  /*8640*/  F2FP.F16.F32.PACK_AB R200, R177, R200 ;  /* 0x000000c8b1c8723e */ /* 0x000fe400000000ff */
[----:B------:R-:W-:-:S02]  /*8650*/  F2FP.F16.F32.PACK_AB R201, R170, R201 ;  /* 0x000000c9aac9723e */ /* 0x000fc400000000ff */
[----:B------:R-:W-:Y:S02]  /*8660*/  F2FP.F16.F32.PACK_AB R202, R173, R202 ;  /* 0x000000caadca723e */ /* 0x000fe400000000ff */
        /* <DEDUP_REMOVED lines=9> */
[----:B--2---:R-:W-:-:S04]  /*8700*/  @P1 PRMT R152, R158, 0x654, R152 ;  /* 0x000006549e981816 */ /* 0x004fc80000000098 */
[----:B------:R1:W-:Y:S01]  /*8710*/  @P1 SYNCS.ARRIVE.TRANS64.RED.A1T0 RZ, [R152+URZ], RZ ;  /* 0x000000ff98ff19a7 */ /* 0x0003e2000810043f */
[----:B------:R-:W-:Y:S01]  /*8720*/  ISETP.LT.AND P1, PT, RZ, UR61, PT ;  /* 0x0000003dff007c0c */ /* 0x000fe2000bf21270 */
[----:B------:R-:W-:-:S12]  /*8730*/  UIADD3 UR61, UR61, -0x1, URZ ;  /* 0xffffffff3d3d7890 */ /* 0x000fd8000fffe03f */
[----:B-1----:R-:W-:Y:S05]  /*8740*/  @P1 BRA `(.L_x_148) ;  /* 0xffffffc8004c1947 */ /* 0x002fea000383ffff */
.L_x_137:
        /* <DEDUP_REMOVED lines=131> */
.L_x_149:
        /* <DEDUP_REMOVED lines=8> */
.L_x_150:
[----:B--2---:R-:W-:Y:S05]  /*9000*/  @P1 BRA `(.L_x_151) ;  /* 0x0000000000081947 */ /* 0x004fea0003800000 */
[----:B------:R-:W2:Y:S02]  /*9010*/  SYNCS.PHASECHK.TRANS64.TRYWAIT P1, [UR8+0x38850], R0 ;  /* 0x03885000ff0075a7 */ /* 0x000ea40008020148 */
[----:B--2---:R-:W-:Y:S05]  /*9020*/  @!P1 BRA `(.L_x_152) ;  /* 0x0000005800309947 */ /* 0x004fea0003800000 */
.L_x_151:
[----:B------:R-:W-:Y:S01]  /*9030*/  R2UR UR4, R18 ;  /* 0x00000000120472ca */ /* 0x000fe200000e0000 */
[----:B------:R-:W-:Y:S01]  /*9040*/  WARPGROUP.ARRIVE ;  /* 0x00000000000079c5 */ /* 0x000fe20000000000 */
[----:B------:R-:W-:Y:S01]  /*9050*/  UMOV UR7, 0x40000040 ;  /* 0x4000004000077882 */ /* 0x000fe20000000000 */
[----:B--2---:R-:W2:Y:S04]  /*9060*/  SHFL.BFLY PT, R7, R20, 0x2, 0x1f ;  /* 0x0c401f0014077f89 */ /* 0x004ea800000e0000 */
[----:B-1----:R-:W1:Y:S06]  /*9070*/  SHFL.BFLY PT, R0, R5, 0x2, 0x1f ;  /* 0x0c401f0005007f89 */ /* 0x002e6c00000e0000 */
[----:B------:R-:W-:-:S04]  /*9080*/  UIADD3 UR4, UR4, 0x400, URZ ;  /* 0x0000040004047890 */ /* 0x000fc8000fffe03f */
[----:B------:R-:W-:-:S04]  /*9090*/  USHF.R.U32.HI UR4, URZ, 0x4, UR4 ;  /* 0x000000043f047899 */ /* 0x000fc80008011604 */
[----:B------:R-:W-:-:S04]  /*90a0*/  ULOP3.LUT UR4, UR4, 0x3fff, URZ, 0xc0, !UPT ;  /* 0x00003fff04047892 */ /* 0x000fc8000f8ec03f */
[----:B------:R-:W-:Y:S01]  /*90b0*/  ULOP3.LUT UR4, UR4, 0x2800000, URZ, 0xfc, !UPT ;  /* 0x0280000004047892 */ /* 0x000fe2000f8efc3f */
[----:B--2---:R-:W-:Y:S01]  /*90c0*/  FADD.FTZ R7, R7, R20 ;  /* 0x0000001407077221 */ /* 0x004fe20000010000 */
[----:B------:R-:W-:Y:S02]  /*90d0*/  IMAD.MOV.U32 R20, RZ, RZ, RZ ;  /* 0x000000ffff147224 */ /* 0x000fe400078e00ff */
[----:B------:R-:W-:Y:S01]  /*90e0*/  UIMAD UR4, UR38, 0xa00, UR4 ;  /* 0x00000a00260478a4 */ /* 0x000fe2000f8e0204 */
[----:B-1----:R-:W-:Y:S01]  /*90f0*/  FADD.FTZ R2, R0, R5 ;  /* 0x0000000500027221 */ /* 0x002fe20000010000 */
[----:B------:R-:W-:Y:S01]  /*9100*/  IMAD.U32 R5, RZ, RZ, UR5 ;  /* 0x00000005ff057e24 */ /* 0x000fe2000f8e00ff */
[----:B------:R-:W1:Y:S04]  /*9110*/  SHFL.BFLY PT, R0, R7, 0x1, 0x1f ;  /* 0x0c201f0007007f89 */ /* 0x000e6800000e0000 */
[----:B------:R-:W-:Y:S01]  /*9120*/  UMOV UR6, UR4 ;  /* 0x0000000400067c82 */ /* 0x000fe20008000000 */
[----:B------:R-:W2:Y:S01]  /*9130*/  SHFL.BFLY PT, R9, R2, 0x1, 0x1f ;  /* 0x0c201f0002097f89 */ /* 0x000ea200000e0000 */
[----:B------:R-:W-:Y:S01]  /*9140*/  HGMMA.64x256x16.F32 R24, R208, gdesc[UR4].tnspB, R24, gsb0 ;  /* 0x43e00004d0187df0 */ /* 0x000fe20008000818 */
[----:B------:R-:W-:Y:S01]  /*9150*/  UIADD3 UR6, UR4, 0x80, URZ ;  /* 0x0000008004067890 */ /* 0x000fe2000fffe03f */
[----:B------:R-:W-:Y:S01]  /*9160*/  UMOV UR7, 0x40000040 ;  /* 0x4000004000077882 */ /* 0x000fe20000000000 */
[----:B-1----:R-:W-:Y:S01]  /*9170*/  FADD.FTZ R10, R7, R0 ;  /* 0x00000000070a7221 */ /* 0x002fe20000010000 */
[----:B------:R-:W-:Y:S01]  /*9180*/  MOV R7, UR5 ;  /* 0x0000000500077c02 */ /* 0x000fe20008000f00 */
[----:B------:R-:W-:-:S02]  /*9190*/  IMAD.MOV.U32 R0, RZ, RZ, -0x800000 ;  /* 0xff800000ff007424 */ /* 0x000fc400078e00ff */
[----:B--2---:R-:W-:Y:S01]  /*91a0*/  FADD.FTZ R11, R2, R9 ;  /* 0x00000009020b7221 */ /* 0x004fe20000010000 */
[----:B------:R-:W-:Y:S01]  /*91b0*/  FSETP.NE.FTZ.AND P1, PT, R10, RZ, PT ;  /* 0x000000ff0a00720b */ /* 0x000fe20003f35000 */
[----:B------:R-:W-:Y:S02]  /*91c0*/  IMAD.MOV.U32 R9, RZ, RZ, RZ ;  /* 0x000000ffff097224 */ /* 0x000fe400078e00ff */
[----:B------:R-:W-:Y:S01]  /*91d0*/  IMAD.MOV.U32 R2, RZ, RZ, -0x800000 ;  /* 0xff800000ff027424 */ /* 0x000fe200078e00ff */
[----:B------:R-:W-:-:S09]  /*91e0*/  FSETP.NE.FTZ.AND P2, PT, R11, RZ, PT ;  /* 0x000000ff0b00720b */ /* 0x000fd20003f55000 */
[----:B------:R-:W1:Y:S01]  /*91f0*/  @P1 MUFU.LG2 R6, R10 ;  /* 0x0000000a00061308 */ /* 0x000e620000000c00 */
[----:B------:R-:W-:-:S03]  /*9200*/  @P1 FMUL.FTZ R5, R5, 0.69314718246459960938 ;  /* 0x3f31721805051820 */ /* 0x000fc60000410000 */
[----:B------:R-:W-:-:S04]  /*9210*/  @P2 FMUL.FTZ R7, R7, 0.69314718246459960938 ;  /* 0x3f31721807072820 */ /* 0x000fc80000410000 */
[----:B------:R-:W2:Y:S08]  /*9220*/  @P2 MUFU.LG2 R8, R11 ;  /* 0x0000000b00082308 */ /* 0x000eb00000000c00 */
[----:B------:R3:W4:Y:S01]  /*9230*/  @P1 MUFU.RCP R20, R10 ;  /* 0x0000000a00141308 */ /* 0x0007220000001000 */
[----:B-1----:R-:W-:-:S04]  /*9240*/  @P1 FMUL.FTZ R6, R6, 0.69314718246459960938 ;  /* 0x3f31721806061820 */ /* 0x002fc80000410000 */
[----:B------:R-:W-:-:S03]  /*9250*/  @P1 FFMA.FTZ R2, R5, R4, R6 ;  /* 0x0000000405021223 */ /* 0x000fc60000010006 */
[----:B------:R3:W1:Y:S01]  /*9260*/  @P2 MUFU.RCP R9, R11 ;  /* 0x0000000b00092308 */ /* 0x0006620000001000 */
[----:B--2---:R-:W-:-:S04]  /*9270*/  @P2 FMUL.FTZ R8, R8, 0.69314718246459960938 ;  /* 0x3f31721808082820 */ /* 0x004fc80000410000 */
[----:B------:R-:W-:Y:S01]  /*9280*/  @P2 FFMA.FTZ R0, R7, R3, R8 ;  /* 0x0000000307002223 */ /* 0x000fe20000010008 */
        /* <DEDUP_REMOVED lines=13> */
[----:B------:R-:W-:-:S15]  /*9360*/  WARPGROUP.ARRIVE ;  /* 0x00000000000079c5 */ /* 0x000fde0000000000 */
[----:B------:R-:W-:-:S07]  /*9370*/  NOP ;  /* 0x0000000000007918 */ /* 0x000fce0000000000 */
[----:B------:R-:W-:Y:S01]  /*9380*/  HGMMA.64x256x16.F32 R24, R196, gdesc[UR4].tnspB, R24, gsb0 ;  /* 0x43e00004c4187df0 */ /* 0x000fe20008000818 */
[----:B------:R-:W-:Y:S01]  /*9390*/  UMOV UR6, UR4 ;  /* 0x0000000400067c82 */ /* 0x000fe20008000000 */
[----:B------:R-:W-:Y:S01]  /*93a0*/  UMOV UR7, 0x40000040 ;  /* 0x4000004000077882 */ /* 0x000fe20000000000 */
[----:B------:R-:W-:Y:S02]  /*93b0*/  WARPGROUP.DEPBAR.LE gsb0, 0x0 ;  /* 0x00008000000079c5 */ /* 0x000fe40000010000 */
[----:B------:R-:W-:-:S15]  /*93c0*/  WARPGROUP.ARRIVE ;  /* 0x00000000000079c5 */ /* 0x000fde0000000000 */
[----:B------:R-:W-:-:S08]  /*93d0*/  NOP ;  /* 0x0000000000007918 */ /* 0x000fd00000000000 */
[----:B------:R-:W-:Y:S03]  /*93e0*/  HGMMA.64x256x16.F32 R24, R192, gdesc[UR4].tnspB, R24, gsb0 ;  /* 0x43e00004c0187df0 */ /* 0x000fe60008000818 */
[----:B------:R-:W-:Y:S02]  /*93f0*/  WARPGROUP.DEPBAR.LE gsb0, 0x0 ;  /* 0x00008000000079c5 */ /* 0x000fe40000010000 */
[----:B-1-34-:R-:W-:Y:S05]  /*9400*/  @!P0 BRA `(.L_x_153) ;  /* 0x0000000000048947 */ /* 0x01afea0003800000 */
[----:B------:R-:W-:Y:S01]  /*9410*/  BPT.TRAP 0x1 ;  /* 0x000000040000795c */ /* 0x000fe20000300000 */
.L_x_153:
[----:B------:R-:W2:Y:S01]  /*9420*/  LDL R21, [R1] ;  /* 0x0000000001157983 */ /* 0x000ea20000100800 */
[----:B------:R-:W-:Y:S01]  /*9430*/  ISETP.NE.AND P0, PT, R22, RZ, PT ;  /* 0x000000ff1600720c */ /* 0x000fe20003f05270 */
        /* <DEDUP_REMOVED lines=64> */
[----:B------:R-:W-:Y:S01]  /*9840*/  IMAD.U32 R20, RZ, RZ, UR8 ;  /* 0x00000008ff147e24 */ /* 0x000fe2000f8e00ff */
[----:B------:R-:W-:Y:S01]  /*9850*/  IADD3 R29, P4, R16, 0x60, RZ ;  /* 0x00000060101d7810 */ /* 0x000fe20007f9e0ff */
[-C--:B------:R-:W-:Y:S01]  /*9860*/  FMUL.FTZ R156, R35, R9.reuse ;  /* 0x00000009239c7220 */ /* 0x080fe20000410000 */
[----:B------:R-:W-:Y:S01]  /*9870*/  R2UR UR5, R216 ;  /* 0x00000000d80572ca */ /* 0x000fe200000e0000 */
[----:B------:R-:W-:Y:S01]  /*9880*/  @P0 VIADD R20, R20, 0x38860 ;  /* 0x0003886014140836 */ /* 0x000fe20000000000 */
[----:B------:R-:W-:Y:S01]  /*9890*/  LOP3.LUT R28, R29, 0x380, RZ, 0xc0, !PT ;  /* 0x000003801d1c7812 */ /* 0x000fe200078ec0ff */
[-C--:B------:R-:W-:Y:S01]  /*98a0*/  FMUL.FTZ R49, R27, R9.reuse ;  /* 0x000000091b317220 */ /* 0x080fe20000410000 */
[-C--:B------:R-:W-:Y:S01]  /*98b0*/  FMUL.FTZ R25, R39, R9.reuse ;  /* 0x0000000927197220 */ /* 0x080fe20000410000 */
[----:B------:R-:W-:Y:S01]  /*98c0*/  IADD3 R35, P6, R16, 0x4020, RZ ;  /* 0x0000402010237810 */ /* 0x000fe20007fde0ff */
[-C--:B------:R-:W-:Y:S01]  /*98d0*/  FMUL.FTZ R56, R26, R9.reuse ;  /* 0x000000091a387220 */ /* 0x080fe20000410000 */
[----:B------:R-:W-:Y:S01]  /*98e0*/  SHF.R.U64 R28, R28, 0x3, RZ ;  /* 0x000000031c1c7819 */ /* 0x000fe200000012ff */
[-C--:B------:R-:W-:Y:S01]  /*98f0*/  FMUL.FTZ R53, R31, R9.reuse ;  /* 0x000000091f357220 */ /* 0x080fe20000410000 */
[----:B------:R-:W-:Y:S01]  /*9900*/  R2UR UR6, R215 ;  /* 0x00000000d70672ca */ /* 0x000fe200000e0000 */
[----:B------:R-:W-:Y:S01]  /*9910*/  FMUL.FTZ R164, R30, R9 ;  /* 0x000000091ea47220 */ /* 0x000fe20000410000 */
[----:B------:R-:W-:Y:S01]  /*9920*/  LOP3.LUT R28, R28, R29, RZ, 0x3c, !PT ;  /* 0x0000001d1c1c7212 */ /* 0x000fe200078e3cff */
        /* <DEDUP_REMOVED lines=58> */
[C---:B------:R-:W-:Y:S01]  /*9cd0*/  IADD3 R39, P5, R16.reuse, 0x4040, RZ ;  /* 0x0000404010277810 */ /* 0x040fe20007fbe0ff */
[--C-:B------:R-:W-:Y:S01]  /*9ce0*/  IMAD.X R29, RZ, RZ, R17.reuse, P4 ;  /* 0x000000ffff1d7224 */ /* 0x100fe200020e0611 */
[C---:B------:R-:W-:Y:S01]  /*9cf0*/  IADD3 R9, P4, R16.reuse, 0x8040, RZ ;  /* 0x0000804010097810 */ /* 0x040fe20007f9e0ff */
[----:B------:R-:W-:Y:S01]  /*9d00*/  UIADD3 UR34, -UR5, URZ, URZ ;  /* 0x0000003f05227290 */ /* 0x000fe2000fffe13f */
[----:B------:R-:W-:Y:S01]  /*9d10*/  LOP3.LUT R34, R35, 0x380, RZ, 0xc0, !PT ;  /* 0x0000038023227812 */ /* 0x000fe200078ec0ff */
[----:B------:R-:W-:Y:S01]  /*9d20*/  ULDC UR4, c[0x0][0xda8] ;  /* 0x00036a0000047ab9 */ /* 0x000fe20000000800 */
[C---:B------:R-:W-:Y:S01]  /*9d30*/  LOP3.LUT R55, R16.reuse, 0x380, RZ, 0xc0, !PT ;  /* 0x0000038010377812 */ /* 0x040fe200078ec0ff */
[----:B------:R-:W-:Y:S01]  /*9d40*/  UIMAD UR34, UR4, UR34, UR6 ;  /* 0x00000022042272a4 */ /* 0x000fe2000f8e0206 */
[----:B------:R-:W-:Y:S01]  /*9d50*/  IADD3 R31, P3, R16, 0x4000, RZ ;  /* 0x00004000101f7810 */ /* 0x000fe20007f7e0ff */
[----:B------:R-:W-:Y:S01]  /*9d60*/  UIADD3 UR35, -UR36, URZ, URZ ;  /* 0x0000003f24237290 */ /* 0x000fe2000fffe13f */
[----:B------:R-:W-:Y:S01]  /*9d70*/  LOP3.LUT R38, R39, 0x380, RZ, 0xc0, !PT ;  /* 0x0000038027267812 */ /* 0x000fe200078ec0ff */
[----:B------:R-:W-:Y:S01]  /*9d80*/  ULDC UR4, c[0x0][0xdb4] ;  /* 0x00036d0000047ab9 */ /* 0x000fe20000000800 */
[----:B------:R-:W-:Y:S01]  /*9d90*/  LOP3.LUT R48, R9, 0x380, RZ, 0xc0, !PT ;  /* 0x0000038009307812 */ /* 0x000fe200078ec0ff */
[----:B------:R-:W-:Y:S01]  /*9da0*/  USHF.L.U32 UR34, UR34, 0x7, URZ ;  /* 0x0000000722227899 */ /* 0x000fe2000800063f */
[----:B------:R-:W-:Y:S01]  /*9db0*/  SHF.R.U64 R34, R34, 0x3, RZ ;  /* 0x0000000322227819 */ /* 0x000fe200000012ff */
[----:B------:R-:W-:Y:S01]  /*9dc0*/  UIMAD UR35, UR4, UR35, UR5 ;  /* 0x00000023042372a4 */ /* 0x000fe2000f8e0205 */
[----:B------:R-:W-:Y:S01]  /*9dd0*/  SHF.R.U64 R55, R55, 0x3, RZ ;  /* 0x0000000337377819 */ /* 0x000fe200000012ff */
[----:B------:R-:W-:Y:S01]  /*9de0*/  ULDC.64 UR8, c[0x0][0xb70] ;  /* 0x0002dc0000087ab9 */ /* 0x000fe20000000a00 */
[----:B------:R-:W-:Y:S01]  /*9df0*/  LOP3.LUT R30, R31, 0x380, RZ, 0xc0, !PT ;  /* 0x000003801f1e7812 */ /* 0x000fe200078ec0ff */
[----:B------:R-:W-:Y:S01]  /*9e00*/  USHF.R.S32.HI UR4, URZ, 0x1f, UR35 ;  /* 0x0000001f3f047899 */ /* 0x000fe20008011423 */
[----:B------:R-:W-:Y:S01]  /*9e10*/  SHF.R.U64 R38, R38, 0x3, RZ ;  /* 0x0000000326267819 */ /* 0x000fe200000012ff */
[----:B------:R-:W-:Y:S01]  /*9e20*/  ULDC UR7, c[0x0][0xa88] ;  /* 0x0002a20000077ab9 */ /* 0x000fe20000000800 */
[----:B------:R-:W-:Y:S01]  /*9e30*/  SHF.R.U64 R48, R48, 0x3, RZ ;  /* 0x0000000330307819 */ /* 0x000fe200000012ff */
[----:B------:R-:W-:Y:S01]  /*9e40*/  UIMAD UR6, UR4, UR8, URZ ;  /* 0x00000008040672a4 */ /* 0x000fe2000f8e023f */
[----:B------:R-:W-:Y:S01]  /*9e50*/  LOP3.LUT R34, R34, R35, RZ, 0x3c, !PT ;  /* 0x0000002322227212 */ /* 0x000fe200078e3cff */
[----:B------:R-:W-:Y:S01]  /*9e60*/  UIMAD.WIDE.U32 UR4, UR35, UR8, URZ ;  /* 0x00000008230472a5 */ /* 0x000fe2000f8e003f */
[----:B------:R-:W-:Y:S01]  /*9e70*/  LOP3.LUT R54, R55, R16, RZ, 0x3c, !PT ;  /* 0x0000001037367212 */ /* 0x000fe200078e3cff */
[----:B------:R-:W-:Y:S01]  /*9e80*/  IMAD.MOV.U32 R55, RZ, RZ, R17 ;  /* 0x000000ffff377224 */ /* 0x000fe200078e0011 */
[----:B------:R-:W-:Y:S01]  /*9e90*/  SHF.R.U64 R30, R30, 0x3, RZ ;  /* 0x000000031e1e7819 */ /* 0x000fe200000012ff */
[----:B------:R-:W-:Y:S01]  /*9ea0*/  UIMAD UR6, UR35, UR9, UR6 ;  /* 0x00000009230672a4 */ /* 0x000fe2000f8e0206 */
[----:B------:R-:W-:Y:S01]  /*9eb0*/  LOP3.LUT R38, R38, R39, RZ, 0x3c, !PT ;  /* 0x0000002726267212 */ /* 0x000fe200078e3cff */
[----:B------:R-:W-:Y:S01]  /*9ec0*/  ULDC.64 UR12, c[0x0][0x208] ;  /* 0x00008200000c7ab9 */ /* 0x000fe20000000a00 */
[----:B------:R-:W-:Y:S01]  /*9ed0*/  IADD3.X R35, RZ, R17, RZ, P6, !PT ;  /* 0x00000011ff237210 */ /* 0x000fe200037fe4ff */
[----:B------:R-:W-:Y:S01]  /*9ee0*/  UIADD3 UR6, UR5, UR6, URZ ;  /* 0x0000000605067290 */ /* 0x000fe2000fffe03f */
[----:B------:R-:W-:-:S02]  /*9ef0*/  IADD3 R43, P2, R16, 0x4060, RZ ;  /* 0x00004060102b7810 */ /* 0x000fc40007f5e0ff */
[----:B------:R-:W-:Y:S02]  /*9f00*/  IADD3 R39, P6, R16, 0xc000, RZ ;  /* 0x0000c00010277810 */ /* 0x000fe40007fde0ff */
[----:B------:R-:W-:Y:S02]  /*9f10*/  LOP3.LUT R48, R48, R9, RZ, 0x3c, !PT ;  /* 0x0000000930307212 */ /* 0x000fe400078e3cff */
[----:B------:R-:W-:Y:S01]  /*9f20*/  LOP3.LUT R30, R30, R31, RZ, 0x3c, !PT ;  /* 0x0000001f1e1e7212 */ /* 0x000fe200078e3cff */
[----:B------:R-:W-:Y:S01]  /*9f30*/  IMAD.X R31, RZ, RZ, R17, P3 ;  /* 0x000000ffff1f7224 */ /* 0x000fe200018e0611 */
[----:B------:R-:W-:Y:S02]  /*9f40*/  LOP3.LUT R42, R43, 0x380, RZ, 0xc0, !PT ;  /* 0x000003802b2a7812 */ /* 0x000fe400078ec0ff */
[----:B------:R-:W-:Y:S02]  /*9f50*/  LOP3.LUT R52, R39, 0x380, RZ, 0xc0, !PT ;  /* 0x0000038027347812 */ /* 0x000fe400078ec0ff */
[----:B------:R-:W-:-:S02]  /*9f60*/  MOV R55, R54 ;  /* 0x0000003600377202 */ /* 0x000fc40000000f00 */
[----:B------:R-:W-:Y:S02]  /*9f70*/  F2FP.F16.F32.PACK_AB R6, R6, R7 ;  /* 0x000000070606723e */ /* 0x000fe400000000ff */
[----:B------:R-:W-:Y:S01]  /*9f80*/  F2FP.F16.F32.PACK_AB R7, R53, R164 ;  /* 0x000000a43507723e */ /* 0x000fe200000000ff */
[----:B------:R-:W-:Y:S01]  /*9f90*/  IMAD.X R53, RZ, RZ, R17, P6 ;  /* 0x000000ffff357224 */ /* 0x000fe200030e0611 */
[----:B------:R-:W-:Y:S02]  /*9fa0*/  MOV R164, R28 ;  /* 0x0000001c00a47202 */ /* 0x000fe40000000f00 */
[----:B------:R-:W1:Y:S01]  /*9fb0*/  LDC.64 R28, c[0x0][0xb78] ;  /* 0x0002de00ff1c7b82 */ /* 0x000e620000000a00 */
[----:B------:R-:W-:Y:S02]  /*9fc0*/  SHF.R.U64 R42, R42, 0x3, RZ ;  /* 0x000000032a2a7819 */ /* 0x000fe400000012ff */
[----:B------:R-:W-:Y:S02]  /*9fd0*/  SHF.R.U64 R52, R52, 0x3, RZ ;  /* 0x0000000334347819 */ /* 0x000fe400000012ff */
[----:B------:R-:W-:Y:S01]  /*9fe0*/  MOV R30, R30 ;  /* 0x0000001e001e7202 */ /* 0x000fe20000000f00 */
[----:B------:R-:W-:Y:S01]  /*9ff0*/  VIADD R31, R219, UR34 ;  /* 0x00000022db1f7c36 */ /* 0x000fe20008000000 */
[----:B------:R-:W-:-:S02]  /*a000*/  F2FP.F16.F32.PACK_AB R4, R4, R5 ;  /* 0x000000050404723e */ /* 0x000fc400000000ff */
[----:B------:R-:W-:Y:S02]  /*a010*/  IADD3 R51, P3, R16, 0x8060, RZ ;  /* 0x0000806010337810 */ /* 0x000fe40007f7e0ff */
[----:B------:R-:W-:Y:S01]  /*a020*/  F2FP.F16.F32.PACK_AB R5, R49, R56 ;  /* 0x000000383105723e */ /* 0x000fe200000000ff */
[--C-:B------:R-:W-:Y:S01]  /*a030*/  IMAD.X R49, RZ, RZ, R17.reuse, P4 ;  /* 0x000000ffff317224 */ /* 0x100fe200020e0611 */
[----:B------:R-:W-:Y:S01]  /*a040*/  LOP3.LUT R42, R42, R43, RZ, 0x3c, !PT ;  /* 0x0000002b2a2a7212 */ /* 0x000fe200078e3cff */
[--C-:B------:R-:W-:Y:S01]  /*a050*/  IMAD.X R43, RZ, RZ, R17.reuse, P2 ;  /* 0x000000ffff2b7224 */ /* 0x100fe200010e0611 */
[----:B------:R-:W-:Y:S01]  /*a060*/  LOP3.LUT R52, R52, R39, RZ, 0x3c, !PT ;  /* 0x0000002734347212 */ /* 0x000fe200078e3cff */
[----:B------:R-:W-:Y:S01]  /*a070*/  IMAD.X R39, RZ, RZ, R17, P5 ;  /* 0x000000ffff277224 */ /* 0x000fe200028e0611 */
[C---:B------:R-:W-:Y:S02]  /*a080*/  IADD3 R57, P5, R16.reuse, 0xc020, RZ ;  /* 0x0000c02010397810 */ /* 0x040fe40007fbe0ff */
[----:B------:R-:W-:-:S02]  /*a090*/  IADD3 R59, P2, R16, 0xc040, RZ ;  /* 0x0000c040103b7810 */ /* 0x000fc40007f5e0ff */
[----:B------:R-:W-:Y:S02]  /*a0a0*/  LOP3.LUT R50, R51, 0x380, RZ, 0xc0, !PT ;  /* 0x0000038033327812 */ /* 0x000fe400078ec0ff */
[----:B------:R-:W-:Y:S02]  /*a0b0*/  LOP3.LUT R56, R57, 0x380, RZ, 0xc0, !PT ;  /* 0x0000038039387812 */ /* 0x000fe400078ec0ff */
[----:B------:R-:W-:Y:S02]  /*a0c0*/  LOP3.LUT R58, R59, 0x380, RZ, 0xc0, !PT ;  /* 0x000003803b3a7812 */ /* 0x000fe400078ec0ff */
[----:B------:R-:W-:Y:S02]  /*a0d0*/  SHF.R.U64 R50, R50, 0x3, RZ ;  /* 0x0000000332327819 */ /* 0x000fe400000012ff */
[----:B------:R-:W-:Y:S02]  /*a0e0*/  F2FP.F16.F32.PACK_AB R10, R10, R11 ;  /* 0x0000000b0a0a723e */ /* 0x000fe400000000ff */
[----:B------:R-:W-:-:S02]  /*a0f0*/  F2FP.F16.F32.PACK_AB R8, R41, R8 ;  /* 0x000000082908723e */ /* 0x000fc400000000ff */
[----:B------:R-:W-:Y:S02]  /*a100*/  F2FP.F16.F32.PACK_AB R11, R40, R163 ;  /* 0x000000a3280b723e */ /* 0x000fe400000000ff */
[----:B------:R-:W-:Y:S02]  /*a110*/  F2FP.F16.F32.PACK_AB R12, R12, R13 ;  /* 0x0000000d0c0c723e */ /* 0x000fe400000000ff */
[----:B------:R-:W-:Y:S02]  /*a120*/  F2FP.F16.F32.PACK_AB R14, R14, R15 ;  /* 0x0000000f0e0e723e */ /* 0x000fe400000000ff */
[----:B------:R-:W-:Y:S02]  /*a130*/  F2FP.F16.F32.PACK_AB R13, R153, R160 ;  /* 0x000000a0990d723e */ /* 0x000fe400000000ff */
[----:B------:R-:W-:Y:S02]  /*a140*/  F2FP.F16.F32.PACK_AB R15, R154, R161 ;  /* 0x000000a19a0f723e */ /* 0x000fe400000000ff */
[----:B------:R-:W-:-:S02]  /*a150*/  SHF.R.U64 R56, R56, 0x3, RZ ;  /* 0x0000000338387819 */ /* 0x000fc400000012ff */
[----:B------:R-:W-:Y:S02]  /*a160*/  SHF.R.U64 R58, R58, 0x3, RZ ;  /* 0x000000033a3a7819 */ /* 0x000fe400000012ff */
[----:B------:R-:W-:Y:S02]  /*a170*/  F2FP.F16.F32.PACK_AB R24, R24, R3 ;  /* 0x000000031818723e */ /* 0x000fe400000000ff */
[----:B------:R-:W-:Y:S02]  /*a180*/  F2FP.F16.F32.PACK_AB R72, R73, R72 ;  /* 0x000000484948723e */ /* 0x000fe400000000ff */
[----:B------:R-:W-:Y:S01]  /*a190*/  LOP3.LUT R50, R50, R51, RZ, 0x3c, !PT ;  /* 0x0000003332327212 */ /* 0x000fe200078e3cff */
[----:B------:R-:W-:Y:S01]  /*a1a0*/  IMAD.X R51, RZ, RZ, R17, P3 ;  /* 0x000000ffff337224 */ /* 0x000fe200018e0611 */
[----:B------:R-:W-:Y:S02]  /*a1b0*/  MOV R34, R34 ;  /* 0x0000002200227202 */ /* 0x000fe40000000f00 */
[----:B------:R-:W-:-:S02]  /*a1c0*/  F2FP.F16.F32.PACK_AB R73, R75, R74 ;  /* 0x0000004a4b49723e */ /* 0x000fc400000000ff */
[----:B------:R-:W-:Y:S02]  /*a1d0*/  F2FP.F16.F32.PACK_AB R80, R81, R80 ;  /* 0x000000505150723e */ /* 0x000fe400000000ff */
[----:B------:R-:W-:Y:S02]  /*a1e0*/  MOV R38, R38 ;  /* 0x0000002600267202 */ /* 0x000fe40000000f00 */
[----:B------:R-:W-:Y:S02]  /*a1f0*/  F2FP.F16.F32.PACK_AB R74, R77, R76 ;  /* 0x0000004c4d4a723e */ /* 0x000fe400000000ff */
[----:B------:R-:W-:Y:S02]  /*a200*/  F2FP.F16.F32.PACK_AB R75, R79, R78 ;  /* 0x0000004e4f4b723e */ /* 0x000fe400000000ff */
[----:B------:R-:W-:Y:S02]  /*a210*/  F2FP.F16.F32.PACK_AB R81, R83, R82 ;  /* 0x000000525351723e */ /* 0x000fe400000000ff */
[----:B------:R-:W-:-:S02]  /*a220*/  F2FP.F16.F32.PACK_AB R88, R89, R88 ;  /* 0x000000585958723e */ /* 0x000fc400000000ff */
[----:B------:R-:W-:Y:S02]  /*a230*/  MOV R42, R42 ;  /* 0x0000002a002a7202 */ /* 0x000fe40000000f00 */
[----:B------:R-:W-:Y:S02]  /*a240*/  F2FP.F16.F32.PACK_AB R82, R85, R84 ;  /* 0x000000545552723e */ /* 0x000fe400000000ff */
[----:B------:R-:W-:Y:S02]  /*a250*/  F2FP.F16.F32.PACK_AB R83, R87, R86 ;  /* 0x000000565753723e */ /* 0x000fe400000000ff */
[----:B------:R-:W-:Y:S02]  /*a260*/  F2FP.F16.F32.PACK_AB R89, R91, R90 ;  /* 0x0000005a5b59723e */ /* 0x000fe400000000ff */
[----:B------:R-:W-:Y:S02]  /*a270*/  F2FP.F16.F32.PACK_AB R96, R97, R96 ;  /* 0x000000606160723e */ /* 0x000fe400000000ff */
[----:B------:R-:W-:-:S02]  /*a280*/  LOP3.LUT R56, R56, R57, RZ, 0x3c, !PT ;  /* 0x0000003938387212 */ /* 0x000fc400078e3cff */
[----:B------:R-:W-:Y:S01]  /*a290*/  LOP3.LUT R58, R58, R59, RZ, 0x3c, !PT ;  /* 0x0000003b3a3a7212 */ /* 0x000fe200078e3cff */
[----:B------:R-:W-:Y:S01]  /*a2a0*/  IMAD.X R59, RZ, RZ, R17, P2 ;  /* 0x000000ffff3b7224 */ /* 0x000fe200010e0611 */
[----:B------:R-:W-:Y:S02]  /*a2b0*/  F2FP.F16.F32.PACK_AB R90, R93, R92 ;  /* 0x0000005c5d5a723e */ /* 0x000fe400000000ff */
[----:B------:R-:W-:Y:S02]  /*a2c0*/  F2FP.F16.F32.PACK_AB R91, R95, R94 ;  /* 0x0000005e5f5b723e */ /* 0x000fe400000000ff */
[----:B------:R-:W-:Y:S02]  /*a2d0*/  F2FP.F16.F32.PACK_AB R97, R99, R98 ;  /* 0x000000626361723e */ /* 0x000fe400000000ff */
[----:B------:R-:W-:Y:S02]  /*a2e0*/  F2FP.F16.F32.PACK_AB R104, R105, R104 ;  /* 0x000000686968723e */ /* 0x000fe400000000ff */
[----:B------:R-:W-:-:S02]  /*a2f0*/  IADD3.X R57, RZ, R17, RZ, P5, !PT ;  /* 0x00000011ff397210 */ /* 0x000fc40002ffe4ff */
[----:B------:R-:W-:Y:S02]  /*a300*/  F2FP.F16.F32.PACK_AB R98, R101, R100 ;  /* 0x000000646562723e */ /* 0x000fe400000000ff */
[----:B------:R-:W-:Y:S02]  /*a310*/  F2FP.F16.F32.PACK_AB R99, R103, R102 ;  /* 0x000000666763723e */ /* 0x000fe400000000ff */
[----:B------:R-:W-:Y:S02]  /*a320*/  F2FP.F16.F32.PACK_AB R105, R107, R106 ;  /* 0x0000006a6b69723e */ /* 0x000fe400000000ff */
[----:B------:R-:W-:Y:S02]  /*a330*/  F2FP.F16.F32.PACK_AB R112, R113, R112 ;  /* 0x000000707170723e */ /* 0x000fe400000000ff */
[----:B------:R-:W-:Y:S02]  /*a340*/  MOV R48, R48 ;  /* 0x0000003000307202 */ /* 0x000fe40000000f00 */
[----:B------:R-:W-:-:S02]  /*a350*/  F2FP.F16.F32.PACK_AB R106, R109, R108 ;  /* 0x0000006c6d6a723e */ /* 0x000fc400000000ff */
[----:B------:R-:W-:Y:S02]  /*a360*/  F2FP.F16.F32.PACK_AB R107, R111, R110 ;  /* 0x0000006e6f6b723e */ /* 0x000fe400000000ff */
[----:B--2---:R-:W-:Y:S02]  /*a370*/  @P0 PRMT R20, R21, 0x654, R20 ;  /* 0x0000065415140816 */ /* 0x004fe40000000014 */
[C---:B------:R-:W-:Y:S02]  /*a380*/  IADD3 R21, P1, R16.reuse, 0x20, RZ ;  /* 0x0000002010157810 */ /* 0x040fe40007f3e0ff */
[----:B------:R2:W-:Y:S01]  /*a390*/  @P0 SYNCS.ARRIVE.TRANS64.RED.A1T0 RZ, [R20+URZ], RZ ;  /* 0x000000ff14ff09a7 */ /* 0x0005e2000810043f */
[----:B------:R-:W-:Y:S01]  /*a3a0*/  IADD3 R27, P0, R16, 0x40, RZ ;  /* 0x00000040101b7810 */ /* 0x000fe20007f1e0ff */
[----:B------:R-:W-:Y:S01]  /*a3b0*/  BAR.SYNC.DEFER_BLOCKING 0x1, 0x100 ;  /* 0x0044000000007b1d */ /* 0x000fe20000010000 */
[----:B------:R-:W-:Y:S02]  /*a3c0*/  F2FP.F16.F32.PACK_AB R113, R115, R114 ;  /* 0x000000727371723e */ /* 0x000fe400000000ff */
[----:B------:R-:W-:-:S02]  /*a3d0*/  LOP3.LUT R26, R27, 0x380, RZ, 0xc0, !PT ;  /* 0x000003801b1a7812 */ /* 0x000fc400078ec0ff */
[----:B------:R-:W-:Y:S02]  /*a3e0*/  F2FP.F16.F32.PACK_AB R120, R121, R120 ;  /* 0x000000787978723e */ /* 0x000fe400000000ff */
[----:B--2---:R-:W-:Y:S02]  /*a3f0*/  LOP3.LUT R20, R21, 0x380, RZ, 0xc0, !PT ;  /* 0x0000038015147812 */ /* 0x004fe400078ec0ff */
[----:B------:R-:W-:Y:S02]  /*a400*/  SHF.R.U64 R26, R26, 0x3, RZ ;  /* 0x000000031a1a7819 */ /* 0x000fe400000012ff */
[----:B------:R-:W-:Y:S02]  /*a410*/  SHF.R.U64 R20, R20, 0x3, RZ ;  /* 0x0000000314147819 */ /* 0x000fe400000012ff */
[----:B------:R-:W-:Y:S01]  /*a420*/  LOP3.LUT R26, R26, R27, RZ, 0x3c, !PT ;  /* 0x0000001b1a1a7212 */ /* 0x000fe200078e3cff */
[--C-:B------:R-:W-:Y:S01]  /*a430*/  IMAD.X R27, RZ, RZ, R17.reuse, P0 ;  /* 0x000000ffff1b7224 */ /* 0x100fe200000e0611 */
[----:B------:R-:W-:Y:S01]  /*a440*/  LOP3.LUT R20, R20, R21, RZ, 0x3c, !PT ;  /* 0x0000001514147212 */ /* 0x000fe200078e3cff */
[----:B------:R-:W-:Y:S01]  /*a450*/  IMAD.X R21, RZ, RZ, R17, P1 ;  /* 0x000000ffff157224 */ /* 0x000fe200008e0611 */
[----:B------:R-:W-:-:S02]  /*a460*/  IADD3 R45, P1, R16, 0x8000, RZ ;  /* 0x00008000102d7810 */ /* 0x000fc40007f3e0ff */
[----:B------:R-:W-:Y:S02]  /*a470*/  IADD3 R47, P0, R16, 0x8020, RZ ;  /* 0x00008020102f7810 */ /* 0x000fe40007f1e0ff */
[----:B------:R-:W-:Y:S02]  /*a480*/  LOP3.LUT R44, R45, 0x380, RZ, 0xc0, !PT ;  /* 0x000003802d2c7812 */ /* 0x000fe400078ec0ff */
[----:B------:R-:W-:Y:S01]  /*a490*/  LOP3.LUT R46, R47, 0x380, RZ, 0xc0, !PT ;  /* 0x000003802f2e7812 */ /* 0x000fe200078ec0ff */
[----:B------:R2:W-:Y:S01]  /*a4a0*/  STSM.16.M88.4 [R55], R4 ;  /* 0x0000000437007844 */ /* 0x0005e20000000200 */
[----:B------:R-:W-:Y:S02]  /*a4b0*/  SHF.R.U64 R44, R44, 0x3, RZ ;  /* 0x000000032c2c7819 */ /* 0x000fe400000012ff */
[----:B------:R-:W-:Y:S02]  /*a4c0*/  SHF.R.U64 R46, R46, 0x3, RZ ;  /* 0x000000032e2e7819 */ /* 0x000fe400000012ff */
[----:B------:R-:W-:Y:S01]  /*a4d0*/  LOP3.LUT R44, R44, R45, RZ, 0x3c, !PT ;  /* 0x0000002d2c2c7212 */ /* 0x000fe200078e3cff */
[----:B------:R-:W-:Y:S01]  /*a4e0*/  IMAD.X R45, RZ, RZ, R17, P1 ;  /* 0x000000ffff2d7224 */ /* 0x000fe200008e0611 */
[----:B------:R-:W-:-:S02]  /*a4f0*/  IADD3 R9, P1, R16, 0xc060, RZ ;  /* 0x0000c06010097810 */ /* 0x000fc40007f3e0ff */
[----:B------:R-:W-:Y:S01]  /*a500*/  LOP3.LUT R46, R46, R47, RZ, 0x3c, !PT ;  /* 0x0000002f2e2e7212 */ /* 0x000fe200078e3cff */
[--C-:B------:R-:W-:Y:S01]  /*a510*/  IMAD.X R47, RZ, RZ, R17.reuse, P0 ;  /* 0x000000ffff2f7224 */ /* 0x100fe200000e0611 */
[----:B------:R-:W-:Y:S02]  /*a520*/  LOP3.LUT R54, R9, 0x380, RZ, 0xc0, !PT ;  /* 0x0000038009367812 */ /* 0x000fe400078ec0ff */
[----:B------:R-:W-:Y:S02]  /*a530*/  LOP3.LUT P0, RZ, R214, 0x3, RZ, 0xc0, !PT ;  /* 0x00000003d6ff7812 */ /* 0x000fe4000780c0ff */
[----:B------:R-:W-:Y:S01]  /*a540*/  SHF.R.U64 R54, R54, 0x3, RZ ;  /* 0x0000000336367819 */ /* 0x000fe200000012ff */
[----:B--2---:R-:W-:Y:S01]  /*a550*/  IMAD.X R55, RZ, RZ, R17, P1 ;  /* 0x000000ffff377224 */ /* 0x004fe200008e0611 */
[----:B------:R-:W-:Y:S01]  /*a560*/  MOV R20, R20 ;  /* 0x0000001400147202 */ /* 0x000fe20000000f00 */
[----:B------:R-:W-:Y:S01]  /*a570*/  IMAD.U32 R21, RZ, RZ, UR5 ;  /* 0x00000005ff157e24 */ /* 0x000fe2000f8e00ff */
[----:B------:R-:W-:Y:S01]  /*a580*/  LOP3.LUT R54, R54, R9, RZ, 0x3c, !PT ;  /* 0x0000000936367212 */ /* 0x000fe200078e3cff */
[----:B------:R-:W-:Y:S01]  /*a590*/  VIADD R9, R31, 0x8 ;  /* 0x000000081f097836 */ /* 0x000fe20000000000 */
[----:B------:R-:W-:Y:S01]  /*a5a0*/  F2FP.F16.F32.PACK_AB R4, R33, R32 ;  /* 0x000000202104723e */ /* 0x000fe200000000ff */
[----:B------:R-:W-:Y:S01]  /*a5b0*/  IMAD.U32 R21, RZ, RZ, UR6 ;  /* 0x00000006ff157e24 */ /* 0x000fe2000f8e00ff */
[----:B------:R-:W-:-:S02]  /*a5c0*/  F2FP.F16.F32.PACK_AB R5, R156, R157 ;  /* 0x0000009d9c05723e */ /* 0x000fc400000000ff */
[----:B------:R-:W-:Y:S02]  /*a5d0*/  F2FP.F16.F32.PACK_AB R6, R37, R36 ;  /* 0x000000242506723e */ /* 0x000fe400000000ff */
[----:B------:R-:W-:Y:S02]  /*a5e0*/  F2FP.F16.F32.PACK_AB R7, R25, R158 ;  /* 0x0000009e1907723e */ /* 0x000fe400000000ff */
[----:B------:R-:W-:Y:S02]  /*a5f0*/  ISETP.GE.OR P1, PT, R9, UR7, P0 ;  /* 0x0000000709007c0c */ /* 0x000fe40008726670 */
[----:B------:R-:W-:Y:S01]  /*a600*/  MOV R165, R26 ;  /* 0x0000001a00a57202 */ /* 0x000fe20000000f00 */
[----:B------:R2:W-:Y:S01]  /*a610*/  STSM.16.M88.4 [R20], R4 ;  /* 0x0000000414007844 */ /* 0x0005e20000000200 */
[----:B------:R-:W-:Y:S02]  /*a620*/  F2FP.F16.F32.PACK_AB R9, R155, R162 ;  /* 0x000000a29b09723e */ /* 0x000fe400000000ff */
[----:B------:R-:W-:-:S02]  /*a630*/  F2FP.F16.F32.PACK_AB R25, R152, R159 ;  /* 0x0000009f9819723e */ /* 0x000fc400000000ff */
[----:B------:R-:W-:Y:S01]  /*a640*/  F2FP.F16.F32.PACK_AB R26, R61, R60 ;  /* 0x0000003c3d1a723e */ /* 0x000fe200000000ff */
[----:B------:R-:W-:Y:S01]  /*a650*/  STSM.16.M88.4 [R165], R8 ;  /* 0x00000008a5007844 */ /* 0x000fe20000000200 */
[----:B------:R-:W-:Y:S02]  /*a660*/  F2FP.F16.F32.PACK_AB R27, R63, R62 ;  /* 0x0000003e3f1b723e */ /* 0x000fe400000000ff */
[----:B------:R-:W-:Y:S01]  /*a670*/  MOV R44, R44 ;  /* 0x0000002c002c7202 */ /* 0x000fe20000000f00 */
[----:B------:R-:W-:Y:S01]  /*a680*/  STSM.16.M88.4 [R164], R12 ;  /* 0x0000000ca4007844 */ /* 0x000fe20000000200 */
[----:B------:R-:W-:Y:S02]  /*a690*/  MOV R46, R46 ;  /* 0x0000002e002e7202 */ /* 0x000fe40000000f00 */
[----:B------:R-:W-:Y:S01]  /*a6a0*/  MOV R50, R50 ;  /* 0x0000003200327202 */ /* 0x000fe20000000f00 */
[----:B------:R-:W-:Y:S01]  /*a6b0*/  STSM.16.M88.4 [R30], R24 ;  /* 0x000000181e007844 */ /* 0x000fe20000000200 */
[----:B------:R-:W-:Y:S01]  /*a6c0*/  F2FP.F16.F32.PACK_AB R114, R117, R116 ;  /* 0x000000747572723e */ /* 0x000fe200000000ff */
[----:B--2---:R-:W-:Y:S01]  /*a6d0*/  IMAD.U32 R20, RZ, RZ, UR4 ;  /* 0x00000004ff147e24 */ /* 0x004fe2000f8e00ff */
[----:B------:R-:W-:Y:S01]  /*a6e0*/  F2FP.F16.F32.PACK_AB R4, R65, R64 ;  /* 0x000000404104723e */ /* 0x000fe200000000ff */
[----:B------:R-:W-:Y:S01]  /*a6f0*/  USHF.R.S32.HI UR4, URZ, 0x1f, UR36 ;  /* 0x0000001f3f047899 */ /* 0x000fe20008011424 */
[----:B------:R-:W-:Y:S01]  /*a700*/  F2FP.F16.F32.PACK_AB R5, R67, R66 ;  /* 0x000000424305723e */ /* 0x000fe200000000ff */
[----:B-1----:R-:W-:Y:S01]  /*a710*/  IMAD.WIDE.U32 R20, R28, UR36, R20 ;  /* 0x000000241c147c25 */ /* 0x002fe2000f8e0014 */
[----:B------:R-:W-:-:S02]  /*a720*/  F2FP.F16.F32.PACK_AB R6, R69, R68 ;  /* 0x000000444506723e */ /* 0x000fc400000000ff */
[----:B------:R-:W-:Y:S02]  /*a730*/  F2FP.F16.F32.PACK_AB R7, R71, R70 ;  /* 0x000000464707723e */ /* 0x000fe400000000ff */
[----:B------:R-:W-:Y:S02]  /*a740*/  F2FP.F16.F32.PACK_AB R115, R119, R118 ;  /* 0x000000767773723e */ /* 0x000fe400000000ff */
[----:B------:R-:W-:Y:S01]  /*a750*/  F2FP.F16.F32.PACK_AB R121, R123, R122 ;  /* 0x0000007a7b79723e */ /* 0x000fe200000000ff */
[----:B------:R1:W-:Y:S01]  /*a760*/  STSM.16.M88.4 [R34], R4 ;  /* 0x0000000422007844 */ /* 0x0003e20000000200 */
[----:B------:R-:W-:Y:S02]  /*a770*/  F2FP.F16.F32.PACK_AB R128, R129, R128 ;  /* 0x000000808180723e */ /* 0x000fe400000000ff */
[----:B------:R-:W-:Y:S01]  /*a780*/  MOV R52, R52 ;  /* 0x0000003400347202 */ /* 0x000fe20000000f00 */
[----:B------:R-:W-:Y:S01]  /*a790*/  STSM.16.M88.4 [R38], R72 ;  /* 0x0000004826007844 */ /* 0x000fe20000000200 */
[----:B------:R-:W-:-:S02]  /*a7a0*/  F2FP.F16.F32.PACK_AB R122, R125, R124 ;  /* 0x0000007c7d7a723e */ /* 0x000fc400000000ff */
[----:B------:R-:W-:Y:S01]  /*a7b0*/  F2FP.F16.F32.PACK_AB R123, R127, R126 ;  /* 0x0000007e7f7b723e */ /* 0x000fe200000000ff */
[----:B------:R-:W-:Y:S01]  /*a7c0*/  STSM.16.M88.4 [R42], R80 ;  /* 0x000000502a007844 */ /* 0x000fe20000000200 */
[----:B------:R-:W-:Y:S02]  /*a7d0*/  F2FP.F16.F32.PACK_AB R129, R131, R130 ;  /* 0x000000828381723e */ /* 0x000fe400000000ff */
[----:B------:R-:W-:Y:S01]  /*a7e0*/  F2FP.F16.F32.PACK_AB R136, R137, R136 ;  /* 0x000000888988723e */ /* 0x000fe200000000ff */
[----:B------:R-:W-:Y:S01]  /*a7f0*/  STSM.16.M88.4 [R44], R88 ;  /* 0x000000582c007844 */ /* 0x000fe20000000200 */
[----:B------:R-:W-:Y:S02]  /*a800*/  MOV R56, R56 ;  /* 0x0000003800387202 */ /* 0x000fe40000000f00 */
[----:B------:R-:W-:Y:S01]  /*a810*/  F2FP.F16.F32.PACK_AB R130, R133, R132 ;  /* 0x000000848582723e */ /* 0x000fe200000000ff */
[----:B-1----:R-:W-:Y:S01]  /*a820*/  IMAD R4, R28, UR4, RZ ;  /* 0x000000041c047c24 */ /* 0x002fe2000f8e02ff */
[----:B------:R-:W-:Y:S01]  /*a830*/  F2FP.F16.F32.PACK_AB R131, R135, R134 ;  /* 0x000000868783723e */ /* 0x000fe200000000ff */
[----:B------:R-:W-:Y:S01]  /*a840*/  STSM.16.M88.4 [R46], R96 ;  /* 0x000000602e007844 */ /* 0x000fe20000000200 */
[----:B------:R-:W-:Y:S01]  /*a850*/  F2FP.F16.F32.PACK_AB R137, R139, R138 ;  /* 0x0000008a8b89723e */ /* 0x000fe200000000ff */
[----:B------:R-:W-:Y:S01]  /*a860*/  IMAD R4, R29, UR36, R4 ;  /* 0x000000241d047c24 */ /* 0x000fe2000f8e0204 */
[----:B------:R-:W-:Y:S01]  /*a870*/  F2FP.F16.F32.PACK_AB R144, R145, R144 ;  /* 0x000000909190723e */ /* 0x000fe200000000ff */
[----:B------:R-:W-:Y:S01]  /*a880*/  STSM.16.M88.4 [R48], R104 ;  /* 0x0000006830007844 */ /* 0x000fe20000000200 */
[----:B------:R-:W-:Y:S01]  /*a890*/  MOV R58, R58 ;  /* 0x0000003a003a7202 */ /* 0x000fe20000000f00 */
[----:B------:R-:W-:Y:S01]  /*a8a0*/  ULDC.64 UR4, c[0x0][0xb40] ;  /* 0x0002d00000047ab9 */ /* 0x000fe20000000a00 */
[----:B------:R-:W-:Y:S01]  /*a8b0*/  F2FP.F16.F32.PACK_AB R138, R141, R140 ;  /* 0x0000008c8d8a723e */ /* 0x000fe200000000ff */
[----:B------:R-:W-:Y:S01]  /*a8c0*/  STSM.16.M88.4 [R50], R112 ;  /* 0x0000007032007844 */ /* 0x000fe20000000200 */
[----:B------:R-:W-:-:S02]  /*a8d0*/  F2FP.F16.F32.PACK_AB R139, R143, R142 ;  /* 0x0000008e8f8b723e */ /* 0x000fc400000000ff */
[----:B------:R-:W-:Y:S01]  /*a8e0*/  F2FP.F16.F32.PACK_AB R145, R147, R146 ;  /* 0x000000929391723e */ /* 0x000fe200000000ff */
[----:B------:R-:W-:Y:S01]  /*a8f0*/  STSM.16.M88.4 [R52], R120 ;  /* 0x0000007834007844 */ /* 0x000fe20000000200 */
[----:B------:R-:W-:Y:S02]  /*a900*/  MOV R54, R54 ;  /* 0x0000003600367202 */ /* 0x000fe40000000f00 */
[----:B------:R-:W-:Y:S01]  /*a910*/  F2FP.F16.F32.PACK_AB R146, R149, R148 ;  /* 0x000000949592723e */ /* 0x000fe200000000ff */
[----:B------:R-:W-:Y:S01]  /*a920*/  STSM.16.M88.4 [R56], R128 ;  /* 0x0000008038007844 */ /* 0x000fe20000000200 */
[----:B------:R-:W-:Y:S02]  /*a930*/  F2FP.F16.F32.PACK_AB R147, R151, R150 ;  /* 0x000000969793723e */ /* 0x000fe400000000ff */
[----:B------:R-:W-:Y:S01]  /*a940*/  SHF.R.S32.HI R3, RZ, 0x1f, R31 ;  /* 0x0000001fff037819 */ /* 0x000fe2000001141f */
[----:B------:R-:W-:Y:S01]  /*a950*/  STSM.16.M88.4 [R58], R136 ;  /* 0x000000883a007844 */ /* 0x000fe20000000200 */
[----:B------:R-:W-:-:S02]  /*a960*/  IADD3 R5, P2, R31, R20, RZ ;  /* 0x000000141f057210 */ /* 0x000fc40007f5e0ff */
[----:B------:R-:W-:Y:S01]  /*a970*/  ISETP.GE.OR P0, PT, R31, UR7, P0 ;  /* 0x000000071f007c0c */ /* 0x000fe20008706670 */
[----:B------:R-:W-:Y:S01]  /*a980*/  STSM.16.M88.4 [R54], R144 ;  /* 0x0000009036007844 */ /* 0x000fe20000000200 */
[----:B------:R-:W-:Y:S02]  /*a990*/  IADD3.X R20, R3, R21, R4, P2, !PT ;  /* 0x0000001503147210 */ /* 0x000fe400017fe404 */
[C---:B------:R-:W-:Y:S01]  /*a9a0*/  LEA R4, P2, R5.reuse, UR4, 0x2 ;  /* 0x0000000405047c11 */ /* 0x040fe2000f8410ff */
[----:B------:R-:W-:Y:S01]  /*a9b0*/  @!PT LDS RZ, [RZ] ;  /* 0x00000000fffff984 */ /* 0x000fe20000000800 */
[----:B------:R-:W-:Y:S01]  /*a9c0*/  @!PT LDS RZ, [RZ] ;  /* 0x00000000fffff984 */ /* 0x000fe20000000800 */
[----:B------:R-:W-:Y:S01]  /*a9d0*/  @!PT LDS RZ, [RZ] ;  /* 0x00000000fffff984 */ /* 0x000fe20000000800 */
[----:B------:R-:W-:Y:S01]  /*a9e0*/  @!PT LDS RZ, [RZ] ;  /* 0x00000000fffff984 */ /* 0x000fe20000000800 */
[----:B------:R1:W-:Y:S06]  /*a9f0*/  MEMBAR.ALL.CTA ;  /* 0x0000000000007992 */ /* 0x0003ec0000008000 */
[----:B-1----:R-:W1:Y:S01]  /*aa00*/  FENCE.VIEW.ASYNC.S ;  /* 0x00000000000073c6 */ /* 0x002e620000000000 */
[----:B------:R-:W-:Y:S01]  /*aa10*/  R2UR UR10, R212 ;  /* 0x00000000d40a72ca */ /* 0x000fe200000e0000 */
[----:B------:R-:W-:Y:S01]  /*aa20*/  ULDC UR4, c[0x0][0xc] ;  /* 0x0000030000047ab9 */ /* 0x000fe20000000800 */
[----:B------:R-:W-:Y:S01]  /*aa30*/  LEA.HI.X R5, R5, UR5, R20, 0x2, P2 ;  /* 0x0000000505057c11 */ /* 0x000fe200090f1414 */
[----:B-1----:R-:W1:Y:S10]  /*aa40*/  SHFL.IDX PT, R3, R218, RZ, 0x1f ;  /* 0x00001fffda037589 */ /* 0x002e7400000e0000 */
[----:B------:R-:W-:-:S06]  /*aa50*/  UIADD3 UR10, UR4, UR10, URZ ;  /* 0x0000000a040a7290 */ /* 0x000fcc000fffe03f */
[----:B------:R-:W-:Y:S01]  /*aa60*/  IMAD.U32 R212, RZ, RZ, UR10 ;  /* 0x0000000affd47e24 */ /* 0x000fe2000f8e00ff */
[----:B------:R-:W-:Y:S06]  /*aa70*/  BAR.ARV 0x1, 0x120 ;  /* 0x0044800000007b1d */ /* 0x000fec0000002000 */
[----:B------:R2:W-:Y:S01]  /*aa80*/  @!P0 STG.E desc[UR12][R4.64], R2 ;  /* 0x0000000204008986 */ /* 0x0005e2000c10190c */
[----:B-1----:R-:W-:-:S03]  /*aa90*/  ISETP.NE.AND P0, PT, R3, 0x7, PT ;  /* 0x000000070300780c */ /* 0x002fc60003f05270 */
[----:B------:R2:W-:Y:S10]  /*aaa0*/  @!P1 STG.E desc[UR12][R4.64+0x20], R0 ;  /* 0x0000200004009986 */ /* 0x0005f4000c10190c */
[----:B------:R-:W-:Y:S05]  /*aab0*/  @P0 BRA `(.L_x_154) ;  /* 0x0000000000900947 */ /* 0x000fea0003800000 */
[----:B------:R-:W-:Y:S01]  /*aac0*/  BAR.SYNC.DEFER_BLOCKING 0x1, 0x120 ;  /* 0x0044800000007b1d */ /* 0x000fe20000010000 */
[----:B------:R-:W-:-:S05]  /*aad0*/  ELECT P0, URZ, PT ;  /* 0x00000000003f782f */ /* 0x000fca0003800000 */
[----:B------:R-:W-:Y:S08]  /*aae0*/  BSSY B0, `(.L_x_154) ;  /* 0x0000021000007945 */ /* 0x000ff00003800000 */
[----:B------:R-:W-:Y:S05]  /*aaf0*/  @!P0 BRA `(.L_x_155) ;  /* 0x00000000007c8947 */ /* 0x000fea0003800000 */
[----:B------:R-:W-:Y:S01]  /*ab00*/  R2UR UR10, R18 ;  /* 0x00000000120a72ca */ /* 0x000fe200000e0000 */
[----:B------:R-:W-:Y:S01]  /*ab10*/  ULDC.64 UR12, c[0x0][0x198] ;  /* 0x00006600000c7ab9 */ /* 0x000fe20000000a00 */
[----:B------:R-:W-:Y:S01]  /*ab20*/  UMOV UR33, URZ ;  /* 0x0000003f00217c82 */ /* 0x000fe20008000000 */
[----:B------:R-:W-:Y:S01]  /*ab30*/  UIADD3 UR4, UP0, UR12, 0x9f0, URZ ;  /* 0x000009f00c047890 */ /* 0x000fe2000ff1e03f */
[----:B------:R-:W-:Y:S01]  /*ab40*/  UMOV UR37, URZ ;  /* 0x0000003f00257c82 */ /* 0x000fe20008000000 */
[----:B------:R-:W-:Y:S02]  /*ab50*/  UMOV UR7, 0x40 ;  /* 0x0000004000077882 */ /* 0x000fe40000000000 */
[----:B------:R-:W-:-:S06]  /*ab60*/  UIADD3.X UR5, URZ, UR13, URZ, UP0, !UPT ;  /* 0x0000000d3f057290 */ /* 0x000fcc00087fe43f */
[----:B------:R-:W-:Y:S02]  /*ab70*/  UIADD3 UR6, UR10, 0x4000, URZ ;  /* 0x000040000a067890 */ /* 0x000fe4000fffe03f */
[----:B------:R-:W-:Y:S02]  /*ab80*/  UIADD3 UR8, UR10, 0x8000, URZ ;  /* 0x000080000a087890 */ /* 0x000fe4000fffe03f */
[----:B------:R-:W-:Y:S01]  /*ab90*/  UMOV UR32, UR10 ;  /* 0x0000000a00207c82 */ /* 0x000fe20008000000 */
[----:B------:R-:W-:Y:S01]  /*aba0*/  UIADD3 UR9, UR10, 0xc000, URZ ;  /* 0x0000c0000a097890 */ /* 0x000fe2000fffe03f */
        /* <DEDUP_REMOVED lines=8> */
[----:B------:R1:W-:Y:S01]  /*ac30*/  UTMASTG.5D [UR32], [UR4] ;  /* 0x00000020040073b5 */ /* 0x0003e20008020000 */
[----:B------:R-:W-:Y:S01]  /*ac40*/  UMOV UR8, 0x1 ;  /* 0x0000000100087882 */ /* 0x000fe20000000000 */
[----:B-1----:R-:W-:Y:S01]  /*ac50*/  UMOV UR32, UR9 ;  /* 0x0000000900207c82 */ /* 0x002fe20008000000 */
[----:B------:R-:W-:Y:S01]  /*ac60*/  UMOV UR33, UR6 ;  /* 0x0000000600217c82 */ /* 0x000fe20008000000 */
[----:B------:R-:W-:Y:S01]  /*ac70*/  UIADD3 UR6, UR10, 0x38820, URZ ;  /* 0x000388200a067890 */ /* 0x000fe2000fffe03f */
[----:B------:R1:W-:Y:S03]  /*ac80*/  UTMASTG.5D [UR32], [UR4] ;  /* 0x00000020040073b5 */ /* 0x0003e60008020000 */
[----:B------:R-:W-:-:S02]  /*ac90*/  UPRMT UR7, URZ, 0x654, UR6 ;  /* 0x000006543f077896 */ /* 0x000fc40008000006 */
[----:B------:R-:W-:Y:S01]  /*aca0*/  UPRMT UR6, UR8, 0x654, UR6 ;  /* 0x0000065408067896 */ /* 0x000fe20008000006 */
[----:B------:R0:W-:Y:S01]  /*acb0*/  UTMACMDFLUSH ;  /* 0x00000000000079b7 */ /* 0x0001e20000000000 */
[----:B------:R-:W-:-:S05]  /*acc0*/  DEPBAR.LE SB0, 0x0 ;  /* 0x000080000000791a */ /* 0x000fca0000000000 */
[----:B------:R-:W-:Y:S02]  /*acd0*/  SYNCS.ARRIVE.TRANS64.RED.A1T0 RZ, [UR7], RZ ;  /* 0x000000ffffff79a7 */ /* 0x000fe40008100407 */
[----:B-1----:R-:W-:Y:S03]  /*ace0*/  SYNCS.ARRIVE.TRANS64.RED.A1T0 RZ, [UR6], RZ ;  /* 0x000000ffffff79a7 */ /* 0x002fe60008100406 */
.L_x_155:
[----:B------:R-:W-:Y:S05]  /*acf0*/  BSYNC B0 ;  /* 0x0000000000007941 */ /* 0x000fea0003800000 */
.L_x_154:
[----:B--2---:R-:W1:Y:S01]  /*ad00*/  LDC R0, c[0x0][0xda4] ;  /* 0x00036900ff007b82 */ /* 0x004e620000000800 */
[----:B------:R-:W-:Y:S01]  /*ad10*/  R2UR UR4, R213 ;  /* 0x00000000d50472ca */ /* 0x000fe200000e0000 */
[----:B------:R-:W-:Y:S01]  /*ad20*/  UIADD3 UR38, UR38, 0x1, URZ ;  /* 0x0000000126267890 */ /* 0x000fe2000fffe03f */
[----:B------:R-:W-:Y:S02]  /*ad30*/  R2UR UR6, R212 ;  /* 0x00000000d40672ca */ /* 0x000fe400000e0000 */
[----:B------:R-:W-:Y:S01]  /*ad40*/  R2UR UR5, R19 ;  /* 0x00000000130572ca */ /* 0x000fe200000e0000 */
[----:B------:R-:W-:-:S04]  /*ad50*/  UISETP.NE.AND UP0, UPT, UR38, 0x2, UPT ;  /* 0x000000022600788c */ /* 0x000fc8000bf05270 */
[----:B------:R-:W-:-:S04]  /*ad60*/  USEL UR38, UR38, URZ, UP0 ;  /* 0x0000003f26267287 */ /* 0x000fc80008000000 */
[----:B------:R-:W-:-:S06]  /*ad70*/  UIADD3 UR4, UR4, 0x1, URZ ;  /* 0x0000000104047890 */ /* 0x000fcc000fffe03f */
[----:B------:R-:W-:Y:S01]  /*ad80*/  MOV R213, UR4 ;  /* 0x0000000400d57c02 */ /* 0x000fe20008000f00 */
[----:B------:R-:W-:Y:S01]  /*ad90*/  USEL UR4, URZ, 0x1, UP0 ;  /* 0x000000013f047887 */ /* 0x000fe20008000000 */
[----:B-1----:R-:W-:-:S03]  /*ada0*/  ISETP.LE.AND P0, PT, R0, UR6, PT ;  /* 0x0000000600007c0c */ /* 0x002fc6000bf03270 */
[----:B------:R-:W-:-:S06]  /*adb0*/  ULOP3.LUT UR5, UR5, UR4, URZ, 0x3c, !UPT ;  /* 0x0000000405057292 */ /* 0x000fcc000f8e3c3f */
[----:B------:R-:W-:-:S04]  /*adc0*/  IMAD.U32 R19, RZ, RZ, UR5 ;  /* 0x00000005ff137e24 */ /* 0x000fc8000f8e00ff */
[----:B------:R-:W-:Y:S05]  /*add0*/  @!P0 BRA `(.L_x_156) ;  /* 0xffffff6400548947 */ /* 0x000fea000383ffff */
[----:B------:R-:W-:Y:S05]  /*ade0*/  EXIT ;  /* 0x000000000000794d */ /* 0x000fea0003800000 */
.L_x_128:
[----:B------:R-:W-:-:S08]  /*adf0*/  NOP ;  /* 0x0000000000007918 */ /* 0x000fd00000000000 */
[----:B-1----:R-:W1:-:S00]  /*ae00*/  USETMAXREG.DEALLOC.CTAPOOL 0x18 ;  /* 0x00000018000079c8 */ /* 0x002e4000080e0500 */
[----:B-1----:R-:W-:-:S06]  /*ae10*/  LOP3.LUT R0, R0, 0x3, RZ, 0xc0, !PT ;  /* 0x0000000300007812 */ /* 0x002fcc00078ec0ff */
[----:B------:R-:W1:Y:S02]  /*ae20*/  SHFL.IDX PT, R0, R0, RZ, 0x1f ;  /* 0x00001fff00007589 */ /* 0x000e6400000e0000 */
[----:B-1----:R-:W-:-:S13]  /*ae30*/  ISETP.NE.AND P0, PT, R0, RZ, PT ;  /* 0x000000ff0000720c */ /* 0x002fda0003f05270 */
[----:B------:R-:W-:Y:S05]  /*ae40*/  @P0 EXIT ;  /* 0x000000000000094d */ /* 0x000fea0003800000 */
[----:B------:R-:W1:Y:S01]  /*ae50*/  S2UR UR4, SR_CTAID.X ;  /* 0x00000000000479c3 */ /* 0x000e620000002500 */
[----:B------:R-:W-:Y:S02]  /*ae60*/  IMAD.MOV.U32 R16, RZ, RZ, RZ ;  /* 0x000000ffff107224 */ /* 0x000fe400078e00ff */
[----:B------:R-:W-:Y:S02]  /*ae70*/  IMAD.MOV.U32 R2, RZ, RZ, 0x1 ;  /* 0x00000001ff027424 */ /* 0x000fe400078e00ff */
[----:B------:R-:W-:-:S03]  /*ae80*/  IMAD.MOV.U32 R19, RZ, RZ, 0x1 ;  /* 0x00000001ff137424 */ /* 0x000fc600078e00ff */
[----:B------:R-:W1:Y:S02]  /*ae90*/  LDC R0, c[0x0][0xda4] ;  /* 0x00036900ff007b82 */ /* 0x000e640000000800 */
[----:B-1----:R-:W-:-:S13]  /*aea0*/  ISETP.LE.AND P0, PT, R0, UR4, PT ;  /* 0x0000000400007c0c */ /* 0x002fda000bf03270 */
[----:B------:R-:W-:Y:S05]  /*aeb0*/  @P0 BRA `(.L_x_157) ;  /* 0x0000003400500947 */ /* 0x000fea0003800000 */
[----:B------:R-:W2:Y:S01]  /*aec0*/  LDL R4, [R1+0x24] ;  /* 0x0000240001047983 */ /* 0x000ea20000100800 */
[----:B------:R-:W1:Y:S01]  /*aed0*/  S2UR UR4, SR_CTAID.X ;  /* 0x00000000000479c3 */ /* 0x000e620000002500 */
[----:B------:R-:W-:Y:S01]  /*aee0*/  IMAD.MOV.U32 R16, RZ, RZ, RZ ;  /* 0x000000ffff107224 */ /* 0x000fe200078e00ff */
[----:B------:R-:W-:Y:S01]  /*aef0*/  ULDC.64 UR36, c[0x0][0x198] ;  /* 0x0000660000247ab9 */ /* 0x000fe20000000a00 */
[----:B------:R-:W3:Y:S01]  /*af00*/  S2R R3, SR_TID.X ;  /* 0x0000000000037919 */ /* 0x000ee20000002100 */
[----:B------:R-:W-:Y:S01]  /*af10*/  IMAD.MOV.U32 R19, RZ, RZ, 0x1 ;  /* 0x00000001ff137424 */ /* 0x000fe200078e00ff */
[----:B------:R-:W-:Y:S01]  /*af20*/  ULDC UR39, c[0x0][0xc] ;  /* 0x0000030000277ab9 */ /* 0x000fe20000000800 */
[C---:B---3--:R-:W-:Y:S02]  /*af30*/  LOP3.LUT P1, RZ, R3.reuse, 0x7f, RZ, 0xc0, !PT ;  /* 0x0000007f03ff7812 */ /* 0x048fe4000782c0ff */
[----:B------:R-:W-:-:S04]  /*af40*/  LOP3.LUT P0, R0, R3, 0x1f, RZ, 0xc0, !PT ;  /* 0x0000001f03007812 */ /* 0x000fc8000780c0ff */
[----:B------:R-:W-:Y:S01]  /*af50*/  PLOP3.LUT P0, PT, P0, P1, PT, 0x8a, 0x0 ;  /* 0x000000000000781c */ /* 0x000fe20000703172 */
[----:B------:R1:W-:Y:S03]  /*af60*/  STL [R1+0x20], R0 ;  /* 0x0000200001007387 */ /* 0x0003e60000100800 */
[----:B------:R-:W-:-:S05]  /*af70*/  P2R R2, PR, RZ, 0x1 ;  /* 0x00000001ff027803 */ /* 0x000fca0000000000 */
[----:B------:R3:W-:Y:S01]  /*af80*/  STL [R1+0x4], R2 ;  /* 0x0000040201007387 */ /* 0x0007e20000100800 */
[----:B-1----:R-:W-:-:S05]  /*af90*/  IMAD.U32 R0, RZ, RZ, UR4 ;  /* 0x00000004ff007e24 */ /* 0x002fca000f8e00ff */
[----:B------:R3:W-:Y:S04]  /*afa0*/  STL [R1+0x14], R0 ;  /* 0x0000140001007387 */ /* 0x0007e80000100800 */
[----:B------:R3:W-:Y:S01]  /*afb0*/  STL [R1+0x1c], RZ ;  /* 0x00001cff01007387 */ /* 0x0007e20000100800 */
[----:B--2---:R-:W-:-:S13]  /*afc0*/  R2UR UR5, R4 ;  /* 0x00000000040572ca */ /* 0x004fda00000e0000 */
[----:B---3--:R-:W-:-:S12]  /*afd0*/  ULOP3.LUT UR38, UR5, 0x2, URZ, 0xfc, !UPT ;  /* 0x0000000205267892 */ /* 0x008fd8000f8efc3f */
.L_x_210:
[----:B--2---:R-:W2:Y:S01]  /*afe0*/  LDL R2, [R1+0x14] ;  /* 0x0000140001027983 */ /* 0x004ea20000100800 */
        /* <DEDUP_REMOVED lines=16> */
[----:B------:R-:W1:Y:S02]  /*b0f0*/  @P1 LDC.64 R2, c[0x0][0xdb8] ;  /* 0x00036e00ff021b82 */ /* 0x000e640000000a00 */
[----:B------:R-:W-:Y:S01]  /*b100*/  MOV R17, R4 ;  /* 0x0000000400117202 */ /* 0x000fe20000000f00 */
[----:B------:R2:W-:Y:S05]  /*b110*/  STL [R1+0xc], R4 ;  /* 0x00000c0401007387 */ /* 0x0005ea0000100800 */
[----:B------:R-:W4:Y:S01]  /*b120*/  LDC R0, c[0x0][0x2e0] ;  /* 0x0000b800ff007b82 */ /* 0x000f220000000800 */
[----:B-1----:R-:W-:-:S05]  /*b130*/  @P1 IMAD.HI.U32 R2, R4, R2, RZ ;  /* 0x0000000204021227 */ /* 0x002fca00078e00ff */
[----:B------:R-:W-:Y:S01]  /*b140*/  @P1 SHF.R.U32.HI R17, RZ, R3, R2 ;  /* 0x00000003ff111219 */ /* 0x000fe20000011602 */
[----:B----4-:R-:W-:Y:S01]  /*b150*/  IMAD R7, R0, UR4, RZ ;  /* 0x0000000400077c24 */ /* 0x010fe2000f8e02ff */
[----:B------:R-:W-:-:S03]  /*b160*/  MOV R0, 0x400 ;  /* 0x0000040000007802 */ /* 0x000fc60000000f00 */
[----:B------:R-:W-:Y:S01]  /*b170*/  IMAD.MOV R3, RZ, RZ, -R17 ;  /* 0x000000ffff037224 */ /* 0x000fe200078e0a11 */
[----:B---3--:R-:W-:Y:S01]  /*b180*/  LEA R6, R5, R0, 0x18 ;  /* 0x0000000005067211 */ /* 0x008fe200078ec0ff */
[----:B------:R-:W-:Y:S01]  /*b190*/  VIADD R0, R7, 0x4f ;  /* 0x0000004f07007836 */ /* 0x000fe20000000000 */
[----:B------:R2:W-:Y:S01]  /*b1a0*/  STL [R1+0x18], R7 ;  /* 0x0000180701007387 */ /* 0x0005e20000100800 */
[----:B------:R-:W-:Y:S02]  /*b1b0*/  IMAD R18, R18, R3, R4 ;  /* 0x0000000312127224 */ /* 0x000fe400078e0204 */
[----:B------:R-:W-:Y:S01]  /*b1c0*/  IMAD.HI R0, R0, 0x66666667, RZ ;  /* 0x6666666700007827 */ /* 0x000fe200078e02ff */
[----:B------:R2:W-:Y:S03]  /*b1d0*/  STL [R1+0x8], R6 ;  /* 0x0000080601007387 */ /* 0x0005e60000100800 */
[----:B------:R-:W-:Y:S01]  /*b1e0*/  VIADD R2, R6, 0x24400 ;  /* 0x0002440006027836 */ /* 0x000fe20000000000 */
[----:B------:R-:W-:-:S04]  /*b1f0*/  SHF.R.U32.HI R3, RZ, 0x1f, R0 ;  /* 0x0000001fff037819 */ /* 0x000fc80000011600 */
[----:B------:R-:W-:Y:S02]  /*b200*/  LEA.HI.SX32 R0, R0, R3, 0x1b ;  /* 0x0000000300007211 */ /* 0x000fe400078fdaff */
[----:B------:R-:W-:-:S03]  /*b210*/  LOP3.LUT P0, RZ, R2, 0x3ff, RZ, 0xc0, !PT ;  /* 0x000003ff02ff7812 */ /* 0x000fc6000780c0ff */
[----:B------:R2:W-:Y:S10]  /*b220*/  STL [R1+0x10], R0 ;  /* 0x0000100001007387 */ /* 0x0005f40000100800 */
[----:B--2---:R-:W-:Y:S05]  /*b230*/  @!P0 BRA `(.L_x_158) ;  /* 0x0000000000408947 */ /* 0x004fea0003800000 */
[----:B------:R-:W-:Y:S01]  /*b240*/  MOV R2, 0x0 ;  /* 0x0000000000027802 */ /* 0x000fe20000000f00 */
[----:B------:R-:W-:Y:S01]  /*b250*/  ULDC.64 UR6, c[0x4][0xa8] ;  /* 0x01002a0000067ab9 */ /* 0x000fe20000000a00 */
[----:B------:R-:W-:Y:S01]  /*b260*/  ULDC.64 UR8, c[0x4][0xb0] ;  /* 0x01002c0000087ab9 */ /* 0x000fe20000000a00 */
[----:B------:R-:W-:Y:S01]  /*b270*/  ULDC.64 UR4, c[0x4][0x8] ;  /* 0x0100020000047ab9 */ /* 0x000fe20000000a00 */
[----:B------:R-:W-:Y:S01]  /*b280*/  IMAD.U32 R4, RZ, RZ, UR6 ;  /* 0x00000006ff047e24 */ /* 0x000fe2000f8e00ff */
[----:B------:R-:W-:Y:S01]  /*b290*/  MOV R11, UR5 ;  /* 0x00000005000b7c02 */ /* 0x000fe20008000f00 */
[----:B------:R-:W1:Y:S01]  /*b2a0*/  LDC.64 R2, c[0x4][R2] ;  /* 0x0100000002027b82 */ /* 0x000e620000000a00 */
[----:B------:R-:W-:Y:S02]  /*b2b0*/  IMAD.U32 R5, RZ, RZ, UR7 ;  /* 0x00000007ff057e24 */ /* 0x000fe4000f8e00ff */
[----:B------:R-:W-:Y:S02]  /*b2c0*/  IMAD.U32 R6, RZ, RZ, UR8 ;  /* 0x00000008ff067e24 */ /* 0x000fe4000f8e00ff */
[----:B------:R-:W-:-:S02]  /*b2d0*/  IMAD.U32 R7, RZ, RZ, UR9 ;  /* 0x00000009ff077e24 */ /* 0x000fc4000f8e00ff */
[----:B------:R-:W-:Y:S02]  /*b2e0*/  IMAD.U32 R10, RZ, RZ, UR4 ;  /* 0x00000004ff0a7e24 */ /* 0x000fe4000f8e00ff */
[----:B------:R-:W-:Y:S02]  /*b2f0*/  IMAD.MOV.U32 R8, RZ, RZ, 0x70 ;  /* 0x00000070ff087424 */ /* 0x000fe400078e00ff */
[----:B------:R-:W-:Y:S02]  /*b300*/  IMAD.MOV.U32 R12, RZ, RZ, 0x1 ;  /* 0x00000001ff0c7424 */ /* 0x000fe400078e00ff */
[----:B------:R-:W-:-:S07]  /*b310*/  IMAD.MOV.U32 R13, RZ, RZ, RZ ;  /* 0x000000ffff0d7224 */ /* 0x000fce00078e00ff */
[----:B------:R-:W-:-:S07]  /*b320*/  LEPC R20, `(.L_x_158) ;  /* 0x000000001014794e */ /* 0x000fce0000000000 */
[----:B-1----:R-:W-:Y:S05]  /*b330*/  CALL.ABS.NOINC R2 ;  /* 0x0000000002007343 */ /* 0x002fea0003c00000 */
.L_x_158:
[----:B------:R-:W2:Y:S02]  /*b340*/  LDL R2, [R1+0x8] ;  /* 0x0000080001027983 */ /* 0x000ea40000100800 */
[----:B--2---:R-:W-:-:S05]  /*b350*/  VIADD R0, R2, 0x400 ;  /* 0x0000040002007836 */ /* 0x004fca0000000000 */
        /* <DEDUP_REMOVED lines=18> */
.L_x_160:
        /* <DEDUP_REMOVED lines=16> */
.L_x_159:
[----:B------:R-:W-:Y:S01]  /*b580*/  ULDC.64 UR4, c[0x0][0x9f8] ;  /* 0x00027e0000047ab9 */ /* 0x000fe20000000a00 */
[----:B------:R-:W2:Y:S01]  /*b590*/  LDL R9, [R1+0x20] ;  /* 0x0000200001097983 */ /* 0x000ea20000100800 */
[----:B------:R-:W-:Y:S01]  /*b5a0*/  ISETP.NE.U32.AND P0, PT, RZ, UR4, PT ;  /* 0x00000004ff007c0c */ /* 0x000fe2000bf05070 */
[----:B------:R-:W-:Y:S01]  /*b5b0*/  IMAD.MOV.U32 R7, RZ, RZ, R17 ;  /* 0x000000ffff077224 */ /* 0x000fe200078e0011 */
[----:B------:R-:W-:Y:S01]  /*b5c0*/  ULDC.64 UR6, c[0x0][0x208] ;  /* 0x0000820000067ab9 */ /* 0x000fe20000000a00 */
[----:B------:R-:W3:Y:S01]  /*b5d0*/  LDL.LU R6, [R1+0xc] ;  /* 0x00000c0001067983 */ /* 0x000ee20000300800 */
[----:B------:R-:W-:Y:S01]  /*b5e0*/  ISETP.NE.AND.EX P0, PT, RZ, UR5, PT, P0 ;  /* 0x00000005ff007c0c */ /* 0x000fe2000bf05300 */
[----:B------:R-:W1:Y:S01]  /*b5f0*/  LDC R0, c[0x0][0x428] ;  /* 0x00010a00ff007b82 */ /* 0x000e620000000800 */
[----:B------:R-:W-:Y:S01]  /*b600*/  ULDC UR4, c[0x0][0xda8] ;  /* 0x00036a0000047ab9 */ /* 0x000fe20000000800 */
[----:B------:R-:W4:Y:S10]  /*b610*/  LDL R8, [R1+0x14] ;  /* 0x0000140001087983 */ /* 0x000f340000100800 */
[----:B------:R-:W1:Y:S02]  /*b620*/  @P0 LDC.64 R2, c[0x0][0x9f8] ;  /* 0x00027e00ff020b82 */ /* 0x000e640000000a00 */
[----:B-1----:R-:W-:Y:S01]  /*b630*/  ISETP.NE.AND P1, PT, R0, 0x1, PT ;  /* 0x000000010000780c */ /* 0x002fe20003f25270 */
[----:B------:R-:W-:-:S02]  /*b640*/  IMAD.MOV.U32 R0, RZ, RZ, R18 ;  /* 0x000000ffff007224 */ /* 0x000fc400078e0012 */
[----:B------:R-:W-:-:S10]  /*b650*/  @P0 IMAD.WIDE R2, R17, 0x4, R2 ;  /* 0x0000000411020825 */ /* 0x000fd400078e0202 */
[----:B------:R-:W1:Y:S01]  /*b660*/  @P1 LDC R5, c[0x0][0x42c] ;  /* 0x00010b00ff051b82 */ /* 0x000e620000000800 */
[----:B------:R1:W5:Y:S07]  /*b670*/  @P0 LDG.E R7, desc[UR6][R2.64] ;  /* 0x0000000602070981 */ /* 0x00036e000c1e1900 */
[----:B------:R-:W1:Y:S02]  /*b680*/  @P1 LDC R4, c[0x0][0x430] ;  /* 0x00010c00ff041b82 */ /* 0x000e640000000800 */
[----:B-1----:R-:W-:-:S05]  /*b690*/  @P1 IMAD.HI.U32 R5, R18, R5, RZ ;  /* 0x0000000512051227 */ /* 0x002fca00078e00ff */
[----:B------:R-:W-:Y:S02]  /*b6a0*/  @P1 SHF.R.U32.HI R0, RZ, R4, R5 ;  /* 0x00000004ff001219 */ /* 0x000fe40000011605 */
[----:B------:R-:W1:Y:S01]  /*b6b0*/  S2R R4, SR_CgaCtaId ;  /* 0x0000000000047919 */ /* 0x000e620000008800 */
[----:B--2---:R-:W-:Y:S01]  /*b6c0*/  ISETP.NE.AND P1, PT, R9, RZ, PT ;  /* 0x000000ff0900720c */ /* 0x004fe20003f25270 */
[----:B---3--:R-:W-:-:S04]  /*b6d0*/  IMAD.MOV R6, RZ, RZ, -R6 ;  /* 0x000000ffff067224 */ /* 0x008fc800078e0a06 */
[----:B----4-:R-:W-:-:S08]  /*b6e0*/  IMAD R6, R6, UR4, R8 ;  /* 0x0000000406067c24 */ /* 0x010fd0000f8e0208 */
[----:B------:R-:W-:Y:S01]  /*b6f0*/  VOTEU.ALL UP1, P1 ;  /* 0x00000000003f7886 */ /* 0x000fe20000820000 */
[----:B------:R-:W-:-:S04]  /*b700*/  PLOP3.LUT P2, PT, P1, PT, PT, 0x8, 0x0 ;  /* 0x000000000000781c */ /* 0x000fc80000f4e170 */
[----:B------:R-:W-:Y:S01]  /*b710*/  @!UP1 UIADD3 UR8, UP0, UR36, 0x270, URZ ;  /* 0x0000027024089890 */ /* 0x000fe2000ff1e03f */
[----:B------:R-:W-:-:S03]  /*b720*/  IMAD.SHL.U32 R6, R6, 0x80, RZ ;  /* 0x0000008006067824 */ /* 0x000fc600078e00ff */
[----:B------:R-:W-:-:S03]  /*b730*/  @!UP1 UIADD3.X UR9, URZ, UR37, URZ, UP0, !UPT ;  /* 0x000000253f099290 */ /* 0x000fc600087fe43f */
[----:B-1----:R-:W-:-:S09]  /*b740*/  VOTEU.ALL UP0, P1 ;  /* 0x00000000003f7886 */ /* 0x002fd20000800000 */
.L_x_161:
        /* <DEDUP_REMOVED lines=13> */
.L_x_162:
        /* <DEDUP_REMOVED lines=12> */
.L_x_163:
        /* <DEDUP_REMOVED lines=12> */
.L_x_164:
        /* <DEDUP_REMOVED lines=10> */
[----:B------:R-:W-:Y:S01]  /*ba40*/  LOP3.LUT R4, R4, 0x1, RZ, 0xc0, !PT ;  /* 0x0000000104047812 */ /* 0x000fe200078ec0ff */
[----:B------:R-:W-:-:S04]  /*ba50*/  UMOV UR4, 0xffffffff ;  /* 0xffffffff00047882 */ /* 0x000fc80000000000 */
[C---:B------:R-:W-:Y:S02]  /*ba60*/  IMAD R20, R4.reuse, 0x28, RZ ;  /* 0x0000002804147824 */ /* 0x040fe400078e02ff */
[----:B------:R-:W-:Y:S01]  /*ba70*/  IMAD R21, R4, 0xa00, RZ ;  /* 0x00000a0004157824 */ /* 0x000fe200078e02ff */
[----:B-1----:R-:W-:-:S04]  /*ba80*/  ISETP.NE.U32.AND P0, PT, R2, RZ, PT ;  /* 0x000000ff0200720c */ /* 0x002fc80003f05070 */
[----:B------:R-:W-:-:S04]  /*ba90*/  ISETP.NE.AND.EX P0, PT, R3, RZ, PT, P0 ;  /* 0x000000ff0300720c */ /* 0x000fc80003f05300 */
[----:B-----5:R-:W-:Y:S01]  /*baa0*/  SEL R4, R7, RZ, !P0 ;  /* 0x000000ff07047207 */ /* 0x020fe20004000000 */
[----:B------:R-:W-:Y:S08]  /*bab0*/  BRA.DIV UR4, `(.L_x_165) ;  /* 0x0000002e04a47947 */ /* 0x000ff0000b800000 */
.L_x_226:
[----:B------:R-:W2:Y:S01]  /*bac0*/  LDL R8, [R1+0x10] ;  /* 0x0000100001087983 */ /* 0x000ea20000100800 */
[----:B------:R-:W-:Y:S01]  /*bad0*/  UMOV UR4, 0xffffffff ;  /* 0xffffffff00047882 */ /* 0x000fe20000000000 */
[----:B------:R-:W-:Y:S02]  /*bae0*/  SHF.R.S32.HI R12, RZ, 0x1f, R7 ;  /* 0x0000001fff0c7819 */ /* 0x000fe40000011407 */
[----:B------:R-:W-:Y:S01]  /*baf0*/  MOV R5, R7 ;  /* 0x0000000700057202 */ /* 0x000fe20000000f00 */
[----:B--2---:R-:W-:Y:S01]  /*bb00*/  VIADD R8, R8, 0xffffffff ;  /* 0xffffffff08087836 */ /* 0x004fe20000000000 */
[----:B------:R-:W-:Y:S06]  /*bb10*/  BRA.DIV UR4, `(.L_x_166) ;  /* 0x0000002e04c07947 */ /* 0x000fec000b800000 */
[----:B------:R-:W-:-:S13]  /*bb20*/  ELECT P6, URZ, PT ;  /* 0x00000000003f782f */ /* 0x000fda00038c0000 */
.L_x_229:
[----:B------:R-:W-:Y:S05]  /*bb30*/  @!P6 BRA `(.L_x_167) ;  /* 0x000000040044e947 */ /* 0x000fea0003800000 */
[----:B------:R1:W-:Y:S01]  /*bb40*/  STL [R1], R8 ;  /* 0x0000000801007387 */ /* 0x0003e20000100800 */
[----:B------:R-:W-:Y:S05]  /*bb50*/  @!P0 BRA `(.L_x_168) ;  /* 0x0000000000508947 */ /* 0x000fea0003800000 */
[----:B------:R-:W2:Y:S01]  /*bb60*/  LDC R13, c[0x0][0x41c] ;  /* 0x00010700ff0d7b82 */ /* 0x000ea20000000800 */
[----:B------:R-:W-:Y:S01]  /*bb70*/  IMAD.MOV.U32 R4, RZ, RZ, R8 ;  /* 0x000000ffff047224 */ /* 0x000fe200078e0008 */
[----:B------:R-:W-:Y:S01]  /*bb80*/  ULDC.64 UR4, c[0x0][0x408] ;  /* 0x0001020000047ab9 */ /* 0x000fe20000000a00 */
[----:B------:R-:W-:Y:S01]  /*bb90*/  ULDC.64 UR6, c[0x0][0x208] ;  /* 0x0000820000067ab9 */ /* 0x000fe20000000a00 */
[----:B--2---:R-:W-:-:S13]  /*bba0*/  ISETP.NE.AND P1, PT, R13, 0x1, PT ;  /* 0x000000010d00780c */ /* 0x004fda0003f25270 */
[----:B------:R-:W2:Y:S02]  /*bbb0*/  @P1 LDC.64 R10, c[0x0][0x420] ;  /* 0x00010800ff0a1b82 */ /* 0x000ea40000000a00 */
[----:B--2---:R-:W-:-:S05]  /*bbc0*/  @P1 IMAD.HI.U32 R10, R8, R10, RZ ;  /* 0x0000000a080a1227 */ /* 0x004fca00078e00ff */
[----:B------:R-:W-:-:S04]  /*bbd0*/  @P1 SHF.R.U32.HI R4, RZ, R11, R10 ;  /* 0x0000000bff041219 */ /* 0x000fc8000001160a */
[--C-:B------:R-:W-:Y:S01]  /*bbe0*/  SHF.R.S32.HI R11, RZ, 0x1f, R4.reuse ;  /* 0x0000001fff0b7819 */ /* 0x100fe20000011404 */
[--C-:B------:R-:W-:Y:S02]  /*bbf0*/  IMAD.MOV R9, RZ, RZ, -R4.reuse ;  /* 0x000000ffff097224 */ /* 0x100fe400078e0a04 */
[----:B------:R-:W-:Y:S02]  /*bc00*/  IMAD.MOV.U32 R10, RZ, RZ, R4 ;  /* 0x000000ffff0a7224 */ /* 0x000fe400078e0004 */
[----:B------:R-:W-:Y:S02]  /*bc10*/  IMAD R9, R13, R9, R8 ;  /* 0x000000090d097224 */ /* 0x000fe400078e0208 */
[----:B------:R-:W-:-:S03]  /*bc20*/  IMAD.WIDE.U32 R10, R7, UR4, R10 ;  /* 0x00000004070a7c25 */ /* 0x000fc6000f8e000a */
[----:B------:R2:W-:Y:S01]  /*bc30*/  STL [R1], R9 ;  /* 0x0000000901007387 */ /* 0x0005e20000100800 */
[----:B------:R-:W-:Y:S01]  /*bc40*/  LEA R14, P1, R10, R2, 0x2 ;  /* 0x000000020a0e7211 */ /* 0x000fe200078210ff */
[----:B--2---:R-:W-:-:S04]  /*bc50*/  IMAD R9, R12, UR4, RZ ;  /* 0x000000040c097c24 */ /* 0x004fc8000f8e02ff */
[----:B------:R-:W-:-:S04]  /*bc60*/  IMAD R4, R7, UR5, R9 ;  /* 0x0000000507047c24 */ /* 0x000fc8000f8e0209 */
[----:B------:R-:W-:-:S05]  /*bc70*/  IMAD.IADD R4, R11, 0x1, R4 ;  /* 0x000000010b047824 */ /* 0x000fca00078e0204 */
[----:B------:R-:W-:-:S05]  /*bc80*/  LEA.HI.X R15, R10, R3, R4, 0x2, P1 ;  /* 0x000000030a0f7211 */ /* 0x000fca00008f1404 */
[----:B------:R2:W5:Y:S02]  /*bc90*/  LDG.E R7, desc[UR6][R14.64] ;  /* 0x000000060e077981 */ /* 0x000564000c1e1900 */
.L_x_168:
[----:B------:R-:W3:Y:S01]  /*bca0*/  S2R R9, SR_CgaCtaId ;  /* 0x0000000000097919 */ /* 0x000ee20000008800 */
[----:B------:R-:W-:-:S04]  /*bcb0*/  MOV R4, 0x400 ;  /* 0x0000040000047802 */ /* 0x000fc80000000f00 */
[----:B---3--:R-:W-:Y:S02]  /*bcc0*/  LEA R4, R9, R4, 0x18 ;  /* 0x0000000409047211 */ /* 0x008fe400078ec0ff */
[----:B------:R-:W-:-:S03]  /*bcd0*/  SHF.L.U32 R9, R19, 0x1f, RZ ;  /* 0x0000001f13097819 */ /* 0x000fc600000006ff */
[----:B------:R-:W-:-:S04]  /*bce0*/  IMAD R4, R16, 0x8, R4 ;  /* 0x0000000810047824 */ /* 0x000fc800078e0204 */
[----:B------:R-:W3:Y:S02]  /*bcf0*/  SYNCS.PHASECHK.TRANS64.TRYWAIT P1, [R4+URZ+0x38840], R9 ;  /* 0x03884009040075a7 */ /* 0x000ee4000802017f */
[----:B---3--:R-:W-:Y:S05]  /*bd00*/  @!P1 BRA `(.L_x_169) ;  /* 0x0000002c00649947 */ /* 0x008fea0003800000 */
.L_x_230:
[----:B------:R-:W4:Y:S01]  /*bd10*/  S2R R10, SR_TID.X ;  /* 0x00000000000a7919 */ /* 0x000f220000002100 */
[----:B------:R-:W-:-:S04]  /*bd20*/  UPRMT UR4, UR38, 0x9910, URZ ;  /* 0x0000991026047896 */ /* 0x000fc8000800003f */
[----:B------:R-:W-:Y:S01]  /*bd30*/  UISETP.NE.AND UP0, UPT, UR4, 0x2, UPT ;  /* 0x000000020400788c */ /* 0x000fe2000bf05270 */
[----:B----4-:R-:W-:-:S13]  /*bd40*/  LOP3.LUT P1, RZ, R10, 0x7f, RZ, 0xc0, !PT ;  /* 0x0000007f0aff7812 */ /* 0x010fda000782c0ff */
[----:B---3--:R-:W-:-:S04]  /*bd50*/  @!P1 IMAD.MOV.U32 R9, RZ, RZ, 0xa000 ;  /* 0x0000a000ff099424 */ /* 0x008fc800078e00ff */
[----:B------:R3:W-:Y:S01]  /*bd60*/  @!P1 SYNCS.ARRIVE.TRANS64 RZ, [R4+URZ+0x38830], R9 ;  /* 0x0388300904ff99a7 */ /* 0x0007e2000800003f */
[----:B------:R-:W-:-:S13]  /*bd70*/  PLOP3.LUT P1, PT, PT, PT, UP0, 0x80, 0x0 ;  /* 0x000000000000781c */ /* 0x000fda0003f2f008 */
[----:B---3--:R-:W-:Y:S05]  /*bd80*/  @P1 BRA `(.L_x_170) ;  /* 0x0000000000041947 */ /* 0x008fea0003800000 */
[----:B------:R-:W-:Y:S01]  /*bd90*/  BPT.TRAP 0x1 ;  /* 0x000000040000795c */ /* 0x000fe20000300000 */
.L_x_170:
[----:B------:R-:W3:Y:S02]  /*bda0*/  LDL R9, [R1+0x4] ;  /* 0x0000040001097983 */ /* 0x000ee40000100800 */
[----:B---3--:R-:W-:-:S13]  /*bdb0*/  ISETP.NE.AND P1, PT, R9, RZ, PT ;  /* 0x000000ff0900720c */ /* 0x008fda0003f25270 */
[----:B------:R-:W-:Y:S05]  /*bdc0*/  @P1 BRA `(.L_x_171) ;  /* 0x0000000000041947 */ /* 0x000fea0003800000 */
[----:B------:R-:W-:Y:S01]  /*bdd0*/  BPT.TRAP 0x1 ;  /* 0x000000040000795c */ /* 0x000fe20000300000 */
.L_x_171:
[----:B------:R-:W3:Y:S01]  /*bde0*/  LDL R9, [R1] ;  /* 0x0000000001097983 */ /* 0x000ee20000100800 */
[----:B------:R-:W-:Y:S01]  /*bdf0*/  MOV R10, 0x400 ;  /* 0x00000400000a7802 */ /* 0x000fe20000000f00 */
[----:B------:R-:W4:Y:S01]  /*be00*/  S2R R11, SR_CgaCtaId ;  /* 0x00000000000b7919 */ /* 0x000f220000008800 */
[----:B------:R-:W-:Y:S01]  /*be10*/  R2UR UR9, R4 ;  /* 0x00000000040972ca */ /* 0x000fe200000e0000 */
[----:B------:R-:W-:Y:S01]  /*be20*/  IMAD R4, R16, 0x5000, R21 ;  /* 0x0000500010047824 */ /* 0x000fe200078e0215 */
[----:B------:R-:W-:Y:S01]  /*be30*/  R2UR UR5, R20 ;  /* 0x00000000140572ca */ /* 0x000fe200000e0000 */
[----:B------:R-:W-:Y:S01]  /*be40*/  UIADD3 UR4, UP0, UR36, 0x370, URZ ;  /* 0x0000037024047890 */ /* 0x000fe2000ff1e03f */
[----:B------:R-:W-:Y:S02]  /*be50*/  R2UR UR12, R0 ;  /* 0x00000000000c72ca */ /* 0x000fe400000e0000 */
[----:B-----5:R-:W-:Y:S02]  /*be60*/  R2UR UR13, R7 ;  /* 0x00000000070d72ca */ /* 0x020fe400000e0000 */
[----:B----4-:R-:W-:-:S05]  /*be70*/  LEA R10, R11, R10, 0x18 ;  /* 0x0000000a0b0a7211 */ /* 0x010fca00078ec0ff */
[----:B------:R-:W-:-:S05]  /*be80*/  IMAD R4, R4, 0x2, R10 ;  /* 0x0000000204047824 */ /* 0x000fca00078e020a */
[----:B------:R-:W-:Y:S01]  /*be90*/  R2UR UR14, R4 ;  /* 0x00000000040e72ca */ /* 0x000fe200000e0000 */
[----:B------:R-:W-:Y:S01]  /*bea0*/  UIADD3 UR9, UR9, 0x38830, URZ ;  /* 0x0003883009097890 */ /* 0x000fe2000fffe03f */
[----:B------:R-:W-:Y:S01]  /*beb0*/  UMOV UR10, URZ ;  /* 0x0000003f000a7c82 */ /* 0x000fe20008000000 */
[----:B------:R-:W-:Y:S01]  /*bec0*/  UMOV UR19, 0x30000 ;  /* 0x0003000000137882 */ /* 0x000fe20000000000 */
[----:B------:R-:W-:Y:S01]  /*bed0*/  UMOV UR6, 0x0 ;  /* 0x0000000000067882 */ /* 0x000fe20000000000 */
[----:B------:R-:W-:-:S08]  /*bee0*/  UMOV UR7, 0x14f00000 ;  /* 0x14f0000000077882 */ /* 0x000fd00000000000 */
[----:B------:R-:W-:Y:S02]  /*bef0*/  UIADD3 UR8, UR14, 0x24400, URZ ;  /* 0x000244000e087890 */ /* 0x000fe4000fffe03f */
[----:B------:R-:W-:Y:S02]  /*bf00*/  UIADD3 UR15, UR14, 0x26c00, URZ ;  /* 0x00026c000e0f7890 */ /* 0x000fe4000fffe03f */
[----:B------:R-:W-:Y:S01]  /*bf10*/  UIADD3 UR17, UR14, 0x29400, URZ ;  /* 0x000294000e117890 */ /* 0x000fe2000fffe03f */
[----:B------:R-:W-:Y:S01]  /*bf20*/  UMOV UR16, 0x40 ;  /* 0x0000004000107882 */ /* 0x000fe20000000000 */
[----:B------:R-:W-:-:S03]  /*bf30*/  UIADD3 UR18, UR14, 0x2bc00, URZ ;  /* 0x0002bc000e127890 */ /* 0x000fc6000fffe03f */
[----:B------:R-:W-:Y:S01]  /*bf40*/  UMOV UR14, 0x80 ;  /* 0x00000080000e7882 */ /* 0x000fe20000000000 */
[----:B------:R-:W-:Y:S02]  /*bf50*/  MOV R4, R7 ;  /* 0x0000000700047202 */ /* 0x000fe40000000f00 */
[----:B---3--:R-:W-:-:S13]  /*bf60*/  R2UR UR11, R9 ;  /* 0x00000000090b72ca */ /* 0x008fda00000e0000 */
[----:B------:R-:W-:Y:S02]  /*bf70*/  UIMAD UR11, UR11, 0x50, UR5 ;  /* 0x000000500b0b78a4 */ /* 0x000fe4000f8e0205 */
[----:B------:R-:W-:-:S09]  /*bf80*/  UIADD3.X UR5, URZ, UR37, URZ, UP0, !UPT ;  /* 0x000000253f057290 */ /* 0x000fd200087fe43f */
[----:B------:R3:W-:Y:S02]  /*bf90*/  UTMALDG.4D.MULTICAST [UR8], [UR4], UR19, desc[UR6] ;  /* 0x00000608040073b4 */ /* 0x0007e40008019813 */
[----:B---3--:R-:W-:Y:S01]  /*bfa0*/  UMOV UR8, UR15 ;  /* 0x0000000f00087c82 */ /* 0x008fe20008000000 */
[----:B------:R-:W-:Y:S02]  /*bfb0*/  UMOV UR10, UR16 ;  /* 0x00000010000a7c82 */ /* 0x000fe40008000000 */
[----:B------:R3:W-:Y:S02]  /*bfc0*/  UTMALDG.4D.MULTICAST [UR8], [UR4], UR19, desc[UR6] ;  /* 0x00000608040073b4 */ /* 0x0007e40008019813 */
[----:B---3--:R-:W-:Y:S01]  /*bfd0*/  UMOV UR8, UR17 ;  /* 0x0000001100087c82 */ /* 0x008fe20008000000 */
[----:B------:R-:W-:Y:S01]  /*bfe0*/  UMOV UR10, UR14 ;  /* 0x0000000e000a7c82 */ /* 0x000fe20008000000 */
[----:B------:R-:W-:Y:S01]  /*bff0*/  UMOV UR14, 0xc0 ;  /* 0x000000c0000e7882 */ /* 0x000fe20000000000 */
[----:B------:R3:W-:Y:S02]  /*c000*/  UTMALDG.4D.MULTICAST [UR8], [UR4], UR19, desc[UR6] ;  /* 0x00000608040073b4 */ /* 0x0007e40008019813 */
[----:B---3--:R-:W-:Y:S01]  /*c010*/  UMOV UR8, UR18 ;  /* 0x0000001200087c82 */ /* 0x008fe20008000000 */
[----:B------:R-:W-:-:S02]  /*c020*/  UMOV UR10, UR14 ;  /* 0x0000000e000a7c82 */ /* 0x000fc40008000000 */
[----:B------:R3:W-:Y:S02]  /*c030*/  UTMALDG.4D.MULTICAST [UR8], [UR4], UR19, desc[UR6] ;  /* 0x00000608040073b4 */ /* 0x0007e40008019813 */
[----:B---3--:R-:W-:Y:S01]  /*c040*/  NOP ;  /* 0x0000000000007918 */ /* 0x008fe20000000000 */
.L_x_167:
[----:B------:R-:W3:Y:S01]  /*c050*/  LDL R13, [R1+0x1c] ;  /* 0x00001c00010d7983 */ /* 0x000ee20000100800 */
[----:B------:R-:W-:-:S03]  /*c060*/  MOV R10, 0x400 ;  /* 0x00000400000a7802 */ /* 0x000fc60000000f00 */
[----:B------:R-:W4:Y:S01]  /*c070*/  LDL.LU R9, [R1+0x18] ;  /* 0x0000180001097983 */ /* 0x000f220000300800 */
[----:B------:R-:W5:Y:S01]  /*c080*/  S2R R11, SR_CgaCtaId ;  /* 0x00000000000b7919 */ /* 0x000f620000008800 */
[----:B------:R-:W-:Y:S05]  /*c090*/  WARPSYNC.ALL ;  /* 0x0000000000007948 */ /* 0x000fea0003800000 */
[----:B------:R-:W-:-:S13]  /*c0a0*/  ELECT P1, URZ, PT ;  /* 0x00000000003f782f */ /* 0x000fda0003820000 */
[----:B------:R-:W-:Y:S01]  /*c0b0*/  @P1 R2UR UR13, R17 ;  /* 0x00000000110d12ca */ /* 0x000fe200000e0000 */
[----:B------:R-:W-:Y:S01]  /*c0c0*/  UIADD3 UR4, UP0, UR36, 0x270, URZ ;  /* 0x0000027024047890 */ /* 0x000fe2000ff1e03f */
[----:B------:R-:W-:Y:S02]  /*c0d0*/  @P1 R2UR UR12, R18 ;  /* 0x00000000120c12ca */ /* 0x000fe400000e0000 */
[----:B------:R-:W-:Y:S01]  /*c0e0*/  @P1 R2UR UR11, R6 ;  /* 0x00000000060b12ca */ /* 0x000fe200000e0000 */
[----:B------:R-:W-:Y:S01]  /*c0f0*/  UIADD3.X UR5, URZ, UR37, URZ, UP0, !UPT ;  /* 0x000000253f057290 */ /* 0x000fe200087fe43f */
[----:B-----5:R-:W-:-:S04]  /*c100*/  LEA R10, R11, R10, 0x18 ;  /* 0x0000000a0b0a7211 */ /* 0x020fc800078ec0ff */
        /* <DEDUP_REMOVED lines=28> */
[----:B-----5:R-:W-:-:S02]  /*c2d0*/  @P1 R2UR UR13, R17 ;  /* 0x00000000110d12ca */ /* 0x020fc400000e0000 */
        /* <DEDUP_REMOVED lines=8> */
[----:B---3--:R-:W-:-:S04]  /*c360*/  LOP3.LUT R6, R13, 0x1, RZ, 0xc, !PT ;  /* 0x000000010d067812 */ /* 0x008fc800078e0cff */
[----:B------:R-:W-:-:S04]  /*c370*/  SHF.L.U32 R6, R6, 0x1f, RZ ;  /* 0x0000001f06067819 */ /* 0x000fc800000006ff */
[----:B------:R-:W3:Y:S01]  /*c380*/  SYNCS.PHASECHK.TRANS64.TRYWAIT P1, [R10+URZ+0x38820], R6 ;  /* 0x038820060a0075a7 */ /* 0x000ee2000802017f */
[----:B----4-:R-:W-:Y:S01]  /*c390*/  ISETP.GE.AND P2, PT, R9, 0x51, PT ;  /* 0x000000510900780c */ /* 0x010fe20003f46270 */
[----:B-1-3--:R-:W-:-:S12]  /*c3a0*/  @!P1 BRA `(.L_x_173) ;  /* 0x0000002400d09947 */ /* 0x00afd80003800000 */
.L_x_231:
[----:B------:R-:W-:Y:S05]  /*c3b0*/  BSYNC B0 ;  /* 0x0000000000007941 */ /* 0x000fea0003800000 */
.L_x_172:
[----:B------:R-:W-:Y:S05]  /*c3c0*/  @!P2 BRA `(.L_x_174) ;  /* 0x0000001800dca947 */ /* 0x000fea0003800000 */
[----:B-1----:R-:W2:Y:S01]  /*c3d0*/  LDL R7, [R1+0x10] ;  /* 0x0000100001077983 */ /* 0x002ea20000100800 */
[----:B------:R-:W-:Y:S02]  /*c3e0*/  IMAD.MOV.U32 R6, RZ, RZ, 0x1 ;  /* 0x00000001ff067424 */ /* 0x000fe400078e00ff */
[----:B--2---:R-:W-:-:S05]  /*c3f0*/  IMAD.MOV R14, RZ, RZ, -R7 ;  /* 0x000000ffff0e7224 */ /* 0x004fca00078e0a07 */
[----:B------:R-:W-:-:S05]  /*c400*/  VIADDMNMX R14, R14, R6, 0xffffffff, !PT ;  /* 0xffffffff0e0e7446 */ /* 0x000fca0007800106 */
[----:B------:R-:W-:-:S05]  /*c410*/  IMAD.IADD R6, R7, 0x1, R14 ;  /* 0x0000000107067824 */ /* 0x000fca00078e020e */
[----:B------:R-:W-:-:S04]  /*c420*/  LOP3.LUT R6, R6, 0x1, RZ, 0xc0, !PT ;  /* 0x0000000106067812 */ /* 0x000fc800078ec0ff */
[----:B------:R-:W-:Y:S01]  /*c430*/  ISETP.NE.U32.AND P1, PT, R6, 0x1, PT ;  /* 0x000000010600780c */ /* 0x000fe20003f25070 */
[----:B------:R-:W-:-:S12]  /*c440*/  VIADD R6, R7, 0xfffffffe ;  /* 0xfffffffe07067836 */ /* 0x000fd80000000000 */
[----:B------:R-:W-:Y:S05]  /*c450*/  @P1 BRA `(.L_x_175) ;  /* 0x00000008003c1947 */ /* 0x000fea0003800000 */
[----:B------:R-:W-:Y:S01]  /*c460*/  VIADD R9, R16, 0x1 ;  /* 0x0000000110097836 */ /* 0x000fe20000000000 */
[----:B------:R-:W-:Y:S04]  /*c470*/  BSSY B0, `(.L_x_176) ;  /* 0x0000089000007945 */ /* 0x000fe80003800000 */
        /* <DEDUP_REMOVED lines=8> */
[----:B------:R-:W-:Y:S01]  /*c500*/  IMAD.MOV.U32 R7, RZ, RZ, R6 ;  /* 0x000000ffff077224 */ /* 0x000fe200078e0006 */
[----:B------:R-:W-:Y:S01]  /*c510*/  ULDC.64 UR4, c[0x0][0x408] ;  /* 0x0001020000047ab9 */ /* 0x000fe20000000a00 */
[----:B------:R-:W-:Y:S01]  /*c520*/  ULDC.64 UR6, c[0x0][0x208] ;  /* 0x0000820000067ab9 */ /* 0x000fe20000000a00 */
[----:B-1----:R-:W-:-:S13]  /*c530*/  ISETP.NE.AND P1, PT, R15, 0x1, PT ;  /* 0x000000010f00780c */ /* 0x002fda0003f25270 */
[----:B------:R-:W1:Y:S02]  /*c540*/  @P1 LDC.64 R10, c[0x0][0x420] ;  /* 0x00010800ff0a1b82 */ /* 0x000e640000000a00 */
[----:B-1----:R-:W-:-:S05]  /*c550*/  @P1 IMAD.HI.U32 R10, R6, R10, RZ ;  /* 0x0000000a060a1227 */ /* 0x002fca00078e00ff */
[----:B------:R-:W-:-:S04]  /*c560*/  @P1 SHF.R.U32.HI R7, RZ, R11, R10 ;  /* 0x0000000bff071219 */ /* 0x000fc8000001160a */
[----:B------:R-:W-:Y:S02]  /*c570*/  IADD3 R10, -R7, RZ, RZ ;  /* 0x000000ff070a7210 */ /* 0x000fe40007ffe1ff */
[----:B------:R-:W-:-:S03]  /*c580*/  SHF.R.S32.HI R11, RZ, 0x1f, R7 ;  /* 0x0000001fff0b7819 */ /* 0x000fc60000011407 */
[----:B------:R-:W-:Y:S02]  /*c590*/  IMAD R6, R15, R10, R6 ;  /* 0x0000000a0f067224 */ /* 0x000fe400078e0206 */
[----:B------:R-:W-:Y:S02]  /*c5a0*/  IMAD R15, R12, UR4, RZ ;  /* 0x000000040c0f7c24 */ /* 0x000fe4000f8e02ff */
[----:B------:R-:W-:Y:S02]  /*c5b0*/  IMAD.MOV.U32 R10, RZ, RZ, R7 ;  /* 0x000000ffff0a7224 */ /* 0x000fe400078e0007 */
[C---:B------:R-:W-:Y:S02]  /*c5c0*/  IMAD R7, R5.reuse, UR5, R15 ;  /* 0x0000000505077c24 */ /* 0x040fe4000f8e020f */
[----:B------:R-:W-:-:S04]  /*c5d0*/  IMAD.WIDE.U32 R10, R5, UR4, R10 ;  /* 0x00000004050a7c25 */ /* 0x000fc8000f8e000a */
[----:B------:R-:W-:Y:S01]  /*c5e0*/  IMAD.IADD R7, R7, 0x1, R11 ;  /* 0x0000000107077824 */ /* 0x000fe200078e020b */
[----:B------:R-:W-:-:S04]  /*c5f0*/  LEA R2, P1, R10, R2, 0x2 ;  /* 0x000000020a027211 */ /* 0x000fc800078210ff */
[----:B------:R-:W-:-:S05]  /*c600*/  LEA.HI.X R3, R10, R3, R7, 0x2, P1 ;  /* 0x000000030a037211 */ /* 0x000fca00008f1407 */
[----:B------:R1:W5:Y:S04]  /*c610*/  LDG.E R7, desc[UR6][R2.64] ;  /* 0x0000000602077981 */ /* 0x000368000c1e1900 */
.L_x_178:
[----:B-1----:R-:W1:Y:S01]  /*c620*/  S2R R3, SR_CgaCtaId ;  /* 0x0000000000037919 */ /* 0x002e620000008800 */
[----:B------:R-:W-:-:S04]  /*c630*/  MOV R2, 0x400 ;  /* 0x0000040000027802 */ /* 0x000fc80000000f00 */
[----:B-1----:R-:W-:Y:S02]  /*c640*/  LEA R2, R3, R2, 0x18 ;  /* 0x0000000203027211 */ /* 0x002fe400078ec0ff */
[----:B------:R-:W-:-:S03]  /*c650*/  SHF.L.U32 R3, R13, 0x1f, RZ ;  /* 0x0000001f0d037819 */ /* 0x000fc600000006ff */
[----:B------:R-:W-:-:S04]  /*c660*/  IMAD R2, R9, 0x8, R2 ;  /* 0x0000000809027824 */ /* 0x000fc800078e0202 */
[----:B------:R-:W1:Y:S02]  /*c670*/  SYNCS.PHASECHK.TRANS64.TRYWAIT P1, [R2+URZ+0x38840], R3 ;  /* 0x03884003020075a7 */ /* 0x000e64000802017f */
[----:B-1----:R-:W-:Y:S05]  /*c680*/  @!P1 BRA `(.L_x_179) ;  /* 0x0000002400389947 */ /* 0x002fea0003800000 */
.L_x_232:
[----:B------:R-:W2:Y:S01]  /*c690*/  S2R R10, SR_TID.X ;  /* 0x00000000000a7919 */ /* 0x000ea20000002100 */
[----:B------:R-:W-:Y:S01]  /*c6a0*/  UPRMT UR4, UR38, 0x9910, URZ ;  /* 0x0000991026047896 */ /* 0x000fe2000800003f */
[----:B--2---:R-:W-:-:S13]  /*c6b0*/  LOP3.LUT P1, RZ, R10, 0x7f, RZ, 0xc0, !PT ;  /* 0x0000007f0aff7812 */ /* 0x004fda000782c0ff */
[----:B-1----:R-:W-:-:S04]  /*c6c0*/  @!P1 IMAD.MOV.U32 R3, RZ, RZ, 0xa000 ;  /* 0x0000a000ff039424 */ /* 0x002fc800078e00ff */
[----:B------:R1:W-:Y:S02]  /*c6d0*/  @!P1 SYNCS.ARRIVE.TRANS64 RZ, [R2+URZ+0x38830], R3 ;  /* 0x0388300302ff99a7 */ /* 0x0003e4000800003f */
[----:B-1----:R-:W-:-:S05]  /*c6e0*/  IMAD.U32 R3, RZ, RZ, UR4 ;  /* 0x00000004ff037e24 */ /* 0x002fca000f8e00ff */
[----:B------:R-:W-:-:S13]  /*c6f0*/  ISETP.NE.AND P2, PT, R3, 0x2, PT ;  /* 0x000000020300780c */ /* 0x000fda0003f45270 */
[----:B------:R-:W-:Y:S05]  /*c700*/  @P2 BRA `(.L_x_180) ;  /* 0x0000000000042947 */ /* 0x000fea0003800000 */
[----:B------:R-:W-:Y:S01]  /*c710*/  BPT.TRAP 0x1 ;  /* 0x000000040000795c */ /* 0x000fe20000300000 */
.L_x_180:
[----:B------:R-:W2:Y:S02]  /*c720*/  LDL R3, [R1+0x4] ;  /* 0x0000040001037983 */ /* 0x000ea40000100800 */
[----:B--2---:R-:W-:-:S13]  /*c730*/  ISETP.NE.AND P1, PT, R3, RZ, PT ;  /* 0x000000ff0300720c */ /* 0x004fda0003f25270 */
[----:B------:R-:W-:Y:S05]  /*c740*/  @P1 BRA `(.L_x_181) ;  /* 0x0000000000041947 */ /* 0x000fea0003800000 */
[----:B------:R-:W-:Y:S01]  /*c750*/  BPT.TRAP 0x1 ;  /* 0x000000040000795c */ /* 0x000fe20000300000 */
.L_x_181:
[----:B------:R-:W1:Y:S01]  /*c760*/  S2R R11, SR_CgaCtaId ;  /* 0x00000000000b7919 */ /* 0x000e620000008800 */
[----:B------:R-:W-:Y:S01]  /*c770*/  MOV R10, 0x400 ;  /* 0x00000400000a7802 */ /* 0x000fe20000000f00 */
[----:B------:R-:W-:Y:S01]  /*c780*/  UIADD3 UR4, UP0, UR36, 0x370, URZ ;  /* 0x0000037024047890 */ /* 0x000fe2000ff1e03f */
[----:B------:R-:W-:Y:S01]  /*c790*/  R2UR UR9, R2 ;  /* 0x00000000020972ca */ /* 0x000fe200000e0000 */
[----:B------:R-:W-:Y:S01]  /*c7a0*/  IMAD R2, R9, 0x5000, R21 ;  /* 0x0000500009027824 */ /* 0x000fe200078e0215 */
[----:B------:R-:W-:Y:S01]  /*c7b0*/  R2UR UR11, R6 ;  /* 0x00000000060b72ca */ /* 0x000fe200000e0000 */
[----:B------:R-:W-:Y:S01]  /*c7c0*/  UMOV UR10, URZ ;  /* 0x0000003f000a7c82 */ /* 0x000fe20008000000 */
[----:B------:R-:W-:Y:S01]  /*c7d0*/  R2UR UR5, R20 ;  /* 0x00000000140572ca */ /* 0x000fe200000e0000 */
[----:B------:R-:W-:Y:S01]  /*c7e0*/  UMOV UR19, 0x30000 ;  /* 0x0003000000137882 */ /* 0x000fe20000000000 */
[----:B------:R-:W-:Y:S01]  /*c7f0*/  R2UR UR12, R0 ;  /* 0x00000000000c72ca */ /* 0x000fe200000e0000 */
[----:B------:R-:W-:Y:S01]  /*c800*/  UMOV UR6, 0x0 ;  /* 0x0000000000067882 */ /* 0x000fe20000000000 */
[----:B-----5:R-:W-:Y:S01]  /*c810*/  R2UR UR13, R7 ;  /* 0x00000000070d72ca */ /* 0x020fe200000e0000 */
[----:B------:R-:W-:Y:S01]  /*c820*/  UMOV UR7, 0x14f00000 ;  /* 0x14f0000000077882 */ /* 0x000fe20000000000 */
[----:B------:R-:W-:Y:S01]  /*c830*/  UMOV UR17, 0x40 ;  /* 0x0000004000117882 */ /* 0x000fe20000000000 */
[----:B------:R-:W-:Y:S01]  /*c840*/  UMOV UR18, 0x80 ;  /* 0x0000008000127882 */ /* 0x000fe20000000000 */
[----:B------:R-:W-:Y:S01]  /*c850*/  SHF.L.U32 R3, R19, 0x1f, RZ ;  /* 0x0000001f13037819 */ /* 0x000fe200000006ff */
[----:B------:R-:W-:-:S04]  /*c860*/  UIADD3 UR9, UR9, 0x38830, URZ ;  /* 0x0003883009097890 */ /* 0x000fc8000fffe03f */
[----:B------:R-:W-:Y:S02]  /*c870*/  UIMAD UR11, UR11, 0x50, UR5 ;  /* 0x000000500b0b78a4 */ /* 0x000fe4000f8e0205 */
[----:B------:R-:W-:Y:S01]  /*c880*/  UIADD3.X UR5, URZ, UR37, URZ, UP0, !UPT ;  /* 0x000000253f057290 */ /* 0x000fe200087fe43f */
[----:B-1----:R-:W-:-:S05]  /*c890*/  LEA R10, R11, R10, 0x18 ;  /* 0x0000000a0b0a7211 */ /* 0x002fca00078ec0ff */
[----:B------:R-:W-:-:S05]  /*c8a0*/  IMAD R2, R2, 0x2, R10 ;  /* 0x0000000202027824 */ /* 0x000fca00078e020a */
[----:B------:R-:W-:Y:S01]  /*c8b0*/  R2UR UR14, R2 ;  /* 0x00000000020e72ca */ /* 0x000fe200000e0000 */
[----:B------:R-:W-:-:S12]  /*c8c0*/  IMAD R2, R16, 0x8, R10 ;  /* 0x0000000810027824 */ /* 0x000fd800078e020a */
[----:B------:R-:W-:Y:S02]  /*c8d0*/  UIADD3 UR8, UR14, 0x24400, URZ ;  /* 0x000244000e087890 */ /* 0x000fe4000fffe03f */
[----:B------:R-:W-:Y:S02]  /*c8e0*/  UIADD3 UR15, UR14, 0x26c00, URZ ;  /* 0x00026c000e0f7890 */ /* 0x000fe4000fffe03f */
[----:B------:R-:W-:Y:S02]  /*c8f0*/  UIADD3 UR16, UR14, 0x29400, URZ ;  /* 0x000294000e107890 */ /* 0x000fe4000fffe03f */
[----:B------:R-:W-:-:S03]  /*c900*/  UIADD3 UR14, UR14, 0x2bc00, URZ ;  /* 0x0002bc000e0e7890 */ /* 0x000fc6000fffe03f */
[----:B------:R1:W-:Y:S02]  /*c910*/  UTMALDG.4D.MULTICAST [UR8], [UR4], UR19, desc[UR6] ;  /* 0x00000608040073b4 */ /* 0x0003e40008019813 */
[----:B-1----:R-:W-:Y:S01]  /*c920*/  UMOV UR8, UR15 ;  /* 0x0000000f00087c82 */ /* 0x002fe20008000000 */
[----:B------:R-:W-:Y:S01]  /*c930*/  UMOV UR10, UR17 ;  /* 0x00000011000a7c82 */ /* 0x000fe20008000000 */
[----:B------:R-:W-:Y:S01]  /*c940*/  UMOV UR15, 0xc0 ;  /* 0x000000c0000f7882 */ /* 0x000fe20000000000 */
[----:B------:R1:W-:Y:S02]  /*c950*/  UTMALDG.4D.MULTICAST [UR8], [UR4], UR19, desc[UR6] ;  /* 0x00000608040073b4 */ /* 0x0003e40008019813 */
[----:B-1----:R-:W-:Y:S01]  /*c960*/  UMOV UR8, UR16 ;  /* 0x0000001000087c82 */ /* 0x002fe20008000000 */
[----:B------:R-:W-:Y:S02]  /*c970*/  UMOV UR10, UR18 ;  /* 0x00000012000a7c82 */ /* 0x000fe40008000000 */
[----:B------:R1:W-:Y:S02]  /*c980*/  UTMALDG.4D.MULTICAST [UR8], [UR4], UR19, desc[UR6] ;  /* 0x00000608040073b4 */ /* 0x0003e40008019813 */
[----:B-1----:R-:W-:Y:S01]  /*c990*/  UMOV UR8, UR14 ;  /* 0x0000000e00087c82 */ /* 0x002fe20008000000 */
[----:B------:R-:W-:-:S02]  /*c9a0*/  UMOV UR10, UR15 ;  /* 0x0000000f000a7c82 */ /* 0x000fc40008000000 */
[----:B------:R1:W-:Y:S01]  /*c9b0*/  UTMALDG.4D.MULTICAST [UR8], [UR4], UR19, desc[UR6] ;  /* 0x00000608040073b4 */ /* 0x0003e20008019813 */
[----:B------:R-:W2:Y:S02]  /*c9c0*/  SYNCS.PHASECHK.TRANS64.TRYWAIT P1, [R2+URZ+0x38860], R3 ;  /* 0x03886003020075a7 */ /* 0x000ea4000802017f */
[----:B-12---:R-:W-:Y:S05]  /*c9d0*/  @!P1 BRA `(.L_x_182) ;  /* 0x0000002000789947 */ /* 0x006fea0003800000 */
.L_x_233:
[----:B------:R-:W2:Y:S02]  /*c9e0*/  S2R R10, SR_TID.X ;  /* 0x00000000000a7919 */ /* 0x000ea40000002100 */
[----:B--2---:R-:W-:-:S13]  /*c9f0*/  LOP3.LUT P1, RZ, R10, 0x7f, RZ, 0xc0, !PT ;  /* 0x0000007f0aff7812 */ /* 0x004fda000782c0ff */
[----:B-1----:R-:W-:-:S04]  /*ca00*/  @!P1 IMAD.MOV.U32 R3, RZ, RZ, 0xa000 ;  /* 0x0000a000ff039424 */ /* 0x002fc800078e00ff */
[----:B------:R1:W-:Y:S01]  /*ca10*/  @!P1 SYNCS.ARRIVE.TRANS64 RZ, [R2+URZ+0x38850], R3 ;  /* 0x0388500302ff99a7 */ /* 0x0003e2000800003f */
[----:B------:R-:W-:Y:S05]  /*ca20*/  @P2 BRA `(.L_x_183) ;  /* 0x0000000000042947 */ /* 0x000fea0003800000 */
[----:B------:R-:W-:Y:S01]  /*ca30*/  BPT.TRAP 0x1 ;  /* 0x000000040000795c */ /* 0x000fe20000300000 */
.L_x_183:
[----:B-1----:R-:W2:Y:S02]  /*ca40*/  LDL R3, [R1+0x4] ;  /* 0x0000040001037983 */ /* 0x002ea40000100800 */
[----:B--2---:R-:W-:-:S13]  /*ca50*/  ISETP.NE.AND P1, PT, R3, RZ, PT ;  /* 0x000000ff0300720c */ /* 0x004fda0003f25270 */
[----:B------:R-:W-:Y:S05]  /*ca60*/  @P1 BRA `(.L_x_184) ;  /* 0x0000000000041947 */ /* 0x000fea0003800000 */
[----:B------:R-:W-:Y:S01]  /*ca70*/  BPT.TRAP 0x1 ;  /* 0x000000040000795c */ /* 0x000fe20000300000 */
.L_x_184:
[----:B------:R-:W2:Y:S01]  /*ca80*/  LDL.LU R3, [R1] ;  /* 0x0000000001037983 */ /* 0x000ea20000300800 */
[----:B------:R-:W-:Y:S01]  /*ca90*/  MOV R10, 0x400 ;  /* 0x00000400000a7802 */ /* 0x000fe20000000f00 */
[----:B------:R-:W-:Y:S01]  /*caa0*/  UIADD3 UR4, UP0, UR36, 0x470, URZ ;  /* 0x0000047024047890 */ /* 0x000fe2000ff1e03f */
[----:B------:R-:W-:Y:S01]  /*cab0*/  R2UR UR5, R20 ;  /* 0x00000000140572ca */ /* 0x000fe200000e0000 */
[----:B------:R-:W1:Y:S01]  /*cac0*/  S2R R11, SR_CgaCtaId ;  /* 0x00000000000b7919 */ /* 0x000e620000008800 */
[----:B------:R-:W-:Y:S01]  /*cad0*/  R2UR UR9, R2 ;  /* 0x00000000020972ca */ /* 0x000fe200000e0000 */
[----:B------:R-:W-:Y:S01]  /*cae0*/  UMOV UR10, URZ ;  /* 0x0000003f000a7c82 */ /* 0x000fe20008000000 */
[----:B------:R-:W-:Y:S01]  /*caf0*/  R2UR UR13, R4 ;  /* 0x00000000040d72ca */ /* 0x000fe200000e0000 */
[----:B------:R-:W-:Y:S01]  /*cb00*/  UMOV UR18, 0x30000 ;  /* 0x0003000000127882 */ /* 0x000fe20000000000 */
[----:B------:R-:W-:Y:S01]  /*cb10*/  R2UR UR12, R0 ;  /* 0x00000000000c72ca */ /* 0x000fe200000e0000 */
[----:B------:R-:W-:Y:S01]  /*cb20*/  UMOV UR6, 0x0 ;  /* 0x0000000000067882 */ /* 0x000fe20000000000 */
[----:B------:R-:W-:Y:S01]  /*cb30*/  UMOV UR7, 0x14f00000 ;  /* 0x14f0000000077882 */ /* 0x000fe20000000000 */
[----:B------:R-:W-:Y:S01]  /*cb40*/  UMOV UR17, 0x40 ;  /* 0x0000004000117882 */ /* 0x000fe20000000000 */
[----:B------:R3:W-:Y:S01]  /*cb50*/  STL [R1], R6 ;  /* 0x0000000601007387 */ /* 0x0007e20000100800 */
[----:B------:R-:W-:-:S04]  /*cb60*/  IMAD.MOV.U32 R4, RZ, RZ, R7 ;  /* 0x000000ffff047224 */ /* 0x000fc800078e0007 */
[----:B------:R-:W-:Y:S01]  /*cb70*/  UIADD3 UR9, UR9, 0x38850, URZ ;  /* 0x0003885009097890 */ /* 0x000fe2000fffe03f */
[----:B-1----:R-:W-:Y:S02]  /*cb80*/  LEA R10, R11, R10, 0x18 ;  /* 0x0000000a0b0a7211 */ /* 0x002fe400078ec0ff */
[----:B--2---:R-:W-:Y:S01]  /*cb90*/  R2UR UR11, R3 ;  /* 0x00000000030b72ca */ /* 0x004fe200000e0000 */
[----:B------:R-:W-:-:S05]  /*cba0*/  IMAD R3, R16, 0x5000, R21 ;  /* 0x0000500010037824 */ /* 0x000fca00078e0215 */
[----:B------:R-:W-:-:S04]  /*cbb0*/  LEA R3, R3, R10, 0x1 ;  /* 0x0000000a03037211 */ /* 0x000fc800078e08ff */
[----:B------:R-:W-:-:S03]  /*cbc0*/  R2UR UR16, R3 ;  /* 0x00000000031072ca */ /* 0x000fc600000e0000 */
[----:B------:R-:W-:Y:S02]  /*cbd0*/  UIMAD UR11, UR11, 0x50, UR5 ;  /* 0x000000500b0b78a4 */ /* 0x000fe4000f8e0205 */
[----:B------:R-:W-:-:S08]  /*cbe0*/  UIADD3.X UR5, URZ, UR37, URZ, UP0, !UPT ;  /* 0x000000253f057290 */ /* 0x000fd000087fe43f */
        /* <DEDUP_REMOVED lines=10> */
[----:B------:R-:W-:Y:S01]  /*cc90*/  UMOV UR10, UR14 ;  /* 0x0000000e000a7c82 */ /* 0x000fe20008000000 */
[----:B------:R-:W-:Y:S01]  /*cca0*/  UMOV UR14, 0xc0 ;  /* 0x000000c0000e7882 */ /* 0x000fe20000000000 */
[----:B------:R1:W-:Y:S02]  /*ccb0*/  UTMALDG.4D.MULTICAST [UR8], [UR4], UR18, desc[UR6] ;  /* 0x00000608040073b4 */ /* 0x0003e40008019812 */
[----:B-1----:R-:W-:Y:S01]  /*ccc0*/  UMOV UR8, UR16 ;  /* 0x0000001000087c82 */ /* 0x002fe20008000000 */
[----:B------:R-:W-:-:S02]  /*ccd0*/  UMOV UR10, UR14 ;  /* 0x0000000e000a7c82 */ /* 0x000fc40008000000 */
[----:B------:R3:W-:Y:S02]  /*cce0*/  UTMALDG.4D.MULTICAST [UR8], [UR4], UR18, desc[UR6] ;  /* 0x00000608040073b4 */ /* 0x0007e40008019812 */
[----:B---3--:R-:W-:Y:S01]  /*ccf0*/  NOP ;  /* 0x0000000000007918 */ /* 0x008fe20000000000 */
.L_x_177:
[----:B------:R-:W-:Y:S05]  /*cd00*/  BSYNC B0 ;  /* 0x0000000000007941 */ /* 0x000fea0003800000 */
.L_x_176:
[----:B------:R-:W2:Y:S01]  /*cd10*/  LDL.LU R2, [R1+0x10] ;  /* 0x0000100001027983 */ /* 0x000ea20000300800 */
[----:B------:R-:W-:Y:S02]  /*cd20*/  IMAD.MOV.U32 R16, RZ, RZ, R9 ;  /* 0x000000ffff107224 */ /* 0x000fe400078e0009 */
[----:B------:R-:W-:Y:S02]  /*cd30*/  IMAD.MOV.U32 R19, RZ, RZ, R13 ;  /* 0x000000ffff137224 */ /* 0x000fe400078e000d */
[----:B--2---:R-:W-:-:S07]  /*cd40*/  VIADD R6, R2, 0xfffffffd ;  /* 0xfffffffd02067836 */ /* 0x004fce0000000000 */
.L_x_175:
[----:B------:R-:W-:Y:S01]  /*cd50*/  IMAD.MOV R3, RZ, RZ, -R14 ;  /* 0x000000ffff037224 */ /* 0x000fe200078e0a0e */
[----:B------:R-:W-:Y:S04]  /*cd60*/  BSSY B0, `(.L_x_174) ;  /* 0x000011d000007945 */ /* 0x000fe80003800000 */
[----:B------:R-:W-:-:S13]  /*cd70*/  ISETP.NE.AND P1, PT, R8, R3, PT ;  /* 0x000000030800720c */ /* 0x000fda0003f25270 */
[----:B------:R-:W-:Y:S05]  /*cd80*/  @!P1 BRA `(.L_x_185) ;  /* 0x0000001000689947 */ /* 0x000fea0003800000 */
[----:B------:R-:W-:-:S07]  /*cd90*/  IMAD.MOV.U32 R8, RZ, RZ, R4 ;  /* 0x000000ffff087224 */ /* 0x000fce00078e0004 */
.L_x_204:
        /* <DEDUP_REMOVED lines=16> */
[----:B-1----:R-:W-:Y:S01]  /*cea0*/  @P1 IMAD.HI.U32 R8, R6, R2, RZ ;  /* 0x0000000206081227 */ /* 0x002fe200078e00ff */
[----:B------:R-:W-:-:S04]  /*ceb0*/  MOV R2, R6 ;  /* 0x0000000600027202 */ /* 0x000fc80000000f00 */
[----:B------:R-:W-:Y:S02]  /*cec0*/  @P1 SHF.R.U32.HI R2, RZ, R3, R8 ;  /* 0x00000003ff021219 */ /* 0x000fe40000011608 */
[----:B------:R-:W1:Y:S03]  /*ced0*/  LDC.64 R8, c[0x0][0x3f8] ;  /* 0x0000fe00ff087b82 */ /* 0x000e660000000a00 */
[----:B------:R-:W-:-:S04]  /*cee0*/  IMAD.MOV R3, RZ, RZ, -R2 ;  /* 0x000000ffff037224 */ /* 0x000fc800078e0a02 */
[----:B------:R-:W-:Y:S01]  /*cef0*/  IMAD R11, R11, R3, R6 ;  /* 0x000000030b0b7224 */ /* 0x000fe200078e0206 */
[----:B------:R-:W-:-:S03]  /*cf00*/  SHF.R.S32.HI R3, RZ, 0x1f, R2 ;  /* 0x0000001fff037819 */ /* 0x000fc60000011402 */
[----:B------:R-:W-:-:S04]  /*cf10*/  IMAD.WIDE.U32 R2, R5, UR4, R2 ;  /* 0x0000000405027c25 */ /* 0x000fc8000f8e0002 */
[----:B------:R-:W-:Y:S01]  /*cf20*/  IMAD.IADD R13, R13, 0x1, R3 ;  /* 0x000000010d0d7824 */ /* 0x000fe200078e0203 */
[----:B-1----:R-:W-:-:S04]  /*cf30*/  LEA R8, P1, R2, R8, 0x2 ;  /* 0x0000000802087211 */ /* 0x002fc800078210ff */
[----:B------:R-:W-:-:S05]  /*cf40*/  LEA.HI.X R9, R2, R9, R13, 0x2, P1 ;  /* 0x0000000902097211 */ /* 0x000fca00008f140d */
[----:B------:R1:W5:Y:S04]  /*cf50*/  LDG.E R8, desc[UR6][R8.64] ;  /* 0x0000000608087981 */ /* 0x000368000c1e1900 */
.L_x_188:
[----:B------:R-:W2:Y:S01]  /*cf60*/  S2R R3, SR_CgaCtaId ;  /* 0x0000000000037919 */ /* 0x000ea20000008800 */
[----:B------:R-:W-:-:S04]  /*cf70*/  MOV R2, 0x400 ;  /* 0x0000040000027802 */ /* 0x000fc80000000f00 */
[----:B--2---:R-:W-:Y:S02]  /*cf80*/  LEA R2, R3, R2, 0x18 ;  /* 0x0000000203027211 */ /* 0x004fe400078ec0ff */
[----:B------:R-:W-:-:S03]  /*cf90*/  SHF.L.U32 R3, R10, 0x1f, RZ ;  /* 0x0000001f0a037819 */ /* 0x000fc600000006ff */
[----:B------:R-:W-:-:S04]  /*cfa0*/  IMAD R2, R7, 0x8, R2 ;  /* 0x0000000807027824 */ /* 0x000fc800078e0202 */
[----:B------:R-:W2:Y:S02]  /*cfb0*/  SYNCS.PHASECHK.TRANS64.TRYWAIT P1, [R2+URZ+0x38840], R3 ;  /* 0x03884003020075a7 */ /* 0x000ea4000802017f */
[----:B--2---:R-:W-:Y:S05]  /*cfc0*/  @!P1 BRA `(.L_x_189) ;  /* 0x0000001c00109947 */ /* 0x004fea0003800000 */
.L_x_234:
[----:B-1----:R-:W1:Y:S01]  /*cfd0*/  S2R R9, SR_TID.X ;  /* 0x0000000000097919 */ /* 0x002e620000002100 */
[----:B------:R-:W-:Y:S01]  /*cfe0*/  UPRMT UR4, UR38, 0x9910, URZ ;  /* 0x0000991026047896 */ /* 0x000fe2000800003f */
[----:B-1----:R-:W-:-:S13]  /*cff0*/  LOP3.LUT P1, RZ, R9, 0x7f, RZ, 0xc0, !PT ;  /* 0x0000007f09ff7812 */ /* 0x002fda000782c0ff */
[----:B--2---:R-:W-:-:S04]  /*d000*/  @!P1 IMAD.MOV.U32 R3, RZ, RZ, 0xa000 ;  /* 0x0000a000ff039424 */ /* 0x004fc800078e00ff */
[----:B------:R1:W-:Y:S02]  /*d010*/  @!P1 SYNCS.ARRIVE.TRANS64 RZ, [R2+URZ+0x38830], R3 ;  /* 0x0388300302ff99a7 */ /* 0x0003e4000800003f */
[----:B-1----:R-:W-:-:S05]  /*d020*/  IMAD.U32 R3, RZ, RZ, UR4 ;  /* 0x00000004ff037e24 */ /* 0x002fca000f8e00ff */
[----:B------:R-:W-:-:S13]  /*d030*/  ISETP.NE.AND P2, PT, R3, 0x2, PT ;  /* 0x000000020300780c */ /* 0x000fda0003f45270 */
[----:B------:R-:W-:Y:S05]  /*d040*/  @P2 BRA `(.L_x_190) ;  /* 0x0000000000042947 */ /* 0x000fea0003800000 */
[----:B------:R-:W-:Y:S01]  /*d050*/  BPT.TRAP 0x1 ;  /* 0x000000040000795c */ /* 0x000fe20000300000 */
.L_x_190:
[----:B------:R-:W2:Y:S02]  /*d060*/  LDL R3, [R1+0x4] ;  /* 0x0000040001037983 */ /* 0x000ea40000100800 */
[----:B--2---:R-:W-:-:S13]  /*d070*/  ISETP.NE.AND P1, PT, R3, RZ, PT ;  /* 0x000000ff0300720c */ /* 0x004fda0003f25270 */
[----:B------:R-:W-:Y:S05]  /*d080*/  @P1 BRA `(.L_x_191) ;  /* 0x0000000000041947 */ /* 0x000fea0003800000 */
[----:B------:R-:W-:Y:S01]  /*d090*/  BPT.TRAP 0x1 ;  /* 0x000000040000795c */ /* 0x000fe20000300000 */
.L_x_191:
        /* <DEDUP_REMOVED lines=40> */
.L_x_235:
[----:B------:R-:W2:Y:S02]  /*d320*/  S2R R3, SR_TID.X ;  /* 0x0000000000037919 */ /* 0x000ea40000002100 */
[----:B--2---:R-:W-:-:S13]  /*d330*/  LOP3.LUT P1, RZ, R3, 0x7f, RZ, 0xc0, !PT ;  /* 0x0000007f03ff7812 */ /* 0x004fda000782c0ff */
[----:B------:R-:W-:-:S04]  /*d340*/  @!P1 IMAD.MOV.U32 R3, RZ, RZ, 0xa000 ;  /* 0x0000a000ff039424 */ /* 0x000fc800078e00ff */
[----:B------:R2:W-:Y:S01]  /*d350*/  @!P1 SYNCS.ARRIVE.TRANS64 RZ, [R2+URZ+0x38850], R3 ;  /* 0x0388500302ff99a7 */ /* 0x0005e2000800003f */
[----:B------:R-:W-:Y:S05]  /*d360*/  @P2 BRA `(.L_x_193) ;  /* 0x0000000000042947 */ /* 0x000fea0003800000 */
[----:B------:R-:W-:Y:S01]  /*d370*/  BPT.TRAP 0x1 ;  /* 0x000000040000795c */ /* 0x000fe20000300000 */
.L_x_193:
[----:B--2---:R-:W2:Y:S02]  /*d380*/  LDL R3, [R1+0x4] ;  /* 0x0000040001037983 */ /* 0x004ea40000100800 */
[----:B--2---:R-:W-:-:S13]  /*d390*/  ISETP.NE.AND P1, PT, R3, RZ, PT ;  /* 0x000000ff0300720c */ /* 0x004fda0003f25270 */
[----:B------:R-:W-:Y:S05]  /*d3a0*/  @P1 BRA `(.L_x_194) ;  /* 0x0000000000041947 */ /* 0x000fea0003800000 */
[----:B------:R-:W-:Y:S01]  /*d3b0*/  BPT.TRAP 0x1 ;  /* 0x000000040000795c */ /* 0x000fe20000300000 */
.L_x_194:
[----:B------:R-:W2:Y:S01]  /*d3c0*/  LDL.LU R13, [R1] ;  /* 0x00000000010d7983 */ /* 0x000ea20000300800 */
[----:B------:R-:W-:Y:S01]  /*d3d0*/  MOV R3, 0x400 ;  /* 0x0000040000037802 */ /* 0x000fe20000000f00 */
[----:B------:R-:W-:Y:S01]  /*d3e0*/  IMAD R16, R16, 0x5000, R21 ;  /* 0x0000500010107824 */ /* 0x000fe200078e0215 */
[----:B------:R-:W-:Y:S01]  /*d3f0*/  R2UR UR5, R20 ;  /* 0x00000000140572ca */ /* 0x000fe200000e0000 */
[----:B------:R-:W3:Y:S01]  /*d400*/  S2R R9, SR_CgaCtaId ;  /* 0x0000000000097919 */ /* 0x000ee20000008800 */
[----:B------:R-:W-:Y:S01]  /*d410*/  R2UR UR9, R2 ;  /* 0x00000000020972ca */ /* 0x000fe200000e0000 */
[----:B------:R-:W-:Y:S01]  /*d420*/  UIADD3 UR4, UP0, UR36, 0x470, URZ ;  /* 0x0000047024047890 */ /* 0x000fe2000ff1e03f */
[----:B------:R-:W-:Y:S01]  /*d430*/  R2UR UR13, R4 ;  /* 0x00000000040d72ca */ /* 0x000fe200000e0000 */
[----:B------:R-:W-:Y:S01]  /*d440*/  UMOV UR10, URZ ;  /* 0x0000003f000a7c82 */ /* 0x000fe20008000000 */
[----:B------:R-:W-:Y:S01]  /*d450*/  R2UR UR12, R0 ;  /* 0x00000000000c72ca */ /* 0x000fe200000e0000 */
[----:B------:R-:W-:Y:S01]  /*d460*/  UMOV UR18, 0x30000 ;  /* 0x0003000000127882 */ /* 0x000fe20000000000 */
[----:B------:R-:W-:Y:S01]  /*d470*/  UMOV UR6, 0x0 ;  /* 0x0000000000067882 */ /* 0x000fe20000000000 */
[----:B------:R-:W-:Y:S01]  /*d480*/  UMOV UR7, 0x14f00000 ;  /* 0x14f0000000077882 */ /* 0x000fe20000000000 */
[----:B------:R-:W-:Y:S01]  /*d490*/  UMOV UR17, 0x40 ;  /* 0x0000004000117882 */ /* 0x000fe20000000000 */
[----:B------:R4:W-:Y:S01]  /*d4a0*/  STL [R1], R11 ;  /* 0x0000000b01007387 */ /* 0x0009e20000100800 */
[----:B------:R-:W-:-:S03]  /*d4b0*/  IMAD.MOV.U32 R4, RZ, RZ, R8 ;  /* 0x000000ffff047224 */ /* 0x000fc600078e0008 */
[----:B------:R-:W-:Y:S01]  /*d4c0*/  UIADD3 UR9, UR9, 0x38850, URZ ;  /* 0x0003885009097890 */ /* 0x000fe2000fffe03f */
[----:B---3--:R-:W-:-:S04]  /*d4d0*/  LEA R3, R9, R3, 0x18 ;  /* 0x0000000309037211 */ /* 0x008fc800078ec0ff */
[----:B------:R-:W-:-:S04]  /*d4e0*/  LEA R16, R16, R3, 0x1 ;  /* 0x0000000310107211 */ /* 0x000fc800078e08ff */
[----:B------:R-:W-:-:S13]  /*d4f0*/  R2UR UR14, R16 ;  /* 0x00000000100e72ca */ /* 0x000fda00000e0000 */
[----:B------:R-:W-:Y:S02]  /*d500*/  UIADD3 UR8, UR14, 0x400, URZ ;  /* 0x000004000e087890 */ /* 0x000fe4000fffe03f */
[----:B------:R-:W-:Y:S02]  /*d510*/  UIADD3 UR15, UR14, 0x2c00, URZ ;  /* 0x00002c000e0f7890 */ /* 0x000fe4000fffe03f */
[----:B------:R-:W-:Y:S02]  /*d520*/  UIADD3 UR16, UR14, 0x5400, URZ ;  /* 0x000054000e107890 */ /* 0x000fe4000fffe03f */
[----:B------:R-:W-:Y:S01]  /*d530*/  UIADD3 UR14, UR14, 0x7c00, URZ ;  /* 0x00007c000e0e7890 */ /* 0x000fe2000fffe03f */
[----:B--2---:R-:W-:-:S13]  /*d540*/  R2UR UR11, R13 ;  /* 0x000000000d0b72ca */ /* 0x004fda00000e0000 */
[----:B------:R-:W-:Y:S02]  /*d550*/  UIMAD UR11, UR11, 0x50, UR5 ;  /* 0x000000500b0b78a4 */ /* 0x000fe4000f8e0205 */
[----:B------:R-:W-:-:S09]  /*d560*/  UIADD3.X UR5, URZ, UR37, URZ, UP0, !UPT ;  /* 0x000000253f057290 */ /* 0x000fd200087fe43f */
[----:B------:R2:W-:Y:S02]  /*d570*/  UTMALDG.4D.MULTICAST [UR8], [UR4], UR18, desc[UR6] ;  /* 0x00000608040073b4 */ /* 0x0005e40008019812 */
[----:B--2---:R-:W-:Y:S01]  /*d580*/  UMOV UR8, UR15 ;  /* 0x0000000f00087c82 */ /* 0x004fe20008000000 */
[----:B------:R-:W-:Y:S01]  /*d590*/  UMOV UR10, UR17 ;  /* 0x00000011000a7c82 */ /* 0x000fe20008000000 */
[----:B------:R-:W-:Y:S01]  /*d5a0*/  UMOV UR15, 0x80 ;  /* 0x00000080000f7882 */ /* 0x000fe20000000000 */
[----:B------:R2:W-:Y:S02]  /*d5b0*/  UTMALDG.4D.MULTICAST [UR8], [UR4], UR18, desc[UR6] ;  /* 0x00000608040073b4 */ /* 0x0005e40008019812 */
[----:B--2---:R-:W-:Y:S01]  /*d5c0*/  UMOV UR8, UR16 ;  /* 0x0000001000087c82 */ /* 0x004fe20008000000 */
[----:B------:R-:W-:Y:S01]  /*d5d0*/  UMOV UR10, UR15 ;  /* 0x0000000f000a7c82 */ /* 0x000fe20008000000 */
[----:B------:R-:W-:Y:S01]  /*d5e0*/  UMOV UR15, 0xc0 ;  /* 0x000000c0000f7882 */ /* 0x000fe20000000000 */
[----:B------:R2:W-:Y:S02]  /*d5f0*/  UTMALDG.4D.MULTICAST [UR8], [UR4], UR18, desc[UR6] ;  /* 0x00000608040073b4 */ /* 0x0005e40008019812 */
[----:B--2---:R-:W-:Y:S01]  /*d600*/  UMOV UR8, UR14 ;  /* 0x0000000e00087c82 */ /* 0x004fe20008000000 */
[----:B------:R-:W-:-:S02]  /*d610*/  UMOV UR10, UR15 ;  /* 0x0000000f000a7c82 */ /* 0x000fc40008000000 */
[----:B------:R4:W-:Y:S02]  /*d620*/  UTMALDG.4D.MULTICAST [UR8], [UR4], UR18, desc[UR6] ;  /* 0x00000608040073b4 */ /* 0x0009e40008019812 */
[----:B----4-:R-:W-:Y:S01]  /*d630*/  NOP ;  /* 0x0000000000007918 */ /* 0x010fe20000000000 */
.L_x_187:
[----:B------:R-:W-:Y:S05]  /*d640*/  BSYNC B1 ;  /* 0x0000000000017941 */ /* 0x000fea0003800000 */
.L_x_186:
[----:B------:R-:W-:Y:S01]  /*d650*/  VIADD R16, R7, 0x1 ;  /* 0x0000000107107836 */ /* 0x000fe20000000000 */
[----:B------:R-:W-:Y:S04]  /*d660*/  BSSY B1, `(.L_x_195) ;  /* 0x0000089000017945 */ /* 0x000fe80003800000 */
[----:B------:R-:W-:-:S04]  /*d670*/  ISETP.NE.AND P1, PT, R16, 0x2, PT ;  /* 0x000000021000780c */ /* 0x000fc80003f25270 */
[----:B-1----:R-:W-:Y:S02]  /*d680*/  SEL R19, RZ, 0x1, P1 ;  /* 0x00000001ff137807 */ /* 0x002fe40000800000 */
[----:B------:R-:W-:Y:S02]  /*d690*/  SEL R16, R16, RZ, P1 ;  /* 0x000000ff10107207 */ /* 0x000fe40000800000 */
[----:B------:R-:W-:Y:S01]  /*d6a0*/  LOP3.LUT R19, R10, R19, RZ, 0x3c, !PT ;  /* 0x000000130a137212 */ /* 0x000fe200078e3cff */
[----:B------:R-:W-:Y:S06]  /*d6b0*/  @!P6 BRA `(.L_x_196) ;  /* 0x00000008000ce947 */ /* 0x000fec0003800000 */
[----:B------:R-:W-:Y:S01]  /*d6c0*/  VIADD R11, R6, 0xffffffff ;  /* 0xffffffff060b7836 */ /* 0x000fe20000000000 */
        /* <DEDUP_REMOVED lines=15> */
[----:B------:R-:W-:-:S04]  /*d7c0*/  IMAD.WIDE.U32 R2, R5, UR4, R2 ;  /* 0x0000000405027c25 */ /* 0x000fc8000f8e0002 */
[----:B------:R-:W-:Y:S01]  /*d7d0*/  IMAD.IADD R13, R13, 0x1, R3 ;  /* 0x000000010d0d7824 */ /* 0x000fe200078e0203 */
[----:B-1----:R-:W-:-:S04]  /*d7e0*/  LEA R8, P1, R2, R8, 0x2 ;  /* 0x0000000802087211 */ /* 0x002fc800078210ff */
[----:B------:R-:W-:-:S05]  /*d7f0*/  LEA.HI.X R9, R2, R9, R13, 0x2, P1 ;  /* 0x0000000902097211 */ /* 0x000fca00008f140d */
[----:B------:R1:W5:Y:S04]  /*d800*/  LDG.E R8, desc[UR6][R8.64] ;  /* 0x0000000608087981 */ /* 0x000368000c1e1900 */
.L_x_197:
[----:B------:R-:W2:Y:S01]  /*d810*/  S2R R3, SR_CgaCtaId ;  /* 0x0000000000037919 */ /* 0x000ea20000008800 */
[----:B------:R-:W-:-:S04]  /*d820*/  MOV R2, 0x400 ;  /* 0x0000040000027802 */ /* 0x000fc80000000f00 */
[----:B--2---:R-:W-:Y:S02]  /*d830*/  LEA R2, R3, R2, 0x18 ;  /* 0x0000000203027211 */ /* 0x004fe400078ec0ff */
[----:B------:R-:W-:-:S03]  /*d840*/  SHF.L.U32 R3, R19, 0x1f, RZ ;  /* 0x0000001f13037819 */ /* 0x000fc600000006ff */
[----:B------:R-:W-:-:S04]  /*d850*/  IMAD R2, R16, 0x8, R2 ;  /* 0x0000000810027824 */ /* 0x000fc800078e0202 */
[----:B------:R-:W2:Y:S02]  /*d860*/  SYNCS.PHASECHK.TRANS64.TRYWAIT P1, [R2+URZ+0x38840], R3 ;  /* 0x03884003020075a7 */ /* 0x000ea4000802017f */
[----:B--2---:R-:W-:Y:S05]  /*d870*/  @!P1 BRA `(.L_x_198) ;  /* 0x00000014000c9947 */ /* 0x004fea0003800000 */
.L_x_236:
[----:B-1----:R-:W1:Y:S01]  /*d880*/  S2R R9, SR_TID.X ;  /* 0x0000000000097919 */ /* 0x002e620000002100 */
[----:B------:R-:W-:Y:S01]  /*d890*/  UPRMT UR4, UR38, 0x9910, URZ ;  /* 0x0000991026047896 */ /* 0x000fe2000800003f */
[----:B-1----:R-:W-:-:S13]  /*d8a0*/  LOP3.LUT P1, RZ, R9, 0x7f, RZ, 0xc0, !PT ;  /* 0x0000007f09ff7812 */ /* 0x002fda000782c0ff */
[----:B--2---:R-:W-:-:S04]  /*d8b0*/  @!P1 IMAD.MOV.U32 R3, RZ, RZ, 0xa000 ;  /* 0x0000a000ff039424 */ /* 0x004fc800078e00ff */
[----:B------:R1:W-:Y:S02]  /*d8c0*/  @!P1 SYNCS.ARRIVE.TRANS64 RZ, [R2+URZ+0x38830], R3 ;  /* 0x0388300302ff99a7 */ /* 0x0003e4000800003f */
[----:B-1----:R-:W-:-:S04]  /*d8d0*/  MOV R3, UR4 ;  /* 0x0000000400037c02 */ /* 0x002fc80008000f00 */
[----:B------:R-:W-:-:S13]  /*d8e0*/  ISETP.NE.AND P2, PT, R3, 0x2, PT ;  /* 0x000000020300780c */ /* 0x000fda0003f45270 */
[----:B------:R-:W-:Y:S05]  /*d8f0*/  @P2 BRA `(.L_x_199) ;  /* 0x0000000000042947 */ /* 0x000fea0003800000 */
[----:B------:R-:W-:Y:S01]  /*d900*/  BPT.TRAP 0x1 ;  /* 0x000000040000795c */ /* 0x000fe20000300000 */
.L_x_199:
[----:B------:R-:W2:Y:S02]  /*d910*/  LDL R3, [R1+0x4] ;  /* 0x0000040001037983 */ /* 0x000ea40000100800 */
[----:B--2---:R-:W-:-:S13]  /*d920*/  ISETP.NE.AND P1, PT, R3, RZ, PT ;  /* 0x000000ff0300720c */ /* 0x004fda0003f25270 */
[----:B------:R-:W-:Y:S05]  /*d930*/  @P1 BRA `(.L_x_200) ;  /* 0x0000000000041947 */ /* 0x000fea0003800000 */
[----:B------:R-:W-:Y:S01]  /*d940*/  BPT.TRAP 0x1 ;  /* 0x000000040000795c */ /* 0x000fe20000300000 */
.L_x_200:
        /* <DEDUP_REMOVED lines=40> */
.L_x_237:
[----:B------:R-:W2:Y:S02]  /*dbd0*/  S2R R3, SR_TID.X ;  /* 0x0000000000037919 */ /* 0x000ea40000002100 */
[----:B--2---:R-:W-:-:S13]  /*dbe0*/  LOP3.LUT P1, RZ, R3, 0x7f, RZ, 0xc0, !PT ;  /* 0x0000007f03ff7812 */ /* 0x004fda000782c0ff */
[----:B------:R-:W-:-:S04]  /*dbf0*/  @!P1 IMAD.MOV.U32 R3, RZ, RZ, 0xa000 ;  /* 0x0000a000ff039424 */ /* 0x000fc800078e00ff */
[----:B------:R2:W-:Y:S01]  /*dc00*/  @!P1 SYNCS.ARRIVE.TRANS64 RZ, [R2+URZ+0x38850], R3 ;  /* 0x0388500302ff99a7 */ /* 0x0005e2000800003f */
[----:B------:R-:W-:Y:S05]  /*dc10*/  @P2 BRA `(.L_x_202) ;  /* 0x0000000000042947 */ /* 0x000fea0003800000 */
[----:B------:R-:W-:Y:S01]  /*dc20*/  BPT.TRAP 0x1 ;  /* 0x000000040000795c */ /* 0x000fe20000300000 */
.L_x_202:
[----:B--2---:R-:W2:Y:S02]  /*dc30*/  LDL R3, [R1+0x4] ;  /* 0x0000040001037983 */ /* 0x004ea40000100800 */
[----:B--2---:R-:W-:-:S13]  /*dc40*/  ISETP.NE.AND P1, PT, R3, RZ, PT ;  /* 0x000000ff0300720c */ /* 0x004fda0003f25270 */
[----:B------:R-:W-:Y:S05]  /*dc50*/  @P1 BRA `(.L_x_203) ;  /* 0x0000000000041947 */ /* 0x000fea0003800000 */
[----:B------:R-:W-:Y:S01]  /*dc60*/  BPT.TRAP 0x1 ;  /* 0x000000040000795c */ /* 0x000fe20000300000 */
.L_x_203:
[----:B-1----:R-:W2:Y:S01]  /*dc70*/  LDL.LU R10, [R1] ;  /* 0x00000000010a7983 */ /* 0x002ea20000300800 */
[----:B------:R-:W-:Y:S01]  /*dc80*/  MOV R3, 0x400 ;  /* 0x0000040000037802 */ /* 0x000fe20000000f00 */
[----:B------:R-:W-:Y:S01]  /*dc90*/  IMAD R7, R7, 0x5000, R21 ;  /* 0x0000500007077824 */ /* 0x000fe200078e0215 */
[----:B------:R-:W-:Y:S01]  /*dca0*/  R2UR UR5, R20 ;  /* 0x00000000140572ca */ /* 0x000fe200000e0000 */
[----:B------:R-:W1:Y:S01]  /*dcb0*/  S2R R9, SR_CgaCtaId ;  /* 0x0000000000097919 */ /* 0x000e620000008800 */
        /* <DEDUP_REMOVED lines=12> */
[----:B-1----:R-:W-:-:S05]  /*dd80*/  LEA R3, R9, R3, 0x18 ;  /* 0x0000000309037211 */ /* 0x002fca00078ec0ff */
[----:B------:R-:W-:-:S05]  /*dd90*/  IMAD R7, R7, 0x2, R3 ;  /* 0x0000000207077824 */ /* 0x000fca00078e0203 */
        /* <DEDUP_REMOVED lines=21> */
.L_x_196:
[----:B------:R-:W-:Y:S05]  /*def0*/  BSYNC B1 ;  /* 0x0000000000017941 */ /* 0x000fea0003800000 */
.L_x_195:
[C---:B------:R-:W-:Y:S01]  /*df00*/  ISETP.GT.AND P1, PT, R6.reuse, 0x1, PT ;  /* 0x000000010600780c */ /* 0x040fe20003f24270 */
[----:B------:R-:W-:-:S12]  /*df10*/  VIADD R6, R6, 0xfffffffe ;  /* 0xfffffffe06067836 */ /* 0x000fd80000000000 */
[----:B------:R-:W-:Y:S05]  /*df20*/  @P1 BRA `(.L_x_204) ;  /* 0xffffffec009c1947 */ /* 0x000fea000383ffff */
.L_x_185:
[----:B------:R-:W-:Y:S05]  /*df30*/  BSYNC B0 ;  /* 0x0000000000007941 */ /* 0x000fea0003800000 */
.L_x_174:
[----:B------:R-:W-:Y:S04]  /*df40*/  BSSY B0, `(.L_x_205) ;  /* 0x000003c000007945 */ /* 0x000fe80003800000 */
[----:B------:R-:W-:Y:S05]  /*df50*/  @!P6 BRA `(.L_x_206) ;  /* 0x0000000000e8e947 */ /* 0x000fea0003800000 */
[----:B------:R-:W3:Y:S01]  /*df60*/  S2R R3, SR_CgaCtaId ;  /* 0x0000000000037919 */ /* 0x000ee20000008800 */
[----:B------:R-:W-:-:S04]  /*df70*/  MOV R2, 0x400 ;  /* 0x0000040000027802 */ /* 0x000fc80000000f00 */
[----:B---3--:R-:W-:-:S05]  /*df80*/  LEA R2, R3, R2, 0x18 ;  /* 0x0000000203027211 */ /* 0x008fca00078ec0ff */
[----:B------:R-:W-:Y:S01]  /*df90*/  IMAD R3, R16, 0x8, R2 ;  /* 0x0000000810037824 */ /* 0x000fe200078e0202 */
[----:B------:R-:W-:-:S04]  /*dfa0*/  SHF.L.U32 R2, R19, 0x1f, RZ ;  /* 0x0000001f13027819 */ /* 0x000fc800000006ff */
[----:B------:R-:W3:Y:S02]  /*dfb0*/  SYNCS.PHASECHK.TRANS64.TRYWAIT P0, [R3+URZ+0x38860], R2 ;  /* 0x03886002030075a7 */ /* 0x000ee4000800017f */
[----:B---3--:R-:W-:Y:S05]  /*dfc0*/  @!P0 BRA `(.L_x_207) ;  /* 0x0000000c00608947 */ /* 0x008fea0003800000 */
.L_x_238:
        /* <DEDUP_REMOVED lines=9> */
.L_x_208:
[----:B------:R-:W3:Y:S02]  /*e060*/  LDL R2, [R1+0x4] ;  /* 0x0000040001027983 */ /* 0x000ee40000100800 */
[----:B---3--:R-:W-:-:S13]  /*e070*/  ISETP.NE.AND P0, PT, R2, RZ, PT ;  /* 0x000000ff0200720c */ /* 0x008fda0003f05270 */
[----:B------:R-:W-:Y:S05]  /*e080*/  @P0 BRA `(.L_x_209) ;  /* 0x0000000000040947 */ /* 0x000fea0003800000 */
[----:B------:R-:W-:Y:S01]  /*e090*/  BPT.TRAP 0x1 ;  /* 0x000000040000795c */ /* 0x000fe20000300000 */
.L_x_209:
[----:B------:R-:W3:Y:S01]  /*e0a0*/  LDL R2, [R1] ;  /* 0x0000000001027983 */ /* 0x000ee20000100800 */
[----:B------:R-:W-:Y:S01]  /*e0b0*/  MOV R5, 0x400 ;  /* 0x0000040000057802 */ /* 0x000fe20000000f00 */
[----:B-1----:R-:W1:Y:S01]  /*e0c0*/  S2R R6, SR_CgaCtaId ;  /* 0x0000000000067919 */ /* 0x002e620000008800 */
[----:B------:R-:W-:Y:S01]  /*e0d0*/  IMAD R21, R16, 0x5000, R21 ;  /* 0x0000500010157824 */ /* 0x000fe200078e0215 */
[----:B------:R-:W-:Y:S02]  /*e0e0*/  R2UR UR5, R20 ;  /* 0x00000000140572ca */ /* 0x000fe400000e0000 */
[----:B------:R-:W-:Y:S01]  /*e0f0*/  R2UR UR9, R3 ;  /* 0x00000000030972ca */ /* 0x000fe200000e0000 */
[----:B------:R-:W-:Y:S01]  /*e100*/  UIADD3 UR4, UP0, UR36, 0x470, URZ ;  /* 0x0000047024047890 */ /* 0x000fe2000ff1e03f */
[----:B------:R-:W-:Y:S02]  /*e110*/  R2UR UR12, R0 ;  /* 0x00000000000c72ca */ /* 0x000fe400000e0000 */
[----:B------:R-:W-:-:S02]  /*e120*/  R2UR UR13, R4 ;  /* 0x00000000040d72ca */ /* 0x000fc400000e0000 */
[----:B-1----:R-:W-:-:S04]  /*e130*/  LEA R5, R6, R5, 0x18 ;  /* 0x0000000506057211 */ /* 0x002fc800078ec0ff */
[----:B------:R-:W-:-:S04]  /*e140*/  LEA R21, R21, R5, 0x1 ;  /* 0x0000000515157211 */ /* 0x000fc800078e08ff */
        /* <DEDUP_REMOVED lines=10> */
[----:B------:R-:W-:Y:S01]  /*e1f0*/  UIADD3 UR14, UR14, 0x7c00, URZ ;  /* 0x00007c000e0e7890 */ /* 0x000fe2000fffe03f */
[----:B---3--:R-:W-:-:S13]  /*e200*/  R2UR UR11, R2 ;  /* 0x00000000020b72ca */ /* 0x008fda00000e0000 */
        /* <DEDUP_REMOVED lines=15> */
.L_x_206:
[----:B------:R-:W-:Y:S05]  /*e300*/  BSYNC B0 ;  /* 0x0000000000007941 */ /* 0x000fea0003800000 */
.L_x_205:
[----:B------:R-:W3:Y:S01]  /*e310*/  LDL.LU R0, [R1+0x14] ;  /* 0x0000140001007983 */ /* 0x000ee20000300800 */
[----:B------:R-:W-:-:S03]  /*e320*/  ULDC UR4, c[0x0][0xda4] ;  /* 0x0003690000047ab9 */ /* 0x000fc60000000800 */
[----:B------:R-:W4:Y:S01]  /*e330*/  LDL.LU R2, [R1+0x1c] ;  /* 0x00001c0001027983 */ /* 0x000f220000300800 */
[----:B------:R-:W-:-:S05]  /*e340*/  VIADD R16, R16, 0x1 ;  /* 0x0000000110107836 */ /* 0x000fca0000000000 */
[----:B------:R-:W-:-:S04]  /*e350*/  ISETP.NE.AND P0, PT, R16, 0x2, PT ;  /* 0x000000021000780c */ /* 0x000fc80003f05270 */
[----:B------:R-:W-:Y:S01]  /*e360*/  SEL R16, R16, RZ, P0 ;  /* 0x000000ff10107207 */ /* 0x000fe20000000000 */
[----:B---3--:R-:W-:Y:S02]  /*e370*/  VIADD R0, R0, UR39 ;  /* 0x0000002700007c36 */ /* 0x008fe40008000000 */
[----:B----4-:R-:W-:-:S03]  /*e380*/  VIADD R2, R2, 0x1 ;  /* 0x0000000102027836 */ /* 0x010fc60000000000 */
[----:B------:R3:W-:Y:S01]  /*e390*/  STL [R1+0x14], R0 ;  /* 0x0000140001007387 */ /* 0x0007e20000100800 */
[----:B------:R-:W-:-:S03]  /*e3a0*/  ISETP.GE.AND P1, PT, R0, UR4, PT ;  /* 0x0000000400007c0c */ /* 0x000fc6000bf26270 */
[----:B------:R4:W-:Y:S01]  /*e3b0*/  STL [R1+0x1c], R2 ;  /* 0x00001c0201007387 */ /* 0x0009e20000100800 */
[----:B---3--:R-:W-:-:S04]  /*e3c0*/  SEL R0, RZ, 0x1, P0 ;  /* 0x00000001ff007807 */ /* 0x008fc80000000000 */
[----:B------:R-:W-:-:S05]  /*e3d0*/  LOP3.LUT R19, R19, R0, RZ, 0x3c, !PT ;  /* 0x0000000013137212 */ /* 0x000fca00078e3cff */
[----:B----4-:R-:W-:Y:S05]  /*e3e0*/  @!P1 BRA `(.L_x_210) ;  /* 0xffffffc800fc9947 */ /* 0x010fea000383ffff */
[----:B------:R-:W-:-:S07]  /*e3f0*/  LOP3.LUT R2, R2, 0x1, RZ, 0xc, !PT ;  /* 0x0000000102027812 */ /* 0x000fce00078e0cff */
.L_x_157:
[----:B------:R-:W3:Y:S01]  /*e400*/  S2R R3, SR_CgaCtaId ;  /* 0x0000000000037919 */ /* 0x000ee20000008800 */
[----:B------:R-:W-:Y:S01]  /*e410*/  MOV R0, 0x400 ;  /* 0x0000040000007802 */ /* 0x000fe20000000f00 */
[----:B------:R-:W-:Y:S03]  /*e420*/  BSSY B0, `(.L_x_211) ;  /* 0x0000005000007945 */ /* 0x000fe60003800000 */
[----:B---3--:R-:W-:Y:S02]  /*e430*/  LEA R0, R3, R0, 0x18 ;  /* 0x0000000003007211 */ /* 0x008fe400078ec0ff */
[----:B------:R-:W-:-:S04]  /*e440*/  SHF.L.U32 R3, R2, 0x1f, RZ ;  /* 0x0000001f02037819 */ /* 0x000fc800000006ff */
[----:B------:R-:W3:Y:S02]  /*e450*/  SYNCS.PHASECHK.TRANS64.TRYWAIT P0, [R0+URZ+0x38820], R3 ;  /* 0x03882003000075a7 */ /* 0x000ee4000800017f */
[----:B---3--:R-:W-:Y:S05]  /*e460*/  @!P0 BRA `(.L_x_212) ;  /* 0x00000008004c8947 */ /* 0x008fea0003800000 */
.L_x_239:
[----:B------:R-:W-:Y:S05]  /*e470*/  BSYNC B0 ;  /* 0x0000000000007941 */ /* 0x000fea0003800000 */
.L_x_211:
[----:B------:R-:W-:-:S03]  /*e480*/  UMOV UR4, 0xffffffff ;  /* 0xffffffff00047882 */ /* 0x000fc60000000000 */
[----:B------:R-:W-:Y:S05]  /*e490*/  BRA.DIV UR4, `(.L_x_213) ;  /* 0x0000000a04547947 */ /* 0x000fea000b800000 */
[----:B------:R-:W4:Y:S02]  /*e4a0*/  S2R R2, SR_TID.X ;  /* 0x0000000000027919 */ /* 0x000f240000002100 */
[----:B----4-:R-:W-:-:S04]  /*e4b0*/  SHF.R.U32.HI R2, RZ, 0x5, R2 ;  /* 0x00000005ff027819 */ /* 0x010fc80000011602 */
[----:B------:R-:W-:-:S05]  /*e4c0*/  LOP3.LUT R2, R2, 0x3, RZ, 0xc0, !PT ;  /* 0x0000000302027812 */ /* 0x000fca00078ec0ff */
[----:B--2---:R2:W4:Y:S02]  /*e4d0*/  SHFL.IDX PT, R14, R2, RZ, 0x1f ;  /* 0x00001fff020e7589 */ /* 0x00452400000e0000 */
.L_x_242:
[----:B----4-:R-:W-:Y:S01]  /*e4e0*/  ISETP.NE.AND P0, PT, R14, RZ, PT ;  /* 0x000000ff0e00720c */ /* 0x010fe20003f05270 */
[----:B------:R-:W-:-:S12]  /*e4f0*/  BSSY B0, `(.L_x_214) ;  /* 0x0000026000007945 */ /* 0x000fd80003800000 */
[----:B------:R-:W-:Y:S05]  /*e500*/  @P0 BRA `(.L_x_215) ;  /* 0x0000000000900947 */ /* 0x000fea0003800000 */
[----:B------:R-:W-:-:S03]  /*e510*/  UMOV UR4, 0xffffffff ;  /* 0xffffffff00047882 */ /* 0x000fc60000000000 */
[----:B------:R-:W-:Y:S05]  /*e520*/  BRA.DIV UR4, `(.L_x_216) ;  /* 0x0000000a04647947 */ /* 0x000fea000b800000 */
[----:B------:R-:W-:-:S13]  /*e530*/  ELECT P6, URZ, PT ;  /* 0x00000000003f782f */ /* 0x000fda00038c0000 */
.L_x_245:
[----:B------:R-:W-:Y:S05]  /*e540*/  @!P6 BRA `(.L_x_215) ;  /* 0x000000000080e947 */ /* 0x000fea0003800000 */
[----:B--2---:R-:W2:Y:S02]  /*e550*/  LDL R2, [R1+0x24] ;  /* 0x0000240001027983 */ /* 0x004ea40000100800 */
[----:B--2---:R-:W-:-:S13]  /*e560*/  R2UR UR4, R2 ;  /* 0x00000000020472ca */ /* 0x004fda00000e0000 */
[----:B------:R-:W-:-:S06]  /*e570*/  ULOP3.LUT UR4, UR4, 0x2, URZ, 0xfc, !UPT ;  /* 0x0000000204047892 */ /* 0x000fcc000f8efc3f */
[----:B------:R-:W-:-:S05]  /*e580*/  IMAD.U32 R2, RZ, RZ, UR4 ;  /* 0x00000004ff027e24 */ /* 0x000fca000f8e00ff */
[----:B------:R-:W-:-:S13]  /*e590*/  ISETP.NE.AND P2, PT, R2, 0x3, PT ;  /* 0x000000030200780c */ /* 0x000fda0003f45270 */
[----:B------:R-:W-:Y:S05]  /*e5a0*/  @!P2 BRA `(.L_x_217) ;  /* 0x000000000004a947 */ /* 0x000fea0003800000 */
[----:B------:R-:W-:Y:S01]  /*e5b0*/  BPT.TRAP 0x1 ;  /* 0x000000040000795c */ /* 0x000fe20000300000 */
.L_x_217:
[----:B---3--:R-:W-:Y:S01]  /*e5c0*/  VIADD R3, R0, 0x38840 ;  /* 0x0003884000037836 */ /* 0x008fe20000000000 */
[----:B------:R-:W-:Y:S01]  /*e5d0*/  SHF.L.U32 R5, R19, 0x1f, RZ ;  /* 0x0000001f13057819 */ /* 0x000fe200000006ff */
[C---:B------:R-:W-:Y:S02]  /*e5e0*/  VIADD R2, R16.reuse, 0x1 ;  /* 0x0000000110027836 */ /* 0x040fe40000000000 */
[----:B-1----:R-:W-:-:S03]  /*e5f0*/  IMAD R6, R16, 0x8, R3 ;  /* 0x0000000810067824 */ /* 0x002fc600078e0203 */
[----:B------:R-:W-:Y:S01]  /*e600*/  ISETP.NE.AND P1, PT, R2, 0x2, PT ;  /* 0x000000020200780c */ /* 0x000fe20003f25270 */
[----:B------:R-:W1:Y:S03]  /*e610*/  SYNCS.PHASECHK.TRANS64.TRYWAIT P0, [R6+URZ], R5 ;  /* 0x00000005060075a7 */ /* 0x000e66000800017f */
[----:B------:R-:W-:-:S04]  /*e620*/  SEL R4, RZ, 0x1, P1 ;  /* 0x00000001ff047807 */ /* 0x000fc80000800000 */
[----:B------:R-:W-:Y:S02]  /*e630*/  LOP3.LUT R19, R19, R4, RZ, 0x3c, !PT ;  /* 0x0000000413137212 */ /* 0x000fe400078e3cff */
[----:B------:R-:W-:Y:S02]  /*e640*/  SEL R4, R2, RZ, P1 ;  /* 0x000000ff02047207 */ /* 0x000fe40000800000 */
[----:B------:R-:W-:-:S03]  /*e650*/  SHF.L.U32 R2, R19, 0x1f, RZ ;  /* 0x0000001f13027819 */ /* 0x000fc600000006ff */
[----:B------:R-:W-:Y:S01]  /*e660*/  IMAD R3, R4, 0x8, R3 ;  /* 0x0000000804037824 */ /* 0x000fe200078e0203 */
[----:B-1----:R-:W-:Y:S06]  /*e670*/  @!P0 BRA `(.L_x_218) ;  /* 0x0000000800308947 */ /* 0x002fec0003800000 */
.L_x_246:
[----:B------:R-:W2:Y:S02]  /*e680*/  SYNCS.PHASECHK.TRANS64.TRYWAIT P0, [R3+URZ], R2 ;  /* 0x00000002030075a7 */ /* 0x000ea4000800017f */
[----:B--2---:R-:W-:Y:S05]  /*e690*/  @!P0 BRA `(.L_x_219) ;  /* 0x00000008003c8947 */ /* 0x004fea0003800000 */
.L_x_247:
[----:B------:R-:W-:Y:S05]  /*e6a0*/  @!P2 BRA `(.L_x_220) ;  /* 0x000000000004a947 */ /* 0x000fea0003800000 */
[----:B------:R-:W-:Y:S01]  /*e6b0*/  BPT.TRAP 0x1 ;  /* 0x000000040000795c */ /* 0x000fe20000300000 */
.L_x_220:
[----:B--2---:R-:W-:-:S05]  /*e6c0*/  IADD3 R3, R0, 0x38860, RZ ;  /* 0x0003886000037810 */ /* 0x004fca0007ffe0ff */
[----:B------:R-:W-:-:S04]  /*e6d0*/  IMAD R16, R16, 0x8, R3 ;  /* 0x0000000810107824 */ /* 0x000fc800078e0203 */
[----:B------:R-:W2:Y:S02]  /*e6e0*/  SYNCS.PHASECHK.TRANS64.TRYWAIT P0, [R16+URZ], R5 ;  /* 0x00000005100075a7 */ /* 0x000ea4000800017f */
[----:B--2---:R-:W-:Y:S05]  /*e6f0*/  @!P0 BRA `(.L_x_221) ;  /* 0x0000000800388947 */ /* 0x004fea0003800000 */
.L_x_248:
[----:B------:R-:W-:-:S07]  /*e700*/  IMAD R3, R4, 0x8, R3 ;  /* 0x0000000804037824 */ /* 0x000fce00078e0203 */
.L_x_222:
[----:B---3--:R3:W4:Y:S02]  /*e710*/  SYNCS.PHASECHK.TRANS64.TRYWAIT P0, [R3+URZ], R2 ;  /* 0x00000002030075a7 */ /* 0x008724000800017f */
[----:B----4-:R-:W-:Y:S05]  /*e720*/  @!P0 NANOSLEEP.SYNCS 0x989680 ;  /* 0x009896800000895d */ /* 0x010fea0003900000 */
[----:B------:R-:W4:Y:S02]  /*e730*/  @!P0 SYNCS.PHASECHK.TRANS64 P0, [R3+URZ], R2 ;  /* 0x00000002030085a7 */ /* 0x000f24000800007f */
[----:B----4-:R-:W-:Y:S05]  /*e740*/  @!P0 BRA `(.L_x_222) ;  /* 0xfffffffc00f08947 */ /* 0x010fea000383ffff */
.L_x_215:
[----:B------:R-:W-:Y:S05]  /*e750*/  BSYNC B0 ;  /* 0x0000000000007941 */ /* 0x000fea0003800000 */
.L_x_214:
[----:B------:R-:W-:Y:S05]  /*e760*/  EXIT ;  /* 0x000000000000794d */ /* 0x000fea0003800000 */
.L_x_131:
[----:B------:R-:W-:-:S13]  /*e770*/  R2UR UR4, R18 ;  /* 0x00000000120472ca */ /* 0x000fda00000e0000 */
[----:B-1----:R-:W-:-:S04]  /*e780*/  IMAD.U32 R3, RZ, RZ, UR4 ;  /* 0x00000004ff037e24 */ /* 0x002fc8000f8e00ff */
[----:B------:R1:W2:Y:S03]  /*e790*/  SYNCS.PHASECHK.TRANS64.TRYWAIT P1, [R3+URZ+0x38800], R0 ;  /* 0x03880000030075a7 */ /* 0x0002a6000802017f */
[----:B--2---:R-:W-:Y:S05]  /*e7a0*/  @!P1 NANOSLEEP.SYNCS 0x989680 ;  /* 0x009896800000995d */ /* 0x004fea0003900000 */
[----:B------:R-:W2:Y:S02]  /*e7b0*/  @!P1 SYNCS.PHASECHK.TRANS64 P1, [R3+URZ+0x38800], R0 ;  /* 0x03880000030095a7 */ /* 0x000ea4000802007f */
[----:B--2---:R-:W-:Y:S05]  /*e7c0*/  @!P1 BRA `(.L_x_131) ;  /* 0xfffffffc00e89947 */ /* 0x004fea000383ffff */
[----:B------:R-:W-:Y:S05]  /*e7d0*/  BRA `(.L_x_223) ;  /* 0xffffff2c00e07947 */ /* 0x000fea000383ffff */
.L_x_135:
[----:B--2---:R2:W3:Y:S02]  /*e7e0*/  SYNCS.PHASECHK.TRANS64.TRYWAIT P1, [R0+URZ+0x38830], R3 ;  /* 0x03883003000075a7 */ /* 0x0044e4000802017f */
[----:B---3--:R-:W-:Y:S05]  /*e7f0*/  @!P1 NANOSLEEP.SYNCS 0x989680 ;  /* 0x009896800000995d */ /* 0x008fea0003900000 */
[----:B------:R-:W3:Y:S02]  /*e800*/  @!P1 SYNCS.PHASECHK.TRANS64 P1, [R0+URZ+0x38830], R3 ;  /* 0x03883003000095a7 */ /* 0x000ee4000802007f */
[----:B---3--:R-:W-:Y:S05]  /*e810*/  @!P1 BRA `(.L_x_135) ;  /* 0xfffffffc00f09947 */ /* 0x008fea000383ffff */
[----:B------:R-:W-:Y:S05]  /*e820*/  BRA `(.L_x_134) ;  /* 0xffffff3000047947 */ /* 0x000fea000383ffff */
.L_x_141:
[----:B--2---:R-:W-:-:S04]  /*e830*/  IMAD.U32 R4, RZ, RZ, UR39 ;  /* 0x00000027ff047e24 */ /* 0x004fc8000f8e00ff */
[----:B------:R2:W3:Y:S03]  /*e840*/  SYNCS.PHASECHK.TRANS64.TRYWAIT P1, [R4+URZ+0x38830], R3 ;  /* 0x03883003040075a7 */ /* 0x0004e6000802017f */
[----:B---3--:R-:W-:Y:S05]  /*e850*/  @!P1 NANOSLEEP.SYNCS 0x989680 ;  /* 0x009896800000995d */ /* 0x008fea0003900000 */
[----:B------:R-:W3:Y:S02]  /*e860*/  @!P1 SYNCS.PHASECHK.TRANS64 P1, [R4+URZ+0x38830], R3 ;  /* 0x03883003040095a7 */ /* 0x000ee4000802007f */
[----:B---3--:R-:W-:Y:S05]  /*e870*/  @!P1 BRA `(.L_x_141) ;  /* 0xfffffffc00ec9947 */ /* 0x008fea000383ffff */
[----:B------:R-:W-:Y:S05]  /*e880*/  BRA `(.L_x_140) ;  /* 0xffffff6800487947 */ /* 0x000fea000383ffff */
.L_x_145:
[----:B-12---:R-:W-:-:S04]  /*e890*/  IMAD.U32 R3, RZ, RZ, UR4 ;  /* 0x00000004ff037e24 */ /* 0x006fc8000f8e00ff */
[----:B------:R1:W2:Y:S03]  /*e8a0*/  SYNCS.PHASECHK.TRANS64.TRYWAIT P1, [R3+URZ+0x38850], R0 ;  /* 0x03885000030075a7 */ /* 0x0002a6000802017f */
[----:B--2---:R-:W-:Y:S05]  /*e8b0*/  @!P1 NANOSLEEP.SYNCS 0x989680 ;  /* 0x009896800000995d */ /* 0x004fea0003900000 */
[----:B------:R-:W2:Y:S02]  /*e8c0*/  @!P1 SYNCS.PHASECHK.TRANS64 P1, [R3+URZ+0x38850], R0 ;  /* 0x03885000030095a7 */ /* 0x000ea4000802007f */
[----:B--2---:R-:W-:Y:S05]  /*e8d0*/  @!P1 BRA `(.L_x_145) ;  /* 0xfffffffc00ec9947 */ /* 0x004fea000383ffff */
[----:B------:R-:W-:Y:S05]  /*e8e0*/  BRA `(.L_x_144) ;  /* 0xffffff8c009c7947 */ /* 0x000fea000383ffff */
.L_x_152:
[----:B--2---:R-:W-:-:S04]  /*e8f0*/  IMAD.U32 R7, RZ, RZ, UR8 ;  /* 0x00000008ff077e24 */ /* 0x004fc8000f8e00ff */
[----:B------:R2:W3:Y:S03]  /*e900*/  SYNCS.PHASECHK.TRANS64.TRYWAIT P1, [R7+URZ+0x38850], R0 ;  /* 0x03885000070075a7 */ /* 0x0004e6000802017f */
[----:B---3--:R-:W-:Y:S05]  /*e910*/  @!P1 NANOSLEEP.SYNCS 0x989680 ;  /* 0x009896800000995d */ /* 0x008fea0003900000 */
[----:B------:R-:W3:Y:S02]  /*e920*/  @!P1 SYNCS.PHASECHK.TRANS64 P1, [R7+URZ+0x38850], R0 ;  /* 0x03885000070095a7 */ /* 0x000ee4000802007f */
[----:B---3--:R-:W-:Y:S05]  /*e930*/  @!P1 BRA `(.L_x_152) ;  /* 0xfffffffc00ec9947 */ /* 0x008fea000383ffff */
[----:B------:R-:W-:Y:S05]  /*e940*/  BRA `(.L_x_151) ;  /* 0xffffffa400b87947 */ /* 0x000fea000383ffff */
.L_x_165:
        /* <DEDUP_REMOVED lines=11> */
.L_x_225:
[----:B------:R-:W-:Y:S05]  /*ea00*/  BSYNC B0 ;  /* 0x0000000000007941 */ /* 0x000fea0003800000 */
.L_x_224:
[----:B------:R-:W-:Y:S05]  /*ea10*/  BRA `(.L_x_226) ;  /* 0xffffffd000287947 */ /* 0x000fea000383ffff */
.L_x_166:
[----:B------:R-:W-:Y:S01]  /*ea20*/  BSSY B0, `(.L_x_227) ;  /* 0x0000006000007945 */ /* 0x000fe20003800000 */
[----:B------:R-:W-:-:S07]  /*ea30*/  IMAD.MOV.U32 R15, RZ, RZ, -0x1 ;  /* 0xffffffffff0f7424 */ /* 0x000fce00078e00ff */
[----:B------:R-:W-:Y:S05]  /*ea40*/  WARPSYNC.COLLECTIVE R15, `(.L_x_228) ;  /* 0x000000000f0c7348 */ /* 0x000fea0003c00000 */
[----:B------:R-:W-:Y:S02]  /*ea50*/  ELECT P6, UR62, PT ;  /* 0x00000000003e782f */ /* 0x000fe400038c0000 */
[----:B------:R-:W-:Y:S01]  /*ea60*/  MOV R14, UR62 ;  /* 0x0000003e000e7c02 */ /* 0x000fe20008000f00 */
[----:B------:R-:W-:Y:S10]  /*ea70*/  ENDCOLLECTIVE ;  /* 0x000000000000791b */ /* 0x000ff40003800000 */
.L_x_228:
[----:B------:R-:W-:Y:S05]  /*ea80*/  BSYNC B0 ;  /* 0x0000000000007941 */ /* 0x000fea0003800000 */
.L_x_227:
[----:B------:R-:W-:Y:S05]  /*ea90*/  BRA `(.L_x_229) ;  /* 0xffffffd000247947 */ /* 0x000fea000383ffff */
.L_x_169:
[----:B---3--:R3:W4:Y:S02]  /*eaa0*/  SYNCS.PHASECHK.TRANS64.TRYWAIT P1, [R4+URZ+0x38840], R9 ;  /* 0x03884009040075a7 */ /* 0x008724000802017f */
[----:B----4-:R-:W-:Y:S05]  /*eab0*/  @!P1 NANOSLEEP.SYNCS 0x989680 ;  /* 0x009896800000995d */ /* 0x010fea0003900000 */
[----:B------:R-:W4:Y:S02]  /*eac0*/  @!P1 SYNCS.PHASECHK.TRANS64 P1, [R4+URZ+0x38840], R9 ;  /* 0x03884009040095a7 */ /* 0x000f24000802007f */
[----:B----4-:R-:W-:Y:S05]  /*ead0*/  @!P1 BRA `(.L_x_169) ;  /* 0xfffffffc00f09947 */ /* 0x010fea000383ffff */
[----:B------:R-:W-:Y:S05]  /*eae0*/  BRA `(.L_x_230) ;  /* 0xffffffd000887947 */ /* 0x000fea000383ffff */
.L_x_173:
[----:B-1----:R-:W1:Y:S01]  /*eaf0*/  S2R R9, SR_CgaCtaId ;  /* 0x0000000000097919 */ /* 0x002e620000008800 */
[----:B------:R-:W-:-:S04]  /*eb00*/  MOV R7, 0x400 ;  /* 0x0000040000077802 */ /* 0x000fc80000000f00 */
[----:B-1----:R-:W-:-:S04]  /*eb10*/  LEA R7, R9, R7, 0x18 ;  /* 0x0000000709077211 */ /* 0x002fc800078ec0ff */
[----:B------:R1:W3:Y:S03]  /*eb20*/  SYNCS.PHASECHK.TRANS64.TRYWAIT P1, [R7+URZ+0x38820], R6 ;  /* 0x03882006070075a7 */ /* 0x0002e6000802017f */
[----:B---3--:R-:W-:Y:S05]  /*eb30*/  @!P1 NANOSLEEP.SYNCS 0x989680 ;  /* 0x009896800000995d */ /* 0x008fea0003900000 */
[----:B------:R-:W3:Y:S02]  /*eb40*/  @!P1 SYNCS.PHASECHK.TRANS64 P1, [R7+URZ+0x38820], R6 ;  /* 0x03882006070095a7 */ /* 0x000ee4000802007f */
[----:B---3--:R-:W-:Y:S05]  /*eb50*/  @!P1 BRA `(.L_x_173) ;  /* 0xfffffffc00e49947 */ /* 0x008fea000383ffff */
[----:B------:R-:W-:Y:S05]  /*eb60*/  BRA `(.L_x_231) ;  /* 0xffffffd800107947 */ /* 0x000fea000383ffff */
.L_x_179:
[----:B-1----:R1:W2:Y:S02]  /*eb70*/  SYNCS.PHASECHK.TRANS64.TRYWAIT P1, [R2+URZ+0x38840], R3 ;  /* 0x03884003020075a7 */ /* 0x0022a4000802017f */
[----:B--2---:R-:W-:Y:S05]  /*eb80*/  @!P1 NANOSLEEP.SYNCS 0x989680 ;  /* 0x009896800000995d */ /* 0x004fea0003900000 */
[----:B------:R-:W2:Y:S02]  /*eb90*/  @!P1 SYNCS.PHASECHK.TRANS64 P1, [R2+URZ+0x38840], R3 ;  /* 0x03884003020095a7 */ /* 0x000ea4000802007f */
[----:B--2---:R-:W-:Y:S05]  /*eba0*/  @!P1 BRA `(.L_x_179) ;  /* 0xfffffffc00f09947 */ /* 0x004fea000383ffff */
[----:B------:R-:W-:Y:S05]  /*ebb0*/  BRA `(.L_x_232) ;  /* 0xffffffd800b47947 */ /* 0x000fea000383ffff */
.L_x_182:
[----:B-1----:R1:W2:Y:S02]  /*ebc0*/  SYNCS.PHASECHK.TRANS64.TRYWAIT P1, [R2+URZ+0x38860], R3 ;  /* 0x03886003020075a7 */ /* 0x0022a4000802017f */
[----:B--2---:R-:W-:Y:S05]  /*ebd0*/  @!P1 NANOSLEEP.SYNCS 0x989680 ;  /* 0x009896800000995d */ /* 0x004fea0003900000 */
[----:B------:R-:W2:Y:S02]  /*ebe0*/  @!P1 SYNCS.PHASECHK.TRANS64 P1, [R2+URZ+0x38860], R3 ;  /* 0x03886003020095a7 */ /* 0x000ea4000802007f */
[----:B--2---:R-:W-:Y:S05]  /*ebf0*/  @!P1 BRA `(.L_x_182) ;  /* 0xfffffffc00f09947 */ /* 0x004fea000383ffff */
[----:B------:R-:W-:Y:S05]  /*ec00*/  BRA `(.L_x_233) ;  /* 0xffffffdc00747947 */ /* 0x000fea000383ffff */
.L_x_189:
[----:B--2---:R2:W3:Y:S02]  /*ec10*/  SYNCS.PHASECHK.TRANS64.TRYWAIT P1, [R2+URZ+0x38840], R3 ;  /* 0x03884003020075a7 */ /* 0x0044e4000802017f */
[----:B---3--:R-:W-:Y:S05]  /*ec20*/  @!P1 NANOSLEEP.SYNCS 0x989680 ;  /* 0x009896800000995d */ /* 0x008fea0003900000 */
[----:B------:R-:W3:Y:S02]  /*ec30*/  @!P1 SYNCS.PHASECHK.TRANS64 P1, [R2+URZ+0x38840], R3 ;  /* 0x03884003020095a7 */ /* 0x000ee4000802007f */
[----:B---3--:R-:W-:Y:S05]  /*ec40*/  @!P1 BRA `(.L_x_189) ;  /* 0xfffffffc00f09947 */ /* 0x008fea000383ffff */
[----:B------:R-:W-:Y:S05]  /*ec50*/  BRA `(.L_x_234) ;  /* 0xffffffe000dc7947 */ /* 0x000fea000383ffff */
.L_x_192:
[----:B-1----:R1:W2:Y:S02]  /*ec60*/  SYNCS.PHASECHK.TRANS64.TRYWAIT P1, [R2+URZ+0x38860], R19 ;  /* 0x03886013020075a7 */ /* 0x0022a4000802017f */
[----:B--2---:R-:W-:Y:S05]  /*ec70*/  @!P1 NANOSLEEP.SYNCS 0x989680 ;  /* 0x009896800000995d */ /* 0x004fea0003900000 */
[----:B------:R-:W2:Y:S02]  /*ec80*/  @!P1 SYNCS.PHASECHK.TRANS64 P1, [R2+URZ+0x38860], R19 ;  /* 0x03886013020095a7 */ /* 0x000ea4000802007f */
[----:B--2---:R-:W-:Y:S05]  /*ec90*/  @!P1 BRA `(.L_x_192) ;  /* 0xfffffffc00f09947 */ /* 0x004fea000383ffff */
[----:B------:R-:W-:Y:S05]  /*eca0*/  BRA `(.L_x_235) ;  /* 0xffffffe4009c7947 */ /* 0x000fea000383ffff */
.L_x_198:
[----:B--2---:R2:W3:Y:S02]  /*ecb0*/  SYNCS.PHASECHK.TRANS64.TRYWAIT P1, [R2+URZ+0x38840], R3 ;  /* 0x03884003020075a7 */ /* 0x0044e4000802017f */
[----:B---3--:R-:W-:Y:S05]  /*ecc0*/  @!P1 NANOSLEEP.SYNCS 0x989680 ;  /* 0x009896800000995d */ /* 0x008fea0003900000 */
[----:B------:R-:W3:Y:S02]  /*ecd0*/  @!P1 SYNCS.PHASECHK.TRANS64 P1, [R2+URZ+0x38840], R3 ;  /* 0x03884003020095a7 */ /* 0x000ee4000802007f */
[----:B---3--:R-:W-:Y:S05]  /*ece0*/  @!P1 BRA `(.L_x_198) ;  /* 0xfffffffc00f09947 */ /* 0x008fea000383ffff */
[----:B------:R-:W-:Y:S05]  /*ecf0*/  BRA `(.L_x_236) ;  /* 0xffffffe800e07947 */ /* 0x000fea000383ffff */
.L_x_201:
[----:B-1----:R1:W2:Y:S02]  /*ed00*/  SYNCS.PHASECHK.TRANS64.TRYWAIT P1, [R2+URZ+0x38860], R10 ;  /* 0x0388600a020075a7 */ /* 0x0022a4000802017f */
[----:B--2---:R-:W-:Y:S05]  /*ed10*/  @!P1 NANOSLEEP.SYNCS 0x989680 ;  /* 0x009896800000995d */ /* 0x004fea0003900000 */
[----:B------:R-:W2:Y:S02]  /*ed20*/  @!P1 SYNCS.PHASECHK.TRANS64 P1, [R2+URZ+0x38860], R10 ;  /* 0x0388600a020095a7 */ /* 0x000ea4000802007f */
[----:B--2---:R-:W-:Y:S05]  /*ed30*/  @!P1 BRA `(.L_x_201) ;  /* 0xfffffffc00f09947 */ /* 0x004fea000383ffff */
[----:B------:R-:W-:Y:S05]  /*ed40*/  BRA `(.L_x_237) ;  /* 0xffffffec00a07947 */ /* 0x000fea000383ffff */
.L_x_207:
[----:B---3--:R3:W4:Y:S02]  /*ed50*/  SYNCS.PHASECHK.TRANS64.TRYWAIT P0, [R3+URZ+0x38860], R2 ;  /* 0x03886002030075a7 */ /* 0x008724000800017f */
[----:B----4-:R-:W-:Y:S05]  /*ed60*/  @!P0 NANOSLEEP.SYNCS 0x989680 ;  /* 0x009896800000895d */ /* 0x010fea0003900000 */
[----:B------:R-:W4:Y:S02]  /*ed70*/  @!P0 SYNCS.PHASECHK.TRANS64 P0, [R3+URZ+0x38860], R2 ;  /* 0x03886002030085a7 */ /* 0x000f24000800007f */
[----:B----4-:R-:W-:Y:S05]  /*ed80*/  @!P0 BRA `(.L_x_207) ;  /* 0xfffffffc00f08947 */ /* 0x010fea000383ffff */
[----:B------:R-:W-:Y:S05]  /*ed90*/  BRA `(.L_x_238) ;  /* 0xfffffff0008c7947 */ /* 0x000fea000383ffff */
.L_x_212:
[----:B---3--:R3:W4:Y:S02]  /*eda0*/  SYNCS.PHASECHK.TRANS64.TRYWAIT P0, [R0+URZ+0x38820], R3 ;  /* 0x03882003000075a7 */ /* 0x008724000800017f */
[----:B----4-:R-:W-:Y:S05]  /*edb0*/  @!P0 NANOSLEEP.SYNCS 0x989680 ;  /* 0x009896800000895d */ /* 0x010fea0003900000 */
[----:B------:R-:W4:Y:S02]  /*edc0*/  @!P0 SYNCS.PHASECHK.TRANS64 P0, [R0+URZ+0x38820], R3 ;  /* 0x03882003000085a7 */ /* 0x000f24000800007f */
[----:B----4-:R-:W-:Y:S05]  /*edd0*/  @!P0 BRA `(.L_x_212) ;  /* 0xfffffffc00f08947 */ /* 0x010fea000383ffff */
[----:B------:R-:W-:Y:S05]  /*ede0*/  BRA `(.L_x_239) ;  /* 0xfffffff400a07947 */ /* 0x000fea000383ffff */
.L_x_213:
[----:B------:R-:W4:Y:S01]  /*edf0*/  S2R R2, SR_TID.X ;  /* 0x0000000000027919 */ /* 0x000f220000002100 */
[----:B------:R-:W-:Y:S01]  /*ee00*/  BSSY B0, `(.L_x_240) ;  /* 0x000000a000007945 */ /* 0x000fe20003800000 */
[----:B------:R-:W-:Y:S02]  /*ee10*/  IMAD.MOV.U32 R12, RZ, RZ, RZ ;  /* 0x000000ffff0c7224 */ /* 0x000fe400078e00ff */
[----:B------:R-:W-:Y:S02]  /*ee20*/  IMAD.MOV.U32 R11, RZ, RZ, 0x1f ;  /* 0x0000001fff0b7424 */ /* 0x000fe400078e00ff */
[----:B--2---:R-:W-:Y:S01]  /*ee30*/  IMAD.MOV.U32 R15, RZ, RZ, -0x1 ;  /* 0xffffffffff0f7424 */ /* 0x004fe200078e00ff */
[----:B----4-:R-:W-:-:S04]  /*ee40*/  SHF.R.U32.HI R2, RZ, 0x5, R2 ;  /* 0x00000005ff027819 */ /* 0x010fc80000011602 */
[----:B------:R-:W-:-:S05]  /*ee50*/  LOP3.LUT R2, R2, 0x3, RZ, 0xc0, !PT ;  /* 0x0000000302027812 */ /* 0x000fca00078ec0ff */
[----:B------:R-:W-:-:S07]  /*ee60*/  IMAD.MOV.U32 R13, RZ, RZ, R2 ;  /* 0x000000ffff0d7224 */ /* 0x000fce00078e0002 */
[----:B-1-3--:R-:W-:Y:S05]  /*ee70*/  WARPSYNC.COLLECTIVE R15, `(.L_x_241) ;  /* 0x000000000f087348 */ /* 0x00afea0003c00000 */
[----:B------:R2:W4:Y:S02]  /*ee80*/  SHFL.IDX P6, R14, R13, R12, R11 ;  /* 0x0000000c0d0e7389 */ /* 0x00052400000c000b */
[----:B-1234-:R-:W-:Y:S01]  /*ee90*/  ENDCOLLECTIVE ;  /* 0x000000000000791b */ /* 0x01efe20003800000 */
.L_x_241:
[----:B------:R-:W-:Y:S05]  /*eea0*/  BSYNC B0 ;  /* 0x0000000000007941 */ /* 0x000fea0003800000 */
.L_x_240:
[----:B------:R-:W-:Y:S05]  /*eeb0*/  BRA `(.L_x_242) ;  /* 0xfffffff400887947 */ /* 0x000fea000383ffff */
.L_x_216:
[----:B------:R-:W-:Y:S01]  /*eec0*/  BSSY B1, `(.L_x_243) ;  /* 0x0000006000017945 */ /* 0x000fe20003800000 */
[----:B------:R-:W-:-:S07]  /*eed0*/  IMAD.MOV.U32 R15, RZ, RZ, -0x1 ;  /* 0xffffffffff0f7424 */ /* 0x000fce00078e00ff */
[----:B-123--:R-:W-:Y:S05]  /*eee0*/  WARPSYNC.COLLECTIVE R15, `(.L_x_244) ;  /* 0x000000000f0c7348 */ /* 0x00efea0003c00000 */
[----:B------:R-:W-:Y:S02]  /*eef0*/  ELECT P6, UR62, PT ;  /* 0x00000000003e782f */ /* 0x000fe400038c0000 */
[----:B------:R-:W-:Y:S01]  /*ef00*/  MOV R14, UR62 ;  /* 0x0000003e000e7c02 */ /* 0x000fe20008000f00 */
[----:B-123--:R-:W-:Y:S10]  /*ef10*/  ENDCOLLECTIVE ;  /* 0x000000000000791b */ /* 0x00eff40003800000 */
.L_x_244:
[----:B------:R-:W-:Y:S05]  /*ef20*/  BSYNC B1 ;  /* 0x0000000000017941 */ /* 0x000fea0003800000 */
.L_x_243:
[----:B------:R-:W-:Y:S05]  /*ef30*/  BRA `(.L_x_245) ;  /* 0xfffffff400807947 */ /* 0x000fea000383ffff */
.L_x_218:
[----:B-1----:R1:W2:Y:S02]  /*ef40*/  SYNCS.PHASECHK.TRANS64.TRYWAIT P0, [R6+URZ], R5 ;  /* 0x00000005060075a7 */ /* 0x0022a4000800017f */
[----:B--2---:R-:W-:Y:S05]  /*ef50*/  @!P0 NANOSLEEP.SYNCS 0x989680 ;  /* 0x009896800000895d */ /* 0x004fea0003900000 */
[----:B------:R-:W2:Y:S02]  /*ef60*/  @!P0 SYNCS.PHASECHK.TRANS64 P0, [R6+URZ], R5 ;  /* 0x00000005060085a7 */ /* 0x000ea4000800007f */
[----:B--2---:R-:W-:Y:S05]  /*ef70*/  @!P0 BRA `(.L_x_218) ;  /* 0xfffffffc00f08947 */ /* 0x004fea000383ffff */
[----:B------:R-:W-:Y:S05]  /*ef80*/  BRA `(.L_x_246) ;  /* 0xfffffff400bc7947 */ /* 0x000fea000383ffff */
.L_x_219:
[----:B--2---:R2:W3:Y:S02]  /*ef90*/  SYNCS.PHASECHK.TRANS64.TRYWAIT P0, [R3+URZ], R2 ;  /* 0x00000002030075a7 */ /* 0x0044e4000800017f */
[----:B---3--:R-:W-:Y:S05]  /*efa0*/  @!P0 NANOSLEEP.SYNCS 0x989680 ;  /* 0x009896800000895d */ /* 0x008fea0003900000 */
[----:B------:R-:W3:Y:S02]  /*efb0*/  @!P0 SYNCS.PHASECHK.TRANS64 P0, [R3+URZ], R2 ;  /* 0x00000002030085a7 */ /* 0x000ee4000800007f */
[----:B---3--:R-:W-:Y:S05]  /*efc0*/  @!P0 BRA `(.L_x_219) ;  /* 0xfffffffc00f08947 */ /* 0x008fea000383ffff */
[----:B------:R-:W-:Y:S05]  /*efd0*/  BRA `(.L_x_247) ;  /* 0xfffffff400b07947 */ /* 0x000fea000383ffff */
.L_x_221:
[----:B--2---:R2:W3:Y:S02]  /*efe0*/  SYNCS.PHASECHK.TRANS64.TRYWAIT P0, [R16+URZ], R5 ;  /* 0x00000005100075a7 */ /* 0x0044e4000800017f */
[----:B---3--:R-:W-:Y:S05]  /*eff0*/  @!P0 NANOSLEEP.SYNCS 0x989680 ;  /* 0x009896800000895d */ /* 0x008fea0003900000 */
[----:B------:R-:W3:Y:S02]  /*f000*/  @!P0 SYNCS.PHASECHK.TRANS64 P0, [R16+URZ], R5 ;  /* 0x00000005100085a7 */ /* 0x000ee4000800007f */
[----:B---3--:R-:W-:Y:S05]  /*f010*/  @!P0 BRA `(.L_x_221) ;  /* 0xfffffffc00f08947 */ /* 0x008fea000383ffff */
[----:B------:R-:W-:Y:S05]  /*f020*/  BRA `(.L_x_248) ;  /* 0xfffffff400b47947 */ /* 0x000fea000383ffff */
.L_x_249:
        /* <DEDUP_REMOVED lines=13> */
.L_x_2838:


//--------------------- .text._ZN7cutlass13device_kernelIN5flash11enable_sm90INS1_16FlashAttnFwdSm90INS1_25CollectiveMainloopFwdSm90ILi2EN4cute5tupleIJNS5_1CILi1EEES8_S8_EEENS6_IJNS7_ILi128EEENS7_ILi80EEENS7_ILi256EEEEEELi256ENS_6half_tEfNS_4arch4Sm90ELb0ELb0ELb0ELb1ELb0ELb0ELb0ELb1ELb1ELb0ELb0ELb0EEENS1_21CollectiveEpilogueFwdINS6_IJSA_SC_SB_EEES9_SE_SG_Li256ELb1ELb0ELb0ELb0EEENS1_36VarlenDynamicPersistentTileSchedulerILi128ELi80ELi256ELi32ELb0ELb0ELb1ELb0ELb1ELb1EEEEEEEEEvNT_6ParamsE --------------------------
	.section	.text._ZN7cutlass13device_kernelIN5flash11enable_sm90INS1_16FlashAttnFwdSm90INS1_25CollectiveMainloopFwdSm90ILi2EN4cute5tupleIJNS5_1CILi1EEES8_S8_EEENS6_IJNS7_ILi128EEENS7_ILi80EEENS7_ILi256EEEEEELi256ENS_6half_tEfNS_4arch4Sm90ELb0ELb0ELb0ELb1ELb0ELb0ELb0ELb1ELb1ELb0ELb0ELb0EEENS1_21CollectiveEpilogueFwdINS6_IJSA_SC_SB_EEES9_SE_SG_Li256ELb1ELb0ELb0ELb0EEENS1_36VarlenDynamicPersistentTileSchedulerILi128ELi80ELi256ELi32ELb0ELb0ELb1ELb0ELb1ELb1EEEEEEEEEvNT_6ParamsE,"ax",@progbits
	.align	128
.text._ZN7cutlass13device_kernelIN5flash11enable_sm90INS1_16FlashAttnFwdSm90INS1_25CollectiveMainloopFwdSm90ILi2EN4cute5tupleIJNS5_1CILi1EEES8_S8_EEENS6_IJNS7_ILi128EEENS7_ILi80EEENS7_ILi256EEEEEELi256ENS_6half_tEfNS_4arch4Sm90ELb0ELb0ELb0ELb1ELb0ELb0ELb0ELb1ELb1ELb0ELb0ELb0EEENS1_21CollectiveEpilogueFwdINS6_IJSA_SC_SB_EEES9_SE_SG_Li256ELb1ELb0ELb0ELb0EEENS1_36VarlenDynamicPersistentTileSchedulerILi128ELi80ELi256ELi32ELb0ELb0ELb1ELb0ELb1ELb1EEEEEEEEEvNT_6ParamsE:
        .type           _ZN7cutlass13device_kernelIN5flash11enable_sm90INS1_16FlashAttnFwdSm90INS1_25CollectiveMainloopFwdSm90ILi2EN4cute5tupleIJNS5_1CILi1EEES8_S8_EEENS6_IJNS7_ILi128EEENS7_ILi80EEENS7_ILi256EEEEEELi256ENS_6half_tEfNS_4arch4Sm90ELb0ELb0ELb0ELb1ELb0ELb0ELb0ELb1ELb1ELb0ELb0ELb0EEENS1_21CollectiveEpilogueFwdINS6_IJSA_SC_SB_EEES9_SE_SG_Li256ELb1ELb0ELb0ELb0EEENS1_36VarlenDynamicPersistentTileSchedulerILi128ELi80ELi256ELi32ELb0ELb0ELb1ELb0ELb1ELb1EEEEEEEEEvNT_6ParamsE,@function
        .size           _ZN7cutlass13device_kernelIN5flash11enable_sm90INS1_16FlashAttnFwdSm90INS1_25CollectiveMainloopFwdSm90ILi2EN4cute5tupleIJNS5_1CILi1EEES8_S8_EEENS6_IJNS7_ILi128EEENS7_ILi80EEENS7_ILi256EEEEEELi256ENS_6half_tEfNS_4arch4Sm90ELb0ELb0ELb0ELb1ELb0ELb0ELb0ELb1ELb1ELb0ELb0ELb0EEENS1_21CollectiveEpilogueFwdINS6_IJSA_SC_SB_EEES9_SE_SG_Li256ELb1ELb0ELb0ELb0EEENS1_36VarlenDynamicPersistentTileSchedulerILi128ELi80ELi256ELi32ELb0ELb0ELb1ELb0ELb1ELb1EEEEEEEEEvNT_6ParamsE,(.L_x_2839 - _ZN7cutlass13device_kernelIN5flash11enable_sm90INS1_16FlashAttnFwdSm90INS1_25CollectiveMainloopFwdSm90ILi2EN4cute5tupleIJNS5_1CILi1EEES8_S8_EEENS6_IJNS7_ILi128EEENS7_ILi80EEENS7_ILi256EEEEEELi256ENS_6half_tEfNS_4arch4Sm90ELb0ELb0ELb0ELb1ELb0ELb0ELb0ELb1ELb1ELb0ELb0ELb0EEENS1_21CollectiveEpilogueFwdINS6_IJSA_SC_SB_EEES9_SE_SG_Li256ELb1ELb0ELb0ELb0EEENS1_36VarlenDynamicPersistentTileSchedulerILi128ELi80ELi256ELi32ELb0ELb0ELb1ELb0ELb1ELb1EEEEEEEEEvNT_6ParamsE)
        .other          _ZN7cutlass13device_kernelIN5flash11enable_sm90INS1_16FlashAttnFwdSm90INS1_25CollectiveMainloopFwdSm90ILi2EN4cute5tupleIJNS5_1CILi1EEES8_S8_EEENS6_IJNS7_ILi128EEENS7_ILi80EEENS7_ILi256EEEEEELi256ENS_6half_tEfNS_4arch4Sm90ELb0ELb0ELb0ELb1ELb0ELb0ELb0ELb1ELb1ELb0ELb0ELb0EEENS1_21CollectiveEpilogueFwdINS6_IJSA_SC_SB_EEES9_SE_SG_Li256ELb1ELb0ELb0ELb0EEENS1_36VarlenDynamicPersistentTileSchedulerILi128ELi80ELi256ELi32ELb0ELb0ELb1ELb0ELb1ELb1EEEEEEEEEvNT_6ParamsE,@"STO_CUDA_ENTRY STV_DEFAULT"
_ZN7cutlass13device_kernelIN5flash11enable_sm90INS1_16FlashAttnFwdSm90INS1_25CollectiveMainloopFwdSm90ILi2EN4cute5tupleIJNS5_1CILi1EEES8_S8_EEENS6_IJNS7_ILi128EEENS7_ILi80EEENS7_ILi256EEEEEELi256ENS_6half_tEfNS_4arch4Sm90ELb0ELb0ELb0ELb1ELb0ELb0ELb0ELb1ELb1ELb0ELb0ELb0EEENS1_21CollectiveEpilogueFwdINS6_IJSA_SC_SB_EEES9_SE_SG_Li256ELb1ELb0ELb0ELb0EEENS1_36VarlenDynamicPersistentTileSchedulerILi128ELi80ELi256ELi32ELb0ELb0ELb1ELb0ELb1ELb1EEEEEEEEEvNT_6ParamsE:
[----:B------:R-:W0:Y:S02]  /*0000*/  LDC R1, c[0x0][0x28] ;  /* 0x00000a00ff017b82 */ /* 0x000e240000000800 */
[----:B0-----:R-:W-:Y:S01]  /*0010*/  VIADD R1, R1, 0xffffffc8 ;  /* 0xffffffc801017836 */ /* 0x001fe20000000000 */
[----:B------:R-:W0:Y:S01]  /*0020*/  S2R R3, SR_TID.X ;  /* 0x0000000000037919 */ /* 0x000e220000002100 */
[----:B------:R-:W-:Y:S01]  /*0030*/  ELECT P0, URZ, PT ;  /* 0x00000000003f782f */ /* 0x000fe20003800000 */
[----:B------:R-:W-:Y:S01]  /*0040*/  BSSY B0, `(.L_x_250) ;  /* 0x0000011000007945 */ /* 0x000fe20003800000 */
[----:B0-----:R-:W-:-:S05]  /*0050*/  SHF.R.U32.HI R0, RZ, 0x5, R3 ;  /* 0x00000005ff007819 */ /* 0x001fca0000011603 */
[----:B------:R-:W0:Y:S02]  /*0060*/  SHFL.IDX PT, R2, R0, RZ, 0x1f ;  /* 0x00001fff00027589 */ /* 0x000e2400000e0000 */
[----:B0-----:R-:W-:Y:S02]  /*0070*/  ISETP.EQ.AND P0, PT, R2, RZ, P0 ;  /* 0x000000ff0200720c */ /* 0x001fe40000702270 */
[----:B------:R-:W-:-:S11]  /*0080*/  SHF.R.U32.HI R2, RZ, 0x7, R3 ;  /* 0x00000007ff027819 */ /* 0x000fd60000011603 */
[----:B------:R-:W-:Y:S05]  /*0090*/  @!P0 BRA `(.L_x_251) ;  /* 0x00000000002c8947 */ /* 0x000fea0003800000 */
[----:B------:R-:W-:Y:S02]  /*00a0*/  ULDC.64 UR4, c[0x0][0x198] ;  /* 0x0000660000047ab9 */ /* 0x000fe40000000a00 */
[----:B------:R-:W-:Y:S02]  /*00b0*/  UIADD3 UR6, UP0, UR4, 0x270, URZ ;  /* 0x0000027004067890 */ /* 0x000fe4000ff1e03f */
[----:B------:R-:W-:Y:S02]  /*00c0*/  UIADD3 UR8, UP1, UR4, 0x370, URZ ;  /* 0x0000037004087890 */ /* 0x000fe4000ff3e03f */
[----:B------:R-:W-:Y:S02]  /*00d0*/  UIADD3 UR4, UP2, UR4, 0x470, URZ ;  /* 0x0000047004047890 */ /* 0x000fe4000ff5e03f */
[----:B------:R-:W-:Y:S02]  /*00e0*/  UIADD3.X UR7, URZ, UR5, URZ, UP0, !UPT ;  /* 0x000000053f077290 */ /* 0x000fe400087fe43f */
[----:B------:R-:W-:-:S02]  /*00f0*/  UIADD3.X UR9, URZ, UR5, URZ, UP1, !UPT ;  /* 0x000000053f097290 */ /* 0x000fc40008ffe43f */
[----:B------:R-:W-:-:S05]  /*0100*/  UIADD3.X UR5, URZ, UR5, URZ, UP2, !UPT ;  /* 0x000000053f057290 */ /* 0x000fca00097fe43f */
[----:B------:R0:W-:Y:S02]  /*0110*/  UTMACCTL.PF [UR6] ;  /* 0x00000000060079b9 */ /* 0x0001e40008040000 */
[----:B------:R0:W-:Y:S02]  /*0120*/  UTMACCTL.PF [UR8] ;  /* 0x00000000080079b9 */ /* 0x0001e40008040000 */
[----:B------:R0:W-:Y:S02]  /*0130*/  UTMACCTL.PF [UR4] ;  /* 0x00000000040079b9 */ /* 0x0001e40008040000 */
[----:B0-----:R-:W-:Y:S01]  /*0140*/  NOP ;  /* 0x0000000000007918 */ /* 0x001fe20000000000 */
.L_x_251:
[----:B------:R-:W-:Y:S05]  /*0150*/  BSYNC B0 ;  /* 0x0000000000007941 */ /* 0x000fea0003800000 */
.L_x_250:
[----:B------:R-:W-:Y:S01]  /*0160*/  VOTEU.ANY UP0, P0 ;  /* 0x00000000003f7886 */ /* 0x000fe20000000100 */
[----:B------:R-:W0:Y:S01]  /*0170*/  SHFL.IDX PT, R2, R2, RZ, 0x1f ;  /* 0x00001fff02027589 */ /* 0x000e2200000e0000 */
[----:B------:R-:W-:Y:S01]  /*0180*/  UMOV UR4, 0x1 ;  /* 0x0000000100047882 */ /* 0x000fe20000000000 */
[----:B------:R-:W-:Y:S01]  /*0190*/  UMOV UR7, 0x100 ;  /* 0x0000010000077882 */ /* 0x000fe20000000000 */
[----:B------:R-:W-:Y:S01]  /*01a0*/  VOTEU.ANY UP1, P0 ;  /* 0x00000000003f7886 */ /* 0x000fe20000020100 */
[----:B------:R-:W1:Y:S01]  /*01b0*/  @UP0 S2UR UR8, SR_CgaCtaId ;  /* 0x00000000000809c3 */ /* 0x000e620000008800 */
[----:B------:R-:W2:Y:S01]  /*01c0*/  SHFL.IDX PT, R3, R0, RZ, 0x1f ;  /* 0x00001fff00037589 */ /* 0x000ea200000e0000 */
[----:B------:R-:W-:Y:S01]  /*01d0*/  @UP0 UMOV UR6, 0x400 ;  /* 0x0000040000060882 */ /* 0x000fe20000000000 */
[----:B------:R-:W-:-:S04]  /*01e0*/  @UP0 UIADD3 UR4, -UR4, 0x100000, URZ ;  /* 0x0010000004040890 */ /* 0x000fc8000fffe13f */
[----:B------:R-:W-:Y:S02]  /*01f0*/  @UP0 USHF.L.U32 UR5, UR4, 0xb, URZ ;  /* 0x0000000b04050899 */ /* 0x000fe4000800063f */
[----:B------:R-:W-:Y:S01]  /*0200*/  @UP0 USHF.L.U32 UR4, UR4, 0x1, URZ ;  /* 0x0000000104040899 */ /* 0x000fe2000800063f */
[----:B------:R-:W-:Y:S01]  /*0210*/  VOTEU.ANY UP2, P0 ;  /* 0x00000000003f7886 */ /* 0x000fe20000040100 */
[----:B0-----:R-:W-:Y:S01]  /*0220*/  R2UR UR9, R2 ;  /* 0x00000000020972ca */ /* 0x001fe200000e0000 */
[----:B-1----:R-:W-:Y:S01]  /*0230*/  @UP0 ULEA UR8, UR8, UR6, 0x18 ;  /* 0x0000000608080291 */ /* 0x002fe2000f8ec03f */
[----:B--2---:R-:W-:Y:S01]  /*0240*/  ISETP.NE.AND P1, PT, R3, RZ, PT ;  /* 0x000000ff0300720c */ /* 0x004fe20003f25270 */
[----:B------:R-:W-:-:S04]  /*0250*/  @UP0 UIADD3 UR6, -UR7, 0x100000, URZ ;  /* 0x0010000007060890 */ /* 0x000fc8000fffe13f */
[----:B------:R-:W-:Y:S02]  /*0260*/  @UP0 USHF.L.U32 UR7, UR6, 0xb, URZ ;  /* 0x0000000b06070899 */ /* 0x000fe4000800063f */
[----:B------:R-:W-:-:S04]  /*0270*/  @UP0 USHF.L.U32 UR6, UR6, 0x1, URZ ;  /* 0x0000000106060899 */ /* 0x000fc8000800063f */
[----:B------:R-:W-:Y:S01]  /*0280*/  UISETP.NE.AND UP0, UPT, UR9, URZ, UPT ;  /* 0x0000003f0900728c */ /* 0x000fe2000bf05270 */
[----:B------:R-:W0:Y:S02]  /*0290*/  FENCE.VIEW.ASYNC.S ;  /* 0x00000000000073c6 */ /* 0x000e240000000000 */
[----:B0-----:R0:W1:Y:S05]  /*02a0*/  @UP1 SYNCS.EXCH.64 URZ, [UR8+0x38800], UR4 ;  /* 0x03880004083f15b2 */ /* 0x00106a0008000100 */
[----:B------:R0:W2:Y:S01]  /*02b0*/  @UP2 SYNCS.EXCH.64 URZ, [UR8+0x38820], UR6 ;  /* 0x03882006083f25b2 */ /* 0x0000a20008000100 */
[----:B------:R-:W-:Y:S05]  /*02c0*/  @P1 BRA `(.L_x_252) ;  /* 0x0000000000481947 */ /* 0x000fea0003800000 */
[----:B0-----:R-:W0:Y:S01]  /*02d0*/  S2UR UR5, SR_CgaCtaId ;  /* 0x00000000000579c3 */ /* 0x001e220000008800 */
[----:B------:R-:W-:Y:S01]  /*02e0*/  UMOV UR4, 0x400 ;  /* 0x0000040000047882 */ /* 0x000fe20000000000 */
[----:B------:R-:W-:Y:S01]  /*02f0*/  UMOV UR6, 0x1 ;  /* 0x0000000100067882 */ /* 0x000fe20000000000 */
[----:B------:R-:W-:Y:S01]  /*0300*/  UMOV UR9, 0x2 ;  /* 0x0000000200097882 */ /* 0x000fe20000000000 */
[----:B------:R-:W-:-:S04]  /*0310*/  UIADD3 UR6, -UR6, 0x100000, URZ ;  /* 0x0010000006067890 */ /* 0x000fc8000fffe13f */
[----:B------:R-:W-:Y:S02]  /*0320*/  USHF.L.U32 UR7, UR6, 0xb, URZ ;  /* 0x0000000b06077899 */ /* 0x000fe4000800063f */
[----:B------:R-:W-:Y:S01]  /*0330*/  USHF.L.U32 UR6, UR6, 0x1, URZ ;  /* 0x0000000106067899 */ /* 0x000fe2000800063f */
[----:B------:R-:W-:Y:S01]  /*0340*/  ELECT P0, URZ, PT ;  /* 0x00000000003f782f */ /* 0x000fe20003800000 */
[----:B0-----:R-:W-:Y:S02]  /*0350*/  ULEA UR8, UR5, UR4, 0x18 ;  /* 0x0000000405087291 */ /* 0x001fe4000f8ec03f */
[----:B------:R-:W-:-:S04]  /*0360*/  UIADD3 UR4, -UR9, 0x100000, URZ ;  /* 0x0010000009047890 */ /* 0x000fc8000fffe13f */
[----:B------:R-:W-:Y:S02]  /*0370*/  USHF.L.U32 UR5, UR4, 0xb, URZ ;  /* 0x0000000b04057899 */ /* 0x000fe4000800063f */
[----:B------:R-:W-:Y:S01]  /*0380*/  USHF.L.U32 UR4, UR4, 0x1, URZ ;  /* 0x0000000104047899 */ /* 0x000fe2000800063f */
[----:B------:R-:W0:Y:S03]  /*0390*/  FENCE.VIEW.ASYNC.S ;  /* 0x00000000000073c6 */ /* 0x000e260000000000 */
[----:B0-----:R3:W4:Y:S08]  /*03a0*/  SYNCS.EXCH.64 URZ, [UR8+0x38830], UR6 ;  /* 0x03883006083f75b2 */ /* 0x0017300008000100 */
[----:B------:R3:W0:Y:S01]  /*03b0*/  SYNCS.EXCH.64 URZ, [UR8+0x38840], UR4 ;  /* 0x03884004083f75b2 */ /* 0x0006220008000100 */
[----:B------:R3:W0:Y:S01]  /*03c0*/  SYNCS.EXCH.64 URZ, [UR8+0x38838], UR6 ;  /* 0x03883806083f75b2 */ /* 0x0006220008000100 */
[----:B------:R3:W0:Y:S02]  /*03d0*/  SYNCS.EXCH.64 URZ, [UR8+0x38848], UR4 ;  /* 0x03884804083f75b2 */ /* 0x0006240008000100 */
[----:B---3--:R-:W-:Y:S01]  /*03e0*/  NOP ;  /* 0x0000000000007918 */ /* 0x008fe20000000000 */
.L_x_252:
[----:B------:R-:W3:Y:S01]  /*03f0*/  SHFL.IDX PT, R2, R0, RZ, 0x1f ;  /* 0x00001fff00027589 */ /* 0x000ee200000e0000 */
[----:B------:R-:W-:Y:S01]  /*0400*/  NOP ;  /* 0x0000000000007918 */ /* 0x000fe20000000000 */
[----:B---3--:R-:W-:-:S13]  /*0410*/  ISETP.NE.AND P0, PT, R2, RZ, PT ;  /* 0x000000ff0200720c */ /* 0x008fda0003f05270 */
[----:B------:R-:W-:Y:S05]  /*0420*/  @P0 BRA `(.L_x_253) ;  /* 0x0000000000480947 */ /* 0x000fea0003800000 */
[----:B0-----:R-:W0:Y:S01]  /*0430*/  S2UR UR5, SR_CgaCtaId ;  /* 0x00000000000579c3 */ /* 0x001e220000008800 */
[----:B------:R-:W-:Y:S01]  /*0440*/  UMOV UR4, 0x400 ;  /* 0x0000040000047882 */ /* 0x000fe20000000000 */
[----:B------:R-:W-:Y:S01]  /*0450*/  UMOV UR6, 0x1 ;  /* 0x0000000100067882 */ /* 0x000fe20000000000 */
[----:B------:R-:W-:Y:S01]  /*0460*/  UMOV UR7, 0x2 ;  /* 0x0000000200077882 */ /* 0x000fe20000000000 */
[----:B------:R-:W-:Y:S01]  /*0470*/  ELECT P0, URZ, PT ;  /* 0x00000000003f782f */ /* 0x000fe20003800000 */
[----:B0-----:R-:W-:Y:S02]  /*0480*/  ULEA UR8, UR5, UR4, 0x18 ;  /* 0x0000000405087291 */ /* 0x001fe4000f8ec03f */
[----:B------:R-:W-:-:S04]  /*0490*/  UIADD3 UR4, -UR6, 0x100000, URZ ;  /* 0x0010000006047890 */ /* 0x000fc8000fffe13f */
[----:B------:R-:W-:Y:S02]  /*04a0*/  USHF.L.U32 UR5, UR4, 0xb, URZ ;  /* 0x0000000b04057899 */ /* 0x000fe4000800063f */
[----:B------:R-:W-:Y:S02]  /*04b0*/  USHF.L.U32 UR4, UR4, 0x1, URZ ;  /* 0x0000000104047899 */ /* 0x000fe4000800063f */
[----:B------:R-:W-:-:S04]  /*04c0*/  UIADD3 UR6, -UR7, 0x100000, URZ ;  /* 0x0010000007067890 */ /* 0x000fc8000fffe13f */
[----:B------:R-:W-:Y:S02]  /*04d0*/  USHF.L.U32 UR7, UR6, 0xb, URZ ;  /* 0x0000000b06077899 */ /* 0x000fe4000800063f */
[----:B------:R-:W-:Y:S01]  /*04e0*/  USHF.L.U32 UR6, UR6, 0x1, URZ ;  /* 0x0000000106067899 */ /* 0x000fe2000800063f */
[----:B------:R-:W0:Y:S03]  /*04f0*/  FENCE.VIEW.ASYNC.S ;  /* 0x00000000000073c6 */ /* 0x000e260000000000 */
[----:B0-----:R3:W0:Y:S08]  /*0500*/  SYNCS.EXCH.64 URZ, [UR8+0x38850], UR4 ;  /* 0x03885004083f75b2 */ /* 0x0016300008000100 */
[----:B------:R3:W0:Y:S01]  /*0510*/  SYNCS.EXCH.64 URZ, [UR8+0x38860], UR6 ;  /* 0x03886006083f75b2 */ /* 0x0006220008000100 */
[----:B------:R3:W0:Y:S01]  /*0520*/  SYNCS.EXCH.64 URZ, [UR8+0x38858], UR4 ;  /* 0x03885804083f75b2 */ /* 0x0006220008000100 */
[----:B------:R3:W0:Y:S02]  /*0530*/  SYNCS.EXCH.64 URZ, [UR8+0x38868], UR6 ;  /* 0x03886806083f75b2 */ /* 0x0006240008000100 */
[----:B---3--:R-:W-:Y:S01]  /*0540*/  NOP ;  /* 0x0000000000007918 */ /* 0x008fe20000000000 */
.L_x_253:
[----:B------:R-:W3:Y:S01]  /*0550*/  SHFL.IDX PT, R2, R0, RZ, 0x1f ;  /* 0x00001fff00027589 */ /* 0x000ee200000e0000 */
[----:B------:R-:W-:Y:S01]  /*0560*/  NOP ;  /* 0x0000000000007918 */ /* 0x000fe20000000000 */
[----:B---3--:R-:W-:-:S13]  /*0570*/  ISETP.NE.AND P0, PT, R2, RZ, PT ;  /* 0x000000ff0200720c */ /* 0x008fda0003f05270 */
[----:B------:R-:W-:Y:S05]  /*0580*/  @P0 BRA `(.L_x_254) ;  /* 0x0000000000380947 */ /* 0x000fea0003800000 */
[----:B0-----:R-:W0:Y:S01]  /*0590*/  S2UR UR5, SR_CgaCtaId ;  /* 0x00000000000579c3 */ /* 0x001e220000008800 */
[----:B------:R-:W-:Y:S01]  /*05a0*/  UMOV UR4, 0x400 ;  /* 0x0000040000047882 */ /* 0x000fe20000000000 */
[----:B------:R-:W-:Y:S01]  /*05b0*/  UMOV UR7, 0x1 ;  /* 0x0000000100077882 */ /* 0x000fe20000000000 */
[----:B------:R-:W-:Y:S01]  /*05c0*/  ELECT P0, URZ, PT ;  /* 0x00000000003f782f */ /* 0x000fe20003800000 */
[----:B0-----:R-:W-:Y:S02]  /*05d0*/  ULEA UR6, UR5, UR4, 0x18 ;  /* 0x0000000405067291 */ /* 0x001fe4000f8ec03f */
[----:B------:R-:W-:-:S04]  /*05e0*/  UIADD3 UR4, -UR7, 0x100000, URZ ;  /* 0x0010000007047890 */ /* 0x000fc8000fffe13f */
[----:B------:R-:W-:Y:S02]  /*05f0*/  USHF.L.U32 UR5, UR4, 0xb, URZ ;  /* 0x0000000b04057899 */ /* 0x000fe4000800063f */
[----:B------:R-:W-:Y:S01]  /*0600*/  USHF.L.U32 UR4, UR4, 0x1, URZ ;  /* 0x0000000104047899 */ /* 0x000fe2000800063f */
[----:B------:R-:W0:Y:S11]  /*0610*/  FENCE.VIEW.ASYNC.S ;  /* 0x00000000000073c6 */ /* 0x000e360000000000 */
[----:B0-----:R3:W0:Y:S01]  /*0620*/  SYNCS.EXCH.64 URZ, [UR6+0x38870], UR4 ;  /* 0x03887004063f75b2 */ /* 0x0016220008000100 */
[----:B------:R3:W0:Y:S01]  /*0630*/  SYNCS.EXCH.64 URZ, [UR6+0x38880], UR4 ;  /* 0x03888004063f75b2 */ /* 0x0006220008000100 */
[----:B------:R3:W0:Y:S01]  /*0640*/  SYNCS.EXCH.64 URZ, [UR6+0x38878], UR4 ;  /* 0x03887804063f75b2 */ /* 0x0006220008000100 */
[----:B------:R3:W0:Y:S02]  /*0650*/  SYNCS.EXCH.64 URZ, [UR6+0x38888], UR4 ;  /* 0x03888804063f75b2 */ /* 0x0006240008000100 */
[----:B---3--:R-:W-:Y:S01]  /*0660*/  NOP ;  /* 0x0000000000007918 */ /* 0x008fe20000000000 */
.L_x_254:
        /* <DEDUP_REMOVED lines=22> */
.L_x_255:
        /* <DEDUP_REMOVED lines=22> */
.L_x_256:
[----:B0-----:R-:W-:Y:S01]  /*0930*/  UMOV UR4, 0x1 ;  /* 0x0000000100047882 */ /* 0x001fe20000000000 */
[----:B------:R-:W-:Y:S01]  /*0940*/  PLOP3.LUT P0, PT, PT, PT, UP0, 0x80, 0x0 ;  /* 0x000000000000781c */ /* 0x000fe20003f0f008 */
[----:B------:R-:W-:Y:S01]  /*0950*/  USEL UR4, UR4, 0x2, !UP0 ;  /* 0x0000000204047887 */ /* 0x000fe2000c000000 */
[----:B------:R-:W-:-:S05]  /*0960*/  NOP ;  /* 0x0000000000007918 */ /* 0x000fca0000000000 */
[----:B------:R-:W-:-:S05]  /*0970*/  IMAD.U32 R2, RZ, RZ, UR4 ;  /* 0x00000004ff027e24 */ /* 0x000fca000f8e00ff */
[----:B------:R0:W-:Y:S01]  /*0980*/  STL [R1+0x30], R2 ;  /* 0x0000300201007387 */ /* 0x0001e20000100800 */
[----:B-12-4-:R-:W-:Y:S06]  /*0990*/  BAR.SYNC.DEFER_BLOCKING 0x0 ;  /* 0x0000000000007b1d */ /* 0x016fec0000010000 */
[----:B------:R-:W-:Y:S05]  /*09a0*/  @!P0 BRA `(.L_x_257) ;  /* 0x000000c800248947 */ /* 0x000fea0003800000 */
.L_x_258:
[----:B------:R-:W-:-:S08]  /*09b0*/  NOP ;  /* 0x0000000000007918 */ /* 0x000fd00000000000 */
[----:B------:R-:W1:Y:S02]  /*09c0*/  USETMAXREG.TRY_ALLOC.CTAPOOL UP0, 0xf0 ;  /* 0x000000f0000079c8 */ /* 0x000e640008000600 */
[----:B-1----:R-:W-:-:S13]  /*09d0*/  PLOP3.LUT P0, PT, PT, PT, UP0, 0x80, 0x0 ;  /* 0x000000000000781c */ /* 0x002fda0003f0f008 */
[----:B------:R-:W-:Y:S05]  /*09e0*/  @!P0 BRA `(.L_x_258) ;  /* 0xfffffffc00f08947 */ /* 0x000fea000383ffff */
[----:B------:R-:W1:Y:S08]  /*09f0*/  S2UR UR5, SR_CgaCtaId ;  /* 0x00000000000579c3 */ /* 0x000e700000008800 */
[----:B------:R-:W-:Y:S06]  /*0a00*/  BAR.ARV 0x8, 0x120 ;  /* 0x0204800000007b1d */ /* 0x000fec0000002000 */
[----:B------:R-:W-:-:S02]  /*0a10*/  UMOV UR4, 0x400 ;  /* 0x0000040000047882 */ /* 0x000fc40000000000 */
[----:B------:R-:W-:Y:S01]  /*0a20*/  BAR.SYNC.DEFER_BLOCKING 0x5, 0x120 ;  /* 0x0144800000007b1d */ /* 0x000fe20000010000 */
[----:B-1----:R-:W-:-:S09]  /*0a30*/  ULEA UR4, UR5, UR4, 0x18 ;  /* 0x0000000405047291 */ /* 0x002fd2000f8ec03f */
[----:B------:R-:W1:Y:S01]  /*0a40*/  LDS.128 R12, [UR4+0x388d0] ;  /* 0x0388d004ff0c7984 */ /* 0x000e620008000c00 */
[----:B------:R-:W-:Y:S01]  /*0a50*/  ULDC UR4, c[0x0][0xc14] ;  /* 0x0003050000047ab9 */ /* 0x000fe20000000800 */
[----:B------:R-:W-:Y:S06]  /*0a60*/  BAR.ARV 0x4, 0x120 ;  /* 0x0104800000007b1d */ /* 0x000fec0000002000 */
[----:B-1----:R-:W-:-:S13]  /*0a70*/  ISETP.GE.AND P0, PT, R15, UR4, PT ;  /* 0x000000040f007c0c */ /* 0x002fda000bf06270 */
[----:B------:R-:W-:Y:S05]  /*0a80*/  @P0 EXIT ;  /* 0x000000000000094d */ /* 0x000fea0003800000 */
[----:B0-----:R-:W2:Y:S01]  /*0a90*/  LDL R2, [R1+0x30] ;  /* 0x0000300001027983 */ /* 0x001ea20000100800 */
[----:B------:R-:W-:Y:S01]  /*0aa0*/  R2UR UR5, R14 ;  /* 0x000000000e0572ca */ /* 0x000fe200000e0000 */
[----:B------:R-:W-:Y:S01]  /*0ab0*/  IMAD.MOV.U32 R219, RZ, RZ, -0x2 ;  /* 0xfffffffeffdb7424 */ /* 0x000fe200078e00ff */
[----:B------:R-:W-:Y:S01]  /*0ac0*/  CS2R R16, SRZ ;  /* 0x0000000000107805 */ /* 0x000fe2000001ff00 */
[----:B------:R-:W0:Y:S01]  /*0ad0*/  S2R R0, SR_TID.X ;  /* 0x0000000000007919 */ /* 0x000e220000002100 */
[----:B------:R-:W-:Y:S02]  /*0ae0*/  IMAD.MOV.U32 R216, RZ, RZ, RZ ;  /* 0x000000ffffd87224 */ /* 0x000fe400078e00ff */
[----:B0-----:R-:W-:-:S05]  /*0af0*/  VIADD R223, R0, 0xffffff80 ;  /* 0xffffff8000df7836 */ /* 0x001fca0000000000 */
[----:B------:R-:W-:-:S04]  /*0b00*/  SHF.R.S32.HI R0, RZ, 0x1f, R223 ;  /* 0x0000001fff007819 */ /* 0x000fc800000114df */
[CC--:B------:R-:W-:Y:S02]  /*0b10*/  LEA.HI R3, R0.reuse, R223.reuse, RZ, 0x7 ;  /* 0x000000df00037211 */ /* 0x0c0fe400078f38ff */
[----:B------:R-:W-:Y:S02]  /*0b20*/  LEA.HI R4, R0, R223, RZ, 0x5 ;  /* 0x000000df00047211 */ /* 0x000fe400078f28ff */
[----:B------:R-:W-:-:S03]  /*0b30*/  SHF.R.S32.HI R218, RZ, 0x7, R3 ;  /* 0x00000007ffda7819 */ /* 0x000fc60000011403 */
[----:B------:R-:W-:-:S05]  /*0b40*/  IMAD.SHL.U32 R6, R4, 0x20, RZ ;  /* 0x0000002004067824 */ /* 0x000fca00078e00ff */
[----:B------:R-:W-:Y:S02]  /*0b50*/  LOP3.LUT R7, R6, 0xfffffc00, RZ, 0xc0, !PT ;  /* 0xfffffc0006077812 */ /* 0x000fe400078ec0ff */
[----:B--2---:R-:W-:Y:S02]  /*0b60*/  R2UR UR4, R2 ;  /* 0x00000000020472ca */ /* 0x004fe400000e0000 */
[C---:B------:R-:W-:Y:S02]  /*0b70*/  LOP3.LUT R2, R3.reuse, 0xffffff80, RZ, 0xc0, !PT ;  /* 0xffffff8003027812 */ /* 0x040fe400078ec0ff */
[----:B------:R-:W-:-:S03]  /*0b80*/  LEA.HI R3, R3, R218, RZ, 0x1 ;  /* 0x000000da03037211 */ /* 0x000fc600078f08ff */
[----:B------:R-:W-:Y:S01]  /*0b90*/  IMAD.IADD R217, R223, 0x1, -R2 ;  /* 0x00000001dfd97824 */ /* 0x000fe200078e0a02 */
[CC--:B------:R-:W-:Y:S02]  /*0ba0*/  LEA.HI R2, R0.reuse, R223.reuse, RZ, 0x4 ;  /* 0x000000df00027211 */ /* 0x0c0fe400078f20ff */
[----:B------:R-:W-:Y:S02]  /*0bb0*/  LEA.HI R0, R0, R223, RZ, 0x3 ;  /* 0x000000df00007211 */ /* 0x000fe400078f18ff */
[----:B------:R-:W-:Y:S01]  /*0bc0*/  SHF.R.S32.HI R8, RZ, 0x1f, R217 ;  /* 0x0000001fff087819 */ /* 0x000fe200000114d9 */
[----:B------:R-:W-:Y:S01]  /*0bd0*/  ULOP3.LUT UR4, UR4, 0x1, URZ, 0xfc, !UPT ;  /* 0x0000000104047892 */ /* 0x000fe2000f8efc3f */
[----:B------:R-:W-:Y:S02]  /*0be0*/  SHF.R.S32.HI R5, RZ, 0x4, R2 ;  /* 0x00000004ff057819 */ /* 0x000fe40000011402 */
[----:B------:R-:W-:Y:S02]  /*0bf0*/  LEA.HI R9, R8, R217, RZ, 0x2 ;  /* 0x000000d908097211 */ /* 0x000fe400078f10ff */
[C---:B------:R-:W-:Y:S01]  /*0c00*/  LOP3.LUT R4, R2.reuse, 0x3fffff0, RZ, 0xc0, !PT ;  /* 0x03fffff002047812 */ /* 0x040fe200078ec0ff */
[----:B------:R-:W-:Y:S01]  /*0c10*/  IMAD.U32 R222, RZ, RZ, UR4 ;  /* 0x00000004ffde7e24 */ /* 0x000fe2000f8e00ff */
[----:B------:R-:W-:-:S02]  /*0c20*/  LEA.HI R2, R2, R5, RZ, 0x1 ;  /* 0x0000000502027211 */ /* 0x000fc400078f08ff */
[--C-:B------:R-:W-:Y:S01]  /*0c30*/  SHF.R.S32.HI R6, RZ, 0x2, R9.reuse ;  /* 0x00000002ff067819 */ /* 0x100fe20000011409 */
[----:B------:R-:W-:Y:S01]  /*0c40*/  IMAD.IADD R4, R223, 0x1, -R4 ;  /* 0x00000001df047824 */ /* 0x000fe200078e0a04 */
[----:B------:R-:W-:Y:S02]  /*0c50*/  SHF.R.S32.HI R11, RZ, 0x1f, R9 ;  /* 0x0000001fff0b7819 */ /* 0x000fe40000011409 */
[----:B------:R-:W-:Y:S01]  /*0c60*/  LOP3.LUT R2, R2, 0x1ffffffe, RZ, 0xc0, !PT ;  /* 0x1ffffffe02027812 */ /* 0x000fe200078ec0ff */
[----:B------:R-:W-:Y:S01]  /*0c70*/  IMAD R7, R4, 0x40, R7 ;  /* 0x0000004004077824 */ /* 0x000fe200078e0207 */
[----:B------:R-:W-:Y:S02]  /*0c80*/  LEA.HI R11, R11, R6, RZ, 0x3 ;  /* 0x000000060b0b7211 */ /* 0x000fe400078f18ff */
[----:B------:R-:W-:Y:S01]  /*0c90*/  LEA.HI R8, R8, R217, RZ, 0x5 ;  /* 0x000000d908087211 */ /* 0x000fe200078f28ff */
[----:B------:R-:W-:Y:S01]  /*0ca0*/  IMAD.IADD R2, R5, 0x1, -R2 ;  /* 0x0000000105027824 */ /* 0x000fe200078e0a02 */
[----:B------:R-:W-:Y:S01]  /*0cb0*/  LOP3.LUT R11, R11, 0xfffffff8, RZ, 0xc0, !PT ;  /* 0xfffffff80b0b7812 */ /* 0x000fe200078ec0ff */
[----:B------:R-:W-:Y:S01]  /*0cc0*/  IMAD.MOV.U32 R5, RZ, RZ, R13 ;  /* 0x000000ffff057224 */ /* 0x000fe200078e000d */
[----:B------:R-:W-:Y:S01]  /*0cd0*/  LOP3.LUT R4, R9, 0x7ffffffc, RZ, 0xc0, !PT ;  /* 0x7ffffffc09047812 */ /* 0x000fe200078ec0ff */
[----:B------:R-:W-:Y:S01]  /*0ce0*/  IMAD R221, R2, 0x8, R7 ;  /* 0x0000000802dd7824 */ /* 0x000fe200078e0207 */
[----:B------:R-:W-:Y:S01]  /*0cf0*/  SHF.R.S32.HI R8, RZ, 0x5, R8 ;  /* 0x00000005ff087819 */ /* 0x000fe20000011408 */
[----:B------:R-:W-:Y:S01]  /*0d00*/  IMAD.IADD R11, R6, 0x1, -R11 ;  /* 0x00000001060b7824 */ /* 0x000fe200078e0a0b */
[----:B------:R-:W-:Y:S01]  /*0d10*/  LOP3.LUT R3, R3, 0x3fffffe, RZ, 0xc0, !PT ;  /* 0x03fffffe03037812 */ /* 0x000fe200078ec0ff */
[----:B------:R-:W-:Y:S01]  /*0d20*/  IMAD.MOV.U32 R7, RZ, RZ, R15 ;  /* 0x000000ffff077224 */ /* 0x000fe200078e000f */
[----:B------:R-:W-:Y:S01]  /*0d30*/  LOP3.LUT R2, R0, 0x1ffffff8, RZ, 0xc0, !PT ;  /* 0x1ffffff800027812 */ /* 0x000fe200078ec0ff */
[----:B------:R-:W-:Y:S01]  /*0d40*/  IMAD R8, R8, 0x10, R11 ;  /* 0x0000001008087824 */ /* 0x000fe200078e020b */
[----:B------:R-:W-:Y:S01]  /*0d50*/  IADD3 R4, R217, -R4, RZ ;  /* 0x80000004d9047210 */ /* 0x000fe20007ffe0ff */
[----:B------:R-:W-:Y:S01]  /*0d60*/  IMAD.IADD R3, R218, 0x1, -R3 ;  /* 0x00000001da037824 */ /* 0x000fe200078e0a03 */
[----:B------:R-:W-:Y:S01]  /*0d70*/  SHF.R.S32.HI R22, RZ, 0x3, R0 ;  /* 0x00000003ff167819 */ /* 0x000fe20000011400 */
[----:B------:R-:W-:-:S02]  /*0d80*/  IMAD.IADD R2, R223, 0x1, -R2 ;  /* 0x00000001df027824 */ /* 0x000fc400078e0a02 */
[----:B------:R-:W-:Y:S02]  /*0d90*/  IMAD R219, R4, R219, 0x50 ;  /* 0x0000005004db7424 */ /* 0x000fe400078e02db */
[----:B------:R-:W-:Y:S02]  /*0da0*/  IMAD R220, R3, 0x40, R8 ;  /* 0x0000004003dc7824 */ /* 0x000fe400078e0208 */
[----:B------:R-:W-:-:S07]  /*0db0*/  IMAD.SHL.U32 R18, R2, 0x8, RZ ;  /* 0x0000000802127824 */ /* 0x000fce00078e00ff */
.L_x_301:
[----:B0-----:R-:W0:Y:S01]  /*0dc0*/  LDC.64 R2, c[0x0][0xc60] ;  /* 0x00031800ff027b82 */ /* 0x001e220000000a00 */
[----:B------:R-:W-:Y:S01]  /*0dd0*/  ULDC.64 UR10, c[0x0][0x208] ;  /* 0x00008200000a7ab9 */ /* 0x000fe20000000a00 */
[----:B------:R-:W-:Y:S01]  /*0de0*/  ULDC.64 UR6, c[0x0][0xa28] ;  /* 0x00028a0000067ab9 */ /* 0x000fe20000000a00 */
[----:B------:R-:W-:Y:S01]  /*0df0*/  ULDC.64 UR8, c[0x0][0xa20] ;  /* 0x0002880000087ab9 */ /* 0x000fe20000000a00 */
[----:B0-----:R-:W-:-:S06]  /*0e00*/  IMAD.WIDE R2, R7, 0x4, R2 ;  /* 0x0000000407027825 */ /* 0x001fcc00078e0202 */
[----:B--2---:R-:W2:Y:S01]  /*0e10*/  LDG.E R2, desc[UR10][R2.64] ;  /* 0x0000000a02027981 */ /* 0x004ea2000c1e1900 */
[----:B------:R-:W-:Y:S02]  /*0e20*/  UISETP.NE.U32.AND UP0, UPT, UR6, URZ, UPT ;  /* 0x0000003f0600728c */ /* 0x000fe4000bf05070 */
[----:B------:R-:W-:Y:S02]  /*0e30*/  UISETP.NE.U32.AND UP1, UPT, UR8, URZ, UPT ;  /* 0x0000003f0800728c */ /* 0x000fe4000bf25070 */
[----:B------:R-:W-:Y:S02]  /*0e40*/  UISETP.NE.AND.EX UP0, UPT, UR7, URZ, UPT, UP0 ;  /* 0x0000003f0700728c */ /* 0x000fe4000bf05300 */
[----:B------:R-:W-:-:S04]  /*0e50*/  UISETP.NE.AND.EX UP1, UPT, UR9, URZ, UPT, UP1 ;  /* 0x0000003f0900728c */ /* 0x000fc8000bf25310 */
[----:B------:R-:W-:Y:S02]  /*0e60*/  PLOP3.LUT P0, PT, PT, PT, UP0, 0x80, 0x0 ;  /* 0x000000000000781c */ /* 0x000fe40003f0f008 */
[----:B------:R-:W-:Y:S02]  /*0e70*/  PLOP3.LUT P1, PT, PT, PT, UP1, 0x80, 0x0 ;  /* 0x000000000000781c */ /* 0x000fe40003f2f018 */
[----:B--2---:R-:W-:-:S13]  /*0e80*/  R2UR UR4, R2 ;  /* 0x00000000020472ca */ /* 0x004fda00000e0000 */
[----:B------:R-:W-:Y:S02]  /*0e90*/  USHF.R.S32.HI UR12, URZ, 0x1f, UR4 ;  /* 0x0000001f3f0c7899 */ /* 0x000fe40008011404 */
[----:B------:R-:W-:Y:S01]  /*0ea0*/  MOV R214, UR4 ;  /* 0x0000000400d67c02 */ /* 0x000fe20008000f00 */
[----:B------:R-:W-:Y:S02]  /*0eb0*/  @UP0 ULEA UR6, UP2, UR4, UR6, 0x2 ;  /* 0x0000000604060291 */ /* 0x000fe4000f84103f */
[----:B------:R-:W-:Y:S02]  /*0ec0*/  @UP1 ULEA UR8, UP3, UR4, UR8, 0x2 ;  /* 0x0000000804081291 */ /* 0x000fe4000f86103f */
[----:B------:R-:W-:Y:S02]  /*0ed0*/  @UP0 ULEA.HI.X UR7, UR4, UR7, UR12, 0x2, UP2 ;  /* 0x0000000704070291 */ /* 0x000fe400090f140c */
[----:B------:R-:W-:Y:S01]  /*0ee0*/  IMAD.U32 R215, RZ, RZ, UR12 ;  /* 0x0000000cffd77e24 */ /* 0x000fe2000f8e00ff */
[----:B------:R-:W-:Y:S01]  /*0ef0*/  @UP1 ULEA.HI.X UR9, UR4, UR9, UR12, 0x2, UP3 ;  /* 0x0000000904091291 */ /* 0x000fe200098f140c */
[----:B------:R-:W-:-:S02]  /*0f00*/  IMAD.U32 R2, RZ, RZ, UR6 ;  /* 0x00000006ff027e24 */ /* 0x000fc4000f8e00ff */
[----:B------:R-:W-:Y:S01]  /*0f10*/  IMAD.U32 R6, RZ, RZ, UR8 ;  /* 0x00000008ff067e24 */ /* 0x000fe2000f8e00ff */
[----:B------:R-:W-:Y:S01]  /*0f20*/  ULDC UR4, c[0x0][0x404] ;  /* 0x0001010000047ab9 */ /* 0x000fe20000000800 */
[----:B------:R-:W-:Y:S01]  /*0f30*/  IMAD.U32 R3, RZ, RZ, UR7 ;  /* 0x00000007ff037e24 */ /* 0x000fe2000f8e00ff */
[----:B------:R-:W-:Y:S01]  /*0f40*/  ULDC.64 UR6, c[0x0][0x3f8] ;  /* 0x0000fe0000067ab9 */ /* 0x000fe20000000a00 */
[----:B------:R-:W-:-:S03]  /*0f50*/  IMAD.U32 R7, RZ, RZ, UR9 ;  /* 0x00000009ff077e24 */ /* 0x000fc6000f8e00ff */
[----:B------:R-:W2:Y:S04]  /*0f60*/  @P0 LDG.E R2, desc[UR10][R2.64] ;  /* 0x0000000a02020981 */ /* 0x000ea8000c1e1900 */
[----:B---3--:R-:W3:Y:S01]  /*0f70*/  @P1 LDG.E R6, desc[UR10][R6.64] ;  /* 0x0000000a06061981 */ /* 0x008ee2000c1e1900 */
[----:B------:R-:W-:Y:S01]  /*0f80*/  UISETP.NE.U32.AND UP0, UPT, UR6, URZ, UPT ;  /* 0x0000003f0600728c */ /* 0x000fe2000bf05070 */
[----:B------:R-:W-:Y:S01]  /*0f90*/  IMAD.MOV.U32 R212, RZ, RZ, R5 ;  /* 0x000000ffffd47224 */ /* 0x000fe200078e0005 */
[----:B------:R-:W-:Y:S01]  /*0fa0*/  UMOV UR60, URZ ;  /* 0x0000003f003c7c82 */ /* 0x000fe20008000000 */
[----:B------:R-:W-:Y:S01]  /*0fb0*/  ULDC UR6, c[0x0][0x2e0] ;  /* 0x0000b80000067ab9 */ /* 0x000fe20000000800 */
[----:B------:R-:W-:Y:S01]  /*0fc0*/  UISETP.NE.AND.EX UP0, UPT, UR7, URZ, UPT, UP0 ;  /* 0x0000003f0700728c */ /* 0x000fe2000bf05300 */
[----:B------:R-:W-:Y:S01]  /*0fd0*/  IMAD.MOV.U32 R0, RZ, RZ, RZ ;  /* 0x000000ffff007224 */ /* 0x000fe200078e00ff */
[----:B------:R-:W-:-:S02]  /*0fe0*/  CS2R R150, SRZ ;  /* 0x0000000000967805 */ /* 0x000fc4000001ff00 */
[----:B------:R-:W-:Y:S01]  /*0ff0*/  CS2R R148, SRZ ;  /* 0x0000000000947805 */ /* 0x000fe2000001ff00 */
[----:B------:R-:W-:Y:S01]  /*1000*/  USEL UR4, UR4, 0x1, UP0 ;  /* 0x0000000104047887 */ /* 0x000fe20008000000 */
[----:B------:R-:W-:Y:S02]  /*1010*/  CS2R R146, SRZ ;  /* 0x0000000000927805 */ /* 0x000fe4000001ff00 */
[----:B------:R-:W-:Y:S02]  /*1020*/  CS2R R144, SRZ ;  /* 0x0000000000907805 */ /* 0x000fe4000001ff00 */
[----:B------:R-:W-:Y:S01]  /*1030*/  CS2R R142, SRZ ;  /* 0x00000000008e7805 */ /* 0x000fe2000001ff00 */
[----:B------:R-:W-:Y:S01]  /*1040*/  UIMAD UR4, UR4, UR6, URZ ;  /* 0x00000006040472a4 */ /* 0x000fe2000f8e023f */
        /* <DEDUP_REMOVED lines=15> */
[----:B------:R-:W-:Y:S01]  /*1140*/  IMAD.MOV.U32 R172, RZ, RZ, RZ ;  /* 0x000000ffffac7224 */ /* 0x000fe200078e00ff */
        /* <DEDUP_REMOVED lines=12> */
[----:B-1----:R-:W-:Y:S02]  /*1210*/  CS2R R82, SRZ ;  /* 0x0000000000527805 */ /* 0x002fe4000001ff00 */
[----:B------:R-:W-:Y:S02]  /*1220*/  CS2R R84, SRZ ;  /* 0x0000000000547805 */ /* 0x000fe4000001ff00 */
[----:B------:R-:W-:Y:S01]  /*1230*/  CS2R R80, SRZ ;  /* 0x0000000000507805 */ /* 0x000fe2000001ff00 */
[----:B------:R-:W-:Y:S01]  /*1240*/  IMAD.MOV.U32 R19, RZ, RZ, RZ ;  /* 0x000000ffff137224 */ /* 0x000fe200078e00ff */
[----:B-----5:R-:W-:Y:S02]  /*1250*/  CS2R R74, SRZ ;  /* 0x00000000004a7805 */ /* 0x020fe4000001ff00 */
        /* <DEDUP_REMOVED lines=16> */
[----:B----4-:R-:W-:Y:S01]  /*1360*/  CS2R R44, SRZ ;  /* 0x00000000002c7805 */ /* 0x010fe2000001ff00 */
[----:B------:R-:W-:Y:S01]  /*1370*/  IMAD.MOV.U32 R160, RZ, RZ, RZ ;  /* 0x000000ffffa07224 */ /* 0x000fe200078e00ff */
[----:B------:R-:W-:Y:S01]  /*1380*/  MOV R41, RZ ;  /* 0x000000ff00297202 */ /* 0x000fe20000000f00 */
[----:B------:R-:W-:Y:S01]  /*1390*/  IMAD.U32 R213, RZ, RZ, UR5 ;  /* 0x00000005ffd57e24 */ /* 0x000fe2000f8e00ff */
[----:B--2---:R-:W-:-:S02]  /*13a0*/  @P0 R2UR UR60, R2 ;  /* 0x00000000023c02ca */ /* 0x004fc400000e0000 */
[----:B------:R-:W-:Y:S02]  /*13b0*/  CS2R R2, SRZ ;  /* 0x0000000000027805 */ /* 0x000fe4000001ff00 */
[----:B------:R-:W-:Y:S02]  /*13c0*/  PLOP3.LUT P0, PT, PT, PT, PT, 0x80, 0x0 ;  /* 0x000000000000781c */ /* 0x000fe40003f0f070 */
[----:B---3--:R-:W-:Y:S01]  /*13d0*/  @P1 R2UR UR4, R6 ;  /* 0x00000000060412ca */ /* 0x008fe200000e0000 */
[----:B------:R-:W-:-:S14]  /*13e0*/  @P1 BRA `(.L_x_259) ;  /* 0x00000000003c1947 */ /* 0x000fdc0003800000 */
[----:B------:R-:W-:Y:S02]  /*13f0*/  ULDC.64 UR6, c[0x0][0xa08] ;  /* 0x0002820000067ab9 */ /* 0x000fe40000000a00 */
[----:B------:R-:W-:-:S04]  /*1400*/  ISETP.NE.U32.AND P1, PT, RZ, UR6, PT ;  /* 0x00000006ff007c0c */ /* 0x000fc8000bf25070 */
[----:B------:R-:W-:-:S13]  /*1410*/  ISETP.NE.AND.EX P1, PT, RZ, UR7, PT, P1 ;  /* 0x00000007ff007c0c */ /* 0x000fda000bf25310 */
[----:B------:R-:W-:Y:S05]  /*1420*/  @!P1 BRA `(.L_x_259) ;  /* 0x00000000002c9947 */ /* 0x000fea0003800000 */
[----:B------:R-:W-:Y:S01]  /*1430*/  R2UR UR8, R214 ;  /* 0x00000000d60872ca */ /* 0x000fe200000e0000 */
[----:B------:R-:W-:Y:S01]  /*1440*/  ULDC.64 UR4, c[0x0][0xa08] ;  /* 0x0002820000047ab9 */ /* 0x000fe20000000a00 */
[----:B------:R-:W-:-:S11]  /*1450*/  ULDC.64 UR6, c[0x0][0x208] ;  /* 0x0000820000067ab9 */ /* 0x000fd60000000a00 */
[----:B------:R-:W-:-:S06]  /*1460*/  UIMAD.WIDE UR4, UR8, 0x4, UR4 ;  /* 0x00000004080478a5 */ /* 0x000fcc000f8e0204 */
[----:B------:R-:W-:Y:S02]  /*1470*/  IMAD.U32 R4, RZ, RZ, UR4 ;  /* 0x00000004ff047e24 */ /* 0x000fe4000f8e00ff */
[----:B------:R-:W-:-:S05]  /*1480*/  IMAD.U32 R5, RZ, RZ, UR5 ;  /* 0x00000005ff057e24 */ /* 0x000fca000f8e00ff */
[----:B------:R-:W2:Y:S04]  /*1490*/  LDG.E R7, desc[UR6][R4.64] ;  /* 0x0000000604077981 */ /* 0x000ea8000c1e1900 */
[----:B------:R-:W3:Y:S01]  /*14a0*/  LDG.E R6, desc[UR6][R4.64+0x4] ;  /* 0x0000040604067981 */ /* 0x000ee2000c1e1900 */
[----:B--2---:R-:W-:Y:S02]  /*14b0*/  R2UR UR4, R7 ;  /* 0x00000000070472ca */ /* 0x004fe400000e0000 */
[----:B---3--:R-:W-:-:S13]  /*14c0*/  R2UR UR5, R6 ;  /* 0x00000000060572ca */ /* 0x008fda00000e0000 */
[----:B------:R-:W-:-:S12]  /*14d0*/  UIADD3 UR4, -UR4, UR5, URZ ;  /* 0x0000000504047290 */ /* 0x000fd8000fffe13f */
.L_x_259:
[----:B------:R-:W-:Y:S01]  /*14e0*/  UIADD3 UR60, -UR60, UR4, URZ ;  /* 0x000000043c3c7290 */ /* 0x000fe2000fffe13f */
[----:B------:R-:W-:Y:S01]  /*14f0*/  IMAD.MOV.U32 R40, RZ, RZ, RZ ;  /* 0x000000ffff287224 */ /* 0x000fe200078e00ff */
[----:B------:R-:W-:Y:S01]  /*1500*/  CS2R R34, SRZ ;  /* 0x0000000000227805 */ /* 0x000fe2000001ff00 */
[----:B------:R-:W-:Y:S01]  /*1510*/  IMAD.MOV.U32 R161, RZ, RZ, RZ ;  /* 0x000000ffffa17224 */ /* 0x000fe200078e00ff */
[----:B------:R-:W-:Y:S01]  /*1520*/  UISETP.GE.AND UP0, UPT, UR60, 0x1, UPT ;  /* 0x000000013c00788c */ /* 0x000fe2000bf06270 */
[----:B------:R-:W-:Y:S01]  /*1530*/  CS2R R36, SRZ ;  /* 0x0000000000247805 */ /* 0x000fe2000001ff00 */
[----:B------:R-:W-:Y:S01]  /*1540*/  UIADD3 UR4, UR60, 0x4f, URZ ;  /* 0x0000004f3c047890 */ /* 0x000fe2000fffe03f */
[----:B------:R-:W-:Y:S02]  /*1550*/  CS2R R162, SRZ ;  /* 0x0000000000a27805 */ /* 0x000fe4000001ff00 */
[----:B------:R-:W-:Y:S01]  /*1560*/  CS2R R32, SRZ ;  /* 0x0000000000207805 */ /* 0x000fe2000001ff00 */
[----:B------:R-:W-:Y:S01]  /*1570*/  IMAD.MOV.U32 R10, RZ, RZ, RZ ;  /* 0x000000ffff0a7224 */ /* 0x000fe200078e00ff */
[----:B------:R-:W-:Y:S01]  /*1580*/  PLOP3.LUT P1, PT, PT, PT, UP0, 0x80, 0x0 ;  /* 0x000000000000781c */ /* 0x000fe20003f2f008 */
[----:B------:R-:W-:Y:S01]  /*1590*/  UIMAD.WIDE UR4, UR4, 0x66666667, URZ ;  /* 0x66666667040478a5 */ /* 0x000fe2000f8e023f */
[----:B------:R-:W-:-:S02]  /*15a0*/  CS2R R26, SRZ ;  /* 0x00000000001a7805 */ /* 0x000fc4000001ff00 */
[----:B------:R-:W-:Y:S02]  /*15b0*/  CS2R R28, SRZ ;  /* 0x00000000001c7805 */ /* 0x000fe4000001ff00 */
[----:B------:R-:W-:Y:S01]  /*15c0*/  CS2R R24, SRZ ;  /* 0x0000000000187805 */ /* 0x000fe2000001ff00 */
[----:B------:R-:W-:-:S04]  /*15d0*/  USHF.R.U32.HI UR61, URZ, 0x1f, UR5 ;  /* 0x0000001f3f3d7899 */ /* 0x000fc80008011605 */
[----:B------:R-:W-:Y:S02]  /*15e0*/  ULEA.HI.SX32 UR61, UR5, UR61, 0x1b ;  /* 0x0000003d053d7291 */ /* 0x000fe4000f8fda3f */
[----:B------:R-:W-:Y:S10]  /*15f0*/  @!P1 BRA `(.L_x_260) ;  /* 0x0000008c00f89947 */ /* 0x000ff40003800000 */
[----:B------:R-:W0:Y:S01]  /*1600*/  SHFL.IDX PT, R0, R218, RZ, 0x1f ;  /* 0x00001fffda007589 */ /* 0x000e2200000e0000 */
[----:B------:R-:W1:Y:S01]  /*1610*/  S2UR UR7, SR_CgaCtaId ;  /* 0x00000000000779c3 */ /* 0x000e620000008800 */
[----:B------:R-:W-:Y:S01]  /*1620*/  UMOV UR6, 0x400 ;  /* 0x0000040000067882 */ /* 0x000fe20000000000 */
[----:B0-----:R-:W-:Y:S01]  /*1630*/  R2UR UR4, R0 ;  /* 0x00000000000472ca */ /* 0x001fe200000e0000 */
[----:B-1----:R-:W-:-:S04]  /*1640*/  ULEA UR6, UR7, UR6, 0x18 ;  /* 0x0000000607067291 */ /* 0x002fc8000f8ec03f */
[----:B------:R-:W-:-:S04]  /*1650*/  UIADD3 UR6, UR6, 0x14400, URZ ;  /* 0x0001440006067890 */ /* 0x000fc8000fffe03f */
[----:B------:R-:W-:-:S04]  /*1660*/  ULOP3.LUT UP0, URZ, UR6, 0x9f, URZ, 0xc0, !UPT ;  /* 0x0000009f063f7892 */ /* 0x000fc8000f80c03f */
[----:B------:R-:W-:Y:S02]  /*1670*/  ULEA.HI UR5, UR4, UR4, URZ, 0x1 ;  /* 0x0000000404057291 */ /* 0x000fe4000f8f083f */
[----:B------:R-:W-:Y:S02]  /*1680*/  PLOP3.LUT P0, PT, PT, PT, UP0, 0x80, 0x0 ;  /* 0x000000000000781c */ /* 0x000fe40003f0f008 */
[----:B------:R-:W-:-:S04]  /*1690*/  ULOP3.LUT UR5, UR5, 0x1e, URZ, 0xc0, !UPT ;  /* 0x0000001e05057892 */ /* 0x000fc8000f8ec03f */
[----:B------:R-:W-:-:S04]  /*16a0*/  UIADD3 UR5, UR4, -UR5, URZ ;  /* 0x8000000504057290 */ /* 0x000fc8000fffe03f */
[----:B------:R-:W-:-:S04]  /*16b0*/  ULEA UR5, UR5, UR6, 0xd ;  /* 0x0000000605057291 */ /* 0x000fc8000f8e683f */
[----:B------:R-:W-:-:S04]  /*16c0*/  USHF.R.U32.HI UR5, URZ, 0x4, UR5 ;  /* 0x000000043f057899 */ /* 0x000fc80008011605 */
[----:B------:R-:W-:Y:S01]  /*16d0*/  ULOP3.LUT UR36, UR5, 0x3fff, URZ, 0xc0, !UPT ;  /* 0x00003fff05247892 */ /* 0x000fe2000f8ec03f */
[----:B------:R-:W-:Y:S11]  /*16e0*/  @!P0 BRA `(.L_x_261) ;  /* 0x0000000000408947 */ /* 0x000ff60003800000 */
[----:B------:R-:W-:Y:S01]  /*16f0*/  MOV R0, 0x0 ;  /* 0x0000000000007802 */ /* 0x000fe20000000f00 */
[----:B------:R-:W-:Y:S01]  /*1700*/  ULDC.64 UR4, c[0x4][0xa8] ;  /* 0x01002a0000047ab9 */ /* 0x000fe20000000a00 */
[----:B------:R-:W-:Y:S01]  /*1710*/  ULDC.64 UR6, c[0x4][0x20] ;  /* 0x0100080000067ab9 */ /* 0x000fe20000000a00 */
[----:B------:R-:W-:Y:S01]  /*1720*/  IMAD.U32 R4, RZ, RZ, UR4 ;  /* 0x00000004ff047e24 */ /* 0x000fe2000f8e00ff */
[----:B------:R0:W1:Y:S01]  /*1730*/  LDC.64 R2, c[0x4][R0] ;  /* 0x0100000000027b82 */ /* 0x0000620000000a00 */
[----:B------:R-:W-:Y:S01]  /*1740*/  IMAD.U32 R5, RZ, RZ, UR5 ;  /* 0x00000005ff057e24 */ /* 0x000fe2000f8e00ff */
[----:B------:R-:W-:Y:S01]  /*1750*/  ULDC.64 UR4, c[0x4][0xb0] ;  /* 0x01002c0000047ab9 */ /* 0x000fe20000000a00 */
[----:B------:R-:W-:Y:S01]  /*1760*/  MOV R10, UR6 ;  /* 0x00000006000a7c02 */ /* 0x000fe20008000f00 */
[----:B------:R-:W-:Y:S02]  /*1770*/  IMAD.U32 R6, RZ, RZ, UR4 ;  /* 0x00000004ff067e24 */ /* 0x000fe4000f8e00ff */
[----:B------:R-:W-:-:S02]  /*1780*/  IMAD.U32 R7, RZ, RZ, UR5 ;  /* 0x00000005ff077e24 */ /* 0x000fc4000f8e00ff */
[----:B------:R-:W-:Y:S02]  /*1790*/  IMAD.U32 R11, RZ, RZ, UR7 ;  /* 0x00000007ff0b7e24 */ /* 0x000fe4000f8e00ff */
[----:B------:R-:W-:Y:S02]  /*17a0*/  IMAD.MOV.U32 R8, RZ, RZ, 0x70 ;  /* 0x00000070ff087424 */ /* 0x000fe400078e00ff */
[----:B------:R-:W-:Y:S02]  /*17b0*/  IMAD.MOV.U32 R12, RZ, RZ, 0x1 ;  /* 0x00000001ff0c7424 */ /* 0x000fe400078e00ff */
[----:B0-----:R-:W-:-:S07]  /*17c0*/  IMAD.MOV.U32 R13, RZ, RZ, RZ ;  /* 0x000000ffff0d7224 */ /* 0x001fce00078e00ff */
[----:B------:R-:W-:-:S07]  /*17d0*/  LEPC R20, `(.L_x_261) ;  /* 0x000000001014794e */ /* 0x000fce0000000000 */
[----:B-1----:R-:W-:Y:S05]  /*17e0*/  CALL.ABS.NOINC R2 ;  /* 0x0000000002007343 */ /* 0x002fea0003c00000 */
.L_x_261:
[----:B------:R-:W0:Y:S01]  /*17f0*/  S2UR UR5, SR_CgaCtaId ;  /* 0x00000000000579c3 */ /* 0x000e220000008800 */
[----:B------:R-:W-:Y:S01]  /*1800*/  LEA.HI R0, R216, R216, RZ, 0x1 ;  /* 0x000000d8d8007211 */ /* 0x000fe200078f08ff */
[----:B------:R-:W-:Y:S01]  /*1810*/  UMOV UR4, 0x400 ;  /* 0x0000040000047882 */ /* 0x000fe20000000000 */
[----:B------:R-:W-:Y:S01]  /*1820*/  R2UR UR6, R222 ;  /* 0x00000000de0672ca */ /* 0x000fe200000e0000 */
[----:B------:R-:W-:Y:S01]  /*1830*/  BSSY B0, `(.L_x_262) ;  /* 0x000000a000007945 */ /* 0x000fe20003800000 */
[----:B------:R-:W-:-:S05]  /*1840*/  LOP3.LUT R3, R0, 0xfffffffe, RZ, 0xc0, !PT ;  /* 0xfffffffe00037812 */ /* 0x000fca00078ec0ff */
[----:B------:R-:W-:-:S05]  /*1850*/  IMAD.IADD R0, R216, 0x1, -R3 ;  /* 0x00000001d8007824 */ /* 0x000fca00078e0a03 */
[----:B------:R-:W-:Y:S01]  /*1860*/  SHF.L.U32 R0, R0, 0x1f, RZ ;  /* 0x0000001f00007819 */ /* 0x000fe200000006ff */
[----:B------:R-:W-:-:S05]  /*1870*/  IMAD.U32 R2, RZ, RZ, UR6 ;  /* 0x00000006ff027e24 */ /* 0x000fca000f8e00ff */
[----:B------:R-:W-:Y:S01]  /*1880*/  ISETP.NE.AND P0, PT, R2, 0x3, PT ;  /* 0x000000030200780c */ /* 0x000fe20003f05270 */
[----:B0-----:R-:W-:-:S06]  /*1890*/  ULEA UR4, UR5, UR4, 0x18 ;  /* 0x0000000405047291 */ /* 0x001fcc000f8ec03f */
[----:B------:R-:W-:-:S04]  /*18a0*/  IMAD.U32 R5, RZ, RZ, UR4 ;  /* 0x00000004ff057e24 */ /* 0x000fc8000f8e00ff */
[----:B------:R-:W0:Y:S02]  /*18b0*/  SYNCS.PHASECHK.TRANS64.TRYWAIT P1, [R5+URZ+0x38800], R0 ;  /* 0x03880000050075a7 */ /* 0x000e24000802017f */
[----:B0-----:R-:W-:Y:S05]  /*18c0*/  @!P1 BRA `(.L_x_263) ;  /* 0x0000010800fc9947 */ /* 0x001fea0003800000 */
.L_x_388:
[----:B------:R-:W-:Y:S05]  /*18d0*/  BSYNC B0 ;  /* 0x0000000000007941 */ /* 0x000fea0003800000 */
.L_x_262:
[----:B------:R-:W-:Y:S05]  /*18e0*/  @!P0 BRA `(.L_x_264) ;  /* 0x0000000000048947 */ /* 0x000fea0003800000 */
[----:B------:R-:W-:Y:S01]  /*18f0*/  BPT.TRAP 0x1 ;  /* 0x000000040000795c */ /* 0x000fe20000300000 */
.L_x_264:
[----:B0-----:R-:W-:Y:S01]  /*1900*/  IMAD R0, R16, 0x8, R5 ;  /* 0x0000000810007824 */ /* 0x001fe200078e0205 */
[----:B------:R-:W-:-:S04]  /*1910*/  SHF.L.U32 R3, R17, 0x1f, RZ ;  /* 0x0000001f11037819 */ /* 0x000fc800000006ff */
[----:B------:R0:W1:Y:S01]  /*1920*/  SYNCS.PHASECHK.TRANS64.TRYWAIT P2, [R0+URZ+0x38830], R3 ;  /* 0x03883003000075a7 */ /* 0x000062000804017f */
[----:B------:R-:W-:Y:S05]  /*1930*/  @!P0 BRA `(.L_x_265) ;  /* 0x0000000000048947 */ /* 0x000fea0003800000 */
[----:B------:R-:W-:Y:S01]  /*1940*/  BPT.TRAP 0x1 ;  /* 0x000000040000795c */ /* 0x000fe20000300000 */
.L_x_265:
[----:B------:R-:W2:Y:S01]  /*1950*/  S2R R2, SR_TID.X ;  /* 0x0000000000027919 */ /* 0x000ea20000002100 */
[----:B------:R-:W-:Y:S01]  /*1960*/  IMAD.MOV.U32 R151, RZ, RZ, RZ ;  /* 0x000000ffff977224 */ /* 0x000fe200078e00ff */
[----:B--2---:R-:W-:Y:S01]  /*1970*/  LOP3.LUT P1, RZ, R2, 0x7f, RZ, 0xc0, !PT ;  /* 0x0000007f02ff7812 */ /* 0x004fe2000782c0ff */
[----:B-1----:R-:W-:-:S12]  /*1980*/  @P2 BRA `(.L_x_266) ;  /* 0x0000000000082947 */ /* 0x002fd80003800000 */
[----:B------:R-:W1:Y:S02]  /*1990*/  SYNCS.PHASECHK.TRANS64.TRYWAIT P2, [R0+URZ+0x38830], R3 ;  /* 0x03883003000075a7 */ /* 0x000e64000804017f */
[----:B-1----:R-:W-:Y:S05]  /*19a0*/  @!P2 BRA `(.L_x_267) ;  /* 0x0000010800d8a947 */ /* 0x002fea0003800000 */
.L_x_266:
[----:B------:R-:W-:Y:S05]  /*19b0*/  WARPSYNC.ALL ;  /* 0x0000000000007948 */ /* 0x000fea0003800000 */
[----:B------:R-:W-:Y:S01]  /*19c0*/  R2UR UR4, R5 ;  /* 0x00000000050472ca */ /* 0x000fe200000e0000 */
[----:B------:R-:W-:Y:S01]  /*19d0*/  ULOP3.LUT UR5, UR36, 0x10000, URZ, 0xfc, !UPT ;  /* 0x0001000024057892 */ /* 0x000fe2000f8efc3f */
[----:B------:R-:W-:Y:S01]  /*19e0*/  R2UR UR6, R16 ;  /* 0x00000000100672ca */ /* 0x000fe200000e0000 */
[----:B------:R-:W-:Y:S01]  /*19f0*/  WARPGROUP.ARRIVE ;  /* 0x00000000000079c5 */ /* 0x000fe20000000000 */
[----:B------:R-:W-:Y:S01]  /*1a00*/  UMOV UR9, 0x40000040 ;  /* 0x4000004000097882 */ /* 0x000fe20000000000 */
[----:B------:R-:W-:Y:S01]  /*1a10*/  UMOV UR11, 0x40000040 ;  /* 0x40000040000b7882 */ /* 0x000fe20000000000 */
[----:B------:R-:W-:Y:S01]  /*1a20*/  UMOV UR15, UR9 ;  /* 0x00000009000f7c82 */ /* 0x000fe20008000000 */
[----:B------:R-:W-:Y:S01]  /*1a30*/  IMAD.U32 R13, RZ, RZ, UR9 ;  /* 0x00000009ff0d7e24 */ /* 0x000fe2000f8e00ff */
[----:B------:R-:W-:Y:S01]  /*1a40*/  UMOV UR8, UR5 ;  /* 0x0000000500087c82 */ /* 0x000fe20008000000 */
[----:B------:R-:W-:Y:S01]  /*1a50*/  UMOV UR17, 0x40000040 ;  /* 0x4000004000117882 */ /* 0x000fe20000000000 */
[----:B------:R-:W-:Y:S01]  /*1a60*/  UMOV UR14, UR8 ;  /* 0x00000008000e7c82 */ /* 0x000fe20008000000 */
[----:B------:R-:W-:Y:S01]  /*1a70*/  MOV R12, UR8 ;  /* 0x00000008000c7c02 */ /* 0x000fe20008000f00 */
[----:B------:R-:W-:Y:S01]  /*1a80*/  UMOV UR19, 0x40000040 ;  /* 0x4000004000137882 */ /* 0x000fe20000000000 */
[----:B------:R-:W-:Y:S01]  /*1a90*/  UIADD3 UR4, UR4, 0x24400, URZ ;  /* 0x0002440004047890 */ /* 0x000fe2000fffe03f */
[----:B------:R-:W-:Y:S01]  /*1aa0*/  IMAD.U32 R11, RZ, RZ, UR17 ;  /* 0x00000011ff0b7e24 */ /* 0x000fe2000f8e00ff */
[----:B------:R-:W-:Y:S01]  /*1ab0*/  UMOV UR13, 0x40000040 ;  /* 0x40000040000d7882 */ /* 0x000fe20000000000 */
[----:B------:R-:W-:Y:S01]  /*1ac0*/  UIADD3 UR20, UR5, 0x404, URZ ;  /* 0x0000040405147890 */ /* 0x000fe2000fffe03f */
[----:B------:R-:W-:Y:S01]  /*1ad0*/  VIADD R2, R219, UR60 ;  /* 0x0000003cdb027c36 */ /* 0x000fe20008000000 */
[----:B------:R-:W-:Y:S01]  /*1ae0*/  USHF.R.U32.HI UR4, URZ, 0x4, UR4 ;  /* 0x000000043f047899 */ /* 0x000fe20008011604 */
[----:B01----:R-:W-:Y:S01]  /*1af0*/  IMAD.U32 R3, RZ, RZ, UR61 ;  /* 0x0000003dff037e24 */ /* 0x003fe2000f8e00ff */
[----:B------:R-:W-:Y:S01]  /*1b00*/  UMOV UR21, 0x40000040 ;  /* 0x4000004000157882 */ /* 0x000fe20000000000 */
[----:B------:R-:W-:Y:S01]  /*1b10*/  UMOV UR23, 0x40000040 ;  /* 0x4000004000177882 */ /* 0x000fe20000000000 */
[----:B------:R-:W-:Y:S01]  /*1b20*/  ULOP3.LUT UR4, UR4, 0x3fff, URZ, 0xc0, !UPT ;  /* 0x00003fff04047892 */ /* 0x000fe2000f8ec03f */
[----:B------:R-:W-:Y:S01]  /*1b30*/  IMAD R2, R3, -0x50, R2 ;  /* 0xffffffb003027824 */ /* 0x000fe200078e0202 */
[----:B------:R-:W-:Y:S01]  /*1b40*/  UIADD3 UR24, UR5, 0x406, URZ ;  /* 0x0000040605187890 */ /* 0x000fe2000fffe03f */
[----:B------:R-:W-:Y:S01]  /*1b50*/  P2R R21, PR, RZ, 0x1 ;  /* 0x00000001ff157803 */ /* 0x000fe20000000000 */
[----:B------:R-:W-:Y:S01]  /*1b60*/  ULOP3.LUT UR7, UR4, 0x10000, URZ, 0xfc, !UPT ;  /* 0x0001000004077892 */ /* 0x000fe2000f8efc3f */
[----:B------:R-:W-:Y:S01]  /*1b70*/  @!P1 VIADD R0, R0, 0x38840 ;  /* 0x0003884000009836 */ /* 0x000fe20000000000 */
[----:B------:R-:W-:Y:S01]  /*1b80*/  UMOV UR25, 0x40000040 ;  /* 0x4000004000197882 */ /* 0x000fe20000000000 */
[----:B------:R-:W-:Y:S01]  /*1b90*/  UMOV UR27, 0x40000040 ;  /* 0x40000040001b7882 */ /* 0x000fe20000000000 */
[----:B------:R-:W-:Y:S01]  /*1ba0*/  UIMAD UR4, UR6, 0xa00, UR7 ;  /* 0x00000a00060478a4 */ /* 0x000fe2000f8e0207 */
[C---:B------:R-:W-:Y:S01]  /*1bb0*/  ISETP.GT.AND P6, PT, R2.reuse, RZ, PT ;  /* 0x000000ff0200720c */ /* 0x040fe20003fc4270 */
[----:B------:R-:W-:Y:S01]  /*1bc0*/  IMAD.U32 R19, RZ, RZ, UR7 ;  /* 0x00000007ff137e24 */ /* 0x000fe2000f8e00ff */
[----:B------:R-:W-:Y:S01]  /*1bd0*/  UIADD3 UR7, UR5, 0x2, URZ ;  /* 0x0000000205077890 */ /* 0x000fe2000fffe03f */
[C---:B------:R-:W-:Y:S01]  /*1be0*/  ISETP.GT.AND P5, PT, R2.reuse, 0x1, PT ;  /* 0x000000010200780c */ /* 0x040fe20003fa4270 */
[----:B------:R-:W-:Y:S01]  /*1bf0*/  UIADD3 UR6, UR4, 0x200, URZ ;  /* 0x0000020004067890 */ /* 0x000fe2000fffe03f */
[C---:B------:R-:W-:Y:S01]  /*1c00*/  ISETP.GT.AND P4, PT, R2.reuse, 0x8, PT ;  /* 0x000000080200780c */ /* 0x040fe20003f84270 */
[----:B------:R-:W-:Y:S01]  /*1c10*/  UMOV UR10, UR4 ;  /* 0x00000004000a7c82 */ /* 0x000fe20008000000 */
[----:B------:R-:W-:Y:S01]  /*1c20*/  UIADD3 UR12, UR4, 0x2, URZ ;  /* 0x00000002040c7890 */ /* 0x000fe2000fffe03f */
[----:B------:R-:W-:Y:S01]  /*1c30*/  HGMMA.64x16x16.F32 R56, gdesc[UR8], RZ, !UPT, gsb0 ;  /* 0x00200000083879f0 */ /* 0x000fe2000c0008ff */
[----:B------:R-:W-:Y:S01]  /*1c40*/  UIADD3 UR10, UR4, 0x80, URZ ;  /* 0x00000080040a7890 */ /* 0x000fe2000fffe03f */
[C---:B------:R-:W-:Y:S01]  /*1c50*/  ISETP.GT.AND P3, PT, R2.reuse, 0x9, PT ;  /* 0x000000090200780c */ /* 0x040fe20003f64270 */
[----:B------:R-:W-:Y:S01]  /*1c60*/  UMOV UR8, UR14 ;  /* 0x0000000e00087c82 */ /* 0x000fe20008000000 */
[----:B------:R-:W-:Y:S01]  /*1c70*/  UMOV UR9, UR15 ;  /* 0x0000000f00097c82 */ /* 0x000fe20008000000 */
[----:B------:R-:W-:Y:S01]  /*1c80*/  UMOV UR11, 0x40000040 ;  /* 0x40000040000b7882 */ /* 0x000fe20000000000 */
[----:B------:R-:W-:Y:S01]  /*1c90*/  UMOV UR16, UR7 ;  /* 0x0000000700107c82 */ /* 0x000fe20008000000 */
[----:B------:R-:W-:Y:S01]  /*1ca0*/  UMOV UR18, UR12 ;  /* 0x0000000c00127c82 */ /* 0x000fe20008000000 */
[----:B------:R-:W-:Y:S01]  /*1cb0*/  UIADD3 UR7, UR5, 0x4, URZ ;  /* 0x0000000405077890 */ /* 0x000fe2000fffe03f */
[----:B------:R-:W-:Y:S01]  /*1cc0*/  IMAD.U32 R10, RZ, RZ, UR16 ;  /* 0x00000010ff0a7e24 */ /* 0x000fe2000f8e00ff */
[----:B------:R-:W-:Y:S01]  /*1cd0*/  UIADD3 UR12, UR4, 0x4, URZ ;  /* 0x00000004040c7890 */ /* 0x000fe2000fffe03f */
[----:B------:R-:W-:Y:S01]  /*1ce0*/  ISETP.GT.AND P2, PT, R2, 0x10, PT ;  /* 0x000000100200780c */ /* 0x000fe20003f44270 */
[----:B------:R-:W-:Y:S01]  /*1cf0*/  UIADD3 UR22, UR4, 0x284, URZ ;  /* 0x0000028404167890 */ /* 0x000fe2000fffe03f */
[----:B------:R-:W-:Y:S01]  /*1d00*/  @!P1 PRMT R0, RZ, 0x654, R0 ;  /* 0x00000654ff009816 */ /* 0x000fe20000000000 */
[----:B------:R-:W-:Y:S01]  /*1d10*/  UIADD3 UR26, UR4, 0x286, URZ ;  /* 0x00000286041a7890 */ /* 0x000fe2000fffe03f */
[--C-:B------:R-:W-:Y:S01]  /*1d20*/  IMAD.MOV.U32 R150, RZ, RZ, R151.reuse ;  /* 0x000000ffff967224 */ /* 0x100fe200078e0097 */
[----:B------:R-:W-:Y:S01]  /*1d30*/  UIADD3 UR28, UR5, 0x800, URZ ;  /* 0x00000800051c7890 */ /* 0x000fe2000fffe03f */
[--C-:B------:R-:W-:Y:S01]  /*1d40*/  IMAD.MOV.U32 R149, RZ, RZ, R151.reuse ;  /* 0x000000ffff957224 */ /* 0x100fe200078e0097 */
        /* <DEDUP_REMOVED lines=25> */
[--C-:B------:R-:W-:Y:S01]  /*1ee0*/  IMAD.MOV.U32 R140, RZ, RZ, R151.reuse ;  /* 0x000000ffff8c7224 */ /* 0x100fe200078e0097 */
[----:B------:R-:W-:Y:S01]  /*1ef0*/  UMOV UR45, 0x40000040 ;  /* 0x40000040002d7882 */ /* 0x000fe20000000000 */
[----:B------:R-:W-:Y:S01]  /*1f00*/  UMOV UR47, 0x40000040 ;  /* 0x40000040002f7882 */ /* 0x000fe20000000000 */
[----:B------:R-:W-:Y:S01]  /*1f10*/  UIADD3 UR48, UR5, 0xc02, URZ ;  /* 0x00000c0205307890 */ /* 0x000fe2000fffe03f */
[--C-:B------:R-:W-:Y:S01]  /*1f20*/  IMAD.MOV.U32 R139, RZ, RZ, R151.reuse ;  /* 0x000000ffff8b7224 */ /* 0x100fe200078e0097 */
[----:B------:R-:W-:Y:S01]  /*1f30*/  UIADD3 UR50, UR4, 0x782, URZ ;  /* 0x0000078204327890 */ /* 0x000fe2000fffe03f */
[----:B------:R-:W-:Y:S01]  /*1f40*/  IMAD.MOV.U32 R138, RZ, RZ, R151 ;  /* 0x000000ffff8a7224 */ /* 0x000fe200078e0097 */
[----:B------:R-:W-:Y:S01]  /*1f50*/  UMOV UR49, 0x40000040 ;  /* 0x4000004000317882 */ /* 0x000fe20000000000 */
[----:B------:R-:W-:Y:S01]  /*1f60*/  UMOV UR51, 0x40000040 ;  /* 0x4000004000337882 */ /* 0x000fe20000000000 */
[----:B------:R-:W-:-:S02]  /*1f70*/  WARPGROUP.DEPBAR.LE gsb0, 0x0 ;  /* 0x00008000000079c5 */ /* 0x000fc40000010000 */
[----:B------:R-:W-:Y:S01]  /*1f80*/  WARPGROUP.ARRIVE ;  /* 0x00000000000079c5 */ /* 0x000fe20000000000 */
[----:B------:R-:W-:Y:S01]  /*1f90*/  UIADD3 UR52, UR5, 0xc04, URZ ;  /* 0x00000c0405347890 */ /* 0x000fe2000fffe03f */
[--C-:B------:R-:W-:Y:S01]  /*1fa0*/  IMAD.MOV.U32 R137, RZ, RZ, R151.reuse ;  /* 0x000000ffff897224 */ /* 0x100fe200078e0097 */
[----:B------:R-:W-:Y:S01]  /*1fb0*/  UIADD3 UR54, UR4, 0x784, URZ ;  /* 0x0000078404367890 */ /* 0x000fe2000fffe03f */
[--C-:B------:R-:W-:Y:S01]  /*1fc0*/  IMAD.MOV.U32 R136, RZ, RZ, R151.reuse ;  /* 0x000000ffff887224 */ /* 0x100fe200078e0097 */
[----:B------:R-:W-:Y:S01]  /*1fd0*/  UMOV UR53, 0x40000040 ;  /* 0x4000004000357882 */ /* 0x000fe20000000000 */
        /* <DEDUP_REMOVED lines=9> */
[----:B------:R-:W-:Y:S01]  /*2070*/  IMAD.U32 R7, RZ, RZ, UR57 ;  /* 0x00000039ff077e24 */ /* 0x000fe2000f8e00ff */
[----:B------:R-:W-:Y:S01]  /*2080*/  UISETP.GE.AND UP0, UPT, UR60, 0x51, UPT ;  /* 0x000000513c00788c */ /* 0x000fe2000bf06270 */
        /* <DEDUP_REMOVED lines=25> */
[--C-:B------:R-:W-:Y:S02]  /*2220*/  IMAD.MOV.U32 R114, RZ, RZ, R151.reuse ;  /* 0x000000ffff727224 */ /* 0x100fe400078e0097 */
        /* <DEDUP_REMOVED lines=35> */
[--C-:B------:R-:W-:Y:S01]  /*2460*/  IMAD.MOV.U32 R82, RZ, RZ, R151.reuse ;  /* 0x000000ffff527224 */ /* 0x100fe200078e0097 */
[----:B------:R-:W-:Y:S02]  /*2470*/  WARPGROUP.DEPBAR.LE gsb0, 0x0 ;  /* 0x00008000000079c5 */ /* 0x000fe40000010000 */
[----:B------:R-:W-:Y:S01]  /*2480*/  WARPGROUP.ARRIVE ;  /* 0x00000000000079c5 */ /* 0x000fe20000000000 */
[----:B------:R-:W-:-:S02]  /*2490*/  IMAD.MOV.U32 R81, RZ, RZ, R151 ;  /* 0x000000ffff517224 */ /* 0x000fc400078e0097 */
[--C-:B------:R-:W-:Y:S02]  /*24a0*/  IMAD.MOV.U32 R80, RZ, RZ, R151.reuse ;  /* 0x000000ffff507224 */ /* 0x100fe400078e0097 */
[--C-:B------:R-:W-:Y:S01]  /*24b0*/  IMAD.MOV.U32 R79, RZ, RZ, R151.reuse ;  /* 0x000000ffff4f7224 */ /* 0x100fe200078e0097 */
        /* <DEDUP_REMOVED lines=20> */
[----:B------:R-:W-:Y:S01]  /*2600*/  IMAD.MOV.U32 R65, RZ, RZ, R151 ;  /* 0x000000ffff417224 */ /* 0x000fe200078e0097 */
[----:B------:R-:W-:-:S02]  /*2610*/  WARPGROUP.DEPBAR.LE gsb0, 0x0 ;  /* 0x00008000000079c5 */ /* 0x000fc40000010000 */
        /* <DEDUP_REMOVED lines=402> */
[----:B------:R-:W-:Y:S02]  /*3f40*/  FSEL R61, R61, -INF , P3 ;  /* 0xff8000003d3d7808 */ /* 0x000fe40001800000 */
[----:B------:R-:W-:Y:S02]  /*3f50*/  FMNMX.FTZ R4, R60, R3, !PT ;  /* 0x000000033c047209 */ /* 0x000fe40007810000 */
[----:B------:R-:W-:-:S02]  /*3f60*/  FSEL R58, R58, -INF , P6 ;  /* 0xff8000003a3a7808 */ /* 0x000fc40003000000 */
[C---:B------:R-:W-:Y:S02]  /*3f70*/  ISETP.GT.AND P6, PT, R2.reuse, 0x11, PT ;  /* 0x000000110200780c */ /* 0x040fe40003fc4270 */
[----:B------:R-:W-:Y:S02]  /*3f80*/  FMNMX.FTZ R3, R61, R4, !PT ;  /* 0x000000043d037209 */ /* 0x000fe40007810000 */
[----:B------:R-:W-:Y:S02]  /*3f90*/  FSEL R59, R59, -INF , P5 ;  /* 0xff8000003b3b7808 */ /* 0x000fe40002800000 */
[----:B------:R-:W-:Y:S02]  /*3fa0*/  ISETP.GT.AND P5, PT, R2, 0x18, PT ;  /* 0x000000180200780c */ /* 0x000fe40003fa4270 */
[----:B------:R-:W-:Y:S02]  /*3fb0*/  FSEL R62, R62, -INF , P4 ;  /* 0xff8000003e3e7808 */ /* 0x000fe40002000000 */
[----:B------:R-:W-:-:S02]  /*3fc0*/  ISETP.GT.AND P4, PT, R2, 0x19, PT ;  /* 0x000000190200780c */ /* 0x000fc40003f84270 */
[----:B------:R-:W-:Y:S02]  /*3fd0*/  FSEL R63, R63, -INF , P3 ;  /* 0xff8000003f3f7808 */ /* 0x000fe40001800000 */
[----:B------:R-:W-:Y:S01]  /*3fe0*/  ISETP.GT.AND P3, PT, R2, 0x20, PT ;  /* 0x000000200200780c */ /* 0x000fe20003f64270 */
[----:B------:R-:W-:Y:S02]  /*3ff0*/  WARPGROUP.DEPBAR.LE gsb0, 0x0 ;  /* 0x00008000000079c5 */ /* 0x000fe40000010000 */
[----:B------:R-:W-:Y:S01]  /*4000*/  WARPGROUP.ARRIVE ;  /* 0x00000000000079c5 */ /* 0x000fe20000000000 */
[----:B------:R-:W-:Y:S02]  /*4010*/  FSEL R48, R48, -INF , P2 ;  /* 0xff80000030307808 */ /* 0x000fe40001000000 */
        /* <DEDUP_REMOVED lines=17> */
[----:B------:R-:W-:Y:S02]  /*4130*/  FSEL R54, R54, -INF , P5 ;  /* 0xff80000036367808 */ /* 0x000fe40002800000 */
[C---:B------:R-:W-:Y:S02]  /*4140*/  ISETP.GT.AND P5, PT, R2.reuse, 0x29, PT ;  /* 0x000000290200780c */ /* 0x040fe40003fa4270 */
        /* <DEDUP_REMOVED lines=8> */
[----:B------:R-:W-:Y:S02]  /*41d0*/  FSEL R44, R44, -INF , P6 ;  /* 0xff8000002c2c7808 */ /* 0x000fe40003000000 */
[----:B------:R-:W-:Y:S02]  /*41e0*/  FMNMX.FTZ R3, R41, R4, !PT ;  /* 0x0000000429037209 */ /* 0x000fe40007810000 */
[----:B------:R-:W-:Y:S02]  /*41f0*/  FSEL R45, R45, -INF , P5 ;  /* 0xff8000002d2d7808 */ /* 0x000fe40002800000 */
[----:B------:R-:W-:-:S02]  /*4200*/  FMNMX.FTZ R4, R44, R3, !PT ;  /* 0x000000032c047209 */ /* 0x000fc40007810000 */
[----:B------:R-:W-:Y:S02]  /*4210*/  FSEL R42, R42, -INF , P3 ;  /* 0xff8000002a2a7808 */ /* 0x000fe40001800000 */
[C---:B------:R-:W-:Y:S02]  /*4220*/  ISETP.GT.AND P3, PT, R2.reuse, 0x31, PT ;  /* 0x000000310200780c */ /* 0x040fe40003f64270 */
[----:B------:R-:W-:Y:S02]  /*4230*/  FMNMX.FTZ R3, R45, R4, !PT ;  /* 0x000000042d037209 */ /* 0x000fe40007810000 */
[----:B------:R-:W-:Y:S02]  /*4240*/  FSEL R43, R43, -INF , P2 ;  /* 0xff8000002b2b7808 */ /* 0x000fe40001000000 */
[----:B------:R-:W-:Y:S02]  /*4250*/  ISETP.GT.AND P2, PT, R2, 0x38, PT ;  /* 0x000000380200780c */ /* 0x000fe40003f44270 */
[----:B------:R-:W-:-:S02]  /*4260*/  FSEL R46, R46, -INF , P6 ;  /* 0xff8000002e2e7808 */ /* 0x000fc40003000000 */
[C---:B------:R-:W-:Y:S02]  /*4270*/  ISETP.GT.AND P6, PT, R2.reuse, 0x39, PT ;  /* 0x000000390200780c */ /* 0x040fe40003fc4270 */
[----:B------:R-:W-:Y:S02]  /*4280*/  FSEL R47, R47, -INF , P5 ;  /* 0xff8000002f2f7808 */ /* 0x000fe40002800000 */
[----:B------:R-:W-:Y:S01]  /*4290*/  ISETP.GT.AND P5, PT, R2, 0x40, PT ;  /* 0x000000400200780c */ /* 0x000fe20003fa4270 */
[----:B------:R-:W-:Y:S02]  /*42a0*/  WARPGROUP.DEPBAR.LE gsb0, 0x0 ;  /* 0x00008000000079c5 */ /* 0x000fe40000010000 */
[----:B------:R-:W-:Y:S01]  /*42b0*/  WARPGROUP.ARRIVE ;  /* 0x00000000000079c5 */ /* 0x000fe20000000000 */
[----:B------:R-:W-:Y:S02]  /*42c0*/  FSEL R32, R32, -INF , P4 ;  /* 0xff80000020207808 */ /* 0x000fe40002000000 */
[----:B------:R-:W-:-:S02]  /*42d0*/  FSEL R33, R33, -INF , P3 ;  /* 0xff80000021217808 */ /* 0x000fc40001800000 */
[----:B------:R-:W-:Y:S01]  /*42e0*/  FMNMX.FTZ R4, R32, R3, !PT ;  /* 0x0000000320047209 */ /* 0x000fe20007810000 */
[----:B------:R-:W-:Y:S01]  /*42f0*/  HGMMA.64x16x16.F32 R24, gdesc[UR4], R24, gsb0 ;  /* 0x00200000041879f0 */ /* 0x000fe20008000818 */
[----:B------:R-:W-:Y:S01]  /*4300*/  FSEL R36, R36, -INF , P2 ;  /* 0xff80000024247808 */ /* 0x000fe20001000000 */
[----:B------:R-:W-:Y:S01]  /*4310*/  ULDC UR5, c[0x0][0x988] ;  /* 0x0002620000057ab9 */ /* 0x000fe20000000800 */
[----:B------:R-:W-:Y:S02]  /*4320*/  FMNMX.FTZ R3, R33, R4, !PT ;  /* 0x0000000421037209 */ /* 0x000fe40007810000 */
        /* <DEDUP_REMOVED lines=9> */
[----:B------:R-:W-:Y:S01]  /*43c0*/  FSEL R39, R39, -INF , P6 ;  /* 0xff80000027277808 */ /* 0x000fe20003000000 */
[----:B------:R-:W-:Y:S02]  /*43d0*/  WARPGROUP.DEPBAR.LE gsb0, 0x0 ;  /* 0x00008000000079c5 */ /* 0x000fe40000010000 */
[----:B------:R-:W-:Y:S01]  /*43e0*/  FSEL R24, R24, -INF , P5 ;  /* 0xff80000018187808 */ /* 0x000fe20002800000 */
[----:B------:R0:W-:Y:S01]  /*43f0*/  @!P1 SYNCS.ARRIVE.TRANS64.RED.A1T0 RZ, [R0+URZ], RZ ;  /* 0x000000ff00ff99a7 */ /* 0x0001e2000810043f */
[----:B------:R-:W-:Y:S02]  /*4400*/  FSEL R25, R25, -INF , P4 ;  /* 0xff80000019197808 */ /* 0x000fe40002000000 */
[----:B------:R-:W-:Y:S02]  /*4410*/  FMNMX.FTZ R4, R24, R3, !PT ;  /* 0x0000000318047209 */ /* 0x000fe40007810000 */
[----:B------:R-:W-:Y:S02]  /*4420*/  FSEL R28, R28, -INF , P3 ;  /* 0xff8000001c1c7808 */ /* 0x000fe40001800000 */
[----:B------:R-:W-:-:S02]  /*4430*/  FMNMX.FTZ R3, R25, R4, !PT ;  /* 0x0000000419037209 */ /* 0x000fc40007810000 */
[----:B------:R-:W-:Y:S02]  /*4440*/  FSEL R29, R29, -INF , P2 ;  /* 0xff8000001d1d7808 */ /* 0x000fe40001000000 */
[----:B------:R-:W-:Y:S02]  /*4450*/  FMNMX.FTZ R2, R28, R3, !PT ;  /* 0x000000031c027209 */ /* 0x000fe40007810000 */
[----:B------:R-:W-:Y:S02]  /*4460*/  FSEL R26, R26, -INF , P5 ;  /* 0xff8000001a1a7808 */ /* 0x000fe40002800000 */
[----:B------:R-:W-:Y:S02]  /*4470*/  FMNMX.FTZ R14, R29, R2, !PT ;  /* 0x000000021d0e7209 */ /* 0x000fe40007810000 */
[----:B------:R-:W-:Y:S02]  /*4480*/  FSEL R27, R27, -INF , P4 ;  /* 0xff8000001b1b7808 */ /* 0x000fe40002000000 */
[----:B------:R-:W-:Y:S01]  /*4490*/  FSEL R30, R30, -INF , P3 ;  /* 0xff8000001e1e7808 */ /* 0x000fe20001800000 */
[----:B------:R-:W1:Y:S01]  /*44a0*/  SHFL.BFLY PT, R3, R14, 0x2, 0x1f ;  /* 0x0c401f000e037f89 */ /* 0x000e6200000e0000 */
[----:B------:R-:W-:-:S02]  /*44b0*/  FSEL R31, R31, -INF , P2 ;  /* 0xff8000001f1f7808 */ /* 0x000fc40001000000 */
[----:B-1----:R-:W-:Y:S02]  /*44c0*/  FMNMX.FTZ R15, R14, R3, !PT ;  /* 0x000000030e0f7209 */ /* 0x002fe40007810000 */
[----:B------:R-:W-:-:S03]  /*44d0*/  FMNMX.FTZ R3, R58, R59, !PT ;  /* 0x0000003b3a037209 */ /* 0x000fc60007810000 */
[----:B------:R-:W1:Y:S02]  /*44e0*/  SHFL.BFLY PT, R4, R15, 0x1, 0x1f ;  /* 0x0c201f000f047f89 */ /* 0x000e6400000e0000 */
[----:B-1----:R-:W-:-:S04]  /*44f0*/  FMNMX.FTZ R4, R15, R4, !PT ;  /* 0x000000040f047209 */ /* 0x002fc80007810000 */
        /* <DEDUP_REMOVED lines=35> */
[----:B------:R-:W2:Y:S01]  /*4730*/  MUFU.EX2 R61, R61 ;  /* 0x0000003d003d7308 */ /* 0x000ea20000000800 */
[----:B-1----:R-:W-:Y:S01]  /*4740*/  FADD.FTZ R15, R56, R57 ;  /* 0x00000039380f7221 */ /* 0x002fe20000010000 */
[----:B------:R-:W-:Y:S01]  /*4750*/  FFMA.FTZ R20, R29, UR5, -R20 ;  /* 0x000000051d147c23 */ /* 0x000fe20008010814 */
[----:B------:R-:W-:-:S02]  /*4760*/  FMNMX.FTZ R3, R47, R2, !PT ;  /* 0x000000022f037209 */ /* 0x000fc40007810000 */
[----:B------:R-:W-:Y:S01]  /*4770*/  F2FP.F16.F32.PACK_AB R208, R57, R56 ;  /* 0x0000003839d0723e */ /* 0x000fe200000000ff */
[--C-:B------:R-:W-:Y:S01]  /*4780*/  IMAD.MOV.U32 R57, RZ, RZ, R151.reuse ;  /* 0x000000ffff397224 */ /* 0x100fe200078e0097 */
[----:B------:R-:W-:Y:S01]  /*4790*/  FMNMX.FTZ R2, R34, R3, !PT ;  /* 0x0000000322027209 */ /* 0x000fe20007810000 */
[----:B------:R-:W-:Y:S01]  /*47a0*/  MUFU.EX2 R48, R48 ;  /* 0x0000003000307308 */ /* 0x000fe20000000800 */
[----:B------:R-:W-:Y:S02]  /*47b0*/  IMAD.MOV.U32 R56, RZ, RZ, R151 ;  /* 0x000000ffff387224 */ /* 0x000fe400078e0097 */
[----:B------:R-:W-:-:S04]  /*47c0*/  FMNMX.FTZ R3, R35, R2, !PT ;  /* 0x0000000223037209 */ /* 0x000fc80007810000 */
[----:B------:R-:W-:Y:S01]  /*47d0*/  FMNMX.FTZ R2, R38, R3, !PT ;  /* 0x0000000326027209 */ /* 0x000fe20007810000 */
[----:B------:R-:W1:Y:S01]  /*47e0*/  MUFU.EX2 R49, R49 ;  /* 0x0000003100317308 */ /* 0x000e620000000800 */
[----:B--2---:R-:W-:Y:S02]  /*47f0*/  F2FP.F16.F32.PACK_AB R210, R61, R60 ;  /* 0x0000003c3dd2723e */ /* 0x004fe400000000ff */
[----:B------:R-:W-:-:S04]  /*4800*/  FMNMX.FTZ R3, R39, R2, !PT ;  /* 0x0000000227037209 */ /* 0x000fc80007810000 */
[----:B------:R-:W-:Y:S01]  /*4810*/  FMNMX.FTZ R2, R26, R3, !PT ;  /* 0x000000031a027209 */ /* 0x000fe20007810000 */
[----:B------:R-:W-:Y:S03]  /*4820*/  MUFU.EX2 R52, R52 ;  /* 0x0000003400347308 */ /* 0x000fe60000000800 */
[----:B------:R-:W-:-:S04]  /*4830*/  FMNMX.FTZ R3, R27, R2, !PT ;  /* 0x000000021b037209 */ /* 0x000fc80007810000 */
[----:B------:R-:W-:Y:S01]  /*4840*/  FMNMX.FTZ R2, R30, R3, !PT ;  /* 0x000000031e027209 */ /* 0x000fe20007810000 */
[----:B------:R-:W2:Y:S01]  /*4850*/  MUFU.EX2 R53, R53 ;  /* 0x0000003500357308 */ /* 0x000ea20000000800 */
[----:B-1----:R-:W-:Y:S02]  /*4860*/  F2FP.F16.F32.PACK_AB R204, R49, R48 ;  /* 0x0000003031cc723e */ /* 0x002fe400000000ff */
[----:B------:R-:W-:-:S05]  /*4870*/  FMNMX.FTZ R2, R31, R2, !PT ;  /* 0x000000021f027209 */ /* 0x000fca0007810000 */
[----:B------:R-:W1:Y:S01]  /*4880*/  SHFL.BFLY PT, R3, R2, 0x2, 0x1f ;  /* 0x0c401f0002037f89 */ /* 0x000e6200000e0000 */
[----:B------:R-:W-:Y:S08]  /*4890*/  MUFU.EX2 R40, R40 ;  /* 0x0000002800287308 */ /* 0x000ff00000000800 */
[----:B------:R-:W3:Y:S01]  /*48a0*/  MUFU.EX2 R41, R41 ;  /* 0x0000002900297308 */ /* 0x000ee20000000800 */
[----:B--2---:R-:W-:-:S07]  /*48b0*/  F2FP.F16.F32.PACK_AB R206, R53, R52 ;  /* 0x0000003435ce723e */ /* 0x004fce00000000ff */
[----:B------:R-:W-:Y:S01]  /*48c0*/  MUFU.EX2 R44, R44 ;  /* 0x0000002c002c7308 */ /* 0x000fe20000000800 */
[----:B-1----:R-:W-:-:S07]  /*48d0*/  FMNMX.FTZ R14, R2, R3, !PT ;  /* 0x00000003020e7209 */ /* 0x002fce0007810000 */
[----:B------:R-:W-:Y:S01]  /*48e0*/  MUFU.EX2 R21, R20 ;  /* 0x0000001400157308 */ /* 0x000fe20000000800 */
[----:B---3--:R-:W-:Y:S01]  /*48f0*/  F2FP.F16.F32.PACK_AB R200, R41, R40 ;  /* 0x0000002829c8723e */ /* 0x008fe200000000ff */
[----:B------:R-:W1:Y:S06]  /*4900*/  SHFL.BFLY PT, R3, R14, 0x1, 0x1f ;  /* 0x0c201f000e037f89 */ /* 0x000e6c00000e0000 */
[----:B------:R-:W2:Y:S08]  /*4910*/  MUFU.EX2 R45, R45 ;  /* 0x0000002d002d7308 */ /* 0x000eb00000000800 */
[----:B------:R-:W-:Y:S08]  /*4920*/  MUFU.EX2 R32, R32 ;  /* 0x0000002000207308 */ /* 0x000ff00000000800 */
[----:B------:R-:W3:Y:S01]  /*4930*/  MUFU.EX2 R33, R33 ;  /* 0x0000002100217308 */ /* 0x000ee20000000800 */
[----:B--2---:R-:W-:-:S02]  /*4940*/  F2FP.F16.F32.PACK_AB R202, R45, R44 ;  /* 0x0000002c2dca723e */ /* 0x004fc400000000ff */
[----:B-1----:R-:W-:Y:S01]  /*4950*/  FMNMX.FTZ R3, R14, R3, !PT ;  /* 0x000000030e037209 */ /* 0x002fe20007810000 */
[----:B------:R-:W-:Y:S01]  /*4960*/  FADD.FTZ R14, R60, R15 ;  /* 0x0000000f3c0e7221 */ /* 0x000fe20000010000 */
[--C-:B------:R-:W-:Y:S02]  /*4970*/  IMAD.MOV.U32 R60, RZ, RZ, R151.reuse ;  /* 0x000000ffff3c7224 */ /* 0x100fe400078e0097 */
[C---:B------:R-:W-:Y:S01]  /*4980*/  FSETP.NEU.FTZ.AND P2, PT, R3.reuse, -INF , PT ;  /* 0xff8000000300780b */ /* 0x040fe20003f5d000 */
[----:B------:R-:W-:Y:S01]  /*4990*/  FMUL.FTZ R2, R3, UR5 ;  /* 0x0000000503027c20 */ /* 0x000fe20008410000 */
[----:B------:R-:W-:Y:S01]  /*49a0*/  FADD.FTZ R15, R61, R14 ;  /* 0x0000000e3d0f7221 */ /* 0x000fe20000010000 */
[----:B------:R-:W-:Y:S01]  /*49b0*/  MUFU.EX2 R36, R36 ;  /* 0x0000002400247308 */ /* 0x000fe20000000800 */
[----:B------:R-:W-:Y:S02]  /*49c0*/  IMAD.MOV.U32 R61, RZ, RZ, R151 ;  /* 0x000000ffff3d7224 */ /* 0x000fe400078e0097 */
[----:B------:R-:W-:Y:S01]  /*49d0*/  FSEL R2, R2, RZ, P2 ;  /* 0x000000ff02027208 */ /* 0x000fe20001000000 */
[----:B------:R-:W-:Y:S01]  /*49e0*/  FADD.FTZ R14, R48, R15 ;  /* 0x0000000f300e7221 */ /* 0x000fe20000010000 */
[----:B------:R-:W-:Y:S01]  /*49f0*/  PLOP3.LUT P2, PT, PT, PT, UP0, 0x80, 0x0 ;  /* 0x000000000000781c */ /* 0x000fe20003f4f008 */
[----:B------:R-:W-:Y:S01]  /*4a00*/  IMAD.MOV.U32 R48, RZ, RZ, R151 ;  /* 0x000000ffff307224 */ /* 0x000fe200078e0097 */
[----:B---3--:R-:W-:Y:S01]  /*4a10*/  F2FP.F16.F32.PACK_AB R196, R33, R32 ;  /* 0x0000002021c4723e */ /* 0x008fe200000000ff */
        /* <DEDUP_REMOVED lines=8> */
[----:B------:R-:W-:Y:S01]  /*4aa0*/  FFMA.FTZ R55, R55, UR5, -R2 ;  /* 0x0000000537377c23 */ /* 0x000fe20008010802 */
[----:B------:R-:W-:Y:S01]  /*4ab0*/  FADD.FTZ R29, R49, R14 ;  /* 0x0000000e311d7221 */ /* 0x000fe20000010000 */
[--C-:B------:R-:W-:Y:S01]  /*4ac0*/  FFMA.FTZ R42, R42, UR5, -R2.reuse ;  /* 0x000000052a2a7c23 */ /* 0x100fe20008010802 */
[--C-:B------:R-:W-:Y:S01]  /*4ad0*/  FFMA.FTZ R43, R43, UR5, -R2.reuse ;  /* 0x000000052b2b7c23 */ /* 0x100fe20008010802 */
[--C-:B------:R-:W-:Y:S01]  /*4ae0*/  FFMA.FTZ R46, R46, UR5, -R2.reuse ;  /* 0x000000052e2e7c23 */ /* 0x100fe20008010802 */
[----:B------:R-:W-:Y:S01]  /*4af0*/  FADD.FTZ R20, R52, R29 ;  /* 0x0000001d34147221 */ /* 0x000fe20000010000 */
[----:B------:R-:W1:Y:S01]  /*4b00*/  MUFU.EX2 R59, R59 ;  /* 0x0000003b003b7308 */ /* 0x000e620000000800 */
[--C-:B------:R-:W-:Y:S01]  /*4b10*/  FFMA.FTZ R47, R47, UR5, -R2.reuse ;  /* 0x000000052f2f7c23 */ /* 0x100fe20008010802 */
[----:B------:R-:W-:Y:S01]  /*4b20*/  FFMA.FTZ R34, R34, UR5, -R2 ;  /* 0x0000000522227c23 */ /* 0x000fe20008010802 */
[----:B------:R-:W-:Y:S01]  /*4b30*/  FADD.FTZ R29, R53, R20 ;  /* 0x00000014351d7221 */ /* 0x000fe20000010000 */
[--C-:B------:R-:W-:Y:S01]  /*4b40*/  FFMA.FTZ R35, R35, UR5, -R2.reuse ;  /* 0x0000000523237c23 */ /* 0x100fe20008010802 */
[--C-:B------:R-:W-:Y:S01]  /*4b50*/  FFMA.FTZ R38, R38, UR5, -R2.reuse ;  /* 0x0000000526267c23 */ /* 0x100fe20008010802 */
[--C-:B------:R-:W-:Y:S01]  /*4b60*/  FFMA.FTZ R39, R39, UR5, -R2.reuse ;  /* 0x0000000527277c23 */ /* 0x100fe20008010802 */
[----:B------:R-:W-:Y:S01]  /*4b70*/  FADD.FTZ R20, R40, R29 ;  /* 0x0000001d28147221 */ /* 0x000fe20000010000 */
[----:B------:R-:W2:Y:S01]  /*4b80*/  MUFU.EX2 R62, R62 ;  /* 0x0000003e003e7308 */ /* 0x000ea20000000800 */
[--C-:B------:R-:W-:Y:S01]  /*4b90*/  FFMA.FTZ R26, R26, UR5, -R2.reuse ;  /* 0x000000051a1a7c23 */ /* 0x100fe20008010802 */
[----:B------:R-:W-:Y:S01]  /*4ba0*/  FFMA.FTZ R27, R27, UR5, -R2 ;  /* 0x000000051b1b7c23 */ /* 0x000fe20008010802 */
[----:B------:R-:W-:Y:S01]  /*4bb0*/  FADD.FTZ R29, R41, R20 ;  /* 0x00000014291d7221 */ /* 0x000fe20000010000 */
[--C-:B------:R-:W-:Y:S01]  /*4bc0*/  FFMA.FTZ R30, R30, UR5, -R2.reuse ;  /* 0x000000051e1e7c23 */ /* 0x100fe20008010802 */
[----:B------:R-:W-:Y:S01]  /*4bd0*/  FFMA.FTZ R2, R31, UR5, -R2 ;  /* 0x000000051f027c23 */ /* 0x000fe20008010802 */
[-C--:B------:R-:W-:Y:S01]  /*4be0*/  MOV R53, R151.reuse ;  /* 0x0000009700357202 */ /* 0x080fe20000000f00 */
[----:B0-----:R-:W-:Y:S01]  /*4bf0*/  FADD.FTZ R0, R44, R29 ;  /* 0x0000001d2c007221 */ /* 0x001fe20000010000 */
[----:B------:R-:W0:Y:S01]  /*4c00*/  MUFU.EX2 R63, R63 ;  /* 0x0000003f003f7308 */ /* 0x000e220000000800 */
[----:B-1----:R-:W-:Y:S01]  /*4c10*/  FADD.FTZ R15, R58, R59 ;  /* 0x0000003b3a0f7221 */ /* 0x002fe20000010000 */
[----:B------:R-:W-:Y:S01]  /*4c20*/  F2FP.F16.F32.PACK_AB R209, R59, R58 ;  /* 0x0000003a3bd1723e */ /* 0x000fe200000000ff */
[----:B------:R-:W-:Y:S01]  /*4c30*/  FADD.FTZ R29, R45, R0 ;  /* 0x000000002d1d7221 */ /* 0x000fe20000010000 */
[--C-:B------:R-:W-:Y:S01]  /*4c40*/  IMAD.MOV.U32 R59, RZ, RZ, R151.reuse ;  /* 0x000000ffff3b7224 */ /* 0x100fe200078e0097 */
[----:B------:R-:W-:Y:S01]  /*4c50*/  MOV R31, R151 ;  /* 0x00000097001f7202 */ /* 0x000fe20000000f00 */
[----:B------:R-:W-:-:S02]  /*4c60*/  IMAD.MOV.U32 R58, RZ, RZ, R151 ;  /* 0x000000ffff3a7224 */ /* 0x000fc400078e0097 */
[----:B------:R-:W1:Y:S01]  /*4c70*/  MUFU.EX2 R50, R50 ;  /* 0x0000003200327308 */ /* 0x000e620000000800 */
[----:B--2---:R-:W-:Y:S01]  /*4c80*/  FADD.FTZ R14, R62, R15 ;  /* 0x0000000f3e0e7221 */ /* 0x004fe20000010000 */
[--C-:B------:R-:W-:Y:S02]  /*4c90*/  IMAD.MOV.U32 R52, RZ, RZ, R151.reuse ;  /* 0x000000ffff347224 */ /* 0x100fe400078e0097 */
[--C-:B------:R-:W-:Y:S02]  /*4ca0*/  IMAD.MOV.U32 R49, RZ, RZ, R151.reuse ;  /* 0x000000ffff317224 */ /* 0x100fe400078e0097 */
[--C-:B------:R-:W-:Y:S02]  /*4cb0*/  IMAD.MOV.U32 R45, RZ, RZ, R151.reuse ;  /* 0x000000ffff2d7224 */ /* 0x100fe400078e0097 */
[----:B------:R-:W2:Y:S01]  /*4cc0*/  MUFU.EX2 R51, R51 ;  /* 0x0000003300337308 */ /* 0x000ea20000000800 */
[C---:B0-----:R-:W-:Y:S01]  /*4cd0*/  FADD.FTZ R15, R63.reuse, R14 ;  /* 0x0000000e3f0f7221 */ /* 0x041fe20000010000 */
[----:B------:R-:W-:Y:S01]  /*4ce0*/  F2FP.F16.F32.PACK_AB R211, R63, R62 ;  /* 0x0000003e3fd3723e */ /* 0x000fe200000000ff */
[----:B------:R-:W-:-:S02]  /*4cf0*/  IMAD.MOV.U32 R63, RZ, RZ, R151 ;  /* 0x000000ffff3f7224 */ /* 0x000fc400078e0097 */
[--C-:B------:R-:W-:Y:S02]  /*4d00*/  IMAD.MOV.U32 R62, RZ, RZ, R151.reuse ;  /* 0x000000ffff3e7224 */ /* 0x100fe400078e0097 */
[----:B------:R-:W-:Y:S01]  /*4d10*/  IMAD.MOV.U32 R44, RZ, RZ, R151 ;  /* 0x000000ffff2c7224 */ /* 0x000fe200078e0097 */
[----:B------:R-:W0:Y:S01]  /*4d20*/  MUFU.EX2 R54, R54 ;  /* 0x0000003600367308 */ /* 0x000e220000000800 */
[----:B-1----:R-:W-:Y:S01]  /*4d30*/  FADD.FTZ R14, R50, R15 ;  /* 0x0000000f320e7221 */ /* 0x002fe20000010000 */
[--C-:B------:R-:W-:Y:S02]  /*4d40*/  IMAD.MOV.U32 R41, RZ, RZ, R151.reuse ;  /* 0x000000ffff297224 */ /* 0x100fe400078e0097 */
[----:B------:R-:W-:-:S04]  /*4d50*/  IMAD.MOV.U32 R40, RZ, RZ, R151 ;  /* 0x000000ffff287224 */ /* 0x000fc800078e0097 */
[----:B------:R-:W1:Y:S01]  /*4d60*/  MUFU.EX2 R55, R55 ;  /* 0x0000003700377308 */ /* 0x000e620000000800 */
[C---:B--2---:R-:W-:Y:S01]  /*4d70*/  FADD.FTZ R15, R51.reuse, R14 ;  /* 0x0000000e330f7221 */ /* 0x044fe20000010000 */
[----:B------:R-:W-:Y:S01]  /*4d80*/  F2FP.F16.F32.PACK_AB R205, R51, R50 ;  /* 0x0000003233cd723e */ /* 0x000fe200000000ff */
[--C-:B------:R-:W-:Y:S02]  /*4d90*/  IMAD.MOV.U32 R51, RZ, RZ, R151.reuse ;  /* 0x000000ffff337224 */ /* 0x100fe400078e0097 */
[----:B------:R-:W-:-:S03]  /*4da0*/  IMAD.MOV.U32 R50, RZ, RZ, R151 ;  /* 0x000000ffff327224 */ /* 0x000fc600078e0097 */
[----:B------:R-:W2:Y:S01]  /*4db0*/  MUFU.EX2 R42, R42 ;  /* 0x0000002a002a7308 */ /* 0x000ea20000000800 */
[----:B0-----:R-:W-:-:S07]  /*4dc0*/  FADD.FTZ R14, R54, R15 ;  /* 0x0000000f360e7221 */ /* 0x001fce0000010000 */
[----:B------:R-:W0:Y:S01]  /*4dd0*/  MUFU.EX2 R43, R43 ;  /* 0x0000002b002b7308 */ /* 0x000e220000000800 */
[C---:B-1----:R-:W-:Y:S01]  /*4de0*/  FADD.FTZ R15, R55.reuse, R14 ;  /* 0x0000000e370f7221 */ /* 0x042fe20000010000 */
[----:B------:R-:W-:Y:S01]  /*4df0*/  FADD.FTZ R14, R32, R29 ;  /* 0x0000001d200e7221 */ /* 0x000fe20000010000 */
[----:B------:R-:W-:Y:S01]  /*4e00*/  F2FP.F16.F32.PACK_AB R207, R55, R54 ;  /* 0x0000003637cf723e */ /* 0x000fe200000000ff */
[--C-:B------:R-:W-:Y:S02]  /*4e10*/  IMAD.MOV.U32 R55, RZ, RZ, R151.reuse ;  /* 0x000000ffff377224 */ /* 0x100fe400078e0097 */
[----:B------:R-:W-:Y:S01]  /*4e20*/  FADD.FTZ R29, R33, R14 ;  /* 0x0000000e211d7221 */ /* 0x000fe20000010000 */
[----:B------:R-:W-:Y:S01]  /*4e30*/  IMAD.MOV.U32 R54, RZ, RZ, R151 ;  /* 0x000000ffff367224 */ /* 0x000fe200078e0097 */
[----:B------:R-:W1:Y:S01]  /*4e40*/  MUFU.EX2 R46, R46 ;  /* 0x0000002e002e7308 */ /* 0x000e620000000800 */
[----:B--2---:R-:W-:Y:S01]  /*4e50*/  FADD.FTZ R0, R42, R15 ;  /* 0x0000000f2a007221 */ /* 0x004fe20000010000 */
[----:B------:R-:W-:Y:S01]  /*4e60*/  FADD.FTZ R14, R36, R29 ;  /* 0x0000001d240e7221 */ /* 0x000fe20000010000 */
[----:B------:R-:W-:-:S02]  /*4e70*/  IMAD.MOV.U32 R33, RZ, RZ, R151 ;  /* 0x000000ffff217224 */ /* 0x000fc400078e0097 */
[----:B------:R-:W-:-:S03]  /*4e80*/  IMAD.MOV.U32 R32, RZ, RZ, R151 ;  /* 0x000000ffff207224 */ /* 0x000fc600078e0097 */
[----:B------:R-:W2:Y:S01]  /*4e90*/  MUFU.EX2 R47, R47 ;  /* 0x0000002f002f7308 */ /* 0x000ea20000000800 */
[C---:B0-----:R-:W-:Y:S01]  /*4ea0*/  FADD.FTZ R15, R43.reuse, R0 ;  /* 0x000000002b0f7221 */ /* 0x041fe20000010000 */
[----:B------:R-:W-:Y:S01]  /*4eb0*/  F2FP.F16.F32.PACK_AB R201, R43, R42 ;  /* 0x0000002a2bc9723e */ /* 0x000fe200000000ff */
[----:B------:R-:W-:Y:S01]  /*4ec0*/  IMAD.MOV.U32 R43, RZ, RZ, R151 ;  /* 0x000000ffff2b7224 */ /* 0x000fe200078e0097 */
[----:B------:R-:W-:-:S04]  /*4ed0*/  MOV R42, R151 ;  /* 0x00000097002a7202 */ /* 0x000fc80000000f00 */
[----:B------:R-:W0:Y:S01]  /*4ee0*/  MUFU.EX2 R37, R37 ;  /* 0x0000002500257308 */ /* 0x000e220000000800 */
[----:B-1----:R-:W-:-:S07]  /*4ef0*/  FADD.FTZ R0, R46, R15 ;  /* 0x0000000f2e007221 */ /* 0x002fce0000010000 */
[----:B------:R-:W1:Y:S01]  /*4f00*/  MUFU.EX2 R34, R34 ;  /* 0x0000002200227308 */ /* 0x000e620000000800 */
[C---:B--2---:R-:W-:Y:S01]  /*4f10*/  FADD.FTZ R15, R47.reuse, R0 ;  /* 0x000000002f0f7221 */ /* 0x044fe20000010000 */
[----:B------:R-:W-:Y:S01]  /*4f20*/  F2FP.F16.F32.PACK_AB R203, R47, R46 ;  /* 0x0000002e2fcb723e */ /* 0x000fe200000000ff */
[--C-:B------:R-:W-:Y:S02]  /*4f30*/  IMAD.MOV.U32 R47, RZ, RZ, R151.reuse ;  /* 0x000000ffff2f7224 */ /* 0x100fe400078e0097 */
[----:B------:R-:W-:-:S03]  /*4f40*/  IMAD.MOV.U32 R46, RZ, RZ, R151 ;  /* 0x000000ffff2e7224 */ /* 0x000fc600078e0097 */
[----:B------:R-:W2:Y:S01]  /*4f50*/  MUFU.EX2 R24, R24 ;  /* 0x0000001800187308 */ /* 0x000ea20000000800 */
[C---:B0-----:R-:W-:Y:S01]  /*4f60*/  FADD.FTZ R29, R37.reuse, R14 ;  /* 0x0000000e251d7221 */ /* 0x041fe20000010000 */
[----:B------:R-:W-:Y:S01]  /*4f70*/  F2FP.F16.F32.PACK_AB R198, R37, R36 ;  /* 0x0000002425c6723e */ /* 0x000fe200000000ff */
[--C-:B------:R-:W-:Y:S02]  /*4f80*/  IMAD.MOV.U32 R37, RZ, RZ, R151.reuse ;  /* 0x000000ffff257224 */ /* 0x100fe400078e0097 */
[----:B------:R-:W-:-:S03]  /*4f90*/  IMAD.MOV.U32 R36, RZ, RZ, R151 ;  /* 0x000000ffff247224 */ /* 0x000fc600078e0097 */
[----:B------:R-:W0:Y:S01]  /*4fa0*/  MUFU.EX2 R35, R35 ;  /* 0x0000002300237308 */ /* 0x000e220000000800 */
[----:B-1----:R-:W-:-:S07]  /*4fb0*/  FADD.FTZ R0, R34, R15 ;  /* 0x0000000f22007221 */ /* 0x002fce0000010000 */
[----:B------:R-:W1:Y:S01]  /*4fc0*/  MUFU.EX2 R25, R25 ;  /* 0x0000001900197308 */ /* 0x000e620000000800 */
[----:B--2---:R-:W-:-:S07]  /*4fd0*/  FADD.FTZ R14, R24, R29 ;  /* 0x0000001d180e7221 */ /* 0x004fce0000010000 */
[----:B------:R-:W2:Y:S01]  /*4fe0*/  MUFU.EX2 R38, R38 ;  /* 0x0000002600267308 */ /* 0x000ea20000000800 */
[C---:B0-----:R-:W-:Y:S01]  /*4ff0*/  FADD.FTZ R15, R35.reuse, R0 ;  /* 0x00000000230f7221 */ /* 0x041fe20000010000 */
[----:B------:R-:W-:Y:S01]  /*5000*/  F2FP.F16.F32.PACK_AB R197, R35, R34 ;  /* 0x0000002223c5723e */ /* 0x000fe200000000ff */
[--C-:B------:R-:W-:Y:S02]  /*5010*/  IMAD.MOV.U32 R35, RZ, RZ, R151.reuse ;  /* 0x000000ffff237224 */ /* 0x100fe400078e0097 */
[----:B------:R-:W-:-:S03]  /*5020*/  IMAD.MOV.U32 R34, RZ, RZ, R151 ;  /* 0x000000ffff227224 */ /* 0x000fc600078e0097 */
[----:B------:R-:W0:Y:S01]  /*5030*/  MUFU.EX2 R28, R28 ;  /* 0x0000001c001c7308 */ /* 0x000e220000000800 */
[C---:B-1----:R-:W-:Y:S01]  /*5040*/  FADD.FTZ R29, R25.reuse, R14 ;  /* 0x0000000e191d7221 */ /* 0x042fe20000010000 */
[----:B------:R-:W-:Y:S01]  /*5050*/  F2FP.F16.F32.PACK_AB R192, R25, R24 ;  /* 0x0000001819c0723e */ /* 0x000fe200000000ff */
[--C-:B------:R-:W-:Y:S02]  /*5060*/  IMAD.MOV.U32 R25, RZ, RZ, R151.reuse ;  /* 0x000000ffff197224 */ /* 0x100fe400078e0097 */
[----:B------:R-:W-:-:S03]  /*5070*/  IMAD.MOV.U32 R24, RZ, RZ, R151 ;  /* 0x000000ffff187224 */ /* 0x000fc600078e0097 */
[----:B------:R-:W1:Y:S01]  /*5080*/  MUFU.EX2 R39, R39 ;  /* 0x0000002700277308 */ /* 0x000e620000000800 */
[----:B--2---:R-:W-:-:S07]  /*5090*/  FADD.FTZ R0, R38, R15 ;  /* 0x0000000f26007221 */ /* 0x004fce0000010000 */
[----:B------:R-:W2:Y:S01]  /*50a0*/  MUFU.EX2 R26, R26 ;  /* 0x0000001a001a7308 */ /* 0x000ea20000000800 */
[----:B0-----:R-:W-:Y:S01]  /*50b0*/  FADD.FTZ R14, R28, R29 ;  /* 0x0000001d1c0e7221 */ /* 0x001fe20000010000 */
[C---:B------:R-:W-:Y:S01]  /*50c0*/  F2FP.F16.F32.PACK_AB R194, R21.reuse, R28 ;  /* 0x0000001c15c2723e */ /* 0x040fe200000000ff */
[----:B------:R-:W-:Y:S02]  /*50d0*/  IMAD.MOV.U32 R28, RZ, RZ, R151 ;  /* 0x000000ffff1c7224 */ /* 0x000fe400078e0097 */
[----:B------:R-:W-:-:S03]  /*50e0*/  FADD.FTZ R15, R21, R14 ;  /* 0x0000000e150f7221 */ /* 0x000fc60000010000 */
[----:B------:R-:W0:Y:S01]  /*50f0*/  MUFU.EX2 R27, R27 ;  /* 0x0000001b001b7308 */ /* 0x000e220000000800 */
[C---:B-1----:R-:W-:Y:S01]  /*5100*/  FADD.FTZ R29, R39.reuse, R0 ;  /* 0x00000000271d7221 */ /* 0x042fe20000010000 */
[----:B------:R-:W-:Y:S01]  /*5110*/  F2FP.F16.F32.PACK_AB R199, R39, R38 ;  /* 0x0000002627c7723e */ /* 0x000fe200000000ff */
[--C-:B------:R-:W-:Y:S02]  /*5120*/  IMAD.MOV.U32 R39, RZ, RZ, R151.reuse ;  /* 0x000000ffff277224 */ /* 0x100fe400078e0097 */
[----:B------:R-:W-:-:S03]  /*5130*/  IMAD.MOV.U32 R38, RZ, RZ, R151 ;  /* 0x000000ffff267224 */ /* 0x000fc600078e0097 */
[----:B------:R-:W1:Y:S01]  /*5140*/  MUFU.EX2 R30, R30 ;  /* 0x0000001e001e7308 */ /* 0x000e620000000800 */
[----:B--2---:R-:W-:Y:S01]  /*5150*/  FADD.FTZ R0, R26, R29 ;  /* 0x0000001d1a007221 */ /* 0x004fe20000010000 */
[----:B------:R-:W-:-:S06]  /*5160*/  IMAD.MOV.U32 R29, RZ, RZ, R151 ;  /* 0x000000ffff1d7224 */ /* 0x000fcc00078e0097 */
[----:B------:R2:W3:Y:S01]  /*5170*/  MUFU.EX2 R195, R2 ;  /* 0x0000000200c37308 */ /* 0x0004e20000000800 */
[C---:B0-----:R-:W-:Y:S01]  /*5180*/  FADD.FTZ R21, R27.reuse, R0 ;  /* 0x000000001b157221 */ /* 0x041fe20000010000 */
[----:B------:R-:W-:Y:S01]  /*5190*/  F2FP.F16.F32.PACK_AB R193, R27, R26 ;  /* 0x0000001a1bc1723e */ /* 0x000fe200000000ff */
[--C-:B------:R-:W-:Y:S01]  /*51a0*/  IMAD.MOV.U32 R27, RZ, RZ, R151.reuse ;  /* 0x000000ffff1b7224 */ /* 0x100fe200078e0097 */
[----:B------:R-:W-:Y:S01]  /*51b0*/  MOV R0, 0x3f800000 ;  /* 0x3f80000000007802 */ /* 0x000fe20000000f00 */
[----:B------:R-:W-:Y:S02]  /*51c0*/  IMAD.MOV.U32 R26, RZ, RZ, R151 ;  /* 0x000000ffff1a7224 */ /* 0x000fe400078e0097 */
[----:B-1----:R-:W-:Y:S01]  /*51d0*/  FADD.FTZ R14, R30, R21 ;  /* 0x000000151e0e7221 */ /* 0x002fe20000010000 */
[----:B--2---:R-:W-:-:S03]  /*51e0*/  IMAD.MOV.U32 R2, RZ, RZ, 0x3f800000 ;  /* 0x3f800000ff027424 */ /* 0x004fc600078e00ff */
[C---:B---3--:R-:W-:Y:S01]  /*51f0*/  FADD.FTZ R14, R195.reuse, R14 ;  /* 0x0000000ec30e7221 */ /* 0x048fe20000010000 */
[----:B------:R-:W-:Y:S01]  /*5200*/  F2FP.F16.F32.PACK_AB R195, R195, R30 ;  /* 0x0000001ec3c3723e */ /* 0x000fe200000000ff */
[----:B------:R-:W-:Y:S01]  /*5210*/  IMAD.MOV.U32 R30, RZ, RZ, R151 ;  /* 0x000000ffff1e7224 */ /* 0x000fe200078e0097 */
[----:B------:R-:W-:Y:S06]  /*5220*/  @!P2 BRA `(.L_x_268) ;  /* 0x0000003c0088a947 */ /* 0x000fec0003800000 */
[----:B------:R-:W-:Y:S01]  /*5230*/  R2UR UR60, R16 ;  /* 0x00000000103c72ca */ /* 0x000fe200000e0000 */
[----:B------:R-:W-:Y:S01]  /*5240*/  UIADD3 UR4, UR61, -0x2, URZ ;  /* 0xfffffffe3d047890 */ /* 0x000fe2000fffe03f */
[----:B------:R-:W-:Y:S01]  /*5250*/  IMAD.MOV.U32 R20, RZ, RZ, R3 ;  /* 0x000000ffff147224 */ /* 0x000fe200078e0003 */
[----:B------:R-:W-:Y:S01]  /*5260*/  MOV R224, R17 ;  /* 0x0000001100e07202 */ /* 0x000fe20000000f00 */
[----:B------:R-:W-:Y:S01]  /*5270*/  IMAD.MOV.U32 R21, RZ, RZ, R4 ;  /* 0x000000ffff157224 */ /* 0x000fe200078e0004 */
[----:B------:R-:W-:Y:S01]  /*5280*/  CS2R R150, SRZ ;  /* 0x0000000000967805 */ /* 0x000fe2000001ff00 */
[----:B------:R-:W-:Y:S01]  /*5290*/  IMAD.MOV.U32 R0, RZ, RZ, 0x3f800000 ;  /* 0x3f800000ff007424 */ /* 0x000fe200078e00ff */
[----:B------:R-:W-:Y:S01]  /*52a0*/  CS2R R146, SRZ ;  /* 0x0000000000927805 */ /* 0x000fe2000001ff00 */
[----:B------:R-:W-:Y:S01]  /*52b0*/  IMAD.U32 R225, RZ, RZ, UR4 ;  /* 0x00000004ffe17e24 */ /* 0x000fe2000f8e00ff */
        /* <DEDUP_REMOVED lines=61> */
[----:B------:R-:W-:-:S07]  /*5690*/  CS2R R24, SRZ ;  /* 0x0000000000187805 */ /* 0x000fce000001ff00 */
.L_x_277:
[----:B------:R-:W-:-:S04]  /*56a0*/  UIADD3 UR4, UR60, 0x1, URZ ;  /* 0x000000013c047890 */ /* 0x000fc8000fffe03f */
[----:B------:R-:W-:-:S04]  /*56b0*/  UISETP.NE.AND UP0, UPT, UR4, 0x2, UPT ;  /* 0x000000020400788c */ /* 0x000fc8000bf05270 */
[----:B------:R-:W-:Y:S02]  /*56c0*/  USEL UR5, URZ, 0x1, UP0 ;  /* 0x000000013f057887 */ /* 0x000fe40008000000 */
[----:B------:R-:W-:-:S04]  /*56d0*/  USEL UR4, UR4, URZ, UP0 ;  /* 0x0000003f04047287 */ /* 0x000fc80008000000 */
[----:B------:R-:W-:Y:S02]  /*56e0*/  LOP3.LUT R17, R224, UR5, RZ, 0x3c, !PT ;  /* 0x00000005e0117c12 */ /* 0x000fe4000f8e3cff */
[----:B------:R-:W-:Y:S01]  /*56f0*/  IMAD.U32 R16, RZ, RZ, UR4 ;  /* 0x00000004ff107e24 */ /* 0x000fe2000f8e00ff */
[----:B------:R-:W-:Y:S06]  /*5700*/  @!P0 BRA `(.L_x_269) ;  /* 0x0000000000048947 */ /* 0x000fec0003800000 */
[----:B------:R-:W-:Y:S01]  /*5710*/  BPT.TRAP 0x1 ;  /* 0x000000040000795c */ /* 0x000fe20000300000 */
.L_x_269:
[----:B------:R-:W0:Y:S01]  /*5720*/  S2UR UR6, SR_CgaCtaId ;  /* 0x00000000000679c3 */ /* 0x000e220000008800 */
[----:B------:R-:W-:Y:S01]  /*5730*/  UMOV UR5, 0x400 ;  /* 0x0000040000057882 */ /* 0x000fe20000000000 */
[----:B------:R-:W-:Y:S01]  /*5740*/  SHF.L.U32 R3, R17, 0x1f, RZ ;  /* 0x0000001f11037819 */ /* 0x000fe200000006ff */
[----:B0-----:R-:W-:-:S06]  /*5750*/  ULEA UR5, UR6, UR5, 0x18 ;  /* 0x0000000506057291 */ /* 0x001fcc000f8ec03f */
[----:B------:R-:W-:-:S05]  /*5760*/  IMAD.U32 R5, RZ, RZ, UR5 ;  /* 0x00000005ff057e24 */ /* 0x000fca000f8e00ff */
[----:B------:R-:W-:-:S13]  /*5770*/  R2UR UR61, R5 ;  /* 0x00000000053d72ca */ /* 0x000fda00000e0000 */
[----:B------:R-:W-:-:S09]  /*5780*/  ULEA UR61, UR4, UR61, 0x3 ;  /* 0x0000003d043d7291 */ /* 0x000fd2000f8e183f */
[----:B------:R0:W1:Y:S01]  /*5790*/  SYNCS.PHASECHK.TRANS64.TRYWAIT P2, [UR61+0x38830], R3 ;  /* 0x03883003ff0075a7 */ /* 0x000062000804017d */
[----:B------:R-:W-:Y:S05]  /*57a0*/  @!P0 BRA `(.L_x_270) ;  /* 0x0000000000048947 */ /* 0x000fea0003800000 */
[----:B------:R-:W-:Y:S01]  /*57b0*/  BPT.TRAP 0x1 ;  /* 0x000000040000795c */ /* 0x000fe20000300000 */
.L_x_270:
[----:B-1----:R-:W-:Y:S05]  /*57c0*/  @P2 BRA `(.L_x_271) ;  /* 0x0000000000082947 */ /* 0x002fea0003800000 */
[----:B------:R-:W1:Y:S02]  /*57d0*/  SYNCS.PHASECHK.TRANS64.TRYWAIT P2, [UR61+0x38830], R3 ;  /* 0x03883003ff0075a7 */ /* 0x000e64000804017d */
[----:B-1----:R-:W-:Y:S05]  /*57e0*/  @!P2 BRA `(.L_x_272) ;  /* 0x000000cc005ca947 */ /* 0x002fea0003800000 */
.L_x_271:
        /* <DEDUP_REMOVED lines=645> */
.L_x_273:
[----:B------:R-:W-:Y:S02]  /*8040*/  R2UR UR4, R5 ;  /* 0x00000000050472ca */ /* 0x000fe400000e0000 */
[----:B------:R-:W-:-:S11]  /*8050*/  SHF.L.U32 R0, R224, 0x1f, RZ ;  /* 0x0000001fe0007819 */ /* 0x000fd600000006ff */
[----:B------:R-:W-:-:S09]  /*8060*/  ULEA UR4, UR60, UR4, 0x3 ;  /* 0x000000043c047291 */ /* 0x000fd2000f8e183f */
[----:B------:R2:W3:Y:S01]  /*8070*/  SYNCS.PHASECHK.TRANS64.TRYWAIT P2, [UR4+0x38850], R0 ;  /* 0x03885000ff0075a7 */ /* 0x0004e20008040144 */
[----:B------:R-:W-:Y:S05]  /*8080*/  @!P0 BRA `(.L_x_274) ;  /* 0x0000000000048947 */ /* 0x000fea0003800000 */
[----:B------:R-:W-:Y:S01]  /*8090*/  BPT.TRAP 0x1 ;  /* 0x000000040000795c */ /* 0x000fe20000300000 */
.L_x_274:
[----:B---3--:R-:W-:Y:S05]  /*80a0*/  @P2 BRA `(.L_x_275) ;  /* 0x0000000000082947 */ /* 0x008fea0003800000 */
[----:B------:R-:W3:Y:S02]  /*80b0*/  SYNCS.PHASECHK.TRANS64.TRYWAIT P2, [UR4+0x38850], R0 ;  /* 0x03885000ff0075a7 */ /* 0x000ee40008040144 */
[----:B---3--:R-:W-:Y:S05]  /*80c0*/  @!P2 BRA `(.L_x_276) ;  /* 0x000000a4003ca947 */ /* 0x008fea0003800000 */
.L_x_275:
[----:B------:R-:W-:Y:S01]  /*80d0*/  R2UR UR5, R5 ;  /* 0x00000000050572ca */ /* 0x000fe200000e0000 */
[----:B------:R-:W-:Y:S01]  /*80e0*/  WARPGROUP.ARRIVE ;  /* 0x00000000000079c5 */ /* 0x000fe20000000000 */
[----:B------:R-:W-:Y:S01]  /*80f0*/  UMOV UR7, 0x40000040 ;  /* 0x4000004000077882 */ /* 0x000fe20000000000 */
[----:B0-2---:R-:W-:Y:S01]  /*8100*/  FMNMX.FTZ R0, R184, R21, !PT ;  /* 0x00000015b8007209 */ /* 0x005fe20007810000 */
[----:B------:R-:W-:Y:S01]  /*8110*/  ULDC UR10, c[0x0][0x988] ;  /* 0x00026200000a7ab9 */ /* 0x000fe20000000800 */
[----:B------:R-:W-:Y:S01]  /*8120*/  VOTEU.ALL UP0, P1 ;  /* 0x00000000003f7886 */ /* 0x000fe20000800000 */
[----:B------:R-:W-:Y:S01]  /*8130*/  IMAD.MOV.U32 R224, RZ, RZ, R17 ;  /* 0x000000ffffe07224 */ /* 0x000fe200078e0011 */
[----:B-1----:R-:W-:-:S03]  /*8140*/  FMNMX.FTZ R3, R185, R0, !PT ;  /* 0x00000000b9037209 */ /* 0x002fc60007810000 */
[----:B------:R-:W-:Y:S01]  /*8150*/  @!UP0 UIADD3 UR61, UR61, 0x38840, URZ ;  /* 0x000388403d3d8890 */ /* 0x000fe2000fffe03f */
[----:B------:R-:W-:Y:S01]  /*8160*/  FMNMX.FTZ R0, R188, R3, !PT ;  /* 0x00000003bc007209 */ /* 0x000fe20007810000 */
[----:B------:R-:W-:Y:S02]  /*8170*/  @!UP0 UIADD3 UR4, UR4, 0x38860, URZ ;  /* 0x0003886004048890 */ /* 0x000fe4000fffe03f */
[----:B------:R-:W-:Y:S01]  /*8180*/  UIADD3 UR5, UR5, 0x400, URZ ;  /* 0x0000040005057890 */ /* 0x000fe2000fffe03f */
[----:B------:R-:W-:Y:S01]  /*8190*/  FMNMX.FTZ R3, R189, R0, !PT ;  /* 0x00000000bd037209 */ /* 0x000fe20007810000 */
[----:B------:R-:W-:Y:S02]  /*81a0*/  @!UP0 UPRMT UR61, URZ, 0x654, UR61 ;  /* 0x000006543f3d8896 */ /* 0x000fe4000800003d */
[----:B------:R-:W-:Y:S01]  /*81b0*/  USHF.R.U32.HI UR5, URZ, 0x4, UR5 ;  /* 0x000000043f057899 */ /* 0x000fe20008011605 */
[----:B------:R-:W-:Y:S01]  /*81c0*/  FMNMX.FTZ R0, R176, R3, !PT ;  /* 0x00000003b0007209 */ /* 0x000fe20007810000 */
[----:B------:R-:W-:-:S02]  /*81d0*/  @!UP0 UPRMT UR4, URZ, 0x654, UR4 ;  /* 0x000006543f048896 */ /* 0x000fc40008000004 */
[----:B------:R-:W-:Y:S01]  /*81e0*/  ULOP3.LUT UR5, UR5, 0x3fff, URZ, 0xc0, !UPT ;  /* 0x00003fff05057892 */ /* 0x000fe2000f8ec03f */
[----:B------:R-:W-:-:S03]  /*81f0*/  FMNMX.FTZ R3, R177, R0, !PT ;  /* 0x00000000b1037209 */ /* 0x000fc60007810000 */
[----:B------:R-:W-:Y:S01]  /*8200*/  ULOP3.LUT UR5, UR5, 0x2800000, URZ, 0xfc, !UPT ;  /* 0x0280000005057892 */ /* 0x000fe2000f8efc3f */
[----:B------:R-:W-:-:S03]  /*8210*/  FMNMX.FTZ R0, R180, R3, !PT ;  /* 0x00000003b4007209 */ /* 0x000fc60007810000 */
[----:B------:R-:W-:Y:S01]  /*8220*/  UIMAD UR60, UR60, 0xa00, UR5 ;  /* 0x00000a003c3c78a4 */ /* 0x000fe2000f8e0205 */
[----:B------:R-:W-:Y:S02]  /*8230*/  FMNMX.FTZ R3, R181, R0, !PT ;  /* 0x00000000b5037209 */ /* 0x000fe40007810000 */
[----:B------:R-:W-:Y:S01]  /*8240*/  UMOV UR5, UR10 ;  /* 0x0000000a00057c82 */ /* 0x000fe20008000000 */
[----:B------:R-:W-:Y:S02]  /*8250*/  R2UR UR10, R225 ;  /* 0x00000000e10a72ca */ /* 0x000fe400000e0000 */
[----:B------:R-:W-:Y:S01]  /*8260*/  FMNMX.FTZ R0, R168, R3, !PT ;  /* 0x00000003a8007209 */ /* 0x000fe20007810000 */
[----:B------:R-:W-:Y:S02]  /*8270*/  UMOV UR6, UR60 ;  /* 0x0000003c00067c82 */ /* 0x000fe40008000000 */
[----:B------:R-:W-:Y:S01]  /*8280*/  HGMMA.64x256x16.F32 R24, R208, gdesc[UR4].tnspB, R24, gsb0 ;  /* 0x43e00004d0187df0 */ /* 0x000fe20008000818 */
[----:B------:R-:W-:Y:S01]  /*8290*/  UIADD3 UR6, UR60, 0x80, URZ ;  /* 0x000000803c067890 */ /* 0x000fe2000fffe03f */
[----:B------:R-:W-:Y:S01]  /*82a0*/  FMNMX.FTZ R3, R169, R0, !PT ;  /* 0x00000000a9037209 */ /* 0x000fe20007810000 */
[----:B------:R-:W-:-:S03]  /*82b0*/  UMOV UR7, 0x40000040 ;  /* 0x4000004000077882 */ /* 0x000fc60000000000 */
[----:B------:R-:W-:Y:S02]  /*82c0*/  FMNMX.FTZ R0, R172, R3, !PT ;  /* 0x00000003ac007209 */ /* 0x000fe40007810000 */
[----:B------:R-:W-:Y:S02]  /*82d0*/  ISETP.LT.AND P2, PT, RZ, UR10, PT ;  /* 0x0000000aff007c0c */ /* 0x000fe4000bf41270 */
        /* <DEDUP_REMOVED lines=10> */
[----:B------:R-:W0:Y:S01]  /*8380*/  SHFL.BFLY PT, R3, R2, 0x2, 0x1f ;  /* 0x0c401f0002037f89 */ /* 0x000e2200000e0000 */
        /* <DEDUP_REMOVED lines=14> */
[----:B0-----:R-:W-:-:S15]  /*8470*/  FMNMX.FTZ R200, R2, R3, !PT ;  /* 0x0000000302c87209 */ /* 0x001fde0007810000 */
[----:B------:R-:W-:-:S06]  /*8480*/  NOP ;  /* 0x0000000000007918 */ /* 0x000fcc0000000000 */
[----:B------:R-:W-:Y:S01]  /*8490*/  HGMMA.64x256x16.F32 R24, R196, gdesc[UR4].tnspB, R24, gsb0 ;  /* 0x43e00004c4187df0 */ /* 0x000fe20008000818 */
[----:B------:R-:W0:Y:S01]  /*84a0*/  SHFL.BFLY PT, R3, R200, 0x1, 0x1f ;  /* 0x0c201f00c8037f89 */ /* 0x000e2200000e0000 */
[----:B------:R-:W-:Y:S01]  /*84b0*/  UMOV UR6, UR60 ;  /* 0x0000003c00067c82 */ /* 0x000fe20008000000 */
[----:B------:R-:W-:Y:S01]  /*84c0*/  UMOV UR7, 0x40000040 ;  /* 0x4000004000077882 */ /* 0x000fe20000000000 */
[----:B------:R-:W-:Y:S02]  /*84d0*/  R2UR UR60, R16 ;  /* 0x00000000103c72ca */ /* 0x000fe400000e0000 */
[----:B0-----:R-:W-:Y:S02]  /*84e0*/  FMNMX.FTZ R4, R200, R3, !PT ;  /* 0x00000003c8047209 */ /* 0x001fe40007810000 */
[----:B------:R-:W-:-:S03]  /*84f0*/  FMNMX.FTZ R3, R187, R0, !PT ;  /* 0x00000000bb037209 */ /* 0x000fc60007810000 */
[C---:B------:R-:W-:Y:S01]  /*8500*/  FMUL.FTZ R0, R4.reuse, UR5 ;  /* 0x0000000504007c20 */ /* 0x040fe20008410000 */
[----:B------:R-:W-:-:S03]  /*8510*/  FADD.FTZ R21, -R4, R21 ;  /* 0x0000001504157221 */ /* 0x000fc60000010100 */
[--C-:B------:R-:W-:Y:S01]  /*8520*/  FFMA.FTZ R204, R176, UR5, -R0.reuse ;  /* 0x00000005b0cc7c23 */ /* 0x100fe20008010800 */
[----:B------:R-:W-:Y:S01]  /*8530*/  FMUL.FTZ R21, R21, UR5 ;  /* 0x0000000515157c20 */ /* 0x000fe20008410000 */
[--C-:B------:R-:W-:Y:S01]  /*8540*/  FFMA.FTZ R208, R185, UR5, -R0.reuse ;  /* 0x00000005b9d07c23 */ /* 0x100fe20008010800 */
[--C-:B------:R-:W-:Y:S01]  /*8550*/  FFMA.FTZ R185, R181, UR5, -R0.reuse ;  /* 0x00000005b5b97c23 */ /* 0x100fe20008010800 */
        /* <DEDUP_REMOVED lines=9> */
[--C-:B------:R-:W-:Y:S01]  /*85f0*/  FFMA.FTZ R173, R173, UR5, -R0.reuse ;  /* 0x00000005adad7c23 */ /* 0x100fe20008010800 */
[--C-:B0-----:R-:W-:Y:S01]  /*8600*/  FFMA.FTZ R21, R152, UR5, -R0.reuse ;  /* 0x0000000598157c23 */ /* 0x101fe20008010800 */
[--C-:B------:R-:W-:Y:S01]  /*8610*/  FFMA.FTZ R152, R153, UR5, -R0.reuse ;  /* 0x0000000599987c23 */ /* 0x100fe20008010800 */
[--C-:B------:R-:W-:Y:S01]  /*8620*/  FFMA.FTZ R161, R165, UR5, -R0.reuse ;  /* 0x00000005a5a17c23 */ /* 0x100fe20008010800 */
[--C-:B------:R-:W-:Y:S01]  /*8630*/  FFMA.FTZ R153, R156, UR5, -R0.reuse ;  /* 0x000000059c997c23 */ /* 0x100fe20008010800 */
[----:B------:R-:W-:Y:S01]  /*8640*/  FFMA.FTZ R157, R157, UR5, -R0 ;  /* 0x000000059d9d7c23 */ /* 0x000fe20008010800 */
        /* <DEDUP_REMOVED lines=17> */
[----:B------:R-:W-:Y:S01]  /*8760*/  FMNMX.FTZ R196, R190, R3, !PT ;  /* 0x00000003bec47209 */ /* 0x000fe20007810000 */
[--C-:B------:R-:W-:Y:S01]  /*8770*/  FFMA.FTZ R197, R184, UR5, -R0.reuse ;  /* 0x00000005b8c57c23 */ /* 0x100fe20008010800 */
[----:B------:R-:W-:Y:S01]  /*8780*/  WARPGROUP.ARRIVE ;  /* 0x00000000000079c5 */ /* 0x000fe20000000000 */
[--C-:B------:R-:W-:Y:S01]  /*8790*/  FFMA.FTZ R198, R164, UR5, -R0.reuse ;  /* 0x00000005a4c67c23 */ /* 0x100fe20008010800 */
[----:B------:R-:W-:Y:S01]  /*87a0*/  FMNMX.FTZ R3, R191, R196, !PT ;  /* 0x000000c4bf037209 */ /* 0x000fe20007810000 */
[----:B------:R-:W-:Y:S02]  /*87b0*/  FFMA.FTZ R196, R160, UR5, -R0 ;  /* 0x00000005a0c47c23 */ /* 0x000fe40008010800 */
[----:B------:R-:W0:Y:S01]  /*87c0*/  MUFU.EX2 R197, R197 ;  /* 0x000000c500c57308 */ /* 0x000e220000000800 */
[----:B------:R-:W-:Y:S01]  /*87d0*/  FMNMX.FTZ R184, R178, R3, !PT ;  /* 0x00000003b2b87209 */ /* 0x000fe20007810000 */
[----:B------:R-:W-:Y:S03]  /*87e0*/  HGMMA.64x256x16.F32 R24, R192, gdesc[UR4].tnspB, R24, gsb0 ;  /* 0x43e00004c0187df0 */ /* 0x000fe60008000818 */
[----:B------:R-:W-:-:S03]  /*87f0*/  FMNMX.FTZ R3, R179, R184, !PT ;  /* 0x000000b8b3037209 */ /* 0x000fc60007810000 */
[----:B------:R-:W-:Y:S01]  /*8800*/  MUFU.EX2 R196, R196 ;  /* 0x000000c400c47308 */ /* 0x000fe20000000800 */
[----:B------:R-:W-:-:S04]  /*8810*/  FMNMX.FTZ R184, R182, R3, !PT ;  /* 0x00000003b6b87209 */ /* 0x000fc80007810000 */
[----:B------:R-:W-:-:S03]  /*8820*/  FMNMX.FTZ R3, R183, R184, !PT ;  /* 0x000000b8b7037209 */ /* 0x000fc60007810000 */
[----:B------:R-:W-:Y:S01]  /*8830*/  MUFU.EX2 R198, R198 ;  /* 0x000000c600c67308 */ /* 0x000fe20000000800 */
[----:B------:R-:W-:Y:S01]  /*8840*/  FMNMX.FTZ R184, R170, R3, !PT ;  /* 0x00000003aab87209 */ /* 0x000fe20007810000 */
[----:B0-----:R-:W-:-:S03]  /*8850*/  FFMA.FTZ R15, R2, R15, R197 ;  /* 0x0000000f020f7223 */ /* 0x001fc600000100c5 */
[----:B------:R-:W-:Y:S01]  /*8860*/  FMNMX.FTZ R3, R171, R184, !PT ;  /* 0x000000b8ab037209 */ /* 0x000fe20007810000 */
[C---:B------:R-:W-:Y:S01]  /*8870*/  FADD.FTZ R15, R208.reuse, R15 ;  /* 0x0000000fd00f7221 */ /* 0x040fe20000010000 */
[----:B------:R-:W-:Y:S02]  /*8880*/  F2FP.F16.F32.PACK_AB R208, R208, R197 ;  /* 0x000000c5d0d0723e */ /* 0x000fe400000000ff */
        /* <DEDUP_REMOVED lines=9> */
[----:B------:R-:W-:-:S05]  /*8920*/  FMNMX.FTZ R176, R159, R176, !PT ;  /* 0x000000b09fb07209 */ /* 0x000fca0007810000 */
[----:B------:R-:W0:Y:S02]  /*8930*/  SHFL.BFLY PT, R3, R176, 0x2, 0x1f ;  /* 0x0c401f00b0037f89 */ /* 0x000e2400000e0000 */
[----:B0-----:R-:W-:-:S05]  /*8940*/  FMNMX.FTZ R3, R176, R3, !PT ;  /* 0x00000003b0037209 */ /* 0x001fca0007810000 */
[----:B------:R-:W0:Y:S02]  /*8950*/  SHFL.BFLY PT, R160, R3, 0x1, 0x1f ;  /* 0x0c201f0003a07f89 */ /* 0x000e2400000e0000 */
[----:B0-----:R-:W-:-:S05]  /*8960*/  FMNMX.FTZ R3, R3, R160, !PT ;  /* 0x000000a003037209 */ /* 0x001fca0007810000 */
[C---:B------:R-:W-:Y:S01]  /*8970*/  FADD.FTZ R0, -R3.reuse, R20 ;  /* 0x0000001403007221 */ /* 0x040fe20000010100 */
[----:B------:R-:W-:Y:S01]  /*8980*/  FMUL.FTZ R156, R3, UR5 ;  /* 0x00000005039c7c20 */ /* 0x000fe20008410000 */
[----:B------:R0:W-:Y:S02]  /*8990*/  MUFU.EX2 R20, R157 ;  /* 0x0000009d00147308 */ /* 0x0001e40000000800 */
[----:B------:R-:W-:Y:S01]  /*89a0*/  FMUL.FTZ R0, R0, UR5 ;  /* 0x0000000500007c20 */ /* 0x000fe20008410000 */
        /* <DEDUP_REMOVED lines=11> */
[----:B------:R-:W-:Y:S01]  /*8a60*/  FADD.FTZ R174, R210, R15 ;  /* 0x0000000fd2ae7221 */ /* 0x000fe20000010000 */
[--C-:B------:R-:W-:Y:S01]  /*8a70*/  FFMA.FTZ R201, R170, UR5, -R156.reuse ;  /* 0x00000005aac97c23 */ /* 0x100fe2000801089c */
[----:B------:R-:W1:Y:S01]  /*8a80*/  MUFU.EX2 R209, R209 ;  /* 0x000000d100d17308 */ /* 0x000e620000000800 */
[--C-:B------:R-:W-:Y:S01]  /*8a90*/  FFMA.FTZ R170, R171, UR5, -R156.reuse ;  /* 0x00000005abaa7c23 */ /* 0x100fe2000801089c */
[----:B0-----:R-:W-:Y:S01]  /*8aa0*/  FFMA.FTZ R157, R162, UR5, -R156 ;  /* 0x00000005a29d7c23 */ /* 0x001fe2000801089c */
[----:B------:R-:W-:Y:S01]  /*8ab0*/  FADD.FTZ R171, R189, R174 ;  /* 0x000000aebdab7221 */ /* 0x000fe20000010000 */
[--C-:B------:R-:W-:Y:S01]  /*8ac0*/  FFMA.FTZ R175, R175, UR5, -R156.reuse ;  /* 0x00000005afaf7c23 */ /* 0x100fe2000801089c */
[--C-:B------:R-:W-:Y:S01]  /*8ad0*/  FFMA.FTZ R163, R163, UR5, -R156.reuse ;  /* 0x00000005a3a37c23 */ /* 0x100fe2000801089c */
[--C-:B------:R-:W-:Y:S01]  /*8ae0*/  FFMA.FTZ R167, R167, UR5, -R156.reuse ;  /* 0x00000005a7a77c23 */ /* 0x100fe2000801089c */
[----:B------:R-:W-:Y:S01]  /*8af0*/  FADD.FTZ R174, R204, R171 ;  /* 0x000000abccae7221 */ /* 0x000fe20000010000 */
[----:B------:R-:W0:Y:S01]  /*8b00*/  MUFU.EX2 R160, R160 ;  /* 0x000000a000a07308 */ /* 0x000e220000000800 */
[--C-:B------:R-:W-:Y:S01]  /*8b10*/  FFMA.FTZ R154, R154, UR5, -R156.reuse ;  /* 0x000000059a9a7c23 */ /* 0x100fe2000801089c */
[--C-:B------:R-:W-:Y:S01]  /*8b20*/  FFMA.FTZ R155, R155, UR5, -R156.reuse ;  /* 0x000000059b9b7c23 */ /* 0x100fe2000801089c */
[--C-:B------:R-:W-:Y:S01]  /*8b30*/  FFMA.FTZ R158, R158, UR5, -R156.reuse ;  /* 0x000000059e9e7c23 */ /* 0x100fe2000801089c */
[----:B------:R-:W-:Y:S01]  /*8b40*/  FFMA.FTZ R156, R159, UR5, -R156 ;  /* 0x000000059f9c7c23 */ /* 0x000fe2000801089c */
[----:B------:R-:W-:Y:S01]  /*8b50*/  FADD.FTZ R159, R177, R174 ;  /* 0x000000aeb19f7221 */ /* 0x000fe20000010000 */
[----:B------:R-:W-:-:S02]  /*8b60*/  F2FP.F16.F32.PACK_AB R210, R189, R210 ;  /* 0x000000d2bdd2723e */ /* 0x000fc400000000ff */
[----:B------:R-:W2:Y:S01]  /*8b70*/  MUFU.EX2 R211, R211 ;  /* 0x000000d300d37308 */ /* 0x000ea20000000800 */
[----:B-1----:R-:W-:Y:S01]  /*8b80*/  FFMA.FTZ R165, R0, R14, R209 ;  /* 0x0000000e00a57223 */ /* 0x002fe200000100d1 */
[----:B------:R-:W-:-:S06]  /*8b90*/  F2FP.F16.F32.PACK_AB R204, R177, R204 ;  /* 0x000000ccb1cc723e */ /* 0x000fcc00000000ff */
[----:B------:R-:W1:Y:S01]  /*8ba0*/  MUFU.EX2 R164, R164 ;  /* 0x000000a400a47308 */ /* 0x000e620000000800 */
[C---:B0-----:R-:W-:Y:S01]  /*8bb0*/  FADD.FTZ R166, R160.reuse, R165 ;  /* 0x000000a5a0a67221 */ /* 0x041fe20000010000 */
[----:B------:R-:W-:-:S06]  /*8bc0*/  F2FP.F16.F32.PACK_AB R209, R160, R209 ;  /* 0x000000d1a0d1723e */ /* 0x000fcc00000000ff */
[----:B------:R-:W0:Y:S01]  /*8bd0*/  MUFU.EX2 R205, R205 ;  /* 0x000000cd00cd7308 */ /* 0x000e220000000800 */
[----:B--2---:R-:W-:-:S07]  /*8be0*/  FADD.FTZ R165, R211, R166 ;  /* 0x000000a6d3a57221 */ /* 0x004fce0000010000 */
[----:B------:R-:W2:Y:S01]  /*8bf0*/  MUFU.EX2 R168, R168 ;  /* 0x000000a800a87308 */ /* 0x000ea20000000800 */
[C---:B-1----:R-:W-:Y:S01]  /*8c00*/  FADD.FTZ R166, R164.reuse, R165 ;  /* 0x000000a5a4a67221 */ /* 0x042fe20000010000 */
[----:B------:R-:W-:-:S06]  /*8c10*/  F2FP.F16.F32.PACK_AB R211, R164, R211 ;  /* 0x000000d3a4d3723e */ /* 0x000fcc00000000ff */
[----:B------:R-:W1:Y:S08]  /*8c20*/  MUFU.EX2 R207, R207 ;  /* 0x000000cf00cf7308 */ /* 0x000e700000000800 */
[----:B------:R-:W3:Y:S08]  /*8c30*/  MUFU.EX2 R172, R172 ;  /* 0x000000ac00ac7308 */ /* 0x000ef00000000800 */
[----:B------:R-:W4:Y:S08]  /*8c40*/  MUFU.EX2 R201, R201 ;  /* 0x000000c900c97308 */ /* 0x000f300000000800 */
[----:B------:R0:W-:Y:S08]  /*8c50*/  MUFU.EX2 R14, R157 ;  /* 0x0000009d000e7308 */ /* 0x0001f00000000800 */
[----:B------:R-:W5:Y:S01]  /*8c60*/  MUFU.EX2 R170, R170 ;  /* 0x000000aa00aa7308 */ /* 0x000f620000000800 */
[----:B0-----:R-:W-:Y:S01]  /*8c70*/  FADD.FTZ R157, R205, R166 ;  /* 0x000000a6cd9d7221 */ /* 0x001fe20000010000 */
[----:B------:R-:W-:Y:S01]  /*8c80*/  FADD.FTZ R166, R206, R159 ;  /* 0x0000009fcea67221 */ /* 0x000fe20000010000 */
[----:B--2---:R-:W-:-:S02]  /*8c90*/  F2FP.F16.F32.PACK_AB R205, R168, R205 ;  /* 0x000000cda8cd723e */ /* 0x004fc400000000ff */
[----:B------:R-:W-:Y:S01]  /*8ca0*/  FADD.FTZ R160, R168, R157 ;  /* 0x0000009da8a07221 */ /* 0x000fe20000010000 */
[C---:B------:R-:W-:Y:S01]  /*8cb0*/  FADD.FTZ R159, R185.reuse, R166 ;  /* 0x000000a6b99f7221 */ /* 0x040fe20000010000 */
[----:B------:R-:W-:Y:S01]  /*8cc0*/  F2FP.F16.F32.PACK_AB R206, R185, R206 ;  /* 0x000000ceb9ce723e */ /* 0x000fe200000000ff */
[----:B------:R-:W0:Y:S01]  /*8cd0*/  MUFU.EX2 R203, R203 ;  /* 0x000000cb00cb7308 */ /* 0x000e220000000800 */
[----:B-1----:R-:W-:Y:S01]  /*8ce0*/  FADD.FTZ R157, R207, R160 ;  /* 0x000000a0cf9d7221 */ /* 0x002fe20000010000 */
[----:B------:R-:W-:Y:S01]  /*8cf0*/  FADD.FTZ R164, R200, R159 ;  /* 0x0000009fc8a47221 */ /* 0x000fe20000010000 */
[C---:B---3--:R-:W-:Y:S02]  /*8d00*/  F2FP.F16.F32.PACK_AB R207, R172.reuse, R207 ;  /* 0x000000cfaccf723e */ /* 0x048fe400000000ff */
[----:B------:R-:W-:Y:S01]  /*8d10*/  FADD.FTZ R160, R172, R157 ;  /* 0x0000009daca07221 */ /* 0x000fe20000010000 */
[C---:B------:R-:W-:Y:S01]  /*8d20*/  FADD.FTZ R159, R169.reuse, R164 ;  /* 0x000000a4a99f7221 */ /* 0x040fe20000010000 */
[----:B------:R-:W-:Y:S01]  /*8d30*/  F2FP.F16.F32.PACK_AB R200, R169, R200 ;  /* 0x000000c8a9c8723e */ /* 0x000fe200000000ff */
[----:B------:R-:W1:Y:S01]  /*8d40*/  MUFU.EX2 R162, R175 ;  /* 0x000000af00a27308 */ /* 0x000e620000000800 */
[----:B----4-:R-:W-:Y:S01]  /*8d50*/  FADD.FTZ R157, R201, R160 ;  /* 0x000000a0c99d7221 */ /* 0x010fe20000010000 */
[----:B------:R-:W-:Y:S01]  /*8d60*/  FADD.FTZ R164, R202, R159 ;  /* 0x0000009fcaa47221 */ /* 0x000fe20000010000 */
[----:B-----5:R-:W-:-:S02]  /*8d70*/  F2FP.F16.F32.PACK_AB R201, R170, R201 ;  /* 0x000000c9aac9723e */ /* 0x020fc400000000ff */
[----:B------:R-:W-:Y:S01]  /*8d80*/  FADD.FTZ R160, R170, R157 ;  /* 0x0000009daaa07221 */ /* 0x000fe20000010000 */
[C---:B------:R-:W-:Y:S01]  /*8d90*/  FADD.FTZ R159, R173.reuse, R164 ;  /* 0x000000a4ad9f7221 */ /* 0x040fe20000010000 */
[----:B------:R-:W-:Y:S01]  /*8da0*/  F2FP.F16.F32.PACK_AB R202, R173, R202 ;  /* 0x000000caadca723e */ /* 0x000fe200000000ff */
[----:B------:R-:W2:Y:S01]  /*8db0*/  MUFU.EX2 R15, R163 ;  /* 0x000000a3000f7308 */ /* 0x000ea20000000800 */
[----:B0-----:R-:W-:-:S07]  /*8dc0*/  FADD.FTZ R157, R203, R160 ;  /* 0x000000a0cb9d7221 */ /* 0x001fce0000010000 */
[----:B------:R-:W0:Y:S01]  /*8dd0*/  MUFU.EX2 R199, R199 ;  /* 0x000000c700c77308 */ /* 0x000e220000000800 */
[C---:B-1----:R-:W-:Y:S01]  /*8de0*/  FADD.FTZ R157, R162.reuse, R157 ;  /* 0x0000009da29d7221 */ /* 0x042fe20000010000 */
[----:B------:R-:W-:-:S03]  /*8df0*/  F2FP.F16.F32.PACK_AB R203, R162, R203 ;  /* 0x000000cba2cb723e */ /* 0x000fc600000000ff */
[----:B------:R-:W-:-:S03]  /*8e00*/  FADD.FTZ R160, R14, R157 ;  /* 0x0000009d0ea07221 */ /* 0x000fc60000010000 */
[----:B------:R-:W1:Y:S01]  /*8e10*/  MUFU.EX2 R167, R167 ;  /* 0x000000a700a77308 */ /* 0x000e620000000800 */
[C---:B--2---:R-:W-:Y:S01]  /*8e20*/  FADD.FTZ R160, R15.reuse, R160 ;  /* 0x000000a00fa07221 */ /* 0x044fe20000010000 */
[----:B------:R-:W-:-:S06]  /*8e30*/  F2FP.F16.F32.PACK_AB R197, R15, R14 ;  /* 0x0000000e0fc5723e */ /* 0x000fcc00000000ff */
[----:B------:R-:W-:Y:S01]  /*8e40*/  MUFU.EX2 R155, R155 ;  /* 0x0000009b009b7308 */ /* 0x000fe20000000800 */
[----:B0-----:R-:W-:Y:S01]  /*8e50*/  FADD.FTZ R160, R199, R160 ;  /* 0x000000a0c7a07221 */ /* 0x001fe20000010000 */
[----:B------:R-:W-:Y:S02]  /*8e60*/  WARPGROUP.DEPBAR.LE gsb0, 0x0 ;  /* 0x00008000000079c5 */ /* 0x000fe40000010000 */
[----:B------:R-:W-:Y:S01]  /*8e70*/  @!P1 SYNCS.ARRIVE.TRANS64.RED.A1T0 RZ, [UR61], RZ ;  /* 0x000000ffffff99a7 */ /* 0x000fe2000810043d */
[----:B------:R-:W-:Y:S02]  /*8e80*/  F2FP.F16.F32.PACK_AB R192, R152, R21 ;  /* 0x0000001598c0723e */ /* 0x000fe400000000ff */
[----:B------:R-:W-:Y:S01]  /*8e90*/  F2FP.F16.F32.PACK_AB R194, R20, R153 ;  /* 0x0000009914c2723e */ /* 0x000fe200000000ff */
[----:B------:R0:W2:Y:S01]  /*8ea0*/  MUFU.EX2 R193, R154 ;  /* 0x0000009a00c17308 */ /* 0x0000a20000000800 */
[C---:B-1----:R-:W-:Y:S01]  /*8eb0*/  FADD.FTZ R160, R167.reuse, R160 ;  /* 0x000000a0a7a07221 */ /* 0x042fe20000010000 */
[----:B------:R-:W-:Y:S01]  /*8ec0*/  F2FP.F16.F32.PACK_AB R199, R167, R199 ;  /* 0x000000c7a7c7723e */ /* 0x000fe200000000ff */
[----:B------:R-:W-:Y:S01]  /*8ed0*/  @!P1 SYNCS.ARRIVE.TRANS64.RED.A1T0 RZ, [UR4], RZ ;  /* 0x000000ffffff99a7 */ /* 0x000fe20008100404 */
[----:B------:R-:W-:-:S04]  /*8ee0*/  UIADD3 UR4, UR10, -0x1, URZ ;  /* 0xffffffff0a047890 */ /* 0x000fc8000fffe03f */
[----:B------:R-:W1:Y:S01]  /*8ef0*/  MUFU.EX2 R195, R158 ;  /* 0x0000009e00c37308 */ /* 0x000e620000000800 */
[----:B0-----:R-:W-:Y:S01]  /*8f00*/  FADD.FTZ R154, R196, R159 ;  /* 0x0000009fc49a7221 */ /* 0x001fe20000010000 */
[C---:B------:R-:W-:Y:S01]  /*8f10*/  F2FP.F16.F32.PACK_AB R196, R181.reuse, R196 ;  /* 0x000000c4b5c4723e */ /* 0x040fe200000000ff */
[----:B------:R-:W-:Y:S02]  /*8f20*/  IMAD.U32 R225, RZ, RZ, UR4 ;  /* 0x00000004ffe17e24 */ /* 0x000fe4000f8e00ff */
[----:B------:R-:W-:-:S03]  /*8f30*/  FADD.FTZ R157, R181, R154 ;  /* 0x0000009ab59d7221 */ /* 0x000fc60000010000 */
[----:B------:R-:W0:Y:S01]  /*8f40*/  MUFU.EX2 R156, R156 ;  /* 0x0000009c009c7308 */ /* 0x000e220000000800 */
[----:B------:R-:W-:Y:S01]  /*8f50*/  FADD.FTZ R154, R198, R157 ;  /* 0x0000009dc69a7221 */ /* 0x000fe20000010000 */
[----:B--2---:R-:W-:Y:S01]  /*8f60*/  FADD.FTZ R160, R193, R160 ;  /* 0x000000a0c1a07221 */ /* 0x004fe20000010000 */
[C---:B------:R-:W-:Y:S02]  /*8f70*/  F2FP.F16.F32.PACK_AB R198, R161.reuse, R198 ;  /* 0x000000c6a1c6723e */ /* 0x040fe400000000ff */
[----:B------:R-:W-:Y:S01]  /*8f80*/  FADD.FTZ R154, R161, R154 ;  /* 0x0000009aa19a7221 */ /* 0x000fe20000010000 */
[C---:B------:R-:W-:Y:S01]  /*8f90*/  FADD.FTZ R160, R155.reuse, R160 ;  /* 0x000000a09ba07221 */ /* 0x040fe20000010000 */
[----:B------:R-:W-:Y:S02]  /*8fa0*/  F2FP.F16.F32.PACK_AB R193, R155, R193 ;  /* 0x000000c19bc1723e */ /* 0x000fe400000000ff */
[----:B------:R-:W-:Y:S01]  /*8fb0*/  FADD.FTZ R15, R21, R154 ;  /* 0x0000009a150f7221 */ /* 0x000fe20000010000 */
[----:B-1----:R-:W-:Y:S01]  /*8fc0*/  FADD.FTZ R160, R195, R160 ;  /* 0x000000a0c3a07221 */ /* 0x002fe20000010000 */
[----:B------:R-:W-:-:S02]  /*8fd0*/  IMAD.MOV.U32 R21, RZ, RZ, R4 ;  /* 0x000000ffff157224 */ /* 0x000fc400078e0004 */
[----:B------:R-:W-:-:S04]  /*8fe0*/  FADD.FTZ R14, R152, R15 ;  /* 0x0000000f980e7221 */ /* 0x000fc80000010000 */
[----:B------:R-:W-:Y:S01]  /*8ff0*/  FADD.FTZ R15, R153, R14 ;  /* 0x0000000e990f7221 */ /* 0x000fe20000010000 */
[C---:B0-----:R-:W-:Y:S01]  /*9000*/  FADD.FTZ R14, R156.reuse, R160 ;  /* 0x000000a09c0e7221 */ /* 0x041fe20000010000 */
[----:B------:R-:W-:Y:S02]  /*9010*/  F2FP.F16.F32.PACK_AB R195, R156, R195 ;  /* 0x000000c39cc3723e */ /* 0x000fe400000000ff */
[----:B------:R-:W-:Y:S01]  /*9020*/  FADD.FTZ R15, R20, R15 ;  /* 0x0000000f140f7221 */ /* 0x000fe20000010000 */
[----:B------:R-:W-:Y:S01]  /*9030*/  IMAD.MOV.U32 R20, RZ, RZ, R3 ;  /* 0x000000ffff147224 */ /* 0x000fe200078e0003 */
[----:B------:R-:W-:Y:S06]  /*9040*/  @P2 BRA `(.L_x_277) ;  /* 0xffffffc400942947 */ /* 0x000fec000383ffff */
.L_x_268:
        /* <DEDUP_REMOVED lines=131> */
.L_x_278:
[----:B------:R-:W-:Y:S01]  /*9880*/  IMAD R11, R16, 0x8, R5 ;  /* 0x00000008100b7824 */ /* 0x000fe200078e0205 */
[----:B------:R-:W-:-:S04]  /*9890*/  SHF.L.U32 R0, R17, 0x1f, RZ ;  /* 0x0000001f11007819 */ /* 0x000fc800000006ff */
[----:B------:R0:W1:Y:S01]  /*98a0*/  SYNCS.PHASECHK.TRANS64.TRYWAIT P2, [R11+URZ+0x38850], R0 ;  /* 0x038850000b0075a7 */ /* 0x000062000804017f */
[----:B------:R-:W-:Y:S05]  /*98b0*/  @!P0 BRA `(.L_x_279) ;  /* 0x0000000000048947 */ /* 0x000fea0003800000 */
[----:B------:R-:W-:Y:S01]  /*98c0*/  BPT.TRAP 0x1 ;  /* 0x000000040000795c */ /* 0x000fe20000300000 */
.L_x_279:
[----:B-1----:R-:W-:Y:S05]  /*98d0*/  @P2 BRA `(.L_x_280) ;  /* 0x0000000000082947 */ /* 0x002fea0003800000 */
[----:B------:R-:W1:Y:S02]  /*98e0*/  SYNCS.PHASECHK.TRANS64.TRYWAIT P0, [R11+URZ+0x38850], R0 ;  /* 0x038850000b0075a7 */ /* 0x000e64000800017f */
[----:B-1----:R-:W-:Y:S05]  /*98f0*/  @!P0 BRA `(.L_x_281) ;  /* 0x0000008c00488947 */ /* 0x002fea0003800000 */
.L_x_280:
[----:B------:R-:W-:Y:S05]  /*9900*/  WARPSYNC.ALL ;  /* 0x0000000000007948 */ /* 0x000fea0003800000 */
[----:B------:R-:W-:Y:S01]  /*9910*/  VIADD R5, R5, 0x400 ;  /* 0x0000040005057836 */ /* 0x000fe20000000000 */
[----:B------:R-:W-:Y:S01]  /*9920*/  WARPGROUP.ARRIVE ;  /* 0x00000000000079c5 */ /* 0x000fe20000000000 */
[----:B------:R-:W-:Y:S01]  /*9930*/  IMAD.MOV.U32 R7, RZ, RZ, 0x40000040 ;  /* 0x40000040ff077424 */ /* 0x000fe200078e00ff */
[----:B01----:R-:W0:Y:S01]  /*9940*/  SHFL.BFLY PT, R0, R15, 0x2, 0x1f ;  /* 0x0c401f000f007f89 */ /* 0x003e2200000e0000 */
[----:B------:R-:W-:Y:S01]  /*9950*/  IMAD.MOV.U32 R9, RZ, RZ, 0x40000040 ;  /* 0x40000040ff097424 */ /* 0x000fe200078e00ff */
[----:B------:R-:W-:Y:S01]  /*9960*/  SHF.R.U32.HI R5, RZ, 0x4, R5 ;  /* 0x00000004ff057819 */ /* 0x000fe20000011605 */
[----:B------:R-:W-:Y:S01]  /*9970*/  @!P1 VIADD R11, R11, 0x38860 ;  /* 0x000388600b0b9836 */ /* 0x000fe20000000000 */
[----:B------:R-:W-:Y:S01]  /*9980*/  R2UR UR7, R7 ;  /* 0x00000000070772ca */ /* 0x000fe200000e0000 */
[----:B------:R-:W-:Y:S01]  /*9990*/  IMAD.MOV.U32 R7, RZ, RZ, 0x40000040 ;  /* 0x40000040ff077424 */ /* 0x000fe200078e00ff */
[----:B------:R-:W-:Y:S01]  /*99a0*/  LOP3.LUT R5, R5, 0x3fff, RZ, 0xc0, !PT ;  /* 0x00003fff05057812 */ /* 0x000fe200078ec0ff */
[----:B------:R-:W-:Y:S01]  /*99b0*/  IMAD.U32 R13, RZ, RZ, UR5 ;  /* 0x00000005ff0d7e24 */ /* 0x000fe2000f8e00ff */
[----:B------:R-:W-:Y:S01]  /*99c0*/  @!P1 PRMT R11, RZ, 0x654, R11 ;  /* 0x00000654ff0b9816 */ /* 0x000fe2000000000b */
[----:B------:R-:W-:Y:S01]  /*99d0*/  VIADD R216, R216, 0x1 ;  /* 0x00000001d8d87836 */ /* 0x000fe20000000000 */
[----:B------:R-:W-:-:S05]  /*99e0*/  LOP3.LUT R5, R5, 0x2800000, RZ, 0xfc, !PT ;  /* 0x0280000005057812 */ /* 0x000fca00078efcff */
[C---:B------:R-:W-:Y:S02]  /*99f0*/  IMAD R6, R16.reuse, 0xa00, R5 ;  /* 0x00000a0010067824 */ /* 0x040fe400078e0205 */
[----:B------:R-:W1:Y:S01]  /*9a00*/  SHFL.BFLY PT, R5, R14, 0x2, 0x1f ;  /* 0x0c401f000e057f89 */ /* 0x000e6200000e0000 */
[----:B------:R-:W-:Y:S02]  /*9a10*/  VIADD R16, R16, 0x1 ;  /* 0x0000000110107836 */ /* 0x000fe40000000000 */
[C---:B------:R-:W-:Y:S02]  /*9a20*/  R2UR UR6, R6.reuse ;  /* 0x00000000060672ca */ /* 0x040fe400000e0000 */
[----:B------:R-:W-:Y:S01]  /*9a30*/  IADD3 R8, R6, 0x80, RZ ;  /* 0x0000008006087810 */ /* 0x000fe20007ffe0ff */
[----:B0-----:R-:W-:Y:S01]  /*9a40*/  FADD.FTZ R0, R0, R15 ;  /* 0x0000000f00007221 */ /* 0x001fe20000010000 */
[----:B------:R-:W-:-:S04]  /*9a50*/  ISETP.NE.AND P2, PT, R16, 0x2, PT ;  /* 0x000000021000780c */ /* 0x000fc80003f45270 */
[----:B------:R-:W-:-:S05]  /*9a60*/  SEL R16, R16, RZ, P2 ;  /* 0x000000ff10107207 */ /* 0x000fca0001000000 */
[----:B------:R-:W-:Y:S01]  /*9a70*/  HGMMA.64x256x16.F32 R24, R208, gdesc[UR4].tnspB, R24, gsb0 ;  /* 0x43e00004d0187df0 */ /* 0x000fe20008000818 */
[----:B------:R-:W-:Y:S01]  /*9a80*/  R2UR UR6, R8 ;  /* 0x00000000080672ca */ /* 0x000fe200000e0000 */
[----:B------:R-:W-:Y:S01]  /*9a90*/  VIADD R8, R6, 0x100 ;  /* 0x0000010006087836 */ /* 0x000fe20000000000 */
[----:B------:R-:W-:Y:S01]  /*9aa0*/  R2UR UR7, R9 ;  /* 0x00000000090772ca */ /* 0x000fe200000e0000 */
[----:B------:R-:W-:Y:S02]  /*9ab0*/  IMAD.MOV.U32 R9, RZ, RZ, 0x40000040 ;  /* 0x40000040ff097424 */ /* 0x000fe400078e00ff */
[----:B-1----:R-:W-:Y:S02]  /*9ac0*/  FADD.FTZ R2, R5, R14 ;  /* 0x0000000e05027221 */ /* 0x002fe40000010000 */
[----:B------:R-:W0:Y:S02]  /*9ad0*/  SHFL.BFLY PT, R5, R0, 0x1, 0x1f ;  /* 0x0c201f0000057f89 */ /* 0x000e2400000e0000 */
[----:B0-----:R-:W-:Y:S01]  /*9ae0*/  FADD.FTZ R10, R0, R5 ;  /* 0x00000005000a7221 */ /* 0x001fe20000010000 */
[----:B------:R-:W-:Y:S01]  /*9af0*/  IMAD.MOV.U32 R5, RZ, RZ, RZ ;  /* 0x000000ffff057224 */ /* 0x000fe200078e00ff */
[----:B------:R-:W-:-:S03]  /*9b00*/  SEL R0, RZ, 0x1, P2 ;  /* 0x00000001ff007807 */ /* 0x000fc60001000000 */
[----:B------:R-:W-:Y:S02]  /*9b10*/  FSETP.NE.FTZ.AND P0, PT, R10, RZ, PT ;  /* 0x000000ff0a00720b */ /* 0x000fe40003f15000 */
[----:B------:R-:W-:Y:S01]  /*9b20*/  LOP3.LUT R17, R17, R0, RZ, 0x3c, !PT ;  /* 0x0000000011117212 */ /* 0x000fe200078e3cff */
[----:B------:R-:W-:Y:S01]  /*9b30*/  IMAD.MOV.U32 R0, RZ, RZ, -0x800000 ;  /* 0xff800000ff007424 */ /* 0x000fe200078e00ff */
[----:B------:R-:W-:Y:S02]  /*9b40*/  WARPGROUP.DEPBAR.LE gsb0, 0x0 ;  /* 0x00008000000079c5 */ /* 0x000fe40000010000 */
[----:B------:R-:W-:-:S07]  /*9b50*/  WARPGROUP.ARRIVE ;  /* 0x00000000000079c5 */ /* 0x000fce0000000000 */
[----:B------:R-:W-:Y:S01]  /*9b60*/  HGMMA.64x256x16.F32 R24, R204, gdesc[UR4].tnspB, R24, gsb0 ;  /* 0x43e00004cc187df0 */ /* 0x000fe20008000818 */
[----:B------:R-:W-:Y:S01]  /*9b70*/  R2UR UR6, R8 ;  /* 0x00000000080672ca */ /* 0x000fe200000e0000 */
[C---:B------:R-:W-:Y:S01]  /*9b80*/  VIADD R8, R6.reuse, 0x180 ;  /* 0x0000018006087836 */ /* 0x040fe20000000000 */
[----:B------:R-:W-:Y:S01]  /*9b90*/  R2UR UR7, R9 ;  /* 0x00000000090772ca */ /* 0x000fe200000e0000 */
[----:B------:R-:W-:Y:S02]  /*9ba0*/  IMAD.MOV.U32 R9, RZ, RZ, 0x40000040 ;  /* 0x40000040ff097424 */ /* 0x000fe400078e00ff */
[----:B------:R-:W-:Y:S01]  /*9bb0*/  VIADD R6, R6, 0x200 ;  /* 0x0000020006067836 */ /* 0x000fe20000000000 */
[----:B------:R-:W-:Y:S02]  /*9bc0*/  WARPGROUP.DEPBAR.LE gsb0, 0x0 ;  /* 0x00008000000079c5 */ /* 0x000fe40000010000 */
[----:B------:R-:W-:-:S15]  /*9bd0*/  WARPGROUP.ARRIVE ;  /* 0x00000000000079c5 */ /* 0x000fde0000000000 */
[----:B------:R-:W-:-:S04]  /*9be0*/  NOP ;  /* 0x0000000000007918 */ /* 0x000fc80000000000 */
[----:B------:R-:W-:Y:S01]  /*9bf0*/  HGMMA.64x256x16.F32 R24, R200, gdesc[UR4].tnspB, R24, gsb0 ;  /* 0x43e00004c8187df0 */ /* 0x000fe20008000818 */
[----:B------:R-:W-:Y:S02]  /*9c00*/  R2UR UR6, R8 ;  /* 0x00000000080672ca */ /* 0x000fe400000e0000 */
[----:B------:R-:W-:Y:S01]  /*9c10*/  R2UR UR7, R9 ;  /* 0x00000000090772ca */ /* 0x000fe200000e0000 */
[----:B------:R-:W0:Y:S02]  /*9c20*/  @P0 MUFU.LG2 R8, R10 ;  /* 0x0000000a00080308 */ /* 0x000e240000000c00 */
[----:B0-----:R-:W-:Y:S01]  /*9c30*/  @P0 FMUL.FTZ R8, R8, 0.69314718246459960938 ;  /* 0x3f31721808080820 */ /* 0x001fe20000410000 */
[----:B------:R-:W-:Y:S02]  /*9c40*/  WARPGROUP.DEPBAR.LE gsb0, 0x0 ;  /* 0x00008000000079c5 */ /* 0x000fe40000010000 */
[----:B------:R-:W-:-:S15]  /*9c50*/  WARPGROUP.ARRIVE ;  /* 0x00000000000079c5 */ /* 0x000fde0000000000 */
[----:B------:R-:W-:-:S04]  /*9c60*/  NOP ;  /* 0x0000000000007918 */ /* 0x000fc80000000000 */
[----:B------:R-:W-:Y:S01]  /*9c70*/  HGMMA.64x256x16.F32 R24, R196, gdesc[UR4].tnspB, R24, gsb0 ;  /* 0x43e00004c4187df0 */ /* 0x000fe20008000818 */
[----:B------:R-:W-:Y:S01]  /*9c80*/  R2UR UR6, R6 ;  /* 0x00000000060672ca */ /* 0x000fe200000e0000 */
[----:B------:R-:W-:Y:S01]  /*9c90*/  IMAD.MOV.U32 R6, RZ, RZ, RZ ;  /* 0x000000ffff067224 */ /* 0x000fe200078e00ff */
[----:B------:R-:W-:Y:S02]  /*9ca0*/  R2UR UR7, R7 ;  /* 0x00000000070772ca */ /* 0x000fe400000e0000 */
[----:B------:R-:W0:Y:S03]  /*9cb0*/  SHFL.BFLY PT, R7, R2, 0x1, 0x1f ;  /* 0x0c201f0002077f89 */ /* 0x000e2600000e0000 */
[----:B------:R-:W-:Y:S01]  /*9cc0*/  @P0 MUFU.RCP R6, R10 ;  /* 0x0000000a00060308 */ /* 0x000fe20000001000 */
[----:B0-----:R-:W-:Y:S01]  /*9cd0*/  FADD.FTZ R12, R2, R7 ;  /* 0x00000007020c7221 */ /* 0x001fe20000010000 */
[----:B------:R-:W-:Y:S01]  /*9ce0*/  MOV R7, UR5 ;  /* 0x0000000500077c02 */ /* 0x000fe20008000f00 */
[----:B------:R-:W-:-:S03]  /*9cf0*/  IMAD.MOV.U32 R2, RZ, RZ, -0x800000 ;  /* 0xff800000ff027424 */ /* 0x000fc600078e00ff */
[----:B------:R-:W-:Y:S01]  /*9d00*/  FSETP.NE.FTZ.AND P3, PT, R12, RZ, PT ;  /* 0x000000ff0c00720b */ /* 0x000fe20003f75000 */
[----:B------:R-:W-:-:S04]  /*9d10*/  @P0 FMUL.FTZ R7, R7, 0.69314718246459960938 ;  /* 0x3f31721807070820 */ /* 0x000fc80000410000 */
[----:B------:R-:W-:Y:S01]  /*9d20*/  @P0 FFMA.FTZ R2, R7, R4, R8 ;  /* 0x0000000407020223 */ /* 0x000fe20000010008 */
[----:B------:R-:W-:-:S07]  /*9d30*/  PLOP3.LUT P0, PT, PT, PT, PT, 0x8, 0x0 ;  /* 0x000000000000781c */ /* 0x000fce0003f0e170 */
[----:B------:R-:W0:Y:S01]  /*9d40*/  @P3 MUFU.LG2 R9, R12 ;  /* 0x0000000c00093308 */ /* 0x000e220000000c00 */
[----:B------:R-:W-:-:S07]  /*9d50*/  @P3 FMUL.FTZ R13, R13, 0.69314718246459960938 ;  /* 0x3f3172180d0d3820 */ /* 0x000fce0000410000 */
[----:B------:R-:W1:Y:S01]  /*9d60*/  @P3 MUFU.RCP R5, R12 ;  /* 0x0000000c00053308 */ /* 0x000e620000001000 */
[----:B0-----:R-:W-:-:S04]  /*9d70*/  @P3 FMUL.FTZ R10, R9, 0.69314718246459960938 ;  /* 0x3f317218090a3820 */ /* 0x001fc80000410000 */
[----:B------:R-:W-:Y:S01]  /*9d80*/  @P3 FFMA.FTZ R0, R13, R3, R10 ;  /* 0x000000030d003223 */ /* 0x000fe2000001000a */
[----:B------:R-:W-:Y:S02]  /*9d90*/  WARPGROUP.DEPBAR.LE gsb0, 0x0 ;  /* 0x00008000000079c5 */ /* 0x000fe40000010000 */
[----:B------:R-:W-:-:S06]  /*9da0*/  WARPGROUP.ARRIVE ;  /* 0x00000000000079c5 */ /* 0x000fcc0000000000 */
[----:B------:R-:W-:Y:S03]  /*9db0*/  HGMMA.64x256x16.F32 R24, R192, gdesc[UR4].tnspB, R24, gsb0 ;  /* 0x43e00004c0187df0 */ /* 0x000fe60008000818 */
[----:B------:R-:W-:Y:S02]  /*9dc0*/  WARPGROUP.DEPBAR.LE gsb0, 0x0 ;  /* 0x00008000000079c5 */ /* 0x000fe40000010000 */
[----:B------:R0:W-:Y:S01]  /*9dd0*/  @!P1 SYNCS.ARRIVE.TRANS64.RED.A1T0 RZ, [R11+URZ], RZ ;  /* 0x000000ff0bff99a7 */ /* 0x0001e2000810043f */
[-C--:B-1----:R-:W-:Y:S01]  /*9de0*/  FMUL.FTZ R3, R83, R5.reuse ;  /* 0x0000000553037220 */ /* 0x082fe20000410000 */
        /* <DEDUP_REMOVED lines=126> */
[----:B0-----:R-:W-:-:S07]  /*a5d0*/  FMUL.FTZ R151, R151, R5 ;  /* 0x0000000597977220 */ /* 0x001fce0000410000 */
.L_x_260:
[----:B------:R-:W0:Y:S01]  /*a5e0*/  S2R R4, SR_CgaCtaId ;  /* 0x0000000000047919 */ /* 0x000e220000008800 */
[----:B------:R-:W-:Y:S01]  /*a5f0*/  MOV R173, 0x400 ;  /* 0x0000040000ad7802 */ /* 0x000fe20000000f00 */
[----:B------:R-:W-:Y:S01]  /*a600*/  BSSY B0, `(.L_x_282) ;  /* 0x00002bf000007945 */ /* 0x000fe20003800000 */
[----:B------:R-:W-:Y:S02]  /*a610*/  BAR.SYNC.DEFER_BLOCKING 0x5, 0x120 ;  /* 0x0144800000007b1d */ /* 0x000fe40000010000 */
[----:B0-----:R-:W-:-:S05]  /*a620*/  LEA R173, R4, R173, 0x18 ;  /* 0x000000ad04ad7211 */ /* 0x001fca00078ec0ff */
[----:B------:R-:W0:Y:S02]  /*a630*/  LDS.128 R4, [R173+0x388d0] ;  /* 0x0388d000ad047984 */ /* 0x000e240000000c00 */
[----:B0-----:R-:W-:Y:S01]  /*a640*/  R2UR UR5, R6 ;  /* 0x00000000060572ca */ /* 0x001fe200000e0000 */
[----:B------:R-:W-:Y:S06]  /*a650*/  BAR.ARV 0x4, 0x120 ;  /* 0x0104800000007b1d */ /* 0x000fec0000002000 */
[----:B------:R-:W-:Y:S08]  /*a660*/  @P0 BRA `(.L_x_283) ;  /* 0x0000001c00a80947 */ /* 0x000ff00003800000 */
[----:B------:R-:W0:Y:S01]  /*a670*/  S2R R4, SR_SWINHI ;  /* 0x0000000000047919 */ /* 0x000e220000002f00 */
[----:B------:R-:W-:Y:S01]  /*a680*/  F2FP.F16.F32.PACK_AB R24, R25, R24 ;  /* 0x000000181918723e */ /* 0x000fe200000000ff */
[----:B------:R-:W-:Y:S01]  /*a690*/  ULDC.64 UR10, c[0x0][0x208] ;  /* 0x00008200000a7ab9 */ /* 0x000fe20000000a00 */
[----:B------:R-:W-:Y:S01]  /*a6a0*/  F2FP.F16.F32.PACK_AB R25, R163, R26 ;  /* 0x0000001aa319723e */ /* 0x000fe200000000ff */
[----:B------:R-:W-:Y:S01]  /*a6b0*/  BAR.SYNC.DEFER_BLOCKING 0x1, 0x100 ;  /* 0x0044000000007b1d */ /* 0x000fe20000010000 */
        /* <DEDUP_REMOVED lines=14> */
[----:B------:R-:W-:Y:S02]  /*a7a0*/  MOV R8, R173 ;  /* 0x000000ad00087202 */ /* 0x000fe40000000f00 */
[----:B0-----:R-:W-:-:S02]  /*a7b0*/  MOV R9, R4 ;  /* 0x0000000400097202 */ /* 0x001fc40000000f00 */
[----:B------:R-:W-:Y:S02]  /*a7c0*/  F2FP.F16.F32.PACK_AB R51, R157, R51 ;  /* 0x000000339d33723e */ /* 0x000fe400000000ff */
[----:B------:R-:W-:Y:S01]  /*a7d0*/  F2FP.F16.F32.PACK_AB R57, R156, R58 ;  /* 0x0000003a9c39723e */ /* 0x000fe200000000ff */
[----:B------:R-:W-:Y:S01]  /*a7e0*/  IMAD.WIDE R110, R221, 0x2, R8 ;  /* 0x00000002dd6e7825 */ /* 0x000fe200078e0208 */
[----:B------:R-:W-:Y:S02]  /*a7f0*/  F2FP.F16.F32.PACK_AB R64, R65, R64 ;  /* 0x000000404140723e */ /* 0x000fe400000000ff */
[----:B------:R-:W-:Y:S02]  /*a800*/  F2FP.F16.F32.PACK_AB R58, R61, R60 ;  /* 0x0000003c3d3a723e */ /* 0x000fe400000000ff */
[C---:B------:R-:W-:Y:S02]  /*a810*/  IADD3 R175, P1, R110.reuse, 0x20, RZ ;  /* 0x000000206eaf7810 */ /* 0x040fe40007f3e0ff */
[----:B------:R-:W-:-:S02]  /*a820*/  IADD3 R177, P0, R110, 0x40, RZ ;  /* 0x000000406eb17810 */ /* 0x000fc40007f1e0ff */
[C---:B------:R-:W-:Y:S01]  /*a830*/  IADD3 R179, P4, R110.reuse, 0x60, RZ ;  /* 0x000000606eb37810 */ /* 0x040fe20007f9e0ff */
[--C-:B------:R-:W-:Y:S01]  /*a840*/  IMAD.X R13, RZ, RZ, R111.reuse, P1 ;  /* 0x000000ffff0d7224 */ /* 0x100fe200008e066f */
[C---:B------:R-:W-:Y:S01]  /*a850*/  LOP3.LUT R11, R110.reuse, 0x380, RZ, 0xc0, !PT ;  /* 0x000003806e0b7812 */ /* 0x040fe200078ec0ff */
[--C-:B------:R-:W-:Y:S01]  /*a860*/  IMAD.X R15, RZ, RZ, R111.reuse, P0 ;  /* 0x000000ffff0f7224 */ /* 0x100fe200000e066f */
[C---:B------:R-:W-:Y:S01]  /*a870*/  IADD3 R181, P3, R110.reuse, 0x4000, RZ ;  /* 0x000040006eb57810 */ /* 0x040fe20007f7e0ff */
[--C-:B------:R-:W-:Y:S01]  /*a880*/  IMAD.X R21, RZ, RZ, R111.reuse, P4 ;  /* 0x000000ffff157224 */ /* 0x100fe200020e066f */
[C---:B------:R-:W-:Y:S02]  /*a890*/  IADD3 R183, P6, R110.reuse, 0x4020, RZ ;  /* 0x000040206eb77810 */ /* 0x040fe40007fde0ff */
[C---:B------:R-:W-:Y:S01]  /*a8a0*/  IADD3 R187, P2, R110.reuse, 0x4060, RZ ;  /* 0x000040606ebb7810 */ /* 0x040fe20007f5e0ff */
[--C-:B------:R-:W-:Y:S01]  /*a8b0*/  IMAD.X R31, RZ, RZ, R111.reuse, P3 ;  /* 0x000000ffff1f7224 */ /* 0x100fe200018e066f */
[C---:B------:R-:W-:Y:S01]  /*a8c0*/  IADD3 R189, P1, R110.reuse, 0x8000, RZ ;  /* 0x000080006ebd7810 */ /* 0x040fe20007f3e0ff */
[--C-:B------:R-:W-:Y:S01]  /*a8d0*/  IMAD.X R39, RZ, RZ, R111.reuse, P6 ;  /* 0x000000ffff277224 */ /* 0x100fe200030e066f */
[----:B------:R-:W-:Y:S01]  /*a8e0*/  LOP3.LUT R12, R175, 0x380, RZ, 0xc0, !PT ;  /* 0x00000380af0c7812 */ /* 0x000fe200078ec0ff */
[--C-:B------:R-:W-:Y:S01]  /*a8f0*/  IMAD.X R55, RZ, RZ, R111.reuse, P2 ;  /* 0x000000ffff377224 */ /* 0x100fe200010e066f */
[----:B------:R-:W-:Y:S01]  /*a900*/  IADD3 R185, P5, R110, 0x4040, RZ ;  /* 0x000040406eb97810 */ /* 0x000fe20007fbe0ff */
[----:B------:R-:W-:Y:S01]  /*a910*/  IMAD.X R63, RZ, RZ, R111, P1 ;  /* 0x000000ffff3f7224 */ /* 0x000fe200008e066f */
[----:B------:R-:W-:-:S02]  /*a920*/  LOP3.LUT R14, R177, 0x380, RZ, 0xc0, !PT ;  /* 0x00000380b10e7812 */ /* 0x000fc400078ec0ff */
[----:B------:R-:W-:Y:S02]  /*a930*/  LOP3.LUT R20, R179, 0x380, RZ, 0xc0, !PT ;  /* 0x00000380b3147812 */ /* 0x000fe400078ec0ff */
[----:B------:R-:W-:Y:S02]  /*a940*/  SHF.R.U64 R11, R11, 0x3, RZ ;  /* 0x000000030b0b7819 */ /* 0x000fe400000012ff */
[----:B------:R-:W-:Y:S02]  /*a950*/  LOP3.LUT R30, R181, 0x380, RZ, 0xc0, !PT ;  /* 0x00000380b51e7812 */ /* 0x000fe400078ec0ff */
[----:B------:R-:W-:Y:S02]  /*a960*/  IADD3 R191, P0, R110, 0x8020, RZ ;  /* 0x000080206ebf7810 */ /* 0x000fe40007f1e0ff */
[----:B------:R-:W-:Y:S02]  /*a970*/  SHF.R.U64 R12, R12, 0x3, RZ ;  /* 0x000000030c0c7819 */ /* 0x000fe400000012ff */
[----:B------:R-:W-:Y:S01]  /*a980*/  LOP3.LUT R38, R183, 0x380, RZ, 0xc0, !PT ;  /* 0x00000380b7267812 */ /* 0x000fe200078ec0ff */
[----:B------:R-:W-:Y:S01]  /*a990*/  IMAD.X R71, RZ, RZ, R111, P0 ;  /* 0x000000ffff477224 */ /* 0x000fe200000e066f */
[----:B------:R-:W-:-:S02]  /*a9a0*/  IADD3 R193, P4, R110, 0x8040, RZ ;  /* 0x000080406ec17810 */ /* 0x000fc40007f9e0ff */
[----:B------:R-:W-:Y:S02]  /*a9b0*/  IADD3.X R47, RZ, R111, RZ, P5, !PT ;  /* 0x0000006fff2f7210 */ /* 0x000fe40002ffe4ff */
[----:B------:R-:W-:Y:S01]  /*a9c0*/  SHF.R.U64 R14, R14, 0x3, RZ ;  /* 0x000000030e0e7819 */ /* 0x000fe200000012ff */
[--C-:B------:R-:W-:Y:S01]  /*a9d0*/  IMAD.X R79, RZ, RZ, R111.reuse, P4 ;  /* 0x000000ffff4f7224 */ /* 0x100fe200020e066f */
[----:B------:R-:W-:Y:S02]  /*a9e0*/  LOP3.LUT R46, R185, 0x380, RZ, 0xc0, !PT ;  /* 0x00000380b92e7812 */ /* 0x000fe400078ec0ff */
[C---:B------:R-:W-:Y:S02]  /*a9f0*/  IADD3 R195, P3, R110.reuse, 0x8060, RZ ;  /* 0x000080606ec37810 */ /* 0x040fe40007f7e0ff */
[C---:B------:R-:W-:Y:S02]  /*aa00*/  IADD3 R197, P6, R110.reuse, 0xc000, RZ ;  /* 0x0000c0006ec57810 */ /* 0x040fe40007fde0ff */
[C---:B------:R-:W-:Y:S01]  /*aa10*/  IADD3 R4, P5, R110.reuse, 0xc020, RZ ;  /* 0x0000c0206e047810 */ /* 0x040fe20007fbe0ff */
[--C-:B------:R-:W-:Y:S01]  /*aa20*/  IMAD.X R95, RZ, RZ, R111.reuse, P3 ;  /* 0x000000ffff5f7224 */ /* 0x100fe200018e066f */
[C---:B------:R-:W-:Y:S01]  /*aa30*/  IADD3 R106, P2, R110.reuse, 0xc040, RZ ;  /* 0x0000c0406e6a7810 */ /* 0x040fe20007f5e0ff */
[--C-:B------:R-:W-:Y:S01]  /*aa40*/  IMAD.X R99, RZ, RZ, R111.reuse, P6 ;  /* 0x000000ffff637224 */ /* 0x100fe200030e066f */
[----:B------:R-:W-:Y:S01]  /*aa50*/  IADD3 R6, P1, R110, 0xc060, RZ ;  /* 0x0000c0606e067810 */ /* 0x000fe20007f3e0ff */
[--C-:B------:R-:W-:Y:S01]  /*aa60*/  IMAD.X R103, RZ, RZ, R111.reuse, P5 ;  /* 0x000000ffff677224 */ /* 0x100fe200028e066f */
[----:B------:R-:W-:Y:S01]  /*aa70*/  SHF.R.U64 R20, R20, 0x3, RZ ;  /* 0x0000000314147819 */ /* 0x000fe200000012ff */
[----:B------:R-:W-:Y:S01]  /*aa80*/  IMAD.X R107, RZ, RZ, R111, P2 ;  /* 0x000000ffff6b7224 */ /* 0x000fe200010e066f */
[----:B------:R-:W-:-:S02]  /*aa90*/  LOP3.LUT R54, R187, 0x380, RZ, 0xc0, !PT ;  /* 0x00000380bb367812 */ /* 0x000fc400078ec0ff */
[----:B------:R-:W-:Y:S01]  /*aaa0*/  LOP3.LUT R110, R11, R110, RZ, 0x3c, !PT ;  /* 0x0000006e0b6e7212 */ /* 0x000fe200078e3cff */
[----:B------:R-:W-:Y:S01]  /*aab0*/  IMAD.X R11, RZ, RZ, R111, P1 ;  /* 0x000000ffff0b7224 */ /* 0x000fe200008e066f */
[----:B------:R-:W-:Y:S02]  /*aac0*/  SHF.R.U64 R30, R30, 0x3, RZ ;  /* 0x000000031e1e7819 */ /* 0x000fe400000012ff */
[----:B------:R-:W-:Y:S02]  /*aad0*/  LOP3.LUT R62, R189, 0x380, RZ, 0xc0, !PT ;  /* 0x00000380bd3e7812 */ /* 0x000fe400078ec0ff */
[----:B------:R-:W-:Y:S02]  /*aae0*/  LOP3.LUT R12, R12, R175, RZ, 0x3c, !PT ;  /* 0x000000af0c0c7212 */ /* 0x000fe400078e3cff */
[----:B------:R-:W-:Y:S02]  /*aaf0*/  SHF.R.U64 R38, R38, 0x3, RZ ;  /* 0x0000000326267819 */ /* 0x000fe400000012ff */
[----:B------:R-:W-:-:S02]  /*ab00*/  LOP3.LUT R70, R191, 0x380, RZ, 0xc0, !PT ;  /* 0x00000380bf467812 */ /* 0x000fc400078ec0ff */
[----:B------:R-:W-:Y:S02]  /*ab10*/  LOP3.LUT R14, R14, R177, RZ, 0x3c, !PT ;  /* 0x000000b10e0e7212 */ /* 0x000fe400078e3cff */
        /* <DEDUP_REMOVED lines=8> */
[----:B------:R-:W-:Y:S02]  /*aba0*/  MOV R110, R110 ;  /* 0x0000006e006e7202 */ /* 0x000fe40000000f00 */
[----:B------:R-:W-:Y:S02]  /*abb0*/  LOP3.LUT R38, R38, R183, RZ, 0x3c, !PT ;  /* 0x000000b726267212 */ /* 0x000fe400078e3cff */
[----:B------:R-:W-:Y:S01]  /*abc0*/  SHF.R.U64 R70, R70, 0x3, RZ ;  /* 0x0000000346467819 */ /* 0x000fe200000012ff */
[----:B------:R-:W-:Y:S01]  /*abd0*/  STSM.16.M88.4 [R110], R24 ;  /* 0x000000186e007844 */ /* 0x000fe20000000200 */
[----:B------:R-:W-:-:S02]  /*abe0*/  LOP3.LUT R102, R4, 0x380, RZ, 0xc0, !PT ;  /* 0x0000038004667812 */ /* 0x000fc400078ec0ff */
[----:B------:R-:W-:Y:S02]  /*abf0*/  MOV R12, R12 ;  /* 0x0000000c000c7202 */ /* 0x000fe40000000f00 */
[----:B------:R-:W-:Y:S02]  /*ac00*/  LOP3.LUT R46, R46, R185, RZ, 0x3c, !PT ;  /* 0x000000b92e2e7212 */ /* 0x000fe400078e3cff */
[----:B------:R-:W-:Y:S01]  /*ac10*/  SHF.R.U64 R78, R78, 0x3, RZ ;  /* 0x000000034e4e7819 */ /* 0x000fe200000012ff */
[----:B------:R-:W-:Y:S01]  /*ac20*/  STSM.16.M88.4 [R12], R32 ;  /* 0x000000200c007844 */ /* 0x000fe20000000200 */
[----:B------:R-:W-:Y:S02]  /*ac30*/  LOP3.LUT R111, R106, 0x380, RZ, 0xc0, !PT ;  /* 0x000003806a6f7812 */ /* 0x000fe400078ec0ff */
[----:B------:R-:W-:Y:S02]  /*ac40*/  MOV R14, R14 ;  /* 0x0000000e000e7202 */ /* 0x000fe40000000f00 */
[----:B------:R-:W-:-:S02]  /*ac50*/  LOP3.LUT R54, R54, R187, RZ, 0x3c, !PT ;  /* 0x000000bb36367212 */ /* 0x000fc400078e3cff */
[----:B------:R-:W-:Y:S01]  /*ac60*/  SHF.R.U64 R94, R94, 0x3, RZ ;  /* 0x000000035e5e7819 */ /* 0x000fe200000012ff */
[----:B------:R-:W-:Y:S01]  /*ac70*/  STSM.16.M88.4 [R14], R40 ;  /* 0x000000280e007844 */ /* 0x000fe20000000200 */
[----:B------:R-:W-:Y:S02]  /*ac80*/  LOP3.LUT R163, R6, 0x380, RZ, 0xc0, !PT ;  /* 0x0000038006a37812 */ /* 0x000fe400078ec0ff */
[----:B------:R-:W-:Y:S02]  /*ac90*/  MOV R20, R20 ;  /* 0x0000001400147202 */ /* 0x000fe40000000f00 */
[----:B------:R-:W-:Y:S02]  /*aca0*/  LOP3.LUT R62, R62, R189, RZ, 0x3c, !PT ;  /* 0x000000bd3e3e7212 */ /* 0x000fe400078e3cff */
[----:B------:R-:W-:Y:S01]  /*acb0*/  SHF.R.U64 R98, R98, 0x3, RZ ;  /* 0x0000000362627819 */ /* 0x000fe200000012ff */
[----:B------:R-:W-:Y:S01]  /*acc0*/  STSM.16.M88.4 [R20], R48 ;  /* 0x0000003014007844 */ /* 0x000fe20000000200 */
[----:B------:R-:W-:-:S02]  /*acd0*/  MOV R30, R30 ;  /* 0x0000001e001e7202 */ /* 0x000fc40000000f00 */
[----:B------:R-:W-:Y:S02]  /*ace0*/  F2FP.F16.F32.PACK_AB R59, R155, R59 ;  /* 0x0000003b9b3b723e */ /* 0x000fe400000000ff */
[----:B------:R-:W-:Y:S02]  /*acf0*/  F2FP.F16.F32.PACK_AB R65, R154, R66 ;  /* 0x000000429a41723e */ /* 0x000fe400000000ff */
[----:B------:R-:W-:Y:S01]  /*ad00*/  F2FP.F16.F32.PACK_AB R72, R73, R72 ;  /* 0x000000484948723e */ /* 0x000fe200000000ff */
[----:B------:R-:W-:Y:S01]  /*ad10*/  STSM.16.M88.4 [R30], R56 ;  /* 0x000000381e007844 */ /* 0x000fe20000000200 */
[----:B------:R-:W-:Y:S02]  /*ad20*/  LOP3.LUT R70, R70, R191, RZ, 0x3c, !PT ;  /* 0x000000bf46467212 */ /* 0x000fe400078e3cff */
[----:B------:R-:W-:Y:S02]  /*ad30*/  SHF.R.U64 R29, R102, 0x3, RZ ;  /* 0x00000003661d7819 */ /* 0x000fe400000012ff */
[----:B------:R-:W-:-:S02]  /*ad40*/  MOV R38, R38 ;  /* 0x0000002600267202 */ /* 0x000fc40000000f00 */
[----:B------:R-:W-:Y:S02]  /*ad50*/  F2FP.F16.F32.PACK_AB R66, R69, R68 ;  /* 0x000000444542723e */ /* 0x000fe400000000ff */
[----:B------:R-:W-:Y:S02]  /*ad60*/  F2FP.F16.F32.PACK_AB R67, R153, R67 ;  /* 0x000000439943723e */ /* 0x000fe400000000ff */
[----:B------:R-:W-:Y:S02]  /*ad70*/  F2FP.F16.F32.PACK_AB R73, R152, R74 ;  /* 0x0000004a9849723e */ /* 0x000fe400000000ff */
[----:B------:R-:W-:Y:S01]  /*ad80*/  F2FP.F16.F32.PACK_AB R80, R81, R80 ;  /* 0x000000505150723e */ /* 0x000fe200000000ff */
[----:B------:R-:W-:Y:S01]  /*ad90*/  STSM.16.M88.4 [R38], R64 ;  /* 0x0000004026007844 */ /* 0x000fe20000000200 */
[----:B------:R-:W-:Y:S02]  /*ada0*/  R2UR UR6, R215 ;  /* 0x00000000d70672ca */ /* 0x000fe400000e0000 */
[----:B------:R-:W-:-:S02]  /*adb0*/  R2UR UR4, R214 ;  /* 0x00000000d60472ca */ /* 0x000fc400000e0000 */
[----:B------:R-:W-:Y:S02]  /*adc0*/  LOP3.LUT R78, R78, R193, RZ, 0x3c, !PT ;  /* 0x000000c14e4e7212 */ /* 0x000fe400078e3cff */
[----:B------:R-:W-:Y:S02]  /*add0*/  SHF.R.U64 R111, R111, 0x3, RZ ;  /* 0x000000036f6f7819 */ /* 0x000fe400000012ff */
[----:B------:R-:W-:Y:S02]  /*ade0*/  MOV R46, R46 ;  /* 0x0000002e002e7202 */ /* 0x000fe40000000f00 */
[----:B------:R-:W-:Y:S02]  /*adf0*/  F2FP.F16.F32.PACK_AB R74, R77, R76 ;  /* 0x0000004c4d4a723e */ /* 0x000fe400000000ff */
[----:B------:R-:W-:Y:S02]  /*ae00*/  F2FP.F16.F32.PACK_AB R75, R19, R75 ;  /* 0x0000004b134b723e */ /* 0x000fe400000000ff */
[----:B------:R-:W-:Y:S01]  /*ae10*/  F2FP.F16.F32.PACK_AB R81, R3, R82 ;  /* 0x000000520351723e */ /* 0x000fe200000000ff */
[----:B------:R-:W-:Y:S01]  /*ae20*/  USHF.L.U64.HI UR9, UR4, 0x2, UR6 ;  /* 0x0000000204097899 */ /* 0x000fe20008010206 */
[----:B------:R-:W-:Y:S01]  /*ae30*/  LOP3.LUT R94, R94, R195, RZ, 0x3c, !PT ;  /* 0x000000c35e5e7212 */ /* 0x000fe200078e3cff */
[----:B------:R-:W-:Y:S01]  /*ae40*/  STSM.16.M88.4 [R46], R72 ;  /* 0x000000482e007844 */ /* 0x000fe20000000200 */
[----:B------:R-:W-:Y:S01]  /*ae50*/  SHF.R.U64 R163, R163, 0x3, RZ ;  /* 0x00000003a3a37819 */ /* 0x000fe200000012ff */
[----:B------:R-:W-:Y:S01]  /*ae60*/  ULDC.64 UR6, c[0x0][0xbd8] ;  /* 0x0002f60000067ab9 */ /* 0x000fe20000000a00 */
[----:B------:R-:W-:Y:S01]  /*ae70*/  MOV R54, R54 ;  /* 0x0000003600367202 */ /* 0x000fe20000000f00 */
[----:B------:R-:W-:Y:S01]  /*ae80*/  UISETP.NE.U32.AND UP0, UPT, UR6, URZ, UPT ;  /* 0x0000003f0600728c */ /* 0x000fe2000bf05070 */
[----:B------:R-:W-:Y:S01]  /*ae90*/  F2FP.F16.F32.PACK_AB R82, R85, R84 ;  /* 0x000000545552723e */ /* 0x000fe200000000ff */
[----:B------:R-:W-:Y:S01]  /*aea0*/  USHF.L.U32 UR8, UR4, 0x2, URZ ;  /* 0x0000000204087899 */ /* 0x000fe2000800063f */
[----:B------:R-:W-:Y:S01]  /*aeb0*/  F2FP.F16.F32.PACK_AB R83, R83, R86 ;  /* 0x000000565353723e */ /* 0x000fe200000000ff */
[----:B------:R-:W-:Y:S01]  /*aec0*/  UISETP.NE.AND.EX UP0, UPT, UR7, URZ, UPT, UP0 ;  /* 0x0000003f0700728c */ /* 0x000fe2000bf05300 */
[----:B------:R-:W-:Y:S01]  /*aed0*/  LOP3.LUT R98, R98, R197, RZ, 0x3c, !PT ;  /* 0x000000c562627212 */ /* 0x000fe200078e3cff */
[----:B------:R-:W-:Y:S01]  /*aee0*/  UIADD3 UR4, UP1, UR8, UR6, URZ ;  /* 0x0000000608047290 */ /* 0x000fe2000ff3e03f */
[----:B------:R-:W-:Y:S01]  /*aef0*/  MOV R62, R62 ;  /* 0x0000003e003e7202 */ /* 0x000fe20000000f00 */
[----:B------:R0:W-:Y:S01]  /*af00*/  STSM.16.M88.4 [R54], R80 ;  /* 0x0000005036007844 */ /* 0x0001e20000000200 */
[----:B------:R-:W-:Y:S01]  /*af10*/  F2FP.F16.F32.PACK_AB R84, R89, R88 ;  /* 0x000000585954723e */ /* 0x000fe200000000ff */
[----:B------:R-:W-:Y:S01]  /*af20*/  UIADD3.X UR6, UR9, UR7, URZ, UP1, !UPT ;  /* 0x0000000709067290 */ /* 0x000fe20008ffe43f */
[----:B------:R-:W-:-:S02]  /*af30*/  F2FP.F16.F32.PACK_AB R85, R91, R90 ;  /* 0x0000005a5b55723e */ /* 0x000fc400000000ff */
[----:B------:R-:W-:Y:S02]  /*af40*/  F2FP.F16.F32.PACK_AB R86, R93, R92 ;  /* 0x0000005c5d56723e */ /* 0x000fe400000000ff */
[----:B------:R-:W-:Y:S02]  /*af50*/  F2FP.F16.F32.PACK_AB R87, R164, R87 ;  /* 0x00000057a457723e */ /* 0x000fe400000000ff */
[----:B------:R-:W-:Y:S02]  /*af60*/  F2FP.F16.F32.PACK_AB R165, R166, R165 ;  /* 0x000000a5a6a5723e */ /* 0x000fe400000000ff */
[----:B------:R-:W-:Y:S01]  /*af70*/  LOP3.LUT R102, R29, R4, RZ, 0x3c, !PT ;  /* 0x000000041d667212 */ /* 0x000fe200078e3cff */
[----:B------:R1:W-:Y:S01]  /*af80*/  STSM.16.M88.4 [R62], R84 ;  /* 0x000000543e007844 */ /* 0x0003e20000000200 */
[----:B------:R-:W-:Y:S02]  /*af90*/  MOV R70, R70 ;  /* 0x0000004600467202 */ /* 0x000fe40000000f00 */
[----:B------:R-:W-:-:S02]  /*afa0*/  F2FP.F16.F32.PACK_AB R164, R97, R96 ;  /* 0x0000006061a4723e */ /* 0x000fc400000000ff */
[----:B------:R-:W-:Y:S02]  /*afb0*/  F2FP.F16.F32.PACK_AB R166, R101, R100 ;  /* 0x0000006465a6723e */ /* 0x000fe400000000ff */
[----:B------:R-:W-:Y:S02]  /*afc0*/  F2FP.F16.F32.PACK_AB R167, R168, R167 ;  /* 0x000000a7a8a7723e */ /* 0x000fe400000000ff */
[----:B------:R-:W-:Y:S02]  /*afd0*/  F2FP.F16.F32.PACK_AB R169, R170, R169 ;  /* 0x000000a9aaa9723e */ /* 0x000fe400000000ff */
[----:B------:R-:W-:Y:S01]  /*afe0*/  F2FP.F16.F32.PACK_AB R112, R113, R112 ;  /* 0x000000707170723e */ /* 0x000fe200000000ff */
[----:B------:R1:W-:Y:S01]  /*aff0*/  STSM.16.M88.4 [R70], R164 ;  /* 0x000000a446007844 */ /* 0x0003e20000000200 */
[----:B------:R-:W-:Y:S02]  /*b000*/  LOP3.LUT R106, R111, R106, RZ, 0x3c, !PT ;  /* 0x0000006a6f6a7212 */ /* 0x000fe400078e3cff */
[----:B------:R-:W-:-:S02]  /*b010*/  MOV R78, R78 ;  /* 0x0000004e004e7202 */ /* 0x000fc40000000f00 */
[----:B------:R-:W-:Y:S02]  /*b020*/  F2FP.F16.F32.PACK_AB R168, R105, R104 ;  /* 0x0000006869a8723e */ /* 0x000fe400000000ff */
[----:B------:R-:W-:Y:S02]  /*b030*/  F2FP.F16.F32.PACK_AB R170, R109, R108 ;  /* 0x0000006c6daa723e */ /* 0x000fe400000000ff */
[----:B------:R-:W-:Y:S02]  /*b040*/  F2FP.F16.F32.PACK_AB R171, R172, R171 ;  /* 0x000000abacab723e */ /* 0x000fe400000000ff */
[----:B------:R-:W-:Y:S02]  /*b050*/  F2FP.F16.F32.PACK_AB R113, R115, R114 ;  /* 0x000000727371723e */ /* 0x000fe400000000ff */
[----:B------:R-:W-:Y:S01]  /*b060*/  F2FP.F16.F32.PACK_AB R120, R121, R120 ;  /* 0x000000787978723e */ /* 0x000fe200000000ff */
[----:B------:R1:W-:Y:S01]  /*b070*/  STSM.16.M88.4 [R78], R168 ;  /* 0x000000a84e007844 */ /* 0x0003e20000000200 */
[----:B------:R-:W-:-:S02]  /*b080*/  LOP3.LUT R10, R163, R6, RZ, 0x3c, !PT ;  /* 0x00000006a30a7212 */ /* 0x000fc400078e3cff */
[----:B------:R-:W-:Y:S02]  /*b090*/  MOV R94, R94 ;  /* 0x0000005e005e7202 */ /* 0x000fe40000000f00 */
[----:B------:R-:W-:Y:S02]  /*b0a0*/  F2FP.F16.F32.PACK_AB R114, R117, R116 ;  /* 0x000000747572723e */ /* 0x000fe400000000ff */
[----:B------:R-:W-:Y:S02]  /*b0b0*/  F2FP.F16.F32.PACK_AB R115, R119, R118 ;  /* 0x000000767773723e */ /* 0x000fe400000000ff */
[----:B------:R-:W-:Y:S02]  /*b0c0*/  F2FP.F16.F32.PACK_AB R121, R123, R122 ;  /* 0x0000007a7b79723e */ /* 0x000fe400000000ff */
[----:B------:R-:W-:Y:S01]  /*b0d0*/  F2FP.F16.F32.PACK_AB R128, R129, R128 ;  /* 0x000000808180723e */ /* 0x000fe200000000ff */
[----:B------:R1:W-:Y:S01]  /*b0e0*/  STSM.16.M88.4 [R94], R112 ;  /* 0x000000705e007844 */ /* 0x0003e20000000200 */
[----:B------:R-:W-:-:S02]  /*b0f0*/  MOV R98, R98 ;  /* 0x0000006200627202 */ /* 0x000fc40000000f00 */
[----:B------:R-:W-:Y:S02]  /*b100*/  F2FP.F16.F32.PACK_AB R122, R125, R124 ;  /* 0x0000007c7d7a723e */ /* 0x000fe400000000ff */
[----:B------:R-:W-:Y:S02]  /*b110*/  F2FP.F16.F32.PACK_AB R123, R127, R126 ;  /* 0x0000007e7f7b723e */ /* 0x000fe400000000ff */
[----:B------:R-:W-:Y:S02]  /*b120*/  F2FP.F16.F32.PACK_AB R129, R131, R130 ;  /* 0x000000828381723e */ /* 0x000fe400000000ff */
[----:B------:R-:W-:Y:S01]  /*b130*/  F2FP.F16.F32.PACK_AB R136, R137, R136 ;  /* 0x000000888988723e */ /* 0x000fe200000000ff */
[----:B------:R1:W-:Y:S01]  /*b140*/  STSM.16.M88.4 [R98], R120 ;  /* 0x0000007862007844 */ /* 0x0003e20000000200 */
[----:B------:R-:W-:Y:S02]  /*b150*/  MOV R102, R102 ;  /* 0x0000006600667202 */ /* 0x000fe40000000f00 */
[----:B------:R-:W-:-:S02]  /*b160*/  F2FP.F16.F32.PACK_AB R130, R133, R132 ;  /* 0x000000848582723e */ /* 0x000fc400000000ff */
[----:B------:R-:W-:Y:S02]  /*b170*/  F2FP.F16.F32.PACK_AB R131, R135, R134 ;  /* 0x000000868783723e */ /* 0x000fe400000000ff */
[----:B------:R-:W-:Y:S02]  /*b180*/  F2FP.F16.F32.PACK_AB R137, R139, R138 ;  /* 0x0000008a8b89723e */ /* 0x000fe400000000ff */
[----:B------:R-:W-:Y:S01]  /*b190*/  F2FP.F16.F32.PACK_AB R144, R145, R144 ;  /* 0x000000909190723e */ /* 0x000fe200000000ff */
[----:B------:R1:W-:Y:S01]  /*b1a0*/  STSM.16.M88.4 [R102], R128 ;  /* 0x0000008066007844 */ /* 0x0003e20000000200 */
[----:B------:R-:W-:Y:S02]  /*b1b0*/  MOV R106, R106 ;  /* 0x0000006a006a7202 */ /* 0x000fe40000000f00 */
[----:B------:R-:W-:Y:S02]  /*b1c0*/  F2FP.F16.F32.PACK_AB R138, R141, R140 ;  /* 0x0000008c8d8a723e */ /* 0x000fe400000000ff */
[----:B------:R-:W-:-:S02]  /*b1d0*/  F2FP.F16.F32.PACK_AB R139, R143, R142 ;  /* 0x0000008e8f8b723e */ /* 0x000fc400000000ff */
[----:B------:R-:W-:Y:S02]  /*b1e0*/  F2FP.F16.F32.PACK_AB R145, R147, R146 ;  /* 0x000000929391723e */ /* 0x000fe400000000ff */
[----:B------:R-:W-:Y:S01]  /*b1f0*/  MOV R4, R10 ;  /* 0x0000000a00047202 */ /* 0x000fe20000000f00 */
[----:B------:R1:W-:Y:S01]  /*b200*/  STSM.16.M88.4 [R106], R136 ;  /* 0x000000886a007844 */ /* 0x0003e20000000200 */
[----:B------:R-:W-:Y:S01]  /*b210*/  F2FP.F16.F32.PACK_AB R146, R149, R148 ;  /* 0x000000949592723e */ /* 0x000fe200000000ff */
[----:B------:R-:W-:Y:S01]  /*b220*/  IMAD.U32 R10, RZ, RZ, UR4 ;  /* 0x00000004ff0a7e24 */ /* 0x000fe2000f8e00ff */
[----:B------:R-:W-:Y:S02]  /*b230*/  F2FP.F16.F32.PACK_AB R147, R151, R150 ;  /* 0x000000969793723e */ /* 0x000fe400000000ff */
[----:B------:R-:W-:Y:S02]  /*b240*/  PLOP3.LUT P1, PT, PT, PT, UP0, 0x80, 0x0 ;  /* 0x000000000000781c */ /* 0x000fe40003f2f008 */
[----:B------:R-:W-:Y:S01]  /*b250*/  MOV R11, UR6 ;  /* 0x00000006000b7c02 */ /* 0x000fe20008000f00 */
[----:B------:R1:W-:Y:S01]  /*b260*/  STSM.16.M88.4 [R4], R144 ;  /* 0x0000009004007844 */ /* 0x0003e20000000200 */
[----:B------:R-:W-:Y:S01]  /*b270*/  ULDC.64 UR6, c[0x0][0xbe0] ;  /* 0x0002f80000067ab9 */ /* 0x000fe20000000a00 */
[----:B------:R-:W-:Y:S08]  /*b280*/  BAR.SYNC.DEFER_BLOCKING 0x1, 0x100 ;  /* 0x0044000000007b1d */ /* 0x000ff00000010000 */
[----:B------:R-:W2:Y:S01]  /*b290*/  @P1 LDG.E R3, desc[UR10][R10.64] ;  /* 0x0000000a0a031981 */ /* 0x000ea2000c1e1900 */
[----:B------:R-:W-:Y:S01]  /*b2a0*/  UISETP.NE.U32.AND UP1, UPT, UR6, URZ, UPT ;  /* 0x0000003f0600728c */ /* 0x000fe2000bf25070 */
[----:B0-----:R-:W0:Y:S01]  /*b2b0*/  LDC R81, c[0x0][0xa88] ;  /* 0x0002a200ff517b82 */ /* 0x001e220000000800 */
[----:B------:R-:W-:Y:S01]  /*b2c0*/  IMAD R13, R22, 0x40, R18 ;  /* 0x00000040160d7824 */ /* 0x000fe200078e0212 */
[----:B------:R-:W-:Y:S01]  /*b2d0*/  UMOV UR4, URZ ;  /* 0x0000003f00047c82 */ /* 0x000fe20008000000 */
[----:B------:R-:W-:-:S02]  /*b2e0*/  UISETP.NE.AND.EX UP1, UPT, UR7, URZ, UPT, UP1 ;  /* 0x0000003f0700728c */ /* 0x000fc4000bf25310 */
[----:B------:R-:W-:-:S04]  /*b2f0*/  IMAD.WIDE R8, R13, 0x2, R8 ;  /* 0x000000020d087825 */ /* 0x000fc800078e0208 */
[----:B------:R-:W-:Y:S02]  /*b300*/  PLOP3.LUT P2, PT, PT, PT, UP1, 0x80, 0x0 ;  /* 0x000000000000781c */ /* 0x000fe40003f4f018 */
[----:B------:R-:W-:-:S03]  /*b310*/  IADD3 R25, P0, R8, 0x1000, RZ ;  /* 0x0000100008197810 */ /* 0x000fc60007f1e0ff */
[----:B------:R-:W-:-:S04]  /*b320*/  @UP1 UIADD3 UR6, UP2, UR8, UR6, URZ ;  /* 0x0000000608061290 */ /* 0x000fc8000ff5e03f */
[----:B------:R-:W-:Y:S02]  /*b330*/  @UP1 UIADD3.X UR7, UR9, UR7, URZ, UP2, !UPT ;  /* 0x0000000709071290 */ /* 0x000fe400097fe43f */
[----:B------:R-:W-:-:S04]  /*b340*/  IMAD.U32 R12, RZ, RZ, UR6 ;  /* 0x00000006ff0c7e24 */ /* 0x000fc8000f8e00ff */
[----:B------:R-:W-:-:S05]  /*b350*/  IMAD.U32 R13, RZ, RZ, UR7 ;  /* 0x00000007ff0d7e24 */ /* 0x000fca000f8e00ff */
[----:B0-----:R1:W5:Y:S01]  /*b360*/  @P2 LDG.E R81, desc[UR10][R12.64] ;  /* 0x0000000a0c512981 */ /* 0x001362000c1e1900 */
[----:B--2---:R-:W-:Y:S01]  /*b370*/  @P1 R2UR UR4, R3 ;  /* 0x00000000030412ca */ /* 0x004fe200000e0000 */
[----:B-1----:R-:W-:-:S14]  /*b380*/  @P2 BRA `(.L_x_284) ;  /* 0x0000000000142947 */ /* 0x002fdc0003800000 */
[----:B------:R-:W-:Y:S05]  /*b390*/  @!P1 BRA `(.L_x_284) ;  /* 0x0000000000109947 */ /* 0x000fea0003800000 */
[----:B------:R-:W-:Y:S02]  /*b3a0*/  ULDC.64 UR6, c[0x0][0x208] ;  /* 0x0000820000067ab9 */ /* 0x000fe40000000a00 */
[----:B------:R-:W2:Y:S04]  /*b3b0*/  LDG.E R4, desc[UR6][R10.64] ;  /* 0x000000060a047981 */ /* 0x000ea8000c1e1900 */
[----:B-----5:R-:W2:Y:S02]  /*b3c0*/  LDG.E R81, desc[UR6][R10.64+0x4] ;  /* 0x000004060a517981 */ /* 0x020ea4000c1e1900 */
[----:B--2---:R-:W-:-:S07]  /*b3d0*/  IMAD.IADD R81, R81, 0x1, -R4 ;  /* 0x0000000151517824 */ /* 0x004fce00078e0a04 */
.L_x_284:
[----:B------:R-:W-:Y:S01]  /*b3e0*/  R2UR UR16, R213 ;  /* 0x00000000d51072ca */ /* 0x000fe200000e0000 */
[----:B------:R-:W-:Y:S01]  /*b3f0*/  ULDC.64 UR12, c[0x0][0xb70] ;  /* 0x0002dc00000c7ab9 */ /* 0x000fe20000000a00 */
[----:B------:R-:W-:Y:S01]  /*b400*/  R2UR UR15, R215 ;  /* 0x00000000d70f72ca */ /* 0x000fe200000e0000 */
[----:B------:R-:W-:Y:S01]  /*b410*/  USHF.R.S32.HI UR9, URZ, 0x1f, UR4 ;  /* 0x0000001f3f097899 */ /* 0x000fe20008011404 */
[----:B------:R-:W-:Y:S01]  /*b420*/  R2UR UR14, R214 ;  /* 0x00000000d60e72ca */ /* 0x000fe200000e0000 */
[----:B------:R-:W-:Y:S01]  /*b430*/  UMOV UR8, UR4 ;  /* 0x0000000400087c82 */ /* 0x000fe20008000000 */
[----:B------:R-:W-:Y:S01]  /*b440*/  IMAD R6, R212, 0x80, R220 ;  /* 0x00000080d4067824 */ /* 0x000fe200078e02dc */
[----:B------:R-:W-:Y:S01]  /*b450*/  LOP3.LUT R24, R25, 0x380, RZ, 0xc0, !PT ;  /* 0x0000038019187812 */ /* 0x000fe200078ec0ff */
[----:B------:R-:W-:Y:S01]  /*b460*/  ULDC.64 UR18, c[0x0][0x208] ;  /* 0x0000820000127ab9 */ /* 0x000fe20000000a00 */
[C---:B------:R-:W-:Y:S02]  /*b470*/  IADD3 R11, P1, R8.reuse, 0x2000, RZ ;  /* 0x00002000080b7810 */ /* 0x040fe40007f3e0ff */
[----:B------:R-:W-:-:S02]  /*b480*/  IADD3 R13, P2, R8, 0x3000, RZ ;  /* 0x00003000080d7810 */ /* 0x000fc40007f5e0ff */
[----:B------:R-:W-:Y:S01]  /*b490*/  USHF.R.S32.HI UR11, URZ, 0x1f, UR16 ;  /* 0x0000001f3f0b7899 */ /* 0x000fe20008011410 */
[----:B------:R-:W-:Y:S01]  /*b4a0*/  SHF.R.U64 R24, R24, 0x3, RZ ;  /* 0x0000000318187819 */ /* 0x000fe200000012ff */
[----:B------:R-:W-:Y:S01]  /*b4b0*/  USEL UR15, UR15, URZ, !UP0 ;  /* 0x0000003f0f0f7287 */ /* 0x000fe2000c000000 */
[----:B------:R-:W-:Y:S01]  /*b4c0*/  LOP3.LUT R10, R11, 0x380, RZ, 0xc0, !PT ;  /* 0x000003800b0a7812 */ /* 0x000fe200078ec0ff */
[----:B------:R-:W-:Y:S01]  /*b4d0*/  UIMAD UR10, UR11, UR12, URZ ;  /* 0x0000000c0b0a72a4 */ /* 0x000fe2000f8e023f */
[----:B------:R-:W-:Y:S01]  /*b4e0*/  SHF.R.S32.HI R3, RZ, 0x1f, R6 ;  /* 0x0000001fff037819 */ /* 0x000fe20000011406 */
[----:B------:R-:W-:Y:S01]  /*b4f0*/  UIMAD.WIDE.U32 UR6, UR16, UR12, UR8 ;  /* 0x0000000c100672a5 */ /* 0x000fe2000f8e0008 */
[----:B------:R-:W-:Y:S01]  /*b500*/  LOP3.LUT R12, R13, 0x380, RZ, 0xc0, !PT ;  /* 0x000003800d0c7812 */ /* 0x000fe200078ec0ff */
[----:B------:R-:W-:Y:S01]  /*b510*/  UIMAD UR10, UR16, UR13, UR10 ;  /* 0x0000000d100a72a4 */ /* 0x000fe2000f8e020a */
[----:B------:R-:W-:Y:S01]  /*b520*/  LOP3.LUT R24, R24, R25, RZ, 0x3c, !PT ;  /* 0x0000001918187212 */ /* 0x000fe200078e3cff */
[----:B------:R-:W-:Y:S01]  /*b530*/  USEL UR14, UR14, URZ, !UP0 ;  /* 0x0000003f0e0e7287 */ /* 0x000fe2000c000000 */
[----:B------:R-:W-:Y:S01]  /*b540*/  SHF.R.U64 R10, R10, 0x3, RZ ;  /* 0x000000030a0a7819 */ /* 0x000fe200000012ff */
[----:B------:R-:W-:Y:S01]  /*b550*/  ULDC.64 UR12, c[0x0][0xb78] ;  /* 0x0002de00000c7ab9 */ /* 0x000fe20000000a00 */
[----:B------:R-:W-:Y:S01]  /*b560*/  UIADD3 UR7, UR7, UR10, URZ ;  /* 0x0000000a07077290 */ /* 0x000fe2000fffe03f */
[----:B------:R-:W-:Y:S01]  /*b570*/  SHF.R.U64 R12, R12, 0x3, RZ ;  /* 0x000000030c0c7819 */ /* 0x000fe200000012ff */
[----:B------:R-:W-:Y:S01]  /*b580*/  UIMAD UR8, UR15, UR12, URZ ;  /* 0x0000000c0f0872a4 */ /* 0x000fe2000f8e023f */
[--C-:B------:R-:W-:Y:S01]  /*b590*/  IMAD.X R25, RZ, RZ, R9.reuse, P0 ;  /* 0x000000ffff197224 */ /* 0x100fe200000e0609 */
[----:B------:R-:W-:Y:S01]  /*b5a0*/  UIMAD.WIDE.U32 UR6, UR14, UR12, UR6 ;  /* 0x0000000c0e0672a5 */ /* 0x000fe2000f8e0006 */
[----:B------:R-:W-:Y:S01]  /*b5b0*/  IADD3 R73, P0, R8, 0x8000, RZ ;  /* 0x0000800008497810 */ /* 0x000fe20007f1e0ff */
[----:B------:R-:W-:Y:S01]  /*b5c0*/  UIMAD UR8, UR14, UR13, UR8 ;  /* 0x0000000d0e0872a4 */ /* 0x000fe2000f8e0208 */
[----:B------:R-:W-:Y:S01]  /*b5d0*/  LOP3.LUT R10, R10, R11, RZ, 0x3c, !PT ;  /* 0x0000000b0a0a7212 */ /* 0x000fe200078e3cff */
[--C-:B------:R-:W-:Y:S01]  /*b5e0*/  IMAD.X R11, RZ, RZ, R9.reuse, P1 ;  /* 0x000000ffff0b7224 */ /* 0x100fe200008e0609 */
[----:B------:R-:W-:Y:S01]  /*b5f0*/  LOP3.LUT R12, R12, R13, RZ, 0x3c, !PT ;  /* 0x0000000d0c0c7212 */ /* 0x000fe200078e3cff */
[----:B------:R-:W-:Y:S01]  /*b600*/  IMAD.X R13, RZ, RZ, R9, P2 ;  /* 0x000000ffff0d7224 */ /* 0x000fe200010e0609 */
[----:B------:R-:W-:Y:S01]  /*b610*/  IADD3 R4, P3, R6, UR6, RZ ;  /* 0x0000000606047c10 */ /* 0x000fe2000ff7e0ff */
[----:B------:R-:W-:Y:S01]  /*b620*/  IMAD.U32 R14, RZ, RZ, UR8 ;  /* 0x00000008ff0e7e24 */ /* 0x000fe2000f8e00ff */
[----:B------:R-:W-:Y:S01]  /*b630*/  IADD3 R65, P1, R8, 0x9000, RZ ;  /* 0x0000900008417810 */ /* 0x000fe20007f3e0ff */
[----:B------:R-:W-:Y:S01]  /*b640*/  ULDC.64 UR12, c[0x0][0xaa0] ;  /* 0x0002a800000c7ab9 */ /* 0x000fe20000000a00 */
[----:B------:R-:W-:-:S02]  /*b650*/  LOP3.LUT R72, R73, 0x380, RZ, 0xc0, !PT ;  /* 0x0000038049487812 */ /* 0x000fc400078ec0ff */
[----:B------:R-:W-:Y:S01]  /*b660*/  IADD3.X R3, R3, UR7, R14, P3, !PT ;  /* 0x0000000703037c10 */ /* 0x000fe20009ffe40e */
[----:B------:R-:W-:Y:S01]  /*b670*/  ULDC.64 UR6, c[0x0][0xb40] ;  /* 0x0002d00000067ab9 */ /* 0x000fe20000000a00 */
[----:B------:R-:W-:Y:S02]  /*b680*/  IADD3 R53, P2, R8, 0xa000, RZ ;  /* 0x0000a00008357810 */ /* 0x000fe40007f5e0ff */
[----:B------:R-:W-:Y:S02]  /*b690*/  LEA R20, P3, R4, UR6, 0x2 ;  /* 0x0000000604147c11 */ /* 0x000fe4000f8610ff */
[----:B------:R-:W-:Y:S02]  /*b6a0*/  IADD3 R49, P6, R8, 0x4000, RZ ;  /* 0x0000400008317810 */ /* 0x000fe40007fde0ff */
[----:B------:R-:W-:Y:S01]  /*b6b0*/  LEA.HI.X R21, R4, UR7, R3, 0x2, P3 ;  /* 0x0000000704157c11 */ /* 0x000fe200098f1403 */
[----:B------:R-:W-:Y:S01]  /*b6c0*/  VIADD R4, R6, 0x8 ;  /* 0x0000000806047836 */ /* 0x000fe20000000000 */
[----:B------:R-:W-:-:S02]  /*b6d0*/  IADD3 R41, P5, R8, 0x5000, RZ ;  /* 0x0000500008297810 */ /* 0x000fc40007fbe0ff */
[C---:B------:R-:W-:Y:S02]  /*b6e0*/  IADD3 R37, P4, R8.reuse, 0x6000, RZ ;  /* 0x0000600008257810 */ /* 0x040fe40007f9e0ff */
[----:B------:R-:W-:Y:S02]  /*b6f0*/  IADD3 R29, P3, R8, 0x7000, RZ ;  /* 0x00007000081d7810 */ /* 0x000fe40007f7e0ff */
[----:B------:R-:W-:Y:S02]  /*b700*/  LOP3.LUT R64, R65, 0x380, RZ, 0xc0, !PT ;  /* 0x0000038041407812 */ /* 0x000fe400078ec0ff */
[----:B------:R-:W-:Y:S02]  /*b710*/  SHF.R.U64 R72, R72, 0x3, RZ ;  /* 0x0000000348487819 */ /* 0x000fe400000012ff */
[----:B------:R-:W-:Y:S02]  /*b720*/  LOP3.LUT R52, R53, 0x380, RZ, 0xc0, !PT ;  /* 0x0000038035347812 */ /* 0x000fe400078ec0ff */
[----:B------:R-:W-:-:S02]  /*b730*/  LOP3.LUT R48, R49, 0x380, RZ, 0xc0, !PT ;  /* 0x0000038031307812 */ /* 0x000fc400078ec0ff */
[----:B------:R-:W-:Y:S02]  /*b740*/  LOP3.LUT R40, R41, 0x380, RZ, 0xc0, !PT ;  /* 0x0000038029287812 */ /* 0x000fe400078ec0ff */
[----:B------:R-:W-:Y:S02]  /*b750*/  LOP3.LUT R36, R37, 0x380, RZ, 0xc0, !PT ;  /* 0x0000038025247812 */ /* 0x000fe400078ec0ff */
[----:B------:R-:W-:Y:S02]  /*b760*/  LOP3.LUT R28, R29, 0x380, RZ, 0xc0, !PT ;  /* 0x000003801d1c7812 */ /* 0x000fe400078ec0ff */
[----:B------:R-:W-:Y:S02]  /*b770*/  SHF.R.U64 R64, R64, 0x3, RZ ;  /* 0x0000000340407819 */ /* 0x000fe400000012ff */
[----:B------:R-:W-:Y:S01]  /*b780*/  LOP3.LUT R72, R72, R73, RZ, 0x3c, !PT ;  /* 0x0000004948487212 */ /* 0x000fe200078e3cff */
[----:B------:R-:W-:Y:S01]  /*b790*/  IMAD.X R73, RZ, RZ, R9, P0 ;  /* 0x000000ffff497224 */ /* 0x000fe200000e0609 */
[----:B------:R-:W-:-:S02]  /*b7a0*/  SHF.R.U64 R52, R52, 0x3, RZ ;  /* 0x0000000334347819 */ /* 0x000fc400000012ff */
[----:B------:R-:W-:Y:S02]  /*b7b0*/  SHF.R.U64 R48, R48, 0x3, RZ ;  /* 0x0000000330307819 */ /* 0x000fe400000012ff */
[----:B------:R-:W-:Y:S02]  /*b7c0*/  SHF.R.U64 R40, R40, 0x3, RZ ;  /* 0x0000000328287819 */ /* 0x000fe400000012ff */
[----:B------:R-:W-:Y:S02]  /*b7d0*/  SHF.R.U64 R36, R36, 0x3, RZ ;  /* 0x0000000324247819 */ /* 0x000fe400000012ff */
[----:B------:R-:W-:Y:S02]  /*b7e0*/  SHF.R.U64 R28, R28, 0x3, RZ ;  /* 0x000000031c1c7819 */ /* 0x000fe400000012ff */
[----:B------:R-:W-:Y:S02]  /*b7f0*/  LOP3.LUT P0, RZ, R217, 0x3, RZ, 0xc0, !PT ;  /* 0x00000003d9ff7812 */ /* 0x000fe4000780c0ff */
[----:B------:R-:W-:Y:S01]  /*b800*/  LOP3.LUT R64, R64, R65, RZ, 0x3c, !PT ;  /* 0x0000004140407212 */ /* 0x000fe200078e3cff */
[--C-:B------:R-:W-:Y:S01]  /*b810*/  IMAD.X R65, RZ, RZ, R9.reuse, P1 ;  /* 0x000000ffff417224 */ /* 0x100fe200008e0609 */
[----:B------:R-:W-:Y:S01]  /*b820*/  LOP3.LUT R52, R52, R53, RZ, 0x3c, !PT ;  /* 0x0000003534347212 */ /* 0x000fe200078e3cff */
[--C-:B------:R-:W-:Y:S01]  /*b830*/  IMAD.X R53, RZ, RZ, R9.reuse, P2 ;  /* 0x000000ffff357224 */ /* 0x100fe200010e0609 */
[----:B------:R-:W-:Y:S01]  /*b840*/  LOP3.LUT R48, R48, R49, RZ, 0x3c, !PT ;  /* 0x0000003130307212 */ /* 0x000fe200078e3cff */
[----:B------:R-:W-:Y:S01]  /*b850*/  IMAD.X R49, RZ, RZ, R9, P6 ;  /* 0x000000ffff317224 */ /* 0x000fe200030e0609 */
[----:B------:R-:W-:-:S02]  /*b860*/  LOP3.LUT R40, R40, R41, RZ, 0x3c, !PT ;  /* 0x0000002928287212 */ /* 0x000fc400078e3cff */
[----:B------:R-:W-:Y:S01]  /*b870*/  LOP3.LUT R36, R36, R37, RZ, 0x3c, !PT ;  /* 0x0000002524247212 */ /* 0x000fe200078e3cff */
[--C-:B------:R-:W-:Y:S01]  /*b880*/  IMAD.X R37, RZ, RZ, R9.reuse, P4 ;  /* 0x000000ffff257224 */ /* 0x100fe200020e0609 */
[----:B------:R-:W-:Y:S01]  /*b890*/  LOP3.LUT R28, R28, R29, RZ, 0x3c, !PT ;  /* 0x0000001d1c1c7212 */ /* 0x000fe200078e3cff */
[----:B------:R-:W-:Y:S01]  /*b8a0*/  IMAD.X R29, RZ, RZ, R9, P3 ;  /* 0x000000ffff1d7224 */ /* 0x000fe200018e0609 */
[----:B-----5:R-:W-:Y:S02]  /*b8b0*/  ISETP.GE.OR P1, PT, R6, R81, P0 ;  /* 0x000000510600720c */ /* 0x020fe40000726670 */
[----:B------:R-:W-:Y:S02]  /*b8c0*/  IADD3.X R41, RZ, R9, RZ, P5, !PT ;  /* 0x00000009ff297210 */ /* 0x000fe40002ffe4ff */
[C---:B------:R-:W-:Y:S02]  /*b8d0*/  IADD3 R6, P2, R8.reuse, 0xf000, RZ ;  /* 0x0000f00008067810 */ /* 0x040fe40007f5e0ff */
[----:B------:R-:W-:-:S02]  /*b8e0*/  IADD3 R45, P6, R8, 0xb000, RZ ;  /* 0x0000b000082d7810 */ /* 0x000fc40007fde0ff */
[C---:B------:R-:W-:Y:S02]  /*b8f0*/  IADD3 R77, P5, R8.reuse, 0xc000, RZ ;  /* 0x0000c000084d7810 */ /* 0x040fe40007fbe0ff */
[C---:B------:R-:W-:Y:S02]  /*b900*/  IADD3 R69, P4, R8.reuse, 0xd000, RZ ;  /* 0x0000d00008457810 */ /* 0x040fe40007f9e0ff */
[C---:B------:R-:W-:Y:S02]  /*b910*/  IADD3 R61, P3, R8.reuse, 0xe000, RZ ;  /* 0x0000e000083d7810 */ /* 0x040fe40007f7e0ff */
[----:B------:R-:W-:Y:S01]  /*b920*/  LOP3.LUT R33, R8, 0x380, RZ, 0xc0, !PT ;  /* 0x0000038008217812 */ /* 0x000fe200078ec0ff */
[----:B------:R-:W-:Y:S01]  /*b930*/  UIMAD UR6, UR9, UR12, URZ ;  /* 0x0000000c090672a4 */ /* 0x000fe2000f8e023f */
[----:B------:R-:W-:Y:S01]  /*b940*/  LOP3.LUT R3, R6, 0x380, RZ, 0xc0, !PT ;  /* 0x0000038006037812 */ /* 0x000fe200078ec0ff */
[----:B------:R0:W-:Y:S01]  /*b950*/  @!P1 STG.E desc[UR18][R20.64], R2 ;  /* 0x0000000214009986 */ /* 0x0001e2000c101912 */
[----:B------:R-:W-:-:S02]  /*b960*/  LOP3.LUT R44, R45, 0x380, RZ, 0xc0, !PT ;  /* 0x000003802d2c7812 */ /* 0x000fc400078ec0ff */
[----:B------:R-:W-:Y:S02]  /*b970*/  LOP3.LUT R76, R77, 0x380, RZ, 0xc0, !PT ;  /* 0x000003804d4c7812 */ /* 0x000fe400078ec0ff */
[----:B------:R-:W-:Y:S02]  /*b980*/  LOP3.LUT R68, R69, 0x380, RZ, 0xc0, !PT ;  /* 0x0000038045447812 */ /* 0x000fe400078ec0ff */
[----:B------:R-:W-:Y:S02]  /*b990*/  LOP3.LUT R60, R61, 0x380, RZ, 0xc0, !PT ;  /* 0x000003803d3c7812 */ /* 0x000fe400078ec0ff */
[----:B------:R-:W-:Y:S02]  /*b9a0*/  ISETP.GE.OR P0, PT, R4, R81, P0 ;  /* 0x000000510400720c */ /* 0x000fe40000706670 */
[----:B------:R-:W-:Y:S02]  /*b9b0*/  SHF.R.U64 R3, R3, 0x3, RZ ;  /* 0x0000000303037819 */ /* 0x000fe400000012ff */
[----:B------:R-:W-:-:S02]  /*b9c0*/  SHF.R.U64 R44, R44, 0x3, RZ ;  /* 0x000000032c2c7819 */ /* 0x000fc400000012ff */
[----:B------:R-:W-:Y:S02]  /*b9d0*/  SHF.R.U64 R76, R76, 0x3, RZ ;  /* 0x000000034c4c7819 */ /* 0x000fe400000012ff */
[----:B------:R-:W-:Y:S02]  /*b9e0*/  SHF.R.U64 R68, R68, 0x3, RZ ;  /* 0x0000000344447819 */ /* 0x000fe400000012ff */
[----:B------:R-:W-:Y:S02]  /*b9f0*/  SHF.R.U64 R60, R60, 0x3, RZ ;  /* 0x000000033c3c7819 */ /* 0x000fe400000012ff */
[----:B------:R-:W-:Y:S02]  /*ba00*/  SHF.R.U64 R33, R33, 0x3, RZ ;  /* 0x0000000321217819 */ /* 0x000fe400000012ff */
[--C-:B------:R-:W-:Y:S01]  /*ba10*/  SHF.R.S32.HI R19, RZ, 0x1f, R18.reuse ;  /* 0x0000001fff137819 */ /* 0x100fe20000011412 */
[----:B------:R-:W-:Y:S01]  /*ba20*/  UIMAD UR6, UR4, UR13, UR6 ;  /* 0x0000000d040672a4 */ /* 0x000fe2000f8e0206 */
[----:B------:R-:W-:Y:S01]  /*ba30*/  LOP3.LUT R56, R3, R6, RZ, 0x3c, !PT ;  /* 0x0000000603387212 */ /* 0x000fe200078e3cff */
[----:B------:R-:W-:Y:S01]  /*ba40*/  IMAD.U32 R3, RZ, RZ, UR12 ;  /* 0x0000000cff037e24 */ /* 0x000fe2000f8e00ff */
[----:B------:R-:W-:Y:S01]  /*ba50*/  LOP3.LUT R44, R44, R45, RZ, 0x3c, !PT ;  /* 0x0000002d2c2c7212 */ /* 0x000fe200078e3cff */
[--C-:B------:R-:W-:Y:S01]  /*ba60*/  IMAD.X R45, RZ, RZ, R9.reuse, P6 ;  /* 0x000000ffff2d7224 */ /* 0x100fe200030e0609 */
[----:B------:R-:W-:Y:S01]  /*ba70*/  LOP3.LUT R76, R76, R77, RZ, 0x3c, !PT ;  /* 0x0000004d4c4c7212 */ /* 0x000fe200078e3cff */
[--C-:B------:R-:W-:Y:S01]  /*ba80*/  IMAD.X R77, RZ, RZ, R9.reuse, P5 ;  /* 0x000000ffff4d7224 */ /* 0x100fe200028e0609 */
[----:B------:R-:W-:Y:S01]  /*ba90*/  LOP3.LUT R68, R68, R69, RZ, 0x3c, !PT ;  /* 0x0000004544447212 */ /* 0x000fe200078e3cff */
[--C-:B------:R-:W-:Y:S01]  /*baa0*/  IMAD.X R69, RZ, RZ, R9.reuse, P4 ;  /* 0x000000ffff457224 */ /* 0x100fe200020e0609 */
[----:B------:R-:W-:Y:S01]  /*bab0*/  LOP3.LUT R60, R60, R61, RZ, 0x3c, !PT ;  /* 0x0000003d3c3c7212 */ /* 0x000fe200078e3cff */
[--C-:B------:R-:W-:Y:S01]  /*bac0*/  IMAD.X R61, RZ, RZ, R9.reuse, P3 ;  /* 0x000000ffff3d7224 */ /* 0x100fe200018e0609 */
[----:B------:R-:W-:Y:S01]  /*bad0*/  LOP3.LUT R32, R33, R8, RZ, 0x3c, !PT ;  /* 0x0000000821207212 */ /* 0x000fe200078e3cff */
[----:B------:R-:W-:Y:S01]  /*bae0*/  IMAD.MOV.U32 R33, RZ, RZ, R9 ;  /* 0x000000ffff217224 */ /* 0x000fe200078e0009 */
[----:B------:R-:W-:Y:S01]  /*baf0*/  IADD3.X R57, RZ, R9, RZ, P2, !PT ;  /* 0x00000009ff397210 */ /* 0x000fe200017fe4ff */
[----:B0-----:R-:W-:Y:S01]  /*bb00*/  IMAD.WIDE.U32 R2, R3, UR4, R18 ;  /* 0x0000000403027c25 */ /* 0x001fe2000f8e0012 */
[----:B------:R0:W-:Y:S03]  /*bb10*/  @!P0 STG.E desc[UR18][R20.64+0x20], R0 ;  /* 0x0000200014008986 */ /* 0x0001e6000c101912 */
[----:B------:R-:W-:Y:S01]  /*bb20*/  VIADD R3, R3, UR6 ;  /* 0x0000000603037c36 */ /* 0x000fe20008000000 */
[----:B------:R-:W5:Y:S01]  /*bb30*/  LD.E.128 R32, desc[UR18][R32.64] ;  /* 0x0000001220207980 */ /* 0x000f62000c101d00 */
[----:B------:R-:W-:-:S03]  /*bb40*/  ULDC.64 UR6, c[0x0][0xae0] ;  /* 0x0002b80000067ab9 */ /* 0x000fc60000000a00 */
[----:B------:R-:W5:Y:S04]  /*bb50*/  LD.E.128 R24, desc[UR18][R24.64] ;  /* 0x0000001218187980 */ /* 0x000f68000c101d00 */
        /* <DEDUP_REMOVED lines=13> */
[----:B------:R-:W5:Y:S01]  /*bc30*/  LD.E.128 R56, desc[UR18][R56.64] ;  /* 0x0000001238387980 */ /* 0x000f62000c101d00 */
[----:B------:R-:W-:Y:S01]  /*bc40*/  IMAD R81, R212, -0x80, R81 ;  /* 0xffffff80d4517824 */ /* 0x000fe200078e0251 */
[----:B------:R-:W-:Y:S01]  /*bc50*/  UIMAD UR4, UR11, UR6, URZ ;  /* 0x000000060b0472a4 */ /* 0x000fe2000f8e023f */
[C---:B0-----:R-:W-:Y:S01]  /*bc60*/  VIADD R0, R22.reuse, 0x20 ;  /* 0x0000002016007836 */ /* 0x041fe20000000000 */
[----:B------:R-:W-:Y:S01]  /*bc70*/  @!PT LDS RZ, [RZ] ;  /* 0x00000000fffff984 */ /* 0x000fe20000000800 */
[----:B------:R-:W-:Y:S01]  /*bc80*/  @!PT LDS RZ, [RZ] ;  /* 0x00000000fffff984 */ /* 0x000fe20000000800 */
[----:B------:R-:W-:Y:S01]  /*bc90*/  @!PT LDS RZ, [RZ] ;  /* 0x00000000fffff984 */ /* 0x000fe20000000800 */
[----:B------:R-:W-:Y:S01]  /*bca0*/  @!PT LDS RZ, [RZ] ;  /* 0x00000000fffff984 */ /* 0x000fe20000000800 */
[----:B------:R0:W-:Y:S06]  /*bcb0*/  MEMBAR.ALL.CTA ;  /* 0x0000000000007992 */ /* 0x0001ec0000008000 */
[----:B0-----:R-:W0:Y:S01]  /*bcc0*/  FENCE.VIEW.ASYNC.S ;  /* 0x00000000000073c6 */ /* 0x001e220000000000 */
[----:B------:R-:W-:Y:S01]  /*bcd0*/  IMAD.U32 R19, RZ, RZ, UR6 ;  /* 0x00000006ff137e24 */ /* 0x000fe2000f8e00ff */
[----:B------:R-:W-:Y:S01]  /*bce0*/  UIMAD UR4, UR16, UR7, UR4 ;  /* 0x00000007100472a4 */ /* 0x000fe2000f8e0204 */
[----:B------:R-:W-:Y:S01]  /*bcf0*/  VIADD R4, R22, 0x60 ;  /* 0x0000006016047836 */ /* 0x000fe20000000000 */
[-C--:B------:R-:W-:Y:S01]  /*bd00*/  ISETP.GE.AND P0, PT, R0, R81.reuse, PT ;  /* 0x000000510000720c */ /* 0x080fe20003f06270 */
[C---:B------:R-:W-:Y:S01]  /*bd10*/  VIADD R0, R22.reuse, 0x40 ;  /* 0x0000004016007836 */ /* 0x040fe20000000000 */
[-C--:B------:R-:W-:Y:S01]  /*bd20*/  ISETP.GE.AND P3, PT, R22, R81.reuse, PT ;  /* 0x000000511600720c */ /* 0x080fe20003f66270 */
[----:B------:R-:W-:Y:S01]  /*bd30*/  IMAD.WIDE.U32 R2, R19, UR16, R2 ;  /* 0x0000001013027c25 */ /* 0x000fe2000f8e0002 */
[----:B------:R-:W-:Y:S01]  /*bd40*/  ULDC.64 UR6, c[0x0][0xae8] ;  /* 0x0002ba0000067ab9 */ /* 0x000fe20000000a00 */
[-C--:B------:R-:W-:Y:S01]  /*bd50*/  ISETP.GE.AND P2, PT, R4, R81.reuse, PT ;  /* 0x000000510400720c */ /* 0x080fe20003f46270 */
[----:B------:R-:W-:Y:S01]  /*bd60*/  BSSY B1, `(.L_x_285) ;  /* 0x0000025000017945 */ /* 0x000fe20003800000 */
[----:B------:R-:W-:Y:S01]  /*bd70*/  VIADD R3, R3, UR4 ;  /* 0x0000000403037c36 */ /* 0x000fe20008000000 */
[----:B------:R-:W-:Y:S01]  /*bd80*/  ISETP.GE.AND P1, PT, R0, R81, PT ;  /* 0x000000510000720c */ /* 0x000fe20003f26270 */
[----:B------:R-:W-:-:S02]  /*bd90*/  UIMAD UR4, UR15, UR6, URZ ;  /* 0x000000060f0472a4 */ /* 0x000fc4000f8e023f */
[----:B------:R-:W-:Y:S01]  /*bda0*/  IMAD.U32 R81, RZ, RZ, UR6 ;  /* 0x00000006ff517e24 */ /* 0x000fe2000f8e00ff */
[----:B------:R-:W-:Y:S01]  /*bdb0*/  SHF.R.S32.HI R23, RZ, 0x1f, R22 ;  /* 0x0000001fff177819 */ /* 0x000fe20000011416 */
[----:B------:R-:W-:Y:S01]  /*bdc0*/  VIADD R173, R173, 0x38820 ;  /* 0x00038820adad7836 */ /* 0x000fe20000000000 */
[----:B------:R-:W-:Y:S02]  /*bdd0*/  UIMAD UR4, UR14, UR7, UR4 ;  /* 0x000000070e0472a4 */ /* 0x000fe4000f8e0204 */
[----:B------:R-:W-:Y:S02]  /*bde0*/  IMAD.WIDE.U32 R80, R81, UR14, R2 ;  /* 0x0000000e51507c25 */ /* 0x000fe4000f8e0002 */
[----:B------:R-:W-:Y:S02]  /*bdf0*/  PRMT R173, RZ, 0x654, R173 ;  /* 0x00000654ffad7816 */ /* 0x000fe400000000ad */
[----:B------:R-:W-:Y:S01]  /*be00*/  IMAD.WIDE R20, R212, 0x80, R22 ;  /* 0x00000080d4147825 */ /* 0x000fe200078e0216 */
[----:B------:R-:W-:Y:S01]  /*be10*/  IADD3 R85, R81, UR4, RZ ;  /* 0x0000000451557c10 */ /* 0x000fe2000fffe0ff */
[----:B0-----:R0:W-:Y:S01]  /*be20*/  SYNCS.ARRIVE.TRANS64.RED.A1T0 RZ, [R173+URZ], RZ ;  /* 0x000000ffadff79a7 */ /* 0x0011e2000810043f */
[----:B------:R-:W-:Y:S05]  /*be30*/  @P3 BRA `(.L_x_286) ;  /* 0x00000000005c3947 */ /* 0x000fea0003800000 */
[----:B------:R-:W-:Y:S01]  /*be40*/  ULDC.64 UR6, c[0x0][0xad8] ;  /* 0x0002b60000067ab9 */ /* 0x000fe20000000a00 */
[----:B------:R-:W-:Y:S01]  /*be50*/  IMAD.MOV.U32 R2, RZ, RZ, R80 ;  /* 0x000000ffff027224 */ /* 0x000fe200078e0050 */
[----:B------:R-:W-:Y:S01]  /*be60*/  ULDC UR4, c[0x0][0xa8c] ;  /* 0x0002a30000047ab9 */ /* 0x000fe20000000800 */
[----:B------:R-:W-:Y:S01]  /*be70*/  IMAD R19, R21, UR6, RZ ;  /* 0x0000000615137c24 */ /* 0x000fe2000f8e02ff */
[C---:B------:R-:W-:Y:S01]  /*be80*/  ISETP.GE.AND P4, PT, R18.reuse, UR4, PT ;  /* 0x0000000412007c0c */ /* 0x040fe2000bf86270 */
[----:B------:R-:W-:Y:S01]  /*be90*/  IMAD.MOV.U32 R3, RZ, RZ, R85 ;  /* 0x000000ffff037224 */ /* 0x000fe200078e0055 */
[----:B------:R-:W-:Y:S01]  /*bea0*/  ULDC.64 UR8, c[0x0][0x208] ;  /* 0x0000820000087ab9 */ /* 0x000fe20000000a00 */
[----:B------:R-:W-:Y:S02]  /*beb0*/  VIADD R0, R18, 0x40 ;  /* 0x0000004012007836 */ /* 0x000fe40000000000 */
[----:B------:R-:W-:-:S03]  /*bec0*/  IMAD.WIDE.U32 R2, R20, UR6, R2 ;  /* 0x0000000614027c25 */ /* 0x000fc6000f8e0002 */
[----:B------:R-:W-:Y:S01]  /*bed0*/  ISETP.GE.AND P3, PT, R0, UR4, PT ;  /* 0x0000000400007c0c */ /* 0x000fe2000bf66270 */
[----:B------:R-:W-:Y:S01]  /*bee0*/  IMAD R19, R20, UR7, R19 ;  /* 0x0000000714137c24 */ /* 0x000fe2000f8e0213 */
[----:B------:R-:W-:Y:S01]  /*bef0*/  ULDC.64 UR6, c[0x0][0xa80] ;  /* 0x0002a00000067ab9 */ /* 0x000fe20000000a00 */
[----:B------:R-:W-:Y:S01]  /*bf00*/  VIADD R0, R18, 0x80 ;  /* 0x0000008012007836 */ /* 0x000fe20000000000 */
[----:B------:R-:W-:Y:S01]  /*bf10*/  LEA R82, P6, R2, UR6, 0x1 ;  /* 0x0000000602527c11 */ /* 0x000fe2000f8c08ff */
[----:B------:R-:W-:Y:S02]  /*bf20*/  IMAD.IADD R3, R3, 0x1, R19 ;  /* 0x0000000103037824 */ /* 0x000fe400078e0213 */
[----:B------:R-:W-:Y:S01]  /*bf30*/  VIADD R4, R18, 0xc0 ;  /* 0x000000c012047836 */ /* 0x000fe20000000000 */
[----:B------:R-:W-:Y:S02]  /*bf40*/  ISETP.GE.AND P5, PT, R0, UR4, PT ;  /* 0x0000000400007c0c */ /* 0x000fe4000bfa6270 */
[----:B------:R-:W-:-:S02]  /*bf50*/  LEA.HI.X R83, R2, UR7, R3, 0x1, P6 ;  /* 0x0000000702537c11 */ /* 0x000fc4000b0f0c03 */
[----:B------:R-:W-:-:S03]  /*bf60*/  ISETP.GE.AND P6, PT, R4, UR4, PT ;  /* 0x0000000404007c0c */ /* 0x000fc6000bfc6270 */
[----:B-----5:R1:W-:Y:S04]  /*bf70*/  @!P4 STG.E.128 desc[UR8][R82.64], R32 ;  /* 0x000000205200c986 */ /* 0x0203e8000c101d08 */
[----:B------:R1:W-:Y:S04]  /*bf80*/  @!P3 STG.E.128 desc[UR8][R82.64+0x80], R48 ;  /* 0x000080305200b986 */ /* 0x0003e8000c101d08 */
[----:B------:R1:W-:Y:S04]  /*bf90*/  @!P5 STG.E.128 desc[UR8][R82.64+0x100], R72 ;  /* 0x000100485200d986 */ /* 0x0003e8000c101d08 */
[----:B------:R1:W-:Y:S02]  /*bfa0*/  @!P6 STG.E.128 desc[UR8][R82.64+0x180], R76 ;  /* 0x0001804c5200e986 */ /* 0x0003e4000c101d08 */
.L_x_286:
[----:B------:R-:W-:Y:S05]  /*bfb0*/  BSYNC B1 ;  /* 0x0000000000017941 */ /* 0x000fea0003800000 */
.L_x_285:
[----:B------:R-:W-:Y:S04]  /*bfc0*/  BSSY B1, `(.L_x_287) ;  /* 0x000001b000017945 */ /* 0x000fe80003800000 */
[----:B------:R-:W-:Y:S05]  /*bfd0*/  @P0 BRA `(.L_x_288) ;  /* 0x0000000000640947 */ /* 0x000fea0003800000 */
[----:B------:R-:W-:Y:S01]  /*bfe0*/  IADD3 R19, P0, R20, 0x20, RZ ;  /* 0x0000002014137810 */ /* 0x000fe20007f1e0ff */
[C---:B------:R-:W-:Y:S01]  /*bff0*/  VIADD R2, R18.reuse, 0x40 ;  /* 0x0000004012027836 */ /* 0x040fe20000000000 */
[----:B------:R-:W-:Y:S01]  /*c000*/  ULDC UR4, c[0x0][0xa8c] ;  /* 0x0002a30000047ab9 */ /* 0x000fe20000000800 */
[----:B------:R-:W-:Y:S01]  /*c010*/  VIADD R3, R18, 0x80 ;  /* 0x0000008012037836 */ /* 0x000fe20000000000 */
[----:B------:R-:W-:Y:S01]  /*c020*/  ULDC.64 UR6, c[0x0][0xad8] ;  /* 0x0002b60000067ab9 */ /* 0x000fe20000000a00 */
[----:B------:R-:W-:Y:S01]  /*c030*/  IMAD.X R0, RZ, RZ, R21, P0 ;  /* 0x000000ffff007224 */ /* 0x000fe200000e0615 */
[----:B------:R-:W-:Y:S01]  /*c040*/  ISETP.GE.AND P4, PT, R2, UR4, PT ;  /* 0x0000000402007c0c */ /* 0x000fe2000bf86270 */
[----:B------:R-:W-:Y:S01]  /*c050*/  VIADD R4, R18, 0xc0 ;  /* 0x000000c012047836 */ /* 0x000fe20000000000 */
[----:B------:R-:W-:Y:S01]  /*c060*/  ISETP.GE.AND P5, PT, R3, UR4, PT ;  /* 0x0000000403007c0c */ /* 0x000fe2000bfa6270 */
[----:B------:R-:W-:Y:S01]  /*c070*/  IMAD.MOV.U32 R3, RZ, RZ, R85 ;  /* 0x000000ffff037224 */ /* 0x000fe200078e0055 */
[----:B------:R-:W-:Y:S01]  /*c080*/  MOV R2, R80 ;  /* 0x0000005000027202 */ /* 0x000fe20000000f00 */
[----:B------:R-:W-:Y:S01]  /*c090*/  IMAD R0, R0, UR6, RZ ;  /* 0x0000000600007c24 */ /* 0x000fe2000f8e02ff */
[----:B------:R-:W-:Y:S01]  /*c0a0*/  ISETP.GE.AND P3, PT, R18, UR4, PT ;  /* 0x0000000412007c0c */ /* 0x000fe2000bf66270 */
[----:B------:R-:W-:Y:S01]  /*c0b0*/  ULDC.64 UR8, c[0x0][0x208] ;  /* 0x0000820000087ab9 */ /* 0x000fe20000000a00 */
[----:B------:R-:W-:Y:S01]  /*c0c0*/  ISETP.GE.AND P6, PT, R4, UR4, PT ;  /* 0x0000000404007c0c */ /* 0x000fe2000bfc6270 */
[----:B------:R-:W-:-:S04]  /*c0d0*/  IMAD.WIDE.U32 R2, R19, UR6, R2 ;  /* 0x0000000613027c25 */ /* 0x000fc8000f8e0002 */
[----:B------:R-:W-:Y:S01]  /*c0e0*/  IMAD R19, R19, UR7, R0 ;  /* 0x0000000713137c24 */ /* 0x000fe2000f8e0200 */
[----:B------:R-:W-:Y:S02]  /*c0f0*/  ULDC.64 UR6, c[0x0][0xa80] ;  /* 0x0002a00000067ab9 */ /* 0x000fe40000000a00 */
[----:B-1---5:R-:W-:Y:S01]  /*c100*/  LEA R32, P0, R2, UR6, 0x1 ;  /* 0x0000000602207c11 */ /* 0x022fe2000f8008ff */
[----:B------:R-:W-:-:S05]  /*c110*/  IMAD.IADD R3, R3, 0x1, R19 ;  /* 0x0000000103037824 */ /* 0x000fca00078e0213 */
[----:B------:R-:W-:-:S05]  /*c120*/  LEA.HI.X R33, R2, UR7, R3, 0x1, P0 ;  /* 0x0000000702217c11 */ /* 0x000fca00080f0c03 */
[----:B------:R2:W-:Y:S04]  /*c130*/  @!P3 STG.E.128 desc[UR8][R32.64], R24 ;  /* 0x000000182000b986 */ /* 0x0005e8000c101d08 */
[----:B------:R2:W-:Y:S04]  /*c140*/  @!P4 STG.E.128 desc[UR8][R32.64+0x80], R40 ;  /* 0x000080282000c986 */ /* 0x0005e8000c101d08 */
[----:B------:R2:W-:Y:S04]  /*c150*/  @!P5 STG.E.128 desc[UR8][R32.64+0x100], R64 ;  /* 0x000100402000d986 */ /* 0x0005e8000c101d08 */
[----:B------:R2:W-:Y:S02]  /*c160*/  @!P6 STG.E.128 desc[UR8][R32.64+0x180], R68 ;  /* 0x000180442000e986 */ /* 0x0005e4000c101d08 */
.L_x_288:
[----:B------:R-:W-:Y:S05]  /*c170*/  BSYNC B1 ;  /* 0x0000000000017941 */ /* 0x000fea0003800000 */
.L_x_287:
        /* <DEDUP_REMOVED lines=9> */
[----:B------:R-:W-:Y:S01]  /*c210*/  IMAD.MOV.U32 R2, RZ, RZ, R80 ;  /* 0x000000ffff027224 */ /* 0x000fe200078e0050 */
[----:B------:R-:W-:Y:S01]  /*c220*/  ISETP.GE.AND P4, PT, R3, UR4, PT ;  /* 0x0000000403007c0c */ /* 0x000fe2000bf86270 */
[----:B------:R-:W-:Y:S01]  /*c230*/  IMAD.MOV.U32 R3, RZ, RZ, R85 ;  /* 0x000000ffff037224 */ /* 0x000fe200078e0055 */
[----:B------:R-:W-:Y:S01]  /*c240*/  ISETP.GE.AND P1, PT, R18, UR4, PT ;  /* 0x0000000412007c0c */ /* 0x000fe2000bf26270 */
[----:B------:R-:W-:Y:S01]  /*c250*/  IMAD R0, R0, UR6, RZ ;  /* 0x0000000600007c24 */ /* 0x000fe2000f8e02ff */
[----:B------:R-:W-:Y:S01]  /*c260*/  ULDC.64 UR8, c[0x0][0x208] ;  /* 0x0000820000087ab9 */ /* 0x000fe20000000a00 */
[----:B------:R-:W-:-:S02]  /*c270*/  VIADD R4, R18, 0xc0 ;  /* 0x000000c012047836 */ /* 0x000fc40000000000 */
[----:B------:R-:W-:-:S03]  /*c280*/  IMAD.WIDE.U32 R2, R19, UR6, R2 ;  /* 0x0000000613027c25 */ /* 0x000fc6000f8e0002 */
[----:B------:R-:W-:Y:S01]  /*c290*/  ISETP.GE.AND P5, PT, R4, UR4, PT ;  /* 0x0000000404007c0c */ /* 0x000fe2000bfa6270 */
[----:B------:R-:W-:Y:S01]  /*c2a0*/  IMAD R19, R19, UR7, R0 ;  /* 0x0000000713137c24 */ /* 0x000fe2000f8e0200 */
[----:B------:R-:W-:Y:S02]  /*c2b0*/  ULDC.64 UR6, c[0x0][0xa80] ;  /* 0x0002a00000067ab9 */ /* 0x000fe40000000a00 */
[----:B--2--5:R-:W-:Y:S01]  /*c2c0*/  LEA R24, P0, R2, UR6, 0x1 ;  /* 0x0000000602187c11 */ /* 0x024fe2000f8008ff */
[----:B------:R-:W-:-:S05]  /*c2d0*/  IMAD.IADD R3, R3, 0x1, R19 ;  /* 0x0000000103037824 */ /* 0x000fca00078e0213 */
[----:B------:R-:W-:-:S05]  /*c2e0*/  LEA.HI.X R25, R2, UR7, R3, 0x1, P0 ;  /* 0x0000000702197c11 */ /* 0x000fca00080f0c03 */
[----:B------:R3:W-:Y:S04]  /*c2f0*/  @!P1 STG.E.128 desc[UR8][R24.64], R8 ;  /* 0x0000000818009986 */ /* 0x0007e8000c101d08 */
[----:B------:R3:W-:Y:S04]  /*c300*/  @!P3 STG.E.128 desc[UR8][R24.64+0x80], R36 ;  /* 0x000080241800b986 */ /* 0x0007e8000c101d08 */
[----:B------:R3:W-:Y:S04]  /*c310*/  @!P4 STG.E.128 desc[UR8][R24.64+0x100], R52 ;  /* 0x000100341800c986 */ /* 0x0007e8000c101d08 */
[----:B------:R3:W-:Y:S02]  /*c320*/  @!P5 STG.E.128 desc[UR8][R24.64+0x180], R60 ;  /* 0x0001803c1800d986 */ /* 0x0007e4000c101d08 */
.L_x_290:
[----:B------:R-:W-:Y:S05]  /*c330*/  BSYNC B1 ;  /* 0x0000000000017941 */ /* 0x000fea0003800000 */
.L_x_289:
[----:B------:R-:W-:Y:S05]  /*c340*/  @P2 BRA `(.L_x_291) ;  /* 0x0000000c00a82947 */ /* 0x000fea0003800000 */
[----:B---3-5:R-:W-:Y:S01]  /*c350*/  IADD3 R9, P0, R20, 0x60, RZ ;  /* 0x0000006014097810 */ /* 0x028fe20007f1e0ff */
[----:B------:R-:W-:Y:S01]  /*c360*/  VIADD R0, R18, 0x40 ;  /* 0x0000004012007836 */ /* 0x000fe20000000000 */
[----:B------:R-:W-:Y:S01]  /*c370*/  ULDC.64 UR6, c[0x0][0xad8] ;  /* 0x0002b60000067ab9 */ /* 0x000fe20000000a00 */
[----:B------:R-:W-:Y:S01]  /*c380*/  IMAD.MOV.U32 R2, RZ, RZ, R80 ;  /* 0x000000ffff027224 */ /* 0x000fe200078e0050 */
[----:B------:R-:W-:Y:S01]  /*c390*/  IADD3.X R20, RZ, R21, RZ, P0, !PT ;  /* 0x00000015ff147210 */ /* 0x000fe200007fe4ff */
[----:B------:R-:W-:Y:S01]  /*c3a0*/  IMAD.MOV.U32 R3, RZ, RZ, R85 ;  /* 0x000000ffff037224 */ /* 0x000fe200078e0055 */
[----:B------:R-:W-:Y:S01]  /*c3b0*/  ULDC UR4, c[0x0][0xa8c] ;  /* 0x0002a30000047ab9 */ /* 0x000fe20000000800 */
[----:B------:R-:W-:Y:S01]  /*c3c0*/  ULDC.64 UR8, c[0x0][0x208] ;  /* 0x0000820000087ab9 */ /* 0x000fe20000000a00 */
[----:B------:R-:W-:Y:S01]  /*c3d0*/  ISETP.GE.AND P2, PT, R0, UR4, PT ;  /* 0x0000000400007c0c */ /* 0x000fe2000bf46270 */
[----:B------:R-:W-:Y:S01]  /*c3e0*/  IMAD R20, R20, UR6, RZ ;  /* 0x0000000614147c24 */ /* 0x000fe2000f8e02ff */
[C---:B------:R-:W-:Y:S01]  /*c3f0*/  ISETP.GE.AND P1, PT, R18.reuse, UR4, PT ;  /* 0x0000000412007c0c */ /* 0x040fe2000bf26270 */
[----:B------:R-:W-:-:S02]  /*c400*/  VIADD R0, R18, 0x80 ;  /* 0x0000008012007836 */ /* 0x000fc40000000000 */
[----:B------:R-:W-:-:S03]  /*c410*/  IMAD.WIDE.U32 R2, R9, UR6, R2 ;  /* 0x0000000609027c25 */ /* 0x000fc6000f8e0002 */
[----:B------:R-:W-:Y:S01]  /*c420*/  ISETP.GE.AND P3, PT, R0, UR4, PT ;  /* 0x0000000400007c0c */ /* 0x000fe2000bf66270 */
[----:B------:R-:W-:Y:S01]  /*c430*/  IMAD R9, R9, UR7, R20 ;  /* 0x0000000709097c24 */ /* 0x000fe2000f8e0214 */
[----:B------:R-:W-:Y:S01]  /*c440*/  ULDC.64 UR6, c[0x0][0xa80] ;  /* 0x0002a00000067ab9 */ /* 0x000fe20000000a00 */
[----:B------:R-:W-:Y:S01]  /*c450*/  VIADD R0, R18, 0xc0 ;  /* 0x000000c012007836 */ /* 0x000fe20000000000 */
[----:B------:R-:W-:Y:S01]  /*c460*/  LEA R8, P0, R2, UR6, 0x1 ;  /* 0x0000000602087c11 */ /* 0x000fe2000f8008ff */
[----:B------:R-:W-:-:S05]  /*c470*/  IMAD.IADD R3, R3, 0x1, R9 ;  /* 0x0000000103037824 */ /* 0x000fca00078e0209 */
[----:B------:R-:W-:Y:S02]  /*c480*/  LEA.HI.X R9, R2, UR7, R3, 0x1, P0 ;  /* 0x0000000702097c11 */ /* 0x000fe400080f0c03 */
[----:B------:R-:W-:-:S03]  /*c490*/  ISETP.GE.AND P0, PT, R0, UR4, PT ;  /* 0x0000000400007c0c */ /* 0x000fc6000bf06270 */
[----:B------:R4:W-:Y:S04]  /*c4a0*/  @!P1 STG.E.128 desc[UR8][R8.64], R12 ;  /* 0x0000000c08009986 */ /* 0x0009e8000c101d08 */
[----:B------:R4:W-:Y:S04]  /*c4b0*/  @!P2 STG.E.128 desc[UR8][R8.64+0x80], R28 ;  /* 0x0000801c0800a986 */ /* 0x0009e8000c101d08 */
[----:B------:R4:W-:Y:S02]  /*c4c0*/  @!P3 STG.E.128 desc[UR8][R8.64+0x100], R44 ;  /* 0x0001002c0800b986 */ /* 0x0009e4000c101d08 */
[----:B------:R-:W-:Y:S05]  /*c4d0*/  @P0 BRA `(.L_x_291) ;  /* 0x0000000c00440947 */ /* 0x000fea0003800000 */
[----:B------:R-:W-:Y:S02]  /*c4e0*/  ULDC.64 UR6, c[0x0][0x208] ;  /* 0x0000820000067ab9 */ /* 0x000fe40000000a00 */
[----:B------:R3:W-:Y:S01]  /*c4f0*/  STG.E.128 desc[UR6][R8.64+0x180], R56 ;  /* 0x0001803808007986 */ /* 0x0007e2000c101d06 */
[----:B------:R-:W-:Y:S05]  /*c500*/  BRA `(.L_x_291) ;  /* 0x0000000c00387947 */ /* 0x000fea0003800000 */
.L_x_283:
[----:B------:R-:W-:Y:S01]  /*c510*/  R2UR UR4, R214 ;  /* 0x00000000d60472ca */ /* 0x000fe200000e0000 */
[----:B------:R-:W-:Y:S01]  /*c520*/  ULDC.64 UR6, c[0x0][0xbd8] ;  /* 0x0002f60000067ab9 */ /* 0x000fe20000000a00 */
[----:B------:R-:W-:Y:S01]  /*c530*/  R2UR UR9, R215 ;  /* 0x00000000d70972ca */ /* 0x000fe200000e0000 */
[----:B------:R-:W-:Y:S01]  /*c540*/  UISETP.NE.U32.AND UP0, UPT, UR6, URZ, UPT ;  /* 0x0000003f0600728c */ /* 0x000fe2000bf05070 */
[----:B------:R-:W-:Y:S01]  /*c550*/  IMAD.MOV.U32 R13, RZ, RZ, RZ ;  /* 0x000000ffff0d7224 */ /* 0x000fe200078e00ff */
[----:B------:R-:W-:Y:S02]  /*c560*/  ULDC.64 UR10, c[0x0][0x208] ;  /* 0x00008200000a7ab9 */ /* 0x000fe40000000a00 */
[----:B------:R-:W-:-:S06]  /*c570*/  UISETP.NE.AND.EX UP0, UPT, UR7, URZ, UPT, UP0 ;  /* 0x0000003f0700728c */ /* 0x000fcc000bf05300 */
[----:B------:R-:W-:Y:S01]  /*c580*/  USHF.L.U32 UR8, UR4, 0x2, URZ ;  /* 0x0000000204087899 */ /* 0x000fe2000800063f */
[----:B------:R-:W0:Y:S01]  /*c590*/  LDC R11, c[0x0][0xa88] ;  /* 0x0002a200ff0b7b82 */ /* 0x000e220000000800 */
[----:B------:R-:W-:Y:S01]  /*c5a0*/  USHF.L.U64.HI UR9, UR4, 0x2, UR9 ;  /* 0x0000000204097899 */ /* 0x000fe20008010209 */
[----:B------:R-:W-:Y:S01]  /*c5b0*/  PLOP3.LUT P1, PT, PT, PT, UP0, 0x80, 0x0 ;  /* 0x000000000000781c */ /* 0x000fe20003f2f008 */
[----:B------:R-:W-:-:S04]  /*c5c0*/  UIADD3 UR4, UP1, UR8, UR6, URZ ;  /* 0x0000000608047290 */ /* 0x000fc8000ff3e03f */
[----:B------:R-:W-:Y:S02]  /*c5d0*/  UIADD3.X UR6, UR9, UR7, URZ, UP1, !UPT ;  /* 0x0000000709067290 */ /* 0x000fe40008ffe43f */
[----:B------:R-:W-:-:S04]  /*c5e0*/  IMAD.U32 R2, RZ, RZ, UR4 ;  /* 0x00000004ff027e24 */ /* 0x000fc8000f8e00ff */
[----:B------:R-:W-:Y:S01]  /*c5f0*/  IMAD.U32 R3, RZ, RZ, UR6 ;  /* 0x00000006ff037e24 */ /* 0x000fe2000f8e00ff */
[----:B------:R-:W-:Y:S02]  /*c600*/  ULDC.64 UR6, c[0x0][0xbe0] ;  /* 0x0002f80000067ab9 */ /* 0x000fe40000000a00 */
[----:B------:R-:W-:Y:S02]  /*c610*/  UISETP.NE.U32.AND UP1, UPT, UR6, URZ, UPT ;  /* 0x0000003f0600728c */ /* 0x000fe4000bf25070 */
[----:B------:R1:W5:Y:S02]  /*c620*/  @P1 LDG.E R13, desc[UR10][R2.64] ;  /* 0x0000000a020d1981 */ /* 0x000364000c1e1900 */
[----:B------:R-:W-:-:S06]  /*c630*/  UISETP.NE.AND.EX UP1, UPT, UR7, URZ, UPT, UP1 ;  /* 0x0000003f0700728c */ /* 0x000fcc000bf25310 */
[----:B------:R-:W-:-:S05]  /*c640*/  PLOP3.LUT P2, PT, PT, PT, UP1, 0x80, 0x0 ;  /* 0x000000000000781c */ /* 0x000fca0003f4f018 */
[----:B------:R-:W-:-:S04]  /*c650*/  @UP1 UIADD3 UR6, UP2, UR8, UR6, URZ ;  /* 0x0000000608061290 */ /* 0x000fc8000ff5e03f */
[----:B------:R-:W-:Y:S02]  /*c660*/  @UP1 UIADD3.X UR7, UR9, UR7, URZ, UP2, !UPT ;  /* 0x0000000709071290 */ /* 0x000fe400097fe43f */
[----:B------:R-:W-:-:S04]  /*c670*/  MOV R8, UR6 ;  /* 0x0000000600087c02 */ /* 0x000fc80008000f00 */
[----:B------:R-:W-:Y:S01]  /*c680*/  IMAD.U32 R9, RZ, RZ, UR7 ;  /* 0x00000007ff097e24 */ /* 0x000fe2000f8e00ff */
[----:B------:R-:W-:-:S04]  /*c690*/  ISETP.GE.AND P0, PT, R223, 0x80, PT ;  /* 0x00000080df00780c */ /* 0x000fc80003f06270 */
[----:B0-----:R1:W5:Y:S01]  /*c6a0*/  @P2 LDG.E R11, desc[UR10][R8.64] ;  /* 0x0000000a080b2981 */ /* 0x001362000c1e1900 */
[----:B------:R-:W-:Y:S08]  /*c6b0*/  @P2 BRA `(.L_x_292) ;  /* 0x0000000000142947 */ /* 0x000ff00003800000 */
[----:B------:R-:W-:Y:S05]  /*c6c0*/  @!P1 BRA `(.L_x_292) ;  /* 0x0000000000109947 */ /* 0x000fea0003800000 */
[----:B------:R-:W-:Y:S02]  /*c6d0*/  ULDC.64 UR6, c[0x0][0x208] ;  /* 0x0000820000067ab9 */ /* 0x000fe40000000a00 */
[----:B------:R-:W2:Y:S04]  /*c6e0*/  LDG.E R0, desc[UR6][R2.64] ;  /* 0x0000000602007981 */ /* 0x000ea8000c1e1900 */
[----:B-----5:R-:W2:Y:S02]  /*c6f0*/  LDG.E R11, desc[UR6][R2.64+0x4] ;  /* 0x00000406020b7981 */ /* 0x020ea4000c1e1900 */
[----:B--2---:R-:W-:-:S07]  /*c700*/  IMAD.IADD R11, R11, 0x1, -R0 ;  /* 0x000000010b0b7824 */ /* 0x004fce00078e0a00 */
.L_x_292:
[----:B------:R-:W-:Y:S01]  /*c710*/  R2UR UR7, R213 ;  /* 0x00000000d50772ca */ /* 0x000fe200000e0000 */
[----:B------:R-:W-:Y:S01]  /*c720*/  BSSY B1, `(.L_x_293) ;  /* 0x0000023000017945 */ /* 0x000fe20003800000 */
[----:B------:R-:W-:Y:S02]  /*c730*/  R2UR UR6, R214 ;  /* 0x00000000d60672ca */ /* 0x000fe400000e0000 */
[----:B------:R-:W-:Y:S02]  /*c740*/  R2UR UR4, R215 ;  /* 0x00000000d70472ca */ /* 0x000fe400000e0000 */
[----:B------:R-:W-:Y:S02]  /*c750*/  SHF.R.S32.HI R19, RZ, 0x1f, R18 ;  /* 0x0000001fff137819 */ /* 0x000fe40000011412 */
[----:B-----5:R-:W-:-:S05]  /*c760*/  SHF.R.S32.HI R4, RZ, 0x1f, R13 ;  /* 0x0000001fff047819 */ /* 0x020fca000001140d */
[----:B------:R-:W-:Y:S02]  /*c770*/  USHF.R.S32.HI UR7, URZ, 0x1f, UR7 ;  /* 0x0000001f3f077899 */ /* 0x000fe40008011407 */
[----:B------:R-:W-:Y:S02]  /*c780*/  USEL UR8, UR6, URZ, !UP0 ;  /* 0x0000003f06087287 */ /* 0x000fe4000c000000 */
[----:B------:R-:W-:Y:S01]  /*c790*/  USEL UR9, UR4, URZ, !UP0 ;  /* 0x0000003f04097287 */ /* 0x000fe2000c000000 */
[----:B------:R-:W-:Y:S11]  /*c7a0*/  @P0 BRA `(.L_x_294) ;  /* 0x0000000000680947 */ /* 0x000ff60003800000 */
[----:B------:R-:W0:Y:S02]  /*c7b0*/  S2R R0, SR_TID.X ;  /* 0x0000000000007919 */ /* 0x000e240000002100 */
[----:B0-----:R-:W-:-:S04]  /*c7c0*/  IMAD R0, R212, 0x80, R0 ;  /* 0x00000080d4007824 */ /* 0x001fc800078e0200 */
[----:B------:R-:W-:-:S05]  /*c7d0*/  VIADD R0, R0, 0xffffff80 ;  /* 0xffffff8000007836 */ /* 0x000fca0000000000 */
[----:B------:R-:W-:-:S13]  /*c7e0*/  ISETP.GE.AND P0, PT, R0, R11, PT ;  /* 0x0000000b0000720c */ /* 0x000fda0003f06270 */
[----:B------:R-:W-:Y:S05]  /*c7f0*/  @P0 BRA `(.L_x_294) ;  /* 0x0000000000540947 */ /* 0x000fea0003800000 */
[----:B------:R-:W-:Y:S01]  /*c800*/  R2UR UR6, R213 ;  /* 0x00000000d50672ca */ /* 0x000fe200000e0000 */
[----:B------:R-:W-:Y:S01]  /*c810*/  ULDC.64 UR10, c[0x0][0xb70] ;  /* 0x0002dc00000a7ab9 */ /* 0x000fe20000000a00 */
[C---:B-1----:R-:W-:Y:S01]  /*c820*/  IADD3 R2, P0, R0.reuse, R13, RZ ;  /* 0x0000000d00027210 */ /* 0x042fe20007f1e0ff */
[----:B------:R-:W-:Y:S02]  /*c830*/  UIMAD UR4, UR7, UR10, URZ ;  /* 0x0000000a070472a4 */ /* 0x000fe4000f8e023f */
[----:B------:R-:W-:Y:S01]  /*c840*/  IMAD.U32 R9, RZ, RZ, UR10 ;  /* 0x0000000aff097e24 */ /* 0x000fe2000f8e00ff */
[----:B------:R-:W-:Y:S01]  /*c850*/  ULDC.64 UR12, c[0x0][0x208] ;  /* 0x00008200000c7ab9 */ /* 0x000fe20000000a00 */
[----:B------:R-:W-:-:S06]  /*c860*/  LEA.HI.X.SX32 R3, R0, R4, 0x1, P0 ;  /* 0x0000000400037211 */ /* 0x000fcc00000f0eff */
[----:B------:R-:W-:Y:S02]  /*c870*/  UIMAD UR4, UR6, UR11, UR4 ;  /* 0x0000000b060472a4 */ /* 0x000fe4000f8e0204 */
[----:B------:R-:W-:Y:S01]  /*c880*/  IMAD.WIDE.U32 R2, R9, UR6, R2 ;  /* 0x0000000609027c25 */ /* 0x000fe2000f8e0002 */
[----:B------:R-:W-:Y:S02]  /*c890*/  ULDC.64 UR10, c[0x0][0xb78] ;  /* 0x0002de00000a7ab9 */ /* 0x000fe40000000a00 */
[----:B------:R-:W-:Y:S01]  /*c8a0*/  UIMAD UR6, UR9, UR10, URZ ;  /* 0x0000000a090672a4 */ /* 0x000fe2000f8e023f */
[----:B------:R-:W-:Y:S02]  /*c8b0*/  VIADD R3, R3, UR4 ;  /* 0x0000000403037c36 */ /* 0x000fe40008000000 */
[----:B------:R-:W-:Y:S01]  /*c8c0*/  IMAD.U32 R9, RZ, RZ, UR10 ;  /* 0x0000000aff097e24 */ /* 0x000fe2000f8e00ff */
[----:B------:R-:W-:-:S03]  /*c8d0*/  UIMAD UR6, UR8, UR11, UR6 ;  /* 0x0000000b080672a4 */ /* 0x000fc6000f8e0206 */
[----:B------:R-:W-:Y:S01]  /*c8e0*/  IMAD.WIDE.U32 R2, R9, UR8, R2 ;  /* 0x0000000809027c25 */ /* 0x000fe2000f8e0002 */
[----:B------:R-:W-:-:S03]  /*c8f0*/  ULDC.64 UR10, c[0x0][0xb40] ;  /* 0x0002d000000a7ab9 */ /* 0x000fc60000000a00 */
[----:B------:R-:W-:Y:S01]  /*c900*/  VIADD R3, R3, UR6 ;  /* 0x0000000603037c36 */ /* 0x000fe20008000000 */
[----:B------:R-:W-:-:S04]  /*c910*/  LEA R8, P0, R2, UR10, 0x2 ;  /* 0x0000000a02087c11 */ /* 0x000fc8000f8010ff */
[----:B------:R-:W-:Y:S01]  /*c920*/  LEA.HI.X R9, R2, UR11, R3, 0x2, P0 ;  /* 0x0000000b02097c11 */ /* 0x000fe200080f1403 */
[----:B------:R-:W-:-:S05]  /*c930*/  IMAD.MOV.U32 R3, RZ, RZ, -0x800000 ;  /* 0xff800000ff037424 */ /* 0x000fca00078e00ff */
[----:B------:R0:W-:Y:S03]  /*c940*/  STG.E desc[UR12][R8.64], R3 ;  /* 0x0000000308007986 */ /* 0x0001e6000c10190c */
.L_x_294:
[----:B------:R-:W-:Y:S05]  /*c950*/  BSYNC B1 ;  /* 0x0000000000017941 */ /* 0x000fea0003800000 */
.L_x_293:
[----:B------:R-:W-:Y:S01]  /*c960*/  ULDC.64 UR10, c[0x0][0xaa0] ;  /* 0x0002a800000a7ab9 */ /* 0x000fe20000000a00 */
[----:B------:R-:W-:Y:S01]  /*c970*/  R2UR UR6, R213 ;  /* 0x00000000d50672ca */ /* 0x000fe200000e0000 */
[----:B------:R-:W-:Y:S01]  /*c980*/  IMAD R0, R4, UR10, RZ ;  /* 0x0000000a04007c24 */ /* 0x000fe2000f8e02ff */
[----:B------:R-:W-:Y:S01]  /*c990*/  BSSY B1, `(.L_x_295) ;  /* 0x0000032000017945 */ /* 0x000fe20003800000 */
[----:B01----:R-:W-:-:S04]  /*c9a0*/  IMAD.WIDE.U32 R2, R13, UR10, R18 ;  /* 0x0000000a0d027c25 */ /* 0x003fc8000f8e0012 */
[----:B------:R-:W-:Y:S01]  /*c9b0*/  IMAD R13, R13, UR11, R0 ;  /* 0x0000000b0d0d7c24 */ /* 0x000fe2000f8e0200 */
[----:B------:R-:W-:Y:S01]  /*c9c0*/  ULDC.64 UR10, c[0x0][0xae0] ;  /* 0x0002b800000a7ab9 */ /* 0x000fe20000000a00 */
[----:B------:R-:W-:Y:S01]  /*c9d0*/  IMAD R15, R212, -0x80, R11 ;  /* 0xffffff80d40f7824 */ /* 0x000fe200078e020b */
[----:B------:R-:W-:Y:S02]  /*c9e0*/  UIMAD UR4, UR7, UR10, URZ ;  /* 0x0000000a070472a4 */ /* 0x000fe4000f8e023f */
[----:B------:R-:W-:Y:S01]  /*c9f0*/  IMAD.U32 R9, RZ, RZ, UR10 ;  /* 0x0000000aff097e24 */ /* 0x000fe2000f8e00ff */
[----:B------:R-:W-:Y:S01]  /*ca00*/  IADD3 R3, R3, R13, RZ ;  /* 0x0000000d03037210 */ /* 0x000fe20007ffe0ff */
[C---:B------:R-:W-:Y:S01]  /*ca10*/  VIADD R0, R22.reuse, 0x20 ;  /* 0x0000002016007836 */ /* 0x040fe20000000000 */
[----:B------:R-:W-:Y:S01]  /*ca20*/  UIMAD UR4, UR6, UR11, UR4 ;  /* 0x0000000b060472a4 */ /* 0x000fe2000f8e0204 */
[CC--:B------:R-:W-:Y:S01]  /*ca30*/  ISETP.GE.AND P2, PT, R22.reuse, R15.reuse, PT ;  /* 0x0000000f1600720c */ /* 0x0c0fe20003f46270 */
[----:B------:R-:W-:Y:S01]  /*ca40*/  VIADD R4, R22, 0x40 ;  /* 0x0000004016047836 */ /* 0x000fe20000000000 */
[----:B------:R-:W-:Y:S01]  /*ca50*/  SHF.R.S32.HI R11, RZ, 0x1f, R22 ;  /* 0x0000001fff0b7819 */ /* 0x000fe20000011416 */
[----:B------:R-:W-:Y:S01]  /*ca60*/  IMAD.WIDE.U32 R2, R9, UR6, R2 ;  /* 0x0000000609027c25 */ /* 0x000fe2000f8e0002 */
[----:B------:R-:W-:Y:S01]  /*ca70*/  ULDC.64 UR6, c[0x0][0xae8] ;  /* 0x0002ba0000067ab9 */ /* 0x000fe20000000a00 */
[----:B------:R-:W-:-:S02]  /*ca80*/  ISETP.GE.AND P1, PT, R0, R15, PT ;  /* 0x0000000f0000720c */ /* 0x000fc40003f26270 */
[----:B------:R-:W-:Y:S01]  /*ca90*/  VIADD R3, R3, UR4 ;  /* 0x0000000403037c36 */ /* 0x000fe20008000000 */
[----:B------:R-:W-:Y:S02]  /*caa0*/  UIMAD UR4, UR9, UR6, URZ ;  /* 0x00000006090472a4 */ /* 0x000fe4000f8e023f */
[----:B------:R-:W-:Y:S01]  /*cab0*/  IMAD.U32 R9, RZ, RZ, UR6 ;  /* 0x00000006ff097e24 */ /* 0x000fe2000f8e00ff */
[----:B------:R-:W-:Y:S01]  /*cac0*/  ISETP.GE.AND P0, PT, R4, R15, PT ;  /* 0x0000000f0400720c */ /* 0x000fe20003f06270 */
[----:B------:R-:W-:Y:S01]  /*cad0*/  IMAD.MOV.U32 R10, RZ, RZ, R22 ;  /* 0x000000ffff0a7224 */ /* 0x000fe200078e0016 */
[----:B------:R-:W-:Y:S02]  /*cae0*/  UIMAD UR4, UR8, UR7, UR4 ;  /* 0x00000007080472a4 */ /* 0x000fe4000f8e0204 */
[----:B------:R-:W-:-:S04]  /*caf0*/  IMAD.WIDE.U32 R8, R9, UR8, R2 ;  /* 0x0000000809087c25 */ /* 0x000fc8000f8e0002 */
[----:B------:R-:W-:-:S04]  /*cb00*/  IMAD.WIDE R10, R212, 0x80, R10 ;  /* 0x00000080d40a7825 */ /* 0x000fc800078e020a */
[----:B------:R-:W-:Y:S02]  /*cb10*/  VIADD R19, R9, UR4 ;  /* 0x0000000409137c36 */ /* 0x000fe40008000000 */
[----:B------:R-:W-:Y:S01]  /*cb20*/  VIADD R0, R22, 0x60 ;  /* 0x0000006016007836 */ /* 0x000fe20000000000 */
[----:B------:R-:W-:Y:S06]  /*cb30*/  @P2 BRA `(.L_x_296) ;  /* 0x00000000005c2947 */ /* 0x000fec0003800000 */
[C---:B------:R-:W-:Y:S01]  /*cb40*/  VIADD R2, R18.reuse, 0x40 ;  /* 0x0000004012027836 */ /* 0x040fe20000000000 */
[C---:B------:R-:W-:Y:S01]  /*cb50*/  IADD3 R3, R18.reuse, 0x80, RZ ;  /* 0x0000008012037810 */ /* 0x040fe20007ffe0ff */
[----:B------:R-:W-:Y:S01]  /*cb60*/  ULDC UR4, c[0x0][0xa8c] ;  /* 0x0002a30000047ab9 */ /* 0x000fe20000000800 */
[----:B------:R-:W-:Y:S01]  /*cb70*/  ULDC.64 UR6, c[0x0][0xad8] ;  /* 0x0002b60000067ab9 */ /* 0x000fe20000000a00 */
[----:B------:R-:W-:Y:S01]  /*cb80*/  VIADD R4, R18, 0xc0 ;  /* 0x000000c012047836 */ /* 0x000fe20000000000 */
[----:B------:R-:W-:Y:S01]  /*cb90*/  ISETP.GE.AND P4, PT, R2, UR4, PT ;  /* 0x0000000402007c0c */ /* 0x000fe2000bf86270 */
[----:B------:R-:W-:Y:S01]  /*cba0*/  IMAD R13, R11, UR6, RZ ;  /* 0x000000060b0d7c24 */ /* 0x000fe2000f8e02ff */
[----:B------:R-:W-:Y:S01]  /*cbb0*/  ISETP.GE.AND P5, PT, R3, UR4, PT ;  /* 0x0000000403007c0c */ /* 0x000fe2000bfa6270 */
[----:B------:R-:W-:Y:S01]  /*cbc0*/  IMAD.MOV.U32 R2, RZ, RZ, R8 ;  /* 0x000000ffff027224 */ /* 0x000fe200078e0008 */
[----:B------:R-:W-:Y:S01]  /*cbd0*/  ISETP.GE.AND P3, PT, R18, UR4, PT ;  /* 0x0000000412007c0c */ /* 0x000fe2000bf66270 */
[----:B------:R-:W-:Y:S01]  /*cbe0*/  IMAD.MOV.U32 R3, RZ, RZ, R19 ;  /* 0x000000ffff037224 */ /* 0x000fe200078e0013 */
[----:B------:R-:W-:Y:S01]  /*cbf0*/  ISETP.GE.AND P6, PT, R4, UR4, PT ;  /* 0x0000000404007c0c */ /* 0x000fe2000bfc6270 */
[C---:B------:R-:W-:Y:S01]  /*cc00*/  IMAD R13, R10.reuse, UR7, R13 ;  /* 0x000000070a0d7c24 */ /* 0x040fe2000f8e020d */
[----:B------:R-:W-:Y:S01]  /*cc10*/  ULDC.64 UR8, c[0x0][0x208] ;  /* 0x0000820000087ab9 */ /* 0x000fe20000000a00 */
[----:B------:R-:W-:Y:S01]  /*cc20*/  IMAD.WIDE.U32 R2, R10, UR6, R2 ;  /* 0x000000060a027c25 */ /* 0x000fe2000f8e0002 */
[----:B------:R-:W-:-:S03]  /*cc30*/  ULDC.64 UR6, c[0x0][0xa80] ;  /* 0x0002a00000067ab9 */ /* 0x000fc60000000a00 */
[----:B------:R-:W-:Y:S01]  /*cc40*/  IMAD.IADD R3, R3, 0x1, R13 ;  /* 0x0000000103037824 */ /* 0x000fe200078e020d */
[----:B------:R-:W-:-:S04]  /*cc50*/  LEA R12, P2, R2, UR6, 0x1 ;  /* 0x00000006020c7c11 */ /* 0x000fc8000f8408ff */
[----:B------:R-:W-:-:S05]  /*cc60*/  LEA.HI.X R13, R2, UR7, R3, 0x1, P2 ;  /* 0x00000007020d7c11 */ /* 0x000fca00090f0c03 */
[----:B------:R0:W-:Y:S04]  /*cc70*/  @!P3 STG.E.128 desc[UR8][R12.64], RZ ;  /* 0x000000ff0c00b986 */ /* 0x0001e8000c101d08 */
[----:B------:R0:W-:Y:S04]  /*cc80*/  @!P4 STG.E.128 desc[UR8][R12.64+0x80], RZ ;  /* 0x000080ff0c00c986 */ /* 0x0001e8000c101d08 */
[----:B------:R0:W-:Y:S04]  /*cc90*/  @!P5 STG.E.128 desc[UR8][R12.64+0x100], RZ ;  /* 0x000100ff0c00d986 */ /* 0x0001e8000c101d08 */
[----:B------:R0:W-:Y:S02]  /*cca0*/  @!P6 STG.E.128 desc[UR8][R12.64+0x180], RZ ;  /* 0x000180ff0c00e986 */ /* 0x0001e4000c101d08 */
.L_x_296:
[----:B------:R-:W-:Y:S05]  /*ccb0*/  BSYNC B1 ;  /* 0x0000000000017941 */ /* 0x000fea0003800000 */
.L_x_295:
[----:B------:R-:W-:Y:S01]  /*ccc0*/  BSSY B1, `(.L_x_297) ;  /* 0x000001c000017945 */ /* 0x000fe20003800000 */
[----:B------:R-:W-:-:S03]  /*ccd0*/  ISETP.GE.AND P2, PT, R0, R15, PT ;  /* 0x0000000f0000720c */ /* 0x000fc60003f46270 */
[----:B------:R-:W-:Y:S10]  /*cce0*/  @P1 BRA `(.L_x_298) ;  /* 0x0000000000641947 */ /* 0x000ff40003800000 */
[----:B0-----:R-:W-:Y:S01]  /*ccf0*/  IADD3 R13, P1, R10, 0x20, RZ ;  /* 0x000000200a0d7810 */ /* 0x001fe20007f3e0ff */
[C---:B------:R-:W-:Y:S01]  /*cd00*/  VIADD R3, R18.reuse, 0x80 ;  /* 0x0000008012037836 */ /* 0x040fe20000000000 */
[----:B------:R-:W-:Y:S01]  /*cd10*/  ULDC UR4, c[0x0][0xa8c] ;  /* 0x0002a30000047ab9 */ /* 0x000fe20000000800 */
[C---:B------:R-:W-:Y:S01]  /*cd20*/  VIADD R2, R18.reuse, 0x40 ;  /* 0x0000004012027836 */ /* 0x040fe20000000000 */
        /* <DEDUP_REMOVED lines=14> */
[----:B------:R-:W-:Y:S01]  /*ce10*/  LEA R12, P1, R2, UR6, 0x1 ;  /* 0x00000006020c7c11 */ /* 0x000fe2000f8208ff */
[----:B------:R-:W-:-:S05]  /*ce20*/  IMAD.IADD R3, R3, 0x1, R13 ;  /* 0x0000000103037824 */ /* 0x000fca00078e020d */
[----:B------:R-:W-:-:S05]  /*ce30*/  LEA.HI.X R13, R2, UR7, R3, 0x1, P1 ;  /* 0x00000007020d7c11 */ /* 0x000fca00088f0c03 */
[----:B------:R1:W-:Y:S04]  /*ce40*/  @!P3 STG.E.128 desc[UR8][R12.64], RZ ;  /* 0x000000ff0c00b986 */ /* 0x0003e8000c101d08 */
[----:B------:R1:W-:Y:S04]  /*ce50*/  @!P4 STG.E.128 desc[UR8][R12.64+0x80], RZ ;  /* 0x000080ff0c00c986 */ /* 0x0003e8000c101d08 */
[----:B------:R1:W-:Y:S04]  /*ce60*/  @!P5 STG.E.128 desc[UR8][R12.64+0x100], RZ ;  /* 0x000100ff0c00d986 */ /* 0x0003e8000c101d08 */
[----:B------:R1:W-:Y:S02]  /*ce70*/  @!P6 STG.E.128 desc[UR8][R12.64+0x180], RZ ;  /* 0x000180ff0c00e986 */ /* 0x0003e4000c101d08 */
.L_x_298:
[----:B------:R-:W-:Y:S05]  /*ce80*/  BSYNC B1 ;  /* 0x0000000000017941 */ /* 0x000fea0003800000 */
.L_x_297:
[----:B------:R-:W-:Y:S04]  /*ce90*/  BSSY B1, `(.L_x_299) ;  /* 0x000001b000017945 */ /* 0x000fe80003800000 */
[----:B------:R-:W-:Y:S05]  /*cea0*/  @P0 BRA `(.L_x_300) ;  /* 0x0000000000640947 */ /* 0x000fea0003800000 */
[----:B01----:R-:W-:Y:S01]  /*ceb0*/  IADD3 R13, P0, R10, 0x40, RZ ;  /* 0x000000400a0d7810 */ /* 0x003fe20007f1e0ff */
        /* <DEDUP_REMOVED lines=24> */
.L_x_300:
[----:B------:R-:W-:Y:S05]  /*d040*/  BSYNC B1 ;  /* 0x0000000000017941 */ /* 0x000fea0003800000 */
.L_x_299:
[----:B------:R-:W-:Y:S05]  /*d050*/  @P2 BRA `(.L_x_291) ;  /* 0x0000000000642947 */ /* 0x000fea0003800000 */
[----:B------:R-:W-:Y:S01]  /*d060*/  IADD3 R9, P0, R10, 0x60, RZ ;  /* 0x000000600a097810 */ /* 0x000fe20007f1e0ff */
[----:B------:R-:W-:Y:S01]  /*d070*/  VIADD R0, R18, 0x40 ;  /* 0x0000004012007836 */ /* 0x000fe20000000000 */
[----:B------:R-:W-:Y:S01]  /*d080*/  ULDC UR4, c[0x0][0xa8c] ;  /* 0x0002a30000047ab9 */ /* 0x000fe20000000800 */
[----:B------:R-:W-:Y:S01]  /*d090*/  MOV R3, R19 ;  /* 0x0000001300037202 */ /* 0x000fe20000000f00 */
[----:B------:R-:W-:Y:S01]  /*d0a0*/  ULDC.64 UR6, c[0x0][0xad8] ;  /* 0x0002b60000067ab9 */ /* 0x000fe20000000a00 */
[----:B------:R-:W-:Y:S01]  /*d0b0*/  IMAD.X R10, RZ, RZ, R11, P0 ;  /* 0x000000ffff0a7224 */ /* 0x000fe200000e060b */
[----:B------:R-:W-:Y:S01]  /*d0c0*/  ISETP.GE.AND P2, PT, R0, UR4, PT ;  /* 0x0000000400007c0c */ /* 0x000fe2000bf46270 */
[----:B------:R-:W-:Y:S01]  /*d0d0*/  IMAD.MOV.U32 R2, RZ, RZ, R8 ;  /* 0x000000ffff027224 */ /* 0x000fe200078e0008 */
[C---:B------:R-:W-:Y:S01]  /*d0e0*/  ISETP.GE.AND P1, PT, R18.reuse, UR4, PT ;  /* 0x0000000412007c0c */ /* 0x040fe2000bf26270 */
[----:B------:R-:W-:Y:S01]  /*d0f0*/  VIADD R4, R18, 0x80 ;  /* 0x0000008012047836 */ /* 0x000fe20000000000 */
[----:B------:R-:W-:Y:S01]  /*d100*/  ULDC.64 UR8, c[0x0][0x208] ;  /* 0x0000820000087ab9 */ /* 0x000fe20000000a00 */
[----:B------:R-:W-:-:S02]  /*d110*/  IMAD R10, R10, UR6, RZ ;  /* 0x000000060a0a7c24 */ /* 0x000fc4000f8e02ff */
[----:B------:R-:W-:Y:S01]  /*d120*/  VIADD R0, R18, 0xc0 ;  /* 0x000000c012007836 */ /* 0x000fe20000000000 */
[----:B------:R-:W-:Y:S01]  /*d130*/  ISETP.GE.AND P3, PT, R4, UR4, PT ;  /* 0x0000000404007c0c */ /* 0x000fe2000bf66270 */
        /* <DEDUP_REMOVED lines=11> */
.L_x_291:
[----:B------:R-:W-:Y:S05]  /*d1f0*/  BSYNC B0 ;  /* 0x0000000000007941 */ /* 0x000fea0003800000 */
.L_x_282:
[----:B------:R-:W-:Y:S02]  /*d200*/  ULDC UR4, c[0x0][0xc14] ;  /* 0x0003050000047ab9 */ /* 0x000fe40000000800 */
[----:B------:R-:W-:-:S13]  /*d210*/  ISETP.GE.AND P0, PT, R7, UR4, PT ;  /* 0x0000000407007c0c */ /* 0x000fda000bf06270 */
[----:B------:R-:W-:Y:S05]  /*d220*/  @!P0 BRA `(.L_x_301) ;  /* 0xffffff3800e48947 */ /* 0x000fea000383ffff */
[----:B------:R-:W-:Y:S05]  /*d230*/  EXIT ;  /* 0x000000000000794d */ /* 0x000fea0003800000 */
.L_x_257:
[----:B------:R-:W-:-:S08]  /*d240*/  NOP ;  /* 0x0000000000007918 */ /* 0x000fd00000000000 */
[----:B0-----:R-:W0:-:S00]  /*d250*/  USETMAXREG.DEALLOC.CTAPOOL 0x18 ;  /* 0x00000018000079c8 */ /* 0x001e0000080e0500 */
[----:B0-----:R-:W-:-:S06]  /*d260*/  LOP3.LUT R0, R0, 0x3, RZ, 0xc0, !PT ;  /* 0x0000000300007812 */ /* 0x001fcc00078ec0ff */
[----:B------:R-:W0:Y:S02]  /*d270*/  SHFL.IDX PT, R0, R0, RZ, 0x1f ;  /* 0x00001fff00007589 */ /* 0x000e2400000e0000 */
[----:B0-----:R-:W-:-:S13]  /*d280*/  ISETP.NE.AND P0, PT, R0, RZ, PT ;  /* 0x000000ff0000720c */ /* 0x001fda0003f05270 */
[----:B------:R-:W-:Y:S05]  /*d290*/  @P0 EXIT ;  /* 0x000000000000094d */ /* 0x000fea0003800000 */
[----:B------:R-:W0:Y:S01]  /*d2a0*/  S2R R2, SR_TID.X ;  /* 0x0000000000027919 */ /* 0x000e220000002100 */
[----:B------:R-:W-:Y:S01]  /*d2b0*/  LOP3.LUT R4, R4, 0xffffffdf, RZ, 0xc0, !PT ;  /* 0xffffffdf04047812 */ /* 0x000fe200078ec0ff */
[----:B------:R-:W-:Y:S01]  /*d2c0*/  ULDC UR5, c[0x0][0xc14] ;  /* 0x0003050000057ab9 */ /* 0x000fe20000000800 */
[----:B------:R-:W-:Y:S01]  /*d2d0*/  IMAD.MOV.U32 R0, RZ, RZ, RZ ;  /* 0x000000ffff007224 */ /* 0x000fe200078e00ff */
[----:B------:R-:W-:Y:S01]  /*d2e0*/  ULDC.64 UR6, c[0x0][0x208] ;  /* 0x0000820000067ab9 */ /* 0x000fe20000000a00 */
[----:B------:R-:W-:Y:S01]  /*d2f0*/  ULDC UR4, c[0x0][0xc10] ;  /* 0x0003040000047ab9 */ /* 0x000fe20000000800 */
[----:B0-----:R-:W-:-:S04]  /*d300*/  LOP3.LUT R8, R2, 0x1f, RZ, 0xc0, !PT ;  /* 0x0000001f02087812 */ /* 0x001fc800078ec0ff */
[----:B------:R-:W-:-:S13]  /*d310*/  ISETP.NE.AND P0, PT, R8, 0x1f, PT ;  /* 0x0000001f0800780c */ /* 0x000fda0003f05270 */
[----:B------:R-:W-:Y:S02]  /*d320*/  @P0 LOP3.LUT R4, R4, 0x20, RZ, 0xfc, !PT ;  /* 0x0000002004040812 */ /* 0x000fe400078efcff */
[----:B------:R-:W-:-:S13]  /*d330*/  ISETP.GE.OR P0, PT, R8, UR5, !P0 ;  /* 0x0000000508007c0c */ /* 0x000fda000c706670 */
[----:B------:R-:W0:Y:S02]  /*d340*/  @!P0 LDC.64 R2, c[0x0][0xc58] ;  /* 0x00031600ff028b82 */ /* 0x000e240000000a00 */
[----:B0-----:R-:W-:-:S05]  /*d350*/  @!P0 IMAD.WIDE.U32 R2, R8, 0x4, R2 ;  /* 0x0000000408028825 */ /* 0x001fca00078e0002 */
[----:B------:R-:W2:Y:S01]  /*d360*/  @!P0 LDG.E R0, desc[UR6][R2.64] ;  /* 0x0000000602008981 */ /* 0x000ea2000c1e1900 */
[C---:B------:R-:W-:Y:S01]  /*d370*/  ISETP.NE.AND P1, PT, R8.reuse, RZ, PT ;  /* 0x000000ff0800720c */ /* 0x040fe20003f25270 */
[----:B------:R-:W0:Y:S01]  /*d380*/  S2UR UR6, SR_CTAID.X ;  /* 0x00000000000679c3 */ /* 0x000e220000002500 */
[----:B------:R-:W-:Y:S01]  /*d390*/  ISETP.GE.U32.AND P0, PT, R8, 0x2, PT ;  /* 0x000000020800780c */ /* 0x000fe20003f06070 */
[----:B------:R-:W-:Y:S01]  /*d3a0*/  IMAD.MOV.U32 R16, RZ, RZ, RZ ;  /* 0x000000ffff107224 */ /* 0x000fe200078e00ff */
[----:B------:R-:W-:Y:S01]  /*d3b0*/  LOP3.LUT R4, R4, 0xfffffffe, RZ, 0xc0, !PT ;  /* 0xfffffffe04047812 */ /* 0x000fe200078ec0ff */
[----:B------:R-:W-:-:S08]  /*d3c0*/  IMAD.MOV.U32 R19, RZ, RZ, RZ ;  /* 0x000000ffff137224 */ /* 0x000fd000078e00ff */
[----:B------:R-:W-:-:S04]  /*d3d0*/  @P1 LOP3.LUT R4, R4, 0x1, RZ, 0xfc, !PT ;  /* 0x0000000104041812 */ /* 0x000fc800078efcff */
[----:B------:R-:W-:-:S04]  /*d3e0*/  LOP3.LUT R4, R4, 0xffffffef, RZ, 0xc0, !PT ;  /* 0xffffffef04047812 */ /* 0x000fc800078ec0ff */
[----:B------:R-:W-:-:S04]  /*d3f0*/  @P0 LOP3.LUT R4, R4, 0x10, RZ, 0xfc, !PT ;  /* 0x0000001004040812 */ /* 0x000fc800078efcff */
[----:B------:R-:W-:Y:S01]  /*d400*/  LOP3.LUT R4, R4, 0xfffffff7, RZ, 0xc0, !PT ;  /* 0xfffffff704047812 */ /* 0x000fe200078ec0ff */
[----:B--2---:R-:W1:Y:S02]  /*d410*/  SHFL.UP PT, R5, R0, 0x1, RZ ;  /* 0x0420000000057989 */ /* 0x004e6400000e00ff */
[----:B-1----:R-:W-:-:S05]  /*d420*/  SEL R5, R5, RZ, P1 ;  /* 0x000000ff05057207 */ /* 0x002fca0000800000 */
[----:B------:R-:W-:-:S05]  /*d430*/  IMAD.IADD R5, R0, 0x1, R5 ;  /* 0x0000000100057824 */ /* 0x000fca00078e0205 */
[----:B------:R-:W1:Y:S02]  /*d440*/  SHFL.UP PT, R6, R5, 0x2, RZ ;  /* 0x0440000005067989 */ /* 0x000e6400000e00ff */
[----:B-1----:R-:W-:Y:S02]  /*d450*/  SEL R6, R6, RZ, P0 ;  /* 0x000000ff06067207 */ /* 0x002fe40000000000 */
[----:B------:R-:W-:-:S03]  /*d460*/  ISETP.GE.U32.AND P0, PT, R8, 0x4, PT ;  /* 0x000000040800780c */ /* 0x000fc60003f06070 */
[----:B------:R-:W-:-:S05]  /*d470*/  IMAD.IADD R6, R5, 0x1, R6 ;  /* 0x0000000105067824 */ /* 0x000fca00078e0206 */
[----:B------:R-:W1:Y:S05]  /*d480*/  SHFL.UP PT, R7, R6, 0x4, RZ ;  /* 0x0480000006077989 */ /* 0x000e6a00000e00ff */
[----:B------:R-:W-:-:S04]  /*d490*/  @P0 LOP3.LUT R4, R4, 0x8, RZ, 0xfc, !PT ;  /* 0x0000000804040812 */ /* 0x000fc800078efcff */
[----:B------:R-:W-:Y:S02]  /*d4a0*/  LOP3.LUT R4, R4, 0xfffffffb, RZ, 0xc0, !PT ;  /* 0xfffffffb04047812 */ /* 0x000fe400078ec0ff */
[----:B-1----:R-:W-:Y:S02]  /*d4b0*/  SEL R7, R7, RZ, P0 ;  /* 0x000000ff07077207 */ /* 0x002fe40000000000 */
[----:B------:R-:W-:-:S03]  /*d4c0*/  ISETP.GE.U32.AND P0, PT, R8, 0x8, PT ;  /* 0x000000080800780c */ /* 0x000fc60003f06070 */
[----:B------:R-:W-:-:S05]  /*d4d0*/  IMAD.IADD R7, R6, 0x1, R7 ;  /* 0x0000000106077824 */ /* 0x000fca00078e0207 */
[----:B------:R-:W1:Y:S05]  /*d4e0*/  SHFL.UP PT, R2, R7, 0x8, RZ ;  /* 0x0500000007027989 */ /* 0x000e6a00000e00ff */
[----:B------:R-:W-:-:S04]  /*d4f0*/  @P0 LOP3.LUT R4, R4, 0x4, RZ, 0xfc, !PT ;  /* 0x0000000404040812 */ /* 0x000fc800078efcff */
[----:B------:R-:W-:Y:S02]  /*d500*/  LOP3.LUT R4, R4, 0xfffffffd, RZ, 0xc0, !PT ;  /* 0xfffffffd04047812 */ /* 0x000fe400078ec0ff */
[----:B-1----:R-:W-:Y:S02]  /*d510*/  SEL R2, R2, RZ, P0 ;  /* 0x000000ff02027207 */ /* 0x002fe40000000000 */
[----:B------:R-:W-:Y:S02]  /*d520*/  ISETP.GE.U32.AND P0, PT, R8, 0x10, PT ;  /* 0x000000100800780c */ /* 0x000fe40003f06070 */
[----:B------:R-:W-:-:S05]  /*d530*/  IADD3 R3, R7, R2, RZ ;  /* 0x0000000207037210 */ /* 0x000fca0007ffe0ff */
[----:B------:R-:W1:Y:S06]  /*d540*/  SHFL.UP PT, R2, R3, 0x10, RZ ;  /* 0x0600000003027989 */ /* 0x000e6c00000e00ff */
[----:B------:R-:W-:Y:S02]  /*d550*/  @P0 LOP3.LUT R4, R4, 0x2, RZ, 0xfc, !PT ;  /* 0x0000000204040812 */ /* 0x000fe400078efcff */
[----:B-1----:R-:W-:-:S05]  /*d560*/  SEL R2, R2, RZ, P0 ;  /* 0x000000ff02027207 */ /* 0x002fca0000000000 */
[----:B------:R-:W-:-:S05]  /*d570*/  IMAD.IADD R2, R3, 0x1, R2 ;  /* 0x0000000103027824 */ /* 0x000fca00078e0202 */
[----:B------:R-:W1:Y:S02]  /*d580*/  SHFL.IDX PT, R5, R2, 0x1f, 0x1f ;  /* 0x03e01f0002057f89 */ /* 0x000e6400000e0000 */
[----:B-1----:R-:W-:-:S04]  /*d590*/  IMAD R5, R5, UR4, RZ ;  /* 0x0000000405057c24 */ /* 0x002fc8000f8e02ff */
[----:B------:R-:W-:Y:S01]  /*d5a0*/  IMAD.MOV.U32 R6, RZ, RZ, R5 ;  /* 0x000000ffff067224 */ /* 0x000fe200078e0005 */
[----:B0-----:R-:W-:-:S13]  /*d5b0*/  ISETP.GT.AND P0, PT, R5, UR6, PT ;  /* 0x0000000605007c0c */ /* 0x001fda000bf04270 */
[----:B------:R-:W-:Y:S05]  /*d5c0*/  @P0 BRA `(.L_x_302) ;  /* 0x0000000000c40947 */ /* 0x000fea0003800000 */
[----:B------:R-:W-:Y:S01]  /*d5d0*/  IMAD.MOV.U32 R5, RZ, RZ, R6 ;  /* 0x000000ffff057224 */ /* 0x000fe200078e0006 */
[----:B------:R-:W-:Y:S01]  /*d5e0*/  ULDC UR5, c[0x0][0xc14] ;  /* 0x0003050000057ab9 */ /* 0x000fe20000000800 */
[----:B------:R-:W-:Y:S01]  /*d5f0*/  IMAD.MOV.U32 R19, RZ, RZ, RZ ;  /* 0x000000ffff137224 */ /* 0x000fe200078e00ff */
[----:B------:R-:W-:Y:S01]  /*d600*/  ULDC UR7, c[0x0][0xc14] ;  /* 0x0003050000077ab9 */ /* 0x000fe20000000800 */
[----:B------:R-:W-:-:S05]  /*d610*/  ULDC UR4, c[0x0][0xc10] ;  /* 0x0003040000047ab9 */ /* 0x000fca0000000800 */
.L_x_306:
[----:B------:R-:W-:Y:S02]  /*d620*/  VIADD R0, R19, 0x1f ;  /* 0x0000001f13007836 */ /* 0x000fe40000000000 */
[----:B------:R-:W-:-:S03]  /*d630*/  IMAD.U32 R19, RZ, RZ, UR7 ;  /* 0x00000007ff137e24 */ /* 0x000fc6000f8e00ff */
[----:B------:R-:W-:-:S13]  /*d640*/  ISETP.GE.AND P0, PT, R0, UR5, PT ;  /* 0x0000000500007c0c */ /* 0x000fda000bf06270 */
[----:B------:R-:W-:Y:S05]  /*d650*/  @P0 BRA `(.L_x_303) ;  /* 0x0000000400440947 */ /* 0x000fea0003800000 */
[----:B------:R-:W0:Y:S01]  /*d660*/  S2R R2, SR_TID.X ;  /* 0x0000000000027919 */ /* 0x000e220000002100 */
[----:B------:R-:W-:Y:S01]  /*d670*/  IMAD.MOV.U32 R19, RZ, RZ, R0 ;  /* 0x000000ffff137224 */ /* 0x000fe200078e0000 */
[----:B------:R-:W-:Y:S01]  /*d680*/  BSSY B0, `(.L_x_304) ;  /* 0x000000b000007945 */ /* 0x000fe20003800000 */
[----:B------:R-:W-:Y:S01]  /*d690*/  IMAD.MOV.U32 R0, RZ, RZ, RZ ;  /* 0x000000ffff007224 */ /* 0x000fe200078e00ff */
[----:B0-----:R-:W-:-:S04]  /*d6a0*/  LOP3.LUT R8, R2, 0x1f, RZ, 0xc0, !PT ;  /* 0x0000001f02087812 */ /* 0x001fc800078ec0ff */
[C---:B------:R-:W-:Y:S02]  /*d6b0*/  ISETP.NE.AND P1, PT, R8.reuse, 0x1f, PT ;  /* 0x0000001f0800780c */ /* 0x040fe40003f25270 */
[----:B------:R-:W-:-:S04]  /*d6c0*/  IADD3 R7, R8, R19, RZ ;  /* 0x0000001308077210 */ /* 0x000fc80007ffe0ff */
[----:B------:R-:W-:-:S13]  /*d6d0*/  ISETP.GE.OR P0, PT, R7, UR5, !P1 ;  /* 0x0000000507007c0c */ /* 0x000fda000cf06670 */
[----:B------:R-:W-:Y:S05]  /*d6e0*/  @P0 BRA `(.L_x_305) ;  /* 0x0000000000100947 */ /* 0x000fea0003800000 */
[----:B------:R-:W0:Y:S01]  /*d6f0*/  LDC.64 R2, c[0x0][0xc58] ;  /* 0x00031600ff027b82 */ /* 0x000e220000000a00 */
[----:B------:R-:W-:Y:S01]  /*d700*/  ULDC.64 UR8, c[0x0][0x208] ;  /* 0x0000820000087ab9 */ /* 0x000fe20000000a00 */
[----:B0-----:R-:W-:-:S05]  /*d710*/  IMAD.WIDE R2, R7, 0x4, R2 ;  /* 0x0000000407027825 */ /* 0x001fca00078e0202 */
[----:B------:R0:W5:Y:S02]  /*d720*/  LDG.E R0, desc[UR8][R2.64] ;  /* 0x0000000802007981 */ /* 0x000164000c1e1900 */
.L_x_305:
[----:B------:R-:W-:Y:S05]  /*d730*/  BSYNC B0 ;  /* 0x0000000000007941 */ /* 0x000fea0003800000 */
.L_x_304:
[----:B0----5:R-:W0:Y:S01]  /*d740*/  SHFL.UP PT, R2, R0, 0x1, RZ ;  /* 0x0420000000027989 */ /* 0x021e2200000e00ff */
[C---:B------:R-:W-:Y:S02]  /*d750*/  ISETP.NE.AND P0, PT, R8.reuse, RZ, PT ;  /* 0x000000ff0800720c */ /* 0x040fe40003f05270 */
[----:B------:R-:W-:Y:S02]  /*d760*/  ISETP.GE.U32.AND P1, PT, R8, 0x2, PT ;  /* 0x000000020800780c */ /* 0x000fe40003f26070 */
[----:B0-----:R-:W-:Y:S02]  /*d770*/  SEL R3, R2, RZ, P0 ;  /* 0x000000ff02037207 */ /* 0x001fe40000000000 */
[----:B------:R-:W-:-:S03]  /*d780*/  ISETP.GE.U32.AND P0, PT, R8, 0x4, PT ;  /* 0x000000040800780c */ /* 0x000fc60003f06070 */
[----:B------:R-:W-:-:S05]  /*d790*/  IMAD.IADD R3, R0, 0x1, R3 ;  /* 0x0000000100037824 */ /* 0x000fca00078e0203 */
[----:B------:R-:W0:Y:S02]  /*d7a0*/  SHFL.UP PT, R2, R3, 0x2, RZ ;  /* 0x0440000003027989 */ /* 0x000e2400000e00ff */
        /* <DEDUP_REMOVED lines=8> */
[----:B0-----:R-:W-:-:S05]  /*d830*/  SEL R6, R6, RZ, P1 ;  /* 0x000000ff06067207 */ /* 0x001fca0000800000 */
[----:B------:R-:W-:-:S05]  /*d840*/  IMAD.IADD R6, R7, 0x1, R6 ;  /* 0x0000000107067824 */ /* 0x000fca00078e0206 */
[----:B------:R-:W0:Y:S02]  /*d850*/  SHFL.UP PT, R8, R6, 0x10, RZ ;  /* 0x0600000006087989 */ /* 0x000e2400000e00ff */
[----:B0-----:R-:W-:-:S05]  /*d860*/  SEL R9, R8, RZ, P0 ;  /* 0x000000ff08097207 */ /* 0x001fca0000000000 */
[----:B------:R-:W-:-:S05]  /*d870*/  IMAD.IADD R9, R6, 0x1, R9 ;  /* 0x0000000106097824 */ /* 0x000fca00078e0209 */
[----:B------:R-:W0:Y:S02]  /*d880*/  SHFL.IDX PT, R3, R9, 0x1f, 0x1f ;  /* 0x03e01f0009037f89 */ /* 0x000e2400000e0000 */
[----:B0-----:R-:W-:-:S04]  /*d890*/  IMAD R6, R3, UR4, RZ ;  /* 0x0000000403067c24 */ /* 0x001fc8000f8e02ff */
[----:B------:R-:W-:-:S05]  /*d8a0*/  IMAD.IADD R5, R6, 0x1, R5 ;  /* 0x0000000106057824 */ /* 0x000fca00078e0205 */
[----:B------:R-:W-:-:S13]  /*d8b0*/  ISETP.GT.AND P0, PT, R5, UR6, PT ;  /* 0x0000000605007c0c */ /* 0x000fda000bf04270 */
[----:B------:R-:W-:Y:S05]  /*d8c0*/  @!P0 BRA `(.L_x_306) ;  /* 0xfffffffc00548947 */ /* 0x000fea000383ffff */
[----:B------:R-:W-:-:S07]  /*d8d0*/  IMAD.MOV.U32 R2, RZ, RZ, R9 ;  /* 0x000000ffff027224 */ /* 0x000fce00078e0009 */
.L_x_302:
[----:B------:R-:W-:-:S04]  /*d8e0*/  IMAD.IADD R7, R5, 0x1, -R6 ;  /* 0x0000000105077824 */ /* 0x000fc800078e0a06 */
[----:B------:R-:W-:-:S05]  /*d8f0*/  IMAD R3, R2, UR4, R7 ;  /* 0x0000000402037c24 */ /* 0x000fca000f8e0207 */
[----:B------:R-:W-:-:S13]  /*d900*/  ISETP.GT.AND P0, PT, R3, UR6, PT ;  /* 0x0000000603007c0c */ /* 0x000fda000bf04270 */
[----:B------:R-:W-:-:S04]  /*d910*/  VOTE.ANY R8, PT, !P0 ;  /* 0x0000000000087806 */ /* 0x000fc800040e0100 */
[----:B------:R-:W0:Y:S01]  /*d920*/  POPC R5, R8 ;  /* 0x0000000800057309 */ /* 0x000e220000000000 */
[----:B------:R-:W-:Y:S01]  /*d930*/  ISETP.NE.AND P0, PT, R8, RZ, PT ;  /* 0x000000ff0800720c */ /* 0x000fe20003f05270 */
[----:B0-----:R-:W0:Y:S02]  /*d940*/  SHFL.IDX PT, R0, R0, R5, 0x1f ;  /* 0x00001f0500007589 */ /* 0x001e2400000e0000 */
[----:B0-----:R-:W-:-:S04]  /*d950*/  IABS R6, R0 ;  /* 0x0000000000067213 */ /* 0x001fc80000000000 */
[----:B------:R-:W0:Y:S08]  /*d960*/  I2F.RP R9, R6 ;  /* 0x0000000600097306 */ /* 0x000e300000209400 */
[----:B0-----:R-:W0:Y:S02]  /*d970*/  MUFU.RCP R9, R9 ;  /* 0x0000000900097308 */ /* 0x001e240000001000 */
[----:B0-----:R-:W-:-:S06]  /*d980*/  IADD3 R3, R9, 0xffffffe, RZ ;  /* 0x0ffffffe09037810 */ /* 0x001fcc0007ffe0ff */
[----:B------:R-:W0:Y:S02]  /*d990*/  F2I.FTZ.U32.TRUNC.NTZ R3, R3 ;  /* 0x0000000300037305 */ /* 0x000e24000021f000 */
[----:B0-----:R-:W-:Y:S01]  /*d9a0*/  IMAD.MOV R11, RZ, RZ, -R3 ;  /* 0x000000ffff0b7224 */ /* 0x001fe200078e0a03 */
[----:B------:R-:W-:Y:S06]  /*d9b0*/  @!P0 BRA `(.L_x_307) ;  /* 0x0000000000088947 */ /* 0x000fec0003800000 */
[----:B------:R-:W-:-:S05]  /*d9c0*/  VIADD R9, R5, 0xffffffff ;  /* 0xffffffff05097836 */ /* 0x000fca0000000000 */
[----:B------:R0:W1:Y:S02]  /*d9d0*/  SHFL.IDX PT, R16, R2, R9, 0x1f ;  /* 0x00001f0902107589 */ /* 0x00006400000e0000 */
.L_x_307:
[----:B-1----:R-:W-:Y:S01]  /*d9e0*/  IMAD R16, R16, UR4, R7 ;  /* 0x0000000410107c24 */ /* 0x002fe2000f8e0207 */
[----:B------:R-:W-:Y:S01]  /*d9f0*/  IADD3 R19, R5, R19, RZ ;  /* 0x0000001305137210 */ /* 0x000fe20007ffe0ff */
[----:B------:R-:W-:Y:S02]  /*da00*/  IMAD R7, R11, R6, RZ ;  /* 0x000000060b077224 */ /* 0x000fe400078e02ff */
[----:B0-----:R-:W-:Y:S01]  /*da10*/  IMAD.MOV.U32 R2, RZ, RZ, RZ ;  /* 0x000000ffff027224 */ /* 0x001fe200078e00ff */
[----:B------:R-:W-:-:S03]  /*da20*/  IADD3 R17, -R16, UR6, RZ ;  /* 0x0000000610117c10 */ /* 0x000fc6000fffe1ff */
[----:B------:R-:W-:Y:S01]  /*da30*/  IMAD.HI.U32 R2, R3, R7, R2 ;  /* 0x0000000703027227 */ /* 0x000fe200078e0002 */
[----:B------:R-:W-:Y:S02]  /*da40*/  IABS R7, R0 ;  /* 0x0000000000077213 */ /* 0x000fe40000000000 */
[----:B------:R-:W-:-:S03]  /*da50*/  IABS R3, R17 ;  /* 0x0000001100037213 */ /* 0x000fc60000000000 */
[----:B------:R-:W-:Y:S02]  /*da60*/  IMAD.MOV R7, RZ, RZ, -R7 ;  /* 0x000000ffff077224 */ /* 0x000fe400078e0a07 */
[----:B------:R-:W-:-:S04]  /*da70*/  IMAD.HI.U32 R2, R2, R3, RZ ;  /* 0x0000000302027227 */ /* 0x000fc800078e00ff */
[----:B------:R-:W-:-:S05]  /*da80*/  IMAD R3, R2, R7, R3 ;  /* 0x0000000702037224 */ /* 0x000fca00078e0203 */
[----:B------:R-:W-:-:S13]  /*da90*/  ISETP.GT.U32.AND P0, PT, R6, R3, PT ;  /* 0x000000030600720c */ /* 0x000fda0003f04070 */
[----:B------:R-:W-:Y:S02]  /*daa0*/  @!P0 IMAD.IADD R3, R3, 0x1, -R6 ;  /* 0x0000000103038824 */ /* 0x000fe400078e0a06 */
[----:B------:R-:W-:-:S03]  /*dab0*/  @!P0 VIADD R2, R2, 0x1 ;  /* 0x0000000102028836 */ /* 0x000fc60000000000 */
[----:B------:R-:W-:Y:S02]  /*dac0*/  ISETP.GE.U32.AND P0, PT, R3, R6, PT ;  /* 0x000000060300720c */ /* 0x000fe40003f06070 */
[----:B------:R-:W-:-:S11]  /*dad0*/  LOP3.LUT R3, R17, R0, RZ, 0x3c, !PT ;  /* 0x0000000011037212 */ /* 0x000fd600078e3cff */
[----:B------:R-:W-:Y:S01]  /*dae0*/  @P0 VIADD R2, R2, 0x1 ;  /* 0x0000000102020836 */ /* 0x000fe20000000000 */
[----:B------:R-:W-:-:S13]  /*daf0*/  ISETP.GE.AND P0, PT, R3, RZ, PT ;  /* 0x000000ff0300720c */ /* 0x000fda0003f06270 */
[----:B------:R-:W-:Y:S01]  /*db00*/  @!P0 IMAD.MOV R2, RZ, RZ, -R2 ;  /* 0x000000ffff028224 */ /* 0x000fe200078e0a02 */
[----:B------:R-:W-:-:S13]  /*db10*/  ISETP.NE.AND P0, PT, R0, RZ, PT ;  /* 0x000000ff0000720c */ /* 0x000fda0003f05270 */
[----:B------:R-:W-:-:S05]  /*db20*/  @!P0 LOP3.LUT R2, RZ, R0, RZ, 0x33, !PT ;  /* 0x00000000ff028212 */ /* 0x000fca00078e33ff */
[--C-:B------:R-:W-:Y:S02]  /*db30*/  IMAD.MOV R3, RZ, RZ, -R2.reuse ;  /* 0x000000ffff037224 */ /* 0x100fe400078e0a02 */
[----:B------:R-:W-:Y:S02]  /*db40*/  IMAD.MOV.U32 R18, RZ, RZ, R2 ;  /* 0x000000ffff127224 */ /* 0x000fe400078e0002 */
[----:B------:R-:W-:Y:S01]  /*db50*/  IMAD R17, R0, R3, R17 ;  /* 0x0000000300117224 */ /* 0x000fe200078e0211 */
[----:B------:R-:W-:Y:S06]  /*db60*/  BRA `(.L_x_308) ;  /* 0x00000000000c7947 */ /* 0x000fec0003800000 */
.L_x_303:
[----:B------:R-:W-:Y:S02]  /*db70*/  IMAD.MOV.U32 R17, RZ, RZ, RZ ;  /* 0x000000ffff117224 */ /* 0x000fe400078e00ff */
[----:B------:R-:W-:Y:S02]  /*db80*/  IMAD.U32 R16, RZ, RZ, UR6 ;  /* 0x00000006ff107e24 */ /* 0x000fe4000f8e00ff */
[----:B------:R-:W-:-:S07]  /*db90*/  IMAD.MOV.U32 R18, RZ, RZ, RZ ;  /* 0x000000ffff127224 */ /* 0x000fce00078e00ff */
.L_x_308:
[----:B------:R-:W0:Y:S01]  /*dba0*/  S2R R0, SR_TID.X ;  /* 0x0000000000007919 */ /* 0x000e220000002100 */
[----:B------:R-:W-:Y:S01]  /*dbb0*/  STL [R1+0x28], RZ ;  /* 0x000028ff01007387 */ /* 0x000fe20000100800 */
[----:B0-----:R-:W-:-:S04]  /*dbc0*/  LOP3.LUT R0, R0, 0x1f, RZ, 0xc0, !PT ;  /* 0x0000001f00007812 */ /* 0x001fc800078ec0ff */
[----:B------:R-:W-:-:S13]  /*dbd0*/  ISETP.NE.AND P0, PT, R0, RZ, PT ;  /* 0x000000ff0000720c */ /* 0x000fda0003f05270 */
[----:B------:R-:W0:Y:S01]  /*dbe0*/  @!P0 S2R R3, SR_CgaCtaId ;  /* 0x0000000000038919 */ /* 0x000e220000008800 */
[----:B------:R-:W-:-:S04]  /*dbf0*/  @!P0 MOV R0, 0x400 ;  /* 0x0000040000008802 */ /* 0x000fc80000000f00 */
[----:B0-----:R-:W-:-:S05]  /*dc00*/  @!P0 LEA R0, R3, R0, 0x18 ;  /* 0x0000000003008211 */ /* 0x001fca00078ec0ff */
[----:B------:R0:W-:Y:S01]  /*dc10*/  @!P0 STS.128 [R0+0x388d0], R16 ;  /* 0x0388d01000008388 */ /* 0x0001e20000000c00 */
[----:B------:R-:W-:Y:S06]  /*dc20*/  BAR.ARV 0x5, 0x120 ;  /* 0x0144800000007b1d */ /* 0x000fec0000002000 */
[----:B------:R-:W-:Y:S01]  /*dc30*/  ISETP.GE.AND P0, PT, R19, UR5, PT ;  /* 0x0000000513007c0c */ /* 0x000fe2000bf06270 */
[----:B0-----:R-:W-:-:S05]  /*dc40*/  IMAD.MOV.U32 R0, RZ, RZ, 0x1 ;  /* 0x00000001ff007424 */ /* 0x001fca00078e00ff */
[----:B------:R0:W-:Y:S04]  /*dc50*/  STL [R1+0x8], R0 ;  /* 0x0000080001007387 */ /* 0x0001e80000100800 */
[----:B------:R0:W-:Y:S03]  /*dc60*/  STL [R1], RZ ;  /* 0x000000ff01007387 */ /* 0x0001e60000100800 */
[----:B------:R-:W-:Y:S05]  /*dc70*/  @P0 BRA `(.L_x_309) ;  /* 0x0000004400140947 */ /* 0x000fea0003800000 */
[----:B0-----:R-:W-:Y:S01]  /*dc80*/  IMAD.MOV.U32 R0, RZ, RZ, 0x1 ;  /* 0x00000001ff007424 */ /* 0x001fe200078e00ff */
[----:B------:R0:W-:Y:S01]  /*dc90*/  STL [R1], RZ ;  /* 0x000000ff01007387 */ /* 0x0001e20000100800 */
[----:B------:R-:W-:Y:S01]  /*dca0*/  ULDC UR38, c[0x0][0xc] ;  /* 0x0000030000267ab9 */ /* 0x000fe20000000800 */
[----:B------:R-:W-:Y:S02]  /*dcb0*/  ULDC.64 UR36, c[0x0][0x198] ;  /* 0x0000660000247ab9 */ /* 0x000fe40000000a00 */
[----:B------:R0:W-:Y:S04]  /*dcc0*/  STL [R1+0x8], R0 ;  /* 0x0000080001007387 */ /* 0x0001e80000100800 */
[----:B------:R0:W-:Y:S02]  /*dcd0*/  STL [R1+0x28], RZ ;  /* 0x000028ff01007387 */ /* 0x0001e40000100800 */
.L_x_375:
[----:B-1----:R-:W1:Y:S01]  /*dce0*/  LDC.64 R2, c[0x0][0xc60] ;  /* 0x00031800ff027b82 */ /* 0x002e620000000a00 */
[----:B------:R-:W-:Y:S01]  /*dcf0*/  ULDC.64 UR4, c[0x0][0x208] ;  /* 0x0000820000047ab9 */ /* 0x000fe20000000a00 */
[----:B-1----:R-:W-:-:S05]  /*dd00*/  IMAD.WIDE R2, R19, 0x4, R2 ;  /* 0x0000000413027825 */ /* 0x002fca00078e0202 */
[----:B------:R-:W2:Y:S01]  /*dd10*/  LDG.E R5, desc[UR4][R2.64] ;  /* 0x0000000402057981 */ /* 0x000ea2000c1e1900 */
[----:B------:R-:W-:Y:S05]  /*dd20*/  YIELD ;  /* 0x0000000000007946 */ /* 0x000fea0003800000 */
[----:B------:R-:W-:Y:S01]  /*dd30*/  ULDC.64 UR4, c[0x0][0xa28] ;  /* 0x00028a0000047ab9 */ /* 0x000fe20000000a00 */
[----:B0-----:R-:W-:Y:S01]  /*dd40*/  IMAD.MOV.U32 R0, RZ, RZ, RZ ;  /* 0x000000ffff007224 */ /* 0x001fe200078e00ff */
[----:B------:R-:W-:Y:S01]  /*dd50*/  ISETP.NE.U32.AND P0, PT, RZ, UR4, PT ;  /* 0x00000004ff007c0c */ /* 0x000fe2000bf05070 */
[----:B------:R-:W-:-:S03]  /*dd60*/  ULDC.64 UR6, c[0x0][0x208] ;  /* 0x0000820000067ab9 */ /* 0x000fc60000000a00 */
[----:B------:R-:W-:Y:S01]  /*dd70*/  ISETP.NE.AND.EX P0, PT, RZ, UR5, PT, P0 ;  /* 0x00000005ff007c0c */ /* 0x000fe2000bf05300 */
[----:B------:R-:W-:Y:S01]  /*dd80*/  IMAD.MOV.U32 R6, RZ, RZ, RZ ;  /* 0x000000ffff067224 */ /* 0x000fe200078e00ff */
[----:B--2---:R-:W-:Y:S01]  /*dd90*/  SHF.R.S32.HI R4, RZ, 0x1f, R5 ;  /* 0x0000001fff047819 */ /* 0x004fe20000011405 */
[----:B------:R-:W-:-:S10]  /*dda0*/  IMAD.SHL.U32 R7, R5, 0x4, RZ ;  /* 0x0000000405077824 */ /* 0x000fd400078e00ff */
[C---:B------:R-:W-:Y:S01]  /*ddb0*/  @P0 LEA R2, P1, R5.reuse, UR4, 0x2 ;  /* 0x0000000405020c11 */ /* 0x040fe2000f8210ff */
[----:B------:R-:W-:Y:S03]  /*ddc0*/  STL [R1+0x14], R5 ;  /* 0x0000140501007387 */ /* 0x000fe60000100800 */
[----:B------:R-:W-:Y:S01]  /*ddd0*/  @P0 LEA.HI.X R3, R5, UR5, R4, 0x2, P1 ;  /* 0x0000000505030c11 */ /* 0x000fe200088f1404 */
[----:B------:R-:W-:-:S04]  /*dde0*/  ULDC.64 UR4, c[0x0][0xa00] ;  /* 0x0002800000047ab9 */ /* 0x000fc80000000a00 */
[----:B------:R0:W5:Y:S01]  /*ddf0*/  @P0 LDG.E R0, desc[UR6][R2.64] ;  /* 0x0000000602000981 */ /* 0x000162000c1e1900 */
[----:B------:R-:W-:-:S04]  /*de00*/  ISETP.NE.U32.AND P0, PT, RZ, UR4, PT ;  /* 0x00000004ff007c0c */ /* 0x000fc8000bf05070 */
[----:B------:R-:W-:-:S13]  /*de10*/  ISETP.NE.AND.EX P0, PT, RZ, UR5, PT, P0 ;  /* 0x00000005ff007c0c */ /* 0x000fda000bf05300 */
[----:B0-----:R-:W-:-:S04]  /*de20*/  @P0 LEA R2, P1, R5, UR4, 0x2 ;  /* 0x0000000405020c11 */ /* 0x001fc8000f8210ff */
[----:B------:R-:W-:Y:S01]  /*de30*/  @P0 LEA.HI.X R3, R5, UR5, R4, 0x2, P1 ;  /* 0x0000000505030c11 */ /* 0x000fe200088f1404 */
[----:B------:R-:W-:-:S04]  /*de40*/  ULDC.64 UR4, c[0x0][0xa20] ;  /* 0x0002880000047ab9 */ /* 0x000fc80000000a00 */
[----:B------:R-:W2:Y:S01]  /*de50*/  @P0 LDG.E R6, desc[UR6][R2.64] ;  /* 0x0000000602060981 */ /* 0x000ea2000c1e1900 */
[----:B------:R-:W-:-:S04]  /*de60*/  ISETP.NE.U32.AND P0, PT, RZ, UR4, PT ;  /* 0x00000004ff007c0c */ /* 0x000fc8000bf05070 */
[----:B------:R-:W-:Y:S01]  /*de70*/  ISETP.NE.AND.EX P0, PT, RZ, UR5, PT, P0 ;  /* 0x00000005ff007c0c */ /* 0x000fe2000bf05300 */
[----:B--2---:R0:W-:Y:S04]  /*de80*/  STL [R1+0x2c], R6 ;  /* 0x00002c0601007387 */ /* 0x0041e80000100800 */
[----:B------:R1:W-:Y:S01]  /*de90*/  STL [R1+0x1c], R7 ;  /* 0x00001c0701007387 */ /* 0x0003e20000100800 */
[----:B0-----:R-:W-:-:S07]  /*dea0*/  SHF.L.U64.HI R6, R5, 0x2, R4 ;  /* 0x0000000205067819 */ /* 0x001fce0000010204 */
[C---:B------:R-:W-:Y:S01]  /*deb0*/  @P0 IADD3 R4, P1, R7.reuse, UR4, RZ ;  /* 0x0000000407040c10 */ /* 0x040fe2000ff3e0ff */
[----:B------:R0:W-:Y:S03]  /*dec0*/  STL [R1+0x20], R6 ;  /* 0x0000200601007387 */ /* 0x0001e60000100800 */
[C---:B------:R-:W-:Y:S01]  /*ded0*/  @P0 IADD3.X R5, R6.reuse, UR5, RZ, P1, !PT ;  /* 0x0000000506050c10 */ /* 0x040fe20008ffe4ff */
[----:B------:R-:W-:Y:S02]  /*dee0*/  ULDC.64 UR4, c[0x0][0xa08] ;  /* 0x0002820000047ab9 */ /* 0x000fe40000000a00 */
[----:B------:R-:W-:Y:S02]  /*def0*/  IADD3 R2, P1, R7, UR4, RZ ;  /* 0x0000000407027c10 */ /* 0x000fe4000ff3e0ff */
[----:B-1----:R-:W-:Y:S02]  /*df00*/  MOV R7, RZ ;  /* 0x000000ff00077202 */ /* 0x002fe40000000f00 */
[----:B------:R-:W-:-:S02]  /*df10*/  IADD3.X R3, R6, UR5, RZ, P1, !PT ;  /* 0x0000000506037c10 */ /* 0x000fc40008ffe4ff */
[----:B------:R-:W-:-:S04]  /*df20*/  ISETP.NE.U32.AND P1, PT, RZ, UR4, PT ;  /* 0x00000004ff007c0c */ /* 0x000fc8000bf25070 */
[----:B------:R-:W-:Y:S01]  /*df30*/  ISETP.NE.AND.EX P1, PT, RZ, UR5, PT, P1 ;  /* 0x00000005ff007c0c */ /* 0x000fe2000bf25310 */
[----:B------:R-:W-:Y:S02]  /*df40*/  ULDC.64 UR4, c[0x0][0x3f8] ;  /* 0x0000fe0000047ab9 */ /* 0x000fe40000000a00 */
[----:B------:R-:W-:-:S03]  /*df50*/  UISETP.NE.U32.AND UP0, UPT, UR4, URZ, UPT ;  /* 0x0000003f0400728c */ /* 0x000fc6000bf05070 */
[----:B------:R-:W-:Y:S01]  /*df60*/  ULDC UR4, c[0x0][0x404] ;  /* 0x0001010000047ab9 */ /* 0x000fe20000000800 */
[----:B------:R-:W-:-:S03]  /*df70*/  UISETP.NE.AND.EX UP0, UPT, UR5, URZ, UPT, UP0 ;  /* 0x0000003f0500728c */ /* 0x000fc6000bf05300 */
[----:B------:R-:W-:Y:S01]  /*df80*/  ULDC UR5, c[0x0][0x2e0] ;  /* 0x0000b80000057ab9 */ /* 0x000fe20000000800 */
[----:B------:R-:W-:Y:S02]  /*df90*/  USEL UR4, UR4, 0x1, UP0 ;  /* 0x0000000104047887 */ /* 0x000fe40008000000 */
[----:B------:R1:W5:Y:S02]  /*dfa0*/  @P1 LDG.E R7, desc[UR6][R2.64] ;  /* 0x0000000602071981 */ /* 0x000364000c1e1900 */
[----:B------:R-:W-:-:S06]  /*dfb0*/  UIMAD UR4, UR4, UR5, URZ ;  /* 0x00000005040472a4 */ /* 0x000fcc000f8e023f */
[----:B0-----:R-:W-:-:S06]  /*dfc0*/  IMAD.U32 R6, RZ, RZ, UR4 ;  /* 0x00000004ff067e24 */ /* 0x001fcc000f8e00ff */
[----:B------:R1:W5:Y:S01]  /*dfd0*/  @P0 LDG.E R6, desc[UR6][R4.64] ;  /* 0x0000000604060981 */ /* 0x000362000c1e1900 */
[----:B------:R-:W-:Y:S05]  /*dfe0*/  @P0 BRA `(.L_x_310) ;  /* 0x0000000000140947 */ /* 0x000fea0003800000 */
[----:B------:R-:W-:Y:S05]  /*dff0*/  @!P1 BRA `(.L_x_310) ;  /* 0x0000000000109947 */ /* 0x000fea0003800000 */
[----:B------:R-:W-:Y:S02]  /*e000*/  ULDC.64 UR4, c[0x0][0x208] ;  /* 0x0000820000047ab9 */ /* 0x000fe40000000a00 */
[----:B-----5:R-:W2:Y:S04]  /*e010*/  LDG.E R6, desc[UR4][R2.64] ;  /* 0x0000000402067981 */ /* 0x020ea8000c1e1900 */
[----:B-1----:R-:W2:Y:S02]  /*e020*/  LDG.E R5, desc[UR4][R2.64+0x4] ;  /* 0x0000040402057981 */ /* 0x002ea4000c1e1900 */
[----:B--2---:R-:W-:-:S07]  /*e030*/  IMAD.IADD R6, R5, 0x1, -R6 ;  /* 0x0000000105067824 */ /* 0x004fce00078e0a06 */
.L_x_310:
[--C-:B-1---5:R-:W-:Y:S01]  /*e040*/  IMAD.IADD R2, R6, 0x1, -R0.reuse ;  /* 0x0000000106027824 */ /* 0x122fe200078e0a00 */
[----:B------:R-:W-:Y:S01]  /*e050*/  BSSY B6, `(.L_x_311) ;  /* 0x0000368000067945 */ /* 0x000fe20003800000 */
[----:B------:R-:W-:Y:S02]  /*e060*/  IMAD.IADD R3, R7, 0x1, R0 ;  /* 0x0000000107037824 */ /* 0x000fe400078e0200 */
[C---:B------:R-:W-:Y:S01]  /*e070*/  VIADD R0, R2.reuse, 0x4f ;  /* 0x0000004f02007836 */ /* 0x040fe20000000000 */
[----:B------:R-:W-:Y:S01]  /*e080*/  STL [R1+0x24], R2 ;  /* 0x0000240201007387 */ /* 0x000fe20000100800 */
[----:B------:R-:W-:Y:S02]  /*e090*/  ISETP.GT.AND P0, PT, R2, RZ, PT ;  /* 0x000000ff0200720c */ /* 0x000fe40003f04270 */
[----:B------:R-:W-:Y:S01]  /*e0a0*/  IMAD.HI R0, R0, 0x66666667, RZ ;  /* 0x6666666700007827 */ /* 0x000fe200078e02ff */
[----:B------:R0:W-:Y:S04]  /*e0b0*/  STL [R1+0x4], R3 ;  /* 0x0000040301007387 */ /* 0x0001e80000100800 */
[----:B0-----:R-:W-:-:S04]  /*e0c0*/  SHF.R.U32.HI R3, RZ, 0x1f, R0 ;  /* 0x0000001fff037819 */ /* 0x001fc80000011600 */
[----:B------:R-:W-:-:S05]  /*e0d0*/  LEA.HI.SX32 R0, R0, R3, 0x1b ;  /* 0x0000000300007211 */ /* 0x000fca00078fdaff */
[----:B------:R0:W-:Y:S01]  /*e0e0*/  STL [R1+0x18], R0 ;  /* 0x0000180001007387 */ /* 0x0001e20000100800 */
[----:B------:R-:W-:Y:S05]  /*e0f0*/  @P0 BRA `(.L_x_312) ;  /* 0x0000000000480947 */ /* 0x000fea0003800000 */
[----:B------:R-:W1:Y:S02]  /*e100*/  S2R R2, SR_TID.X ;  /* 0x0000000000027919 */ /* 0x000e640000002100 */
[----:B-1----:R-:W-:-:S04]  /*e110*/  LOP3.LUT R2, R2, 0x1f, RZ, 0xc0, !PT ;  /* 0x0000001f02027812 */ /* 0x002fc800078ec0ff */
[----:B------:R-:W-:-:S13]  /*e120*/  ISETP.NE.AND P1, PT, R2, RZ, PT ;  /* 0x000000ff0200720c */ /* 0x000fda0003f25270 */
[----:B------:R-:W-:Y:S05]  /*e130*/  @P1 BRA `(.L_x_313) ;  /* 0x0000003400641947 */ /* 0x000fea0003800000 */
[----:B------:R-:W1:Y:S01]  /*e140*/  S2R R7, SR_LANEID ;  /* 0x0000000000077919 */ /* 0x000e620000000000 */
[----:B------:R-:W-:Y:S01]  /*e150*/  VOTEU.ANY UR4, UPT, PT ;  /* 0x0000000000047886 */ /* 0x000fe200038e0100 */
[----:B------:R-:W2:Y:S01]  /*e160*/  LDC.64 R2, c[0x0][0xc38] ;  /* 0x00030e00ff027b82 */ /* 0x000ea20000000a00 */
[----:B0-----:R-:W1:Y:S01]  /*e170*/  FLO.U32 R0, UR4 ;  /* 0x0000000400007d00 */ /* 0x001e6200080e0000 */
[----:B------:R-:W-:-:S07]  /*e180*/  ULDC.64 UR6, c[0x0][0x208] ;  /* 0x0000820000067ab9 */ /* 0x000fce0000000a00 */
[----:B------:R-:W2:Y:S01]  /*e190*/  POPC R5, UR4 ;  /* 0x0000000400057d09 */ /* 0x000ea20008000000 */
[----:B-1----:R-:W-:-:S13]  /*e1a0*/  ISETP.EQ.U32.AND P0, PT, R0, R7, PT ;  /* 0x000000070000720c */ /* 0x002fda0003f02070 */
[----:B--2---:R-:W2:Y:S01]  /*e1b0*/  @P0 ATOMG.E.ADD.STRONG.GPU PT, R3, desc[UR6][R2.64], R5 ;  /* 0x00000005020309a8 */ /* 0x004ea200081ee1c6 */
[----:B------:R-:W0:Y:S02]  /*e1c0*/  S2R R4, SR_LTMASK ;  /* 0x0000000000047919 */ /* 0x000e240000003900 */
[----:B0-----:R-:W-:-:S04]  /*e1d0*/  LOP3.LUT R4, R4, UR4, RZ, 0xc0, !PT ;  /* 0x0000000404047c12 */ /* 0x001fc8000f8ec0ff */
[----:B------:R-:W0:Y:S01]  /*e1e0*/  POPC R7, R4 ;  /* 0x0000000400077309 */ /* 0x000e220000000000 */
[----:B--2---:R-:W0:Y:S02]  /*e1f0*/  SHFL.IDX PT, R0, R3, R0, 0x1f ;  /* 0x00001f0003007589 */ /* 0x004e2400000e0000 */
[----:B0-----:R-:W-:Y:S01]  /*e200*/  IADD3 R16, R0, UR38, R7 ;  /* 0x0000002600107c10 */ /* 0x001fe2000fffe007 */
[----:B------:R-:W-:Y:S06]  /*e210*/  BRA `(.L_x_313) ;  /* 0x00000034002c7947 */ /* 0x000fec0003800000 */
.L_x_312:
[----:B------:R-:W1:Y:S01]  /*e220*/  S2R R3, SR_CgaCtaId ;  /* 0x0000000000037919 */ /* 0x000e620000008800 */
[----:B0-----:R-:W-:-:S04]  /*e230*/  MOV R0, 0x400 ;  /* 0x0000040000007802 */ /* 0x001fc80000000f00 */
[----:B-1----:R-:W-:-:S05]  /*e240*/  LEA R2, R3, R0, 0x18 ;  /* 0x0000000003027211 */ /* 0x002fca00078ec0ff */
[----:B------:R0:W-:Y:S01]  /*e250*/  STL [R1+0x10], R2 ;  /* 0x0000100201007387 */ /* 0x0001e20000100800 */
[----:B------:R-:W-:-:S05]  /*e260*/  VIADD R0, R2, 0x24400 ;  /* 0x0002440002007836 */ /* 0x000fca0000000000 */
[----:B------:R-:W-:-:S13]  /*e270*/  LOP3.LUT P0, RZ, R0, 0x3ff, RZ, 0xc0, !PT ;  /* 0x000003ff00ff7812 */ /* 0x000fda000780c0ff */
[----:B0-----:R-:W-:Y:S05]  /*e280*/  @!P0 BRA `(.L_x_314) ;  /* 0x0000000000408947 */ /* 0x001fea0003800000 */
[----:B------:R-:W-:Y:S01]  /*e290*/  MOV R2, 0x0 ;  /* 0x0000000000027802 */ /* 0x000fe20000000f00 */
[----:B------:R-:W-:Y:S01]  /*e2a0*/  ULDC.64 UR6, c[0x4][0xa8] ;  /* 0x01002a0000067ab9 */ /* 0x000fe20000000a00 */
[----:B------:R-:W-:Y:S01]  /*e2b0*/  ULDC.64 UR8, c[0x4][0xb0] ;  /* 0x01002c0000087ab9 */ /* 0x000fe20000000a00 */
[----:B------:R-:W-:Y:S01]  /*e2c0*/  ULDC.64 UR4, c[0x4][0x8] ;  /* 0x0100020000047ab9 */ /* 0x000fe20000000a00 */
[----:B------:R-:W-:Y:S01]  /*e2d0*/  IMAD.U32 R4, RZ, RZ, UR6 ;  /* 0x00000006ff047e24 */ /* 0x000fe2000f8e00ff */
[----:B------:R-:W-:Y:S01]  /*e2e0*/  MOV R7, UR9 ;  /* 0x0000000900077c02 */ /* 0x000fe20008000f00 */
[----:B------:R-:W0:Y:S01]  /*e2f0*/  LDC.64 R2, c[0x4][R2] ;  /* 0x0100000002027b82 */ /* 0x000e220000000a00 */
        /* <DEDUP_REMOVED lines=8> */
[----:B0-----:R-:W-:Y:S05]  /*e380*/  CALL.ABS.NOINC R2 ;  /* 0x0000000002007343 */ /* 0x001fea0003c00000 */
.L_x_314:
        /* <DEDUP_REMOVED lines=8> */
[----:B------:R0:W1:Y:S01]  /*e410*/  LDC.64 R2, c[0x4][R0] ;  /* 0x0100000000027b82 */ /* 0x0000620000000a00 */
        /* <DEDUP_REMOVED lines=11> */
.L_x_316:
        /* <DEDUP_REMOVED lines=16> */
.L_x_315:
[----:B------:R-:W2:Y:S01]  /*e5d0*/  LDL.LU R2, [R1+0x1c] ;  /* 0x00001c0001027983 */ /* 0x000ea20000300800 */
[----:B------:R-:W-:-:S03]  /*e5e0*/  ULDC.64 UR4, c[0x0][0x9f8] ;  /* 0x00027e0000047ab9 */ /* 0x000fc60000000a00 */
[----:B------:R-:W3:Y:S04]  /*e5f0*/  LDL.LU R0, [R1+0x20] ;  /* 0x0000200001007983 */ /* 0x000ee80000300800 */
[----:B------:R-:W4:Y:S04]  /*e600*/  LDL.LU R4, [R1+0x2c] ;  /* 0x00002c0001047983 */ /* 0x000f280000300800 */
[----:B------:R-:W4:Y:S01]  /*e610*/  LDL.LU R8, [R1+0x14] ;  /* 0x0000140001087983 */ /* 0x000f220000300800 */
[----:B------:R-:W-:Y:S01]  /*e620*/  ISETP.NE.U32.AND P0, PT, RZ, UR4, PT ;  /* 0x00000004ff007c0c */ /* 0x000fe2000bf05070 */
[----:B------:R-:W-:-:S03]  /*e630*/  ULDC.64 UR6, c[0x0][0x208] ;  /* 0x0000820000067ab9 */ /* 0x000fc60000000a00 */
[----:B------:R-:W-:Y:S01]  /*e640*/  ISETP.NE.AND.EX P0, PT, RZ, UR5, PT, P0 ;  /* 0x00000005ff007c0c */ /* 0x000fe2000bf05300 */
[----:B------:R-:W0:Y:S02]  /*e650*/  S2R R9, SR_TID.X ;  /* 0x0000000000097919 */ /* 0x000e240000002100 */
[----:B0-----:R-:W-:-:S04]  /*e660*/  LOP3.LUT R9, R9, 0x1f, RZ, 0xc0, !PT ;  /* 0x0000001f09097812 */ /* 0x001fc800078ec0ff */
[----:B------:R-:W-:-:S13]  /*e670*/  ISETP.NE.AND P6, PT, R9, RZ, PT ;  /* 0x000000ff0900720c */ /* 0x000fda0003fc5270 */
[----:B------:R-:W-:-:S05]  /*e680*/  VOTEU.ALL UP1, P6 ;  /* 0x00000000003f7886 */ /* 0x000fca0003020000 */
[----:B------:R-:W-:-:S04]  /*e690*/  @!UP1 UIADD3 UR8, UP0, UR36, 0x270, URZ ;  /* 0x0000027024089890 */ /* 0x000fc8000ff1e03f */
[----:B------:R-:W-:-:S03]  /*e6a0*/  @!UP1 UIADD3.X UR9, URZ, UR37, URZ, UP0, !UPT ;  /* 0x000000253f099290 */ /* 0x000fc600087fe43f */
[----:B------:R-:W-:Y:S01]  /*e6b0*/  VOTEU.ALL UP0, P6 ;  /* 0x00000000003f7886 */ /* 0x000fe20003000000 */
[----:B--2---:R-:W-:-:S04]  /*e6c0*/  @P0 IADD3 R2, P1, R2, UR4, RZ ;  /* 0x0000000402020c10 */ /* 0x004fc8000ff3e0ff */
[----:B---3--:R-:W-:Y:S01]  /*e6d0*/  @P0 IADD3.X R3, R0, UR5, RZ, P1, !PT ;  /* 0x0000000500030c10 */ /* 0x008fe20008ffe4ff */
[----:B------:R-:W-:Y:S01]  /*e6e0*/  ULDC.64 UR4, c[0x0][0xa00] ;  /* 0x0002800000047ab9 */ /* 0x000fe20000000a00 */
[----:B----4-:R-:W-:Y:S02]  /*e6f0*/  IMAD R17, R17, 0x80, R4 ;  /* 0x0000008011117824 */ /* 0x010fe400078e0204 */
[----:B------:R-:W0:Y:S01]  /*e700*/  LDC R4, c[0x0][0x428] ;  /* 0x00010a00ff047b82 */ /* 0x000e220000000800 */
[----:B------:R-:W-:-:S06]  /*e710*/  IMAD.MOV.U32 R0, RZ, RZ, R8 ;  /* 0x000000ffff007224 */ /* 0x000fcc00078e0008 */
[----:B------:R1:W5:Y:S01]  /*e720*/  @P0 LDG.E R0, desc[UR6][R2.64] ;  /* 0x0000000602000981 */ /* 0x000362000c1e1900 */
[----:B------:R-:W-:Y:S02]  /*e730*/  PLOP3.LUT P1, PT, P6, PT, PT, 0x8, 0x0 ;  /* 0x000000000000781c */ /* 0x000fe4000372e170 */
[----:B0-----:R-:W-:Y:S01]  /*e740*/  ISETP.NE.AND P0, PT, R4, 0x1, PT ;  /* 0x000000010400780c */ /* 0x001fe20003f05270 */
[----:B------:R-:W-:-:S12]  /*e750*/  IMAD.MOV.U32 R4, RZ, RZ, R18 ;  /* 0x000000ffff047224 */ /* 0x000fd800078e0012 */
[----:B------:R-:W0:Y:S08]  /*e760*/  @P0 LDC R7, c[0x0][0x42c] ;  /* 0x00010b00ff070b82 */ /* 0x000e300000000800 */
[----:B------:R-:W2:Y:S01]  /*e770*/  @P0 LDC R5, c[0x0][0x430] ;  /* 0x00010c00ff050b82 */ /* 0x000ea20000000800 */
[----:B0-----:R-:W-:-:S05]  /*e780*/  @P0 IMAD.HI.U32 R6, R18, R7, RZ ;  /* 0x0000000712060227 */ /* 0x001fca00078e00ff */
[----:B--2---:R-:W-:Y:S02]  /*e790*/  @P0 SHF.R.U32.HI R4, RZ, R5, R6 ;  /* 0x00000005ff040219 */ /* 0x004fe40000011606 */
[----:B------:R-:W-:-:S04]  /*e7a0*/  ISETP.NE.U32.AND P0, PT, RZ, UR4, PT ;  /* 0x00000004ff007c0c */ /* 0x000fc8000bf05070 */
[----:B------:R-:W-:-:S04]  /*e7b0*/  ISETP.NE.AND.EX P0, PT, RZ, UR5, PT, P0 ;  /* 0x00000005ff007c0c */ /* 0x000fc8000bf05300 */
[----:B-1----:R-:W-:-:S09]  /*e7c0*/  SEL R6, R8, RZ, !P0 ;  /* 0x000000ff08067207 */ /* 0x002fd20004000000 */
.L_x_317:
        /* <DEDUP_REMOVED lines=9> */
[----:B0-----:R-:W-:Y:S05]  /*e860*/  @P1 BRA.U.ANY `(.L_x_317) ;  /* 0xfffffffd00d81947 */ /* 0x001fea000393ffff */
[----:B------:R-:W0:Y:S01]  /*e870*/  S2R R2, SR_TID.X ;  /* 0x0000000000027919 */ /* 0x000e220000002100 */
[----:B------:R-:W-:Y:S01]  /*e880*/  UMOV UR4, 0x40 ;  /* 0x0000004000047882 */ /* 0x000fe20000000000 */
[----:B0-----:R-:W-:-:S04]  /*e890*/  LOP3.LUT R2, R2, 0x1f, RZ, 0xc0, !PT ;  /* 0x0000001f02027812 */ /* 0x001fc800078ec0ff */
[----:B------:R-:W-:-:S04]  /*e8a0*/  ISETP.NE.AND P2, PT, R2, RZ, PT ;  /* 0x000000ff0200720c */ /* 0x000fc80003f45270 */
[----:B------:R-:W-:-:S09]  /*e8b0*/  PLOP3.LUT P1, PT, P2, PT, PT, 0x8, 0x0 ;  /* 0x000000000000781c */ /* 0x000fd2000172e170 */
[----:B------:R-:W-:-:S05]  /*e8c0*/  VOTEU.ALL UP0, P2 ;  /* 0x00000000003f7886 */ /* 0x000fca0001000000 */
.L_x_318:
        /* <DEDUP_REMOVED lines=15> */
.L_x_319:
        /* <DEDUP_REMOVED lines=15> */
.L_x_320:
        /* <DEDUP_REMOVED lines=9> */
[----:B------:R-:W0:Y:S01]  /*eb40*/  LDC.64 R2, c[0x0][0x3f8] ;  /* 0x0000fe00ff027b82 */ /* 0x000e220000000a00 */
[----:B------:R-:W-:Y:S02]  /*eb50*/  ULDC.64 UR4, c[0x0][0xa08] ;  /* 0x0002820000047ab9 */ /* 0x000fe40000000a00 */
[----:B0-----:R-:W-:Y:S01]  /*eb60*/  LOP3.LUT P0, RZ, R2, UR4, RZ, 0xfc, !PT ;  /* 0x0000000402ff7c12 */ /* 0x001fe2000f80fcff */
[----:B------:R-:W-:-:S03]  /*eb70*/  UMOV UR4, 0xffffffff ;  /* 0xffffffff00047882 */ /* 0x000fc60000000000 */
[----:B------:R-:W-:-:S04]  /*eb80*/  LOP3.LUT P0, RZ, R3, UR5, RZ, 0xfc, P0 ;  /* 0x0000000503ff7c12 */ /* 0x000fc8000800fcff */
[----:B-----5:R-:W-:Y:S01]  /*eb90*/  SEL R5, R0, RZ, !P0 ;  /* 0x000000ff00057207 */ /* 0x020fe20004000000 */
[----:B------:R-:W-:Y:S08]  /*eba0*/  BRA.DIV UR4, `(.L_x_321) ;  /* 0x0000003a04b07947 */ /* 0x000ff0000b800000 */
.L_x_391:
[----:B------:R-:W2:Y:S01]  /*ebb0*/  LDL R7, [R1+0x18] ;  /* 0x0000180001077983 */ /* 0x000ea20000100800 */
[----:B------:R-:W-:Y:S01]  /*ebc0*/  UMOV UR4, 0xffffffff ;  /* 0xffffffff00047882 */ /* 0x000fe20000000000 */
[----:B------:R-:W-:Y:S01]  /*ebd0*/  SHF.R.S32.HI R12, RZ, 0x1f, R0 ;  /* 0x0000001fff0c7819 */ /* 0x000fe20000011400 */
[----:B--2---:R-:W-:Y:S01]  /*ebe0*/  VIADD R7, R7, 0xffffffff ;  /* 0xffffffff07077836 */ /* 0x004fe20000000000 */
[----:B------:R-:W-:Y:S06]  /*ebf0*/  BRA.DIV UR4, `(.L_x_322) ;  /* 0x0000003a04d07947 */ /* 0x000fec000b800000 */
[----:B------:R-:W-:-:S13]  /*ec00*/  ELECT P6, URZ, PT ;  /* 0x00000000003f782f */ /* 0x000fda00038c0000 */
.L_x_394:
[----:B------:R-:W-:Y:S05]  /*ec10*/  @!P6 BRA `(.L_x_323) ;  /* 0x000000040048e947 */ /* 0x000fea0003800000 */
[----:B------:R0:W-:Y:S01]  /*ec20*/  STL [R1+0xc], R7 ;  /* 0x00000c0701007387 */ /* 0x0001e20000100800 */
[----:B------:R-:W-:-:S04]  /*ec30*/  ISETP.NE.U32.AND P0, PT, R2, RZ, PT ;  /* 0x000000ff0200720c */ /* 0x000fc80003f05070 */
[----:B------:R-:W-:-:S13]  /*ec40*/  ISETP.NE.AND.EX P0, PT, R3, RZ, PT, P0 ;  /* 0x000000ff0300720c */ /* 0x000fda0003f05300 */
[----:B0-----:R-:W-:Y:S05]  /*ec50*/  @!P0 BRA `(.L_x_324) ;  /* 0x0000000000508947 */ /* 0x001fea0003800000 */
[----:B------:R-:W0:Y:S01]  /*ec60*/  LDC R10, c[0x0][0x41c] ;  /* 0x00010700ff0a7b82 */ /* 0x000e220000000800 */
[----:B------:R-:W-:Y:S01]  /*ec70*/  IMAD.MOV.U32 R5, RZ, RZ, R7 ;  /* 0x000000ffff057224 */ /* 0x000fe200078e0007 */
[----:B------:R-:W-:Y:S01]  /*ec80*/  ULDC.64 UR4, c[0x0][0x408] ;  /* 0x0001020000047ab9 */ /* 0x000fe20000000a00 */
[----:B------:R-:W-:Y:S01]  /*ec90*/  ULDC.64 UR6, c[0x0][0x208] ;  /* 0x0000820000067ab9 */ /* 0x000fe20000000a00 */
[----:B0-----:R-:W-:-:S13]  /*eca0*/  ISETP.NE.AND P0, PT, R10, 0x1, PT ;  /* 0x000000010a00780c */ /* 0x001fda0003f05270 */
[----:B------:R-:W0:Y:S02]  /*ecb0*/  @P0 LDC.64 R8, c[0x0][0x420] ;  /* 0x00010800ff080b82 */ /* 0x000e240000000a00 */
[----:B0-----:R-:W-:-:S05]  /*ecc0*/  @P0 IMAD.HI.U32 R8, R7, R8, RZ ;  /* 0x0000000807080227 */ /* 0x001fca00078e00ff */
[----:B------:R-:W-:-:S04]  /*ecd0*/  @P0 SHF.R.U32.HI R5, RZ, R9, R8 ;  /* 0x00000009ff050219 */ /* 0x000fc80000011608 */
[----:B------:R-:W-:-:S05]  /*ece0*/  IADD3 R8, -R5, RZ, RZ ;  /* 0x000000ff05087210 */ /* 0x000fca0007ffe1ff */
[----:B------:R-:W-:Y:S02]  /*ecf0*/  IMAD R9, R10, R8, R7 ;  /* 0x000000080a097224 */ /* 0x000fe400078e0207 */
[----:B------:R-:W-:-:S03]  /*ed00*/  IMAD R8, R12, UR4, RZ ;  /* 0x000000040c087c24 */ /* 0x000fc6000f8e02ff */
[----:B------:R0:W-:Y:S01]  /*ed10*/  STL [R1+0xc], R9 ;  /* 0x00000c0901007387 */ /* 0x0001e20000100800 */
[----:B------:R-:W-:Y:S02]  /*ed20*/  IMAD R10, R0, UR5, R8 ;  /* 0x00000005000a7c24 */ /* 0x000fe4000f8e0208 */
[--C-:B------:R-:W-:Y:S01]  /*ed30*/  IMAD.MOV.U32 R8, RZ, RZ, R5.reuse ;  /* 0x000000ffff087224 */ /* 0x100fe200078e0005 */
[----:B0-----:R-:W-:-:S03]  /*ed40*/  SHF.R.S32.HI R9, RZ, 0x1f, R5 ;  /* 0x0000001fff097819 */ /* 0x001fc60000011405 */
[----:B------:R-:W-:-:S04]  /*ed50*/  IMAD.WIDE.U32 R8, R0, UR4, R8 ;  /* 0x0000000400087c25 */ /* 0x000fc8000f8e0008 */
[----:B------:R-:W-:Y:S01]  /*ed60*/  IMAD.IADD R5, R9, 0x1, R10 ;  /* 0x0000000109057824 */ /* 0x000fe200078e020a */
[----:B------:R-:W-:-:S04]  /*ed70*/  LEA R10, P0, R8, R2, 0x2 ;  /* 0x00000002080a7211 */ /* 0x000fc800078010ff */
[----:B------:R-:W-:-:S05]  /*ed80*/  LEA.HI.X R11, R8, R3, R5, 0x2, P0 ;  /* 0x00000003080b7211 */ /* 0x000fca00000f1405 */
[----:B------:R0:W5:Y:S04]  /*ed90*/  LDG.E R5, desc[UR6][R10.64] ;  /* 0x000000060a057981 */ /* 0x000168000c1e1900 */
.L_x_324:
[----:B------:R-:W2:Y:S01]  /*eda0*/  LDL R8, [R1] ;  /* 0x0000000001087983 */ /* 0x000ea20000100800 */
[----:B0-----:R-:W-:-:S03]  /*edb0*/  MOV R10, 0x400 ;  /* 0x00000400000a7802 */ /* 0x001fc60000000f00 */
[----:B------:R-:W3:Y:S01]  /*edc0*/  LDL R9, [R1+0x8] ;  /* 0x0000080001097983 */ /* 0x000ee20000100800 */
[----:B------:R-:W0:Y:S02]  /*edd0*/  S2R R11, SR_CgaCtaId ;  /* 0x00000000000b7919 */ /* 0x000e240000008800 */
[----:B0-----:R-:W-:-:S05]  /*ede0*/  LEA R10, R11, R10, 0x18 ;  /* 0x0000000a0b0a7211 */ /* 0x001fca00078ec0ff */
[----:B--2---:R-:W-:Y:S01]  /*edf0*/  IMAD R8, R8, 0x8, R10 ;  /* 0x0000000808087824 */ /* 0x004fe200078e020a */
[----:B---3--:R-:W-:-:S04]  /*ee00*/  SHF.L.U32 R9, R9, 0x1f, RZ ;  /* 0x0000001f09097819 */ /* 0x008fc800000006ff */
[----:B------:R-:W0:Y:S02]  /*ee10*/  SYNCS.PHASECHK.TRANS64.TRYWAIT P0, [R8+URZ+0x38840], R9 ;  /* 0x03884009080075a7 */ /* 0x000e24000800017f */
[----:B0-----:R-:W-:Y:S05]  /*ee20*/  @!P0 BRA `(.L_x_325) ;  /* 0x0000003800648947 */ /* 0x001fea0003800000 */
.L_x_395:
[----:B------:R-:W1:Y:S02]  /*ee30*/  S2R R10, SR_TID.X ;  /* 0x00000000000a7919 */ /* 0x000e640000002100 */
[----:B-1----:R-:W-:-:S04]  /*ee40*/  LOP3.LUT R10, R10, 0x7f, RZ, 0xc0, !PT ;  /* 0x0000007f0a0a7812 */ /* 0x002fc800078ec0ff */
[----:B------:R-:W-:-:S13]  /*ee50*/  ISETP.NE.AND P0, PT, R10, RZ, PT ;  /* 0x000000ff0a00720c */ /* 0x000fda0003f05270 */
[----:B------:R-:W-:Y:S05]  /*ee60*/  @P0 BRA `(.L_x_326) ;  /* 0x00000000001c0947 */ /* 0x000fea0003800000 */
[----:B------:R-:W1:Y:S01]  /*ee70*/  S2R R10, SR_TID.X ;  /* 0x00000000000a7919 */ /* 0x000e620000002100 */
[----:B0-----:R-:W-:-:S04]  /*ee80*/  IMAD.MOV.U32 R9, RZ, RZ, 0xa000 ;  /* 0x0000a000ff097424 */ /* 0x001fc800078e00ff */
[----:B------:R2:W-:Y:S01]  /*ee90*/  SYNCS.ARRIVE.TRANS64 RZ, [R8+URZ+0x38830], R9 ;  /* 0x0388300908ff79a7 */ /* 0x0005e2000800003f */
[----:B-1----:R-:W-:-:S04]  /*eea0*/  LOP3.LUT R10, R10, 0x1f, RZ, 0xc0, !PT ;  /* 0x0000001f0a0a7812 */ /* 0x002fc800078ec0ff */
[----:B------:R-:W-:-:S13]  /*eeb0*/  ISETP.NE.AND P1, PT, R10, RZ, PT ;  /* 0x000000ff0a00720c */ /* 0x000fda0003f25270 */
[----:B--2---:R-:W-:Y:S05]  /*eec0*/  @!P1 BRA `(.L_x_326) ;  /* 0x0000000000049947 */ /* 0x004fea0003800000 */
[----:B------:R-:W-:Y:S01]  /*eed0*/  BPT.TRAP 0x1 ;  /* 0x000000040000795c */ /* 0x000fe20000300000 */
.L_x_326:
[----:B------:R-:W2:Y:S01]  /*eee0*/  LDL R11, [R1] ;  /* 0x00000000010b7983 */ /* 0x000ea20000100800 */
[----:B------:R-:W-:-:S03]  /*eef0*/  MOV R13, 0x400 ;  /* 0x00000400000d7802 */ /* 0x000fc60000000f00 */
[----:B------:R-:W3:Y:S04]  /*ef00*/  LDL R10, [R1+0xc] ;  /* 0x00000c00010a7983 */ /* 0x000ee80000100800 */
[----:B0-----:R-:W4:Y:S01]  /*ef10*/  LDL R9, [R1+0x4] ;  /* 0x0000040001097983 */ /* 0x001f220000100800 */
[----:B------:R-:W0:Y:S01]  /*ef20*/  S2R R14, SR_CgaCtaId ;  /* 0x00000000000e7919 */ /* 0x000e220000008800 */
[----:B------:R-:W-:Y:S01]  /*ef30*/  R2UR UR9, R8 ;  /* 0x00000000080972ca */ /* 0x000fe200000e0000 */
[----:B------:R-:W-:Y:S01]  /*ef40*/  UIADD3 UR4, UP0, UR36, 0x370, URZ ;  /* 0x0000037024047890 */ /* 0x000fe2000ff1e03f */
[----:B------:R-:W-:Y:S02]  /*ef50*/  R2UR UR12, R4 ;  /* 0x00000000040c72ca */ /* 0x000fe400000e0000 */
[----:B-----5:R-:W-:-:S02]  /*ef60*/  R2UR UR13, R5 ;  /* 0x00000000050d72ca */ /* 0x020fc400000e0000 */
[----:B0-----:R-:W-:-:S07]  /*ef70*/  LEA R13, R14, R13, 0x18 ;  /* 0x0000000d0e0d7211 */ /* 0x001fce00078ec0ff */
[----:B------:R-:W-:Y:S01]  /*ef80*/  UIADD3 UR9, UR9, 0x38830, URZ ;  /* 0x0003883009097890 */ /* 0x000fe2000fffe03f */
[----:B------:R-:W-:Y:S01]  /*ef90*/  UMOV UR10, URZ ;  /* 0x0000003f000a7c82 */ /* 0x000fe20008000000 */
[----:B------:R-:W-:Y:S01]  /*efa0*/  UMOV UR6, 0x0 ;  /* 0x0000000000067882 */ /* 0x000fe20000000000 */
[----:B------:R-:W-:Y:S01]  /*efb0*/  UMOV UR7, 0x14f00000 ;  /* 0x14f0000000077882 */ /* 0x000fe20000000000 */
[----:B------:R-:W-:Y:S01]  /*efc0*/  UMOV UR16, 0x40 ;  /* 0x0000004000107882 */ /* 0x000fe20000000000 */
[----:B--2---:R-:W-:Y:S01]  /*efd0*/  IMAD R8, R11, 0xa000, R13 ;  /* 0x0000a0000b087824 */ /* 0x004fe200078e020d */
[----:B---3--:R-:W-:-:S04]  /*efe0*/  R2UR UR11, R10 ;  /* 0x000000000a0b72ca */ /* 0x008fc800000e0000 */
[----:B------:R-:W-:Y:S02]  /*eff0*/  R2UR UR14, R8 ;  /* 0x00000000080e72ca */ /* 0x000fe400000e0000 */
[----:B----4-:R-:W-:-:S11]  /*f000*/  R2UR UR5, R9 ;  /* 0x00000000090572ca */ /* 0x010fd600000e0000 */
[----:B------:R-:W-:Y:S02]  /*f010*/  UIADD3 UR8, UR14, 0x24400, URZ ;  /* 0x000244000e087890 */ /* 0x000fe4000fffe03f */
[----:B------:R-:W-:Y:S02]  /*f020*/  UIMAD UR11, UR11, 0x50, UR5 ;  /* 0x000000500b0b78a4 */ /* 0x000fe4000f8e0205 */
[----:B------:R-:W-:Y:S02]  /*f030*/  UIADD3.X UR5, URZ, UR37, URZ, UP0, !UPT ;  /* 0x000000253f057290 */ /* 0x000fe400087fe43f */
[----:B------:R-:W-:Y:S02]  /*f040*/  UIADD3 UR15, UR14, 0x26c00, URZ ;  /* 0x00026c000e0f7890 */ /* 0x000fe4000fffe03f */
[----:B------:R-:W-:Y:S02]  /*f050*/  UIADD3 UR17, UR14, 0x29400, URZ ;  /* 0x000294000e117890 */ /* 0x000fe4000fffe03f */
[----:B------:R-:W-:-:S03]  /*f060*/  UIADD3 UR18, UR14, 0x2bc00, URZ ;  /* 0x0002bc000e127890 */ /* 0x000fc6000fffe03f */
[----:B------:R0:W-:Y:S01]  /*f070*/  UTMALDG.4D [UR8], [UR4], desc[UR6] ;  /* 0x00000608040075b4 */ /* 0x0001e20008019000 */
[----:B------:R-:W-:Y:S01]  /*f080*/  UMOV UR14, 0x80 ;  /* 0x00000080000e7882 */ /* 0x000fe20000000000 */
[----:B0-----:R-:W-:Y:S01]  /*f090*/  UMOV UR8, UR15 ;  /* 0x0000000f00087c82 */ /* 0x001fe20008000000 */
[----:B------:R-:W-:Y:S02]  /*f0a0*/  UMOV UR10, UR16 ;  /* 0x00000010000a7c82 */ /* 0x000fe40008000000 */
[----:B------:R0:W-:Y:S02]  /*f0b0*/  UTMALDG.4D [UR8], [UR4], desc[UR6] ;  /* 0x00000608040075b4 */ /* 0x0001e40008019000 */
[----:B0-----:R-:W-:Y:S01]  /*f0c0*/  UMOV UR8, UR17 ;  /* 0x0000001100087c82 */ /* 0x001fe20008000000 */
[----:B------:R-:W-:Y:S01]  /*f0d0*/  UMOV UR10, UR14 ;  /* 0x0000000e000a7c82 */ /* 0x000fe20008000000 */
[----:B------:R-:W-:Y:S01]  /*f0e0*/  UMOV UR14, 0xc0 ;  /* 0x000000c0000e7882 */ /* 0x000fe20000000000 */
[----:B------:R0:W-:Y:S02]  /*f0f0*/  UTMALDG.4D [UR8], [UR4], desc[UR6] ;  /* 0x00000608040075b4 */ /* 0x0001e40008019000 */
[----:B0-----:R-:W-:Y:S01]  /*f100*/  UMOV UR8, UR18 ;  /* 0x0000001200087c82 */ /* 0x001fe20008000000 */
[----:B------:R-:W-:-:S02]  /*f110*/  UMOV UR10, UR14 ;  /* 0x0000000e000a7c82 */ /* 0x000fc40008000000 */
[----:B------:R0:W-:Y:S02]  /*f120*/  UTMALDG.4D [UR8], [UR4], desc[UR6] ;  /* 0x00000608040075b4 */ /* 0x0001e40008019000 */
[----:B0-----:R-:W-:Y:S01]  /*f130*/  NOP ;  /* 0x0000000000007918 */ /* 0x001fe20000000000 */
.L_x_323:
[----:B------:R-:W2:Y:S01]  /*f140*/  LDL.LU R11, [R1+0x28] ;  /* 0x00002800010b7983 */ /* 0x000ea20000300800 */
[----:B------:R-:W-:Y:S01]  /*f150*/  MOV R9, 0x400 ;  /* 0x0000040000097802 */ /* 0x000fe20000000f00 */
[----:B------:R-:W-:Y:S05]  /*f160*/  WARPSYNC.ALL ;  /* 0x0000000000007948 */ /* 0x000fea0003800000 */
[----:B------:R-:W0:Y:S01]  /*f170*/  S2R R10, SR_CgaCtaId ;  /* 0x00000000000a7919 */ /* 0x000e220000008800 */
[----:B------:R-:W-:-:S13]  /*f180*/  ELECT P0, URZ, PT ;  /* 0x00000000003f782f */ /* 0x000fda0003800000 */
[----:B------:R-:W-:Y:S01]  /*f190*/  @P0 R2UR UR13, R6 ;  /* 0x00000000060d02ca */ /* 0x000fe200000e0000 */
[----:B------:R-:W-:Y:S01]  /*f1a0*/  UIADD3 UR4, UP0, UR36, 0x270, URZ ;  /* 0x0000027024047890 */ /* 0x000fe2000ff1e03f */
[----:B------:R-:W-:Y:S01]  /*f1b0*/  @P0 R2UR UR12, R18 ;  /* 0x00000000120c02ca */ /* 0x000fe200000e0000 */
[----:B------:R-:W-:Y:S01]  /*f1c0*/  UMOV UR6, 0x0 ;  /* 0x0000000000067882 */ /* 0x000fe20000000000 */
[C---:B------:R-:W-:Y:S01]  /*f1d0*/  @P0 R2UR UR11, R17.reuse ;  /* 0x00000000110b02ca */ /* 0x040fe200000e0000 */
[----:B------:R-:W-:Y:S01]  /*f1e0*/  UIADD3.X UR5, URZ, UR37, URZ, UP0, !UPT ;  /* 0x000000253f057290 */ /* 0x000fe200087fe43f */
[----:B------:R-:W-:Y:S01]  /*f1f0*/  @P0 R2UR UR21, R6 ;  /* 0x00000000061502ca */ /* 0x000fe200000e0000 */
[----:B------:R-:W-:Y:S01]  /*f200*/  UMOV UR7, 0x12f00000 ;  /* 0x12f0000000077882 */ /* 0x000fe20000000000 */
[----:B------:R-:W-:Y:S01]  /*f210*/  UMOV UR10, URZ ;  /* 0x0000003f000a7c82 */ /* 0x000fe20008000000 */
[----:B------:R-:W-:Y:S01]  /*f220*/  @P0 R2UR UR20, R18 ;  /* 0x00000000121402ca */ /* 0x000fe200000e0000 */
[----:B------:R-:W-:Y:S01]  /*f230*/  UMOV UR14, 0x0 ;  /* 0x00000000000e7882 */ /* 0x000fe20000000000 */
[----:B------:R-:W-:Y:S01]  /*f240*/  @P0 R2UR UR19, R17 ;  /* 0x00000000111302ca */ /* 0x000fe200000e0000 */
[----:B------:R-:W-:Y:S01]  /*f250*/  @P0 IMAD.MOV.U32 R8, RZ, RZ, 0x10000 ;  /* 0x00010000ff080424 */ /* 0x000fe200078e00ff */
[----:B------:R-:W-:Y:S01]  /*f260*/  UMOV UR15, 0x12f00000 ;  /* 0x12f00000000f7882 */ /* 0x000fe20000000000 */
[----:B------:R-:W-:Y:S01]  /*f270*/  UMOV UR18, 0x40 ;  /* 0x0000004000127882 */ /* 0x000fe20000000000 */
[----:B------:R-:W-:Y:S01]  /*f280*/  UMOV UR22, 0x0 ;  /* 0x0000000000167882 */ /* 0x000fe20000000000 */
[----:B------:R-:W-:Y:S01]  /*f290*/  UMOV UR23, 0x12f00000 ;  /* 0x12f0000000177882 */ /* 0x000fe20000000000 */
[----:B------:R-:W-:Y:S01]  /*f2a0*/  BSSY B0, `(.L_x_327) ;  /* 0x0000021000007945 */ /* 0x000fe20003800000 */
[----:B0-----:R-:W-:Y:S01]  /*f2b0*/  LEA R9, R10, R9, 0x18 ;  /* 0x000000090a097211 */ /* 0x001fe200078ec0ff */
[----:B------:R-:W-:Y:S03]  /*f2c0*/  BAR.SYNC.DEFER_BLOCKING 0x8, 0x120 ;  /* 0x0204800000007b1d */ /* 0x000fe60000010000 */
[----:B------:R-:W-:-:S13]  /*f2d0*/  R2UR UR24, R9 ;  /* 0x00000000091872ca */ /* 0x000fda00000e0000 */
[----:B------:R-:W-:Y:S02]  /*f2e0*/  UIADD3 UR8, UR24, 0x14400, URZ ;  /* 0x0001440018087890 */ /* 0x000fe4000fffe03f */
[----:B------:R-:W-:Y:S02]  /*f2f0*/  UIADD3 UR9, UR24, 0x38800, URZ ;  /* 0x0003880018097890 */ /* 0x000fe4000fffe03f */
[----:B------:R-:W-:Y:S01]  /*f300*/  UIADD3 UR16, UR24, 0x18400, URZ ;  /* 0x0001840018107890 */ /* 0x000fe2000fffe03f */
[----:B------:R0:W-:Y:S04]  /*f310*/  @P0 SYNCS.ARRIVE.TRANS64 RZ, [R9+URZ+0x38800], R8 ;  /* 0x0388000809ff09a7 */ /* 0x0001e8000800003f */
[----:B------:R-:W-:Y:S02]  /*f320*/  UMOV UR17, UR9 ;  /* 0x0000000900117c82 */ /* 0x000fe40008000000 */
[----:B------:R1:W-:Y:S02]  /*f330*/  UTMALDG.4D [UR8], [UR4], desc[UR6] ;  /* 0x00000608040075b4 */ /* 0x0003e40008019000 */
[----:B------:R-:W-:Y:S01]  /*f340*/  UTMALDG.4D [UR16], [UR4], desc[UR14] ;  /* 0x00000e10040075b4 */ /* 0x000fe20008019000 */
[----:B-1----:R-:W-:Y:S01]  /*f350*/  @P0 R2UR UR13, R6 ;  /* 0x00000000060d02ca */ /* 0x002fe200000e0000 */
[----:B------:R-:W-:Y:S01]  /*f360*/  UIADD3 UR8, UR24, 0x1c400, URZ ;  /* 0x0001c40018087890 */ /* 0x000fe2000fffe03f */
[----:B------:R-:W-:Y:S01]  /*f370*/  @P0 R2UR UR12, R18 ;  /* 0x00000000120c02ca */ /* 0x000fe200000e0000 */
[----:B------:R-:W-:Y:S01]  /*f380*/  UMOV UR10, 0x80 ;  /* 0x00000080000a7882 */ /* 0x000fe20000000000 */
[----:B------:R-:W-:Y:S01]  /*f390*/  @P0 R2UR UR11, R17 ;  /* 0x00000000110b02ca */ /* 0x000fe200000e0000 */
[----:B------:R-:W-:Y:S01]  /*f3a0*/  UMOV UR6, 0x0 ;  /* 0x0000000000067882 */ /* 0x000fe20000000000 */
[----:B------:R-:W-:-:S11]  /*f3b0*/  UMOV UR7, 0x12f00000 ;  /* 0x12f0000000077882 */ /* 0x000fd60000000000 */
[----:B------:R1:W-:Y:S02]  /*f3c0*/  UTMALDG.4D [UR8], [UR4], desc[UR22] ;  /* 0x00001608040075b4 */ /* 0x0003e40008019000 */
[----:B-1----:R-:W-:Y:S01]  /*f3d0*/  @P0 R2UR UR13, R6 ;  /* 0x00000000060d02ca */ /* 0x002fe200000e0000 */
[----:B------:R-:W-:Y:S01]  /*f3e0*/  UIADD3 UR8, UR24, 0x20400, URZ ;  /* 0x0002040018087890 */ /* 0x000fe2000fffe03f */
[----:B------:R-:W-:Y:S01]  /*f3f0*/  @P0 R2UR UR12, R18 ;  /* 0x00000000120c02ca */ /* 0x000fe200000e0000 */
[----:B------:R-:W-:Y:S01]  /*f400*/  UMOV UR10, 0xc0 ;  /* 0x000000c0000a7882 */ /* 0x000fe20000000000 */
[----:B------:R-:W-:-:S13]  /*f410*/  @P0 R2UR UR11, R17 ;  /* 0x00000000110b02ca */ /* 0x000fda00000e0000 */
[----:B------:R0:W-:Y:S01]  /*f420*/  UTMALDG.4D [UR8], [UR4], desc[UR6] ;  /* 0x00000608040075b4 */ /* 0x0001e20008019000 */
[----:B--2---:R-:W-:-:S05]  /*f430*/  VIADD R11, R11, 0x1 ;  /* 0x000000010b0b7836 */ /* 0x004fca0000000000 */
[----:B------:R-:W-:Y:S01]  /*f440*/  LEA.HI R6, R11, R11, RZ, 0x1 ;  /* 0x0000000b0b067211 */ /* 0x000fe200078f08ff */
[----:B------:R0:W-:Y:S03]  /*f450*/  STL [R1+0x28], R11 ;  /* 0x0000280b01007387 */ /* 0x0001e60000100800 */
[----:B------:R-:W-:-:S05]  /*f460*/  LOP3.LUT R6, R6, 0xfffffffe, RZ, 0xc0, !PT ;  /* 0xfffffffe06067812 */ /* 0x000fca00078ec0ff */
[----:B------:R-:W-:-:S05]  /*f470*/  IMAD.IADD R6, R11, 0x1, -R6 ;  /* 0x000000010b067824 */ /* 0x000fca00078e0a06 */
[----:B------:R-:W-:-:S04]  /*f480*/  SHF.L.U32 R6, R6, 0x1f, RZ ;  /* 0x0000001f06067819 */ /* 0x000fc800000006ff */
[----:B------:R-:W1:Y:S02]  /*f490*/  SYNCS.PHASECHK.TRANS64.TRYWAIT P0, [R9+URZ+0x38820], R6 ;  /* 0x03882006090075a7 */ /* 0x000e64000800017f */
[----:B01----:R-:W-:Y:S05]  /*f4a0*/  @!P0 BRA `(.L_x_328) ;  /* 0x0000003000d88947 */ /* 0x003fea0003800000 */
.L_x_396:
[----:B------:R-:W-:Y:S05]  /*f4b0*/  BSYNC B0 ;  /* 0x0000000000007941 */ /* 0x000fea0003800000 */
.L_x_327:
[----:B0-----:R-:W2:Y:S01]  /*f4c0*/  LDL.LU R8, [R1+0x24] ;  /* 0x0000240001087983 */ /* 0x001ea20000300800 */
[----:B------:R-:W-:Y:S01]  /*f4d0*/  BSSY B0, `(.L_x_329) ;  /* 0x00001c6000007945 */ /* 0x000fe20003800000 */
[----:B--2---:R-:W-:-:S13]  /*f4e0*/  ISETP.GE.AND P0, PT, R8, 0x51, PT ;  /* 0x000000510800780c */ /* 0x004fda0003f06270 */
[----:B------:R-:W-:Y:S05]  /*f4f0*/  @!P0 BRA `(.L_x_330) ;  /* 0x0000001c000c8947 */ /* 0x000fea0003800000 */
[----:B------:R-:W2:Y:S01]  /*f500*/  LDL R8, [R1+0x18] ;  /* 0x0000180001087983 */ /* 0x000ea20000100800 */
[----:B------:R-:W-:Y:S01]  /*f510*/  IMAD.MOV.U32 R6, RZ, RZ, 0x1 ;  /* 0x00000001ff067424 */ /* 0x000fe200078e00ff */
[----:B------:R-:W-:Y:S01]  /*f520*/  BSSY B1, `(.L_x_331) ;  /* 0x000009e000017945 */ /* 0x000fe20003800000 */
[----:B--2---:R-:W-:-:S05]  /*f530*/  IMAD.MOV R14, RZ, RZ, -R8 ;  /* 0x000000ffff0e7224 */ /* 0x004fca00078e0a08 */
[----:B------:R-:W-:-:S04]  /*f540*/  VIADDMNMX R14, R14, R6, 0xffffffff, !PT ;  /* 0xffffffff0e0e7446 */ /* 0x000fc80007800106 */
[----:B------:R-:W-:-:S04]  /*f550*/  IADD3 R6, R8, R14, RZ ;  /* 0x0000000e08067210 */ /* 0x000fc80007ffe0ff */
[----:B------:R-:W-:-:S04]  /*f560*/  LOP3.LUT R6, R6, 0x1, RZ, 0xc0, !PT ;  /* 0x0000000106067812 */ /* 0x000fc800078ec0ff */
[----:B------:R-:W-:Y:S01]  /*f570*/  ISETP.NE.U32.AND P0, PT, R6, 0x1, PT ;  /* 0x000000010600780c */ /* 0x000fe20003f05070 */
[----:B------:R-:W-:-:S12]  /*f580*/  VIADD R6, R8, 0xfffffffe ;  /* 0xfffffffe08067836 */ /* 0x000fd80000000000 */
[----:B------:R-:W-:Y:S05]  /*f590*/  @P0 BRA `(.L_x_332) ;  /* 0x0000000800580947 */ /* 0x000fea0003800000 */
[----:B------:R-:W2:Y:S04]  /*f5a0*/  LDL R9, [R1] ;  /* 0x0000000001097983 */ /* 0x000ea80000100800 */
[----:B------:R-:W3:Y:S01]  /*f5b0*/  LDL R8, [R1+0x8] ;  /* 0x0000080001087983 */ /* 0x000ee20000100800 */
[----:B------:R-:W-:Y:S01]  /*f5c0*/  BSSY B2, `(.L_x_333) ;  /* 0x000008f000027945 */ /* 0x000fe20003800000 */
[----:B--2---:R-:W-:-:S05]  /*f5d0*/  VIADD R13, R9, 0x1 ;  /* 0x00000001090d7836 */ /* 0x004fca0000000000 */
[----:B------:R-:W-:-:S04]  /*f5e0*/  ISETP.NE.AND P0, PT, R13, 0x2, PT ;  /* 0x000000020d00780c */ /* 0x000fc80003f05270 */
[----:B------:R-:W-:Y:S02]  /*f5f0*/  SEL R15, RZ, 0x1, P0 ;  /* 0x00000001ff0f7807 */ /* 0x000fe40000000000 */
[----:B------:R-:W-:Y:S02]  /*f600*/  SEL R13, R13, RZ, P0 ;  /* 0x000000ff0d0d7207 */ /* 0x000fe40000000000 */
[----:B---3--:R-:W-:Y:S01]  /*f610*/  LOP3.LUT R15, R8, R15, RZ, 0x3c, !PT ;  /* 0x0000000f080f7212 */ /* 0x008fe200078e3cff */
[----:B------:R-:W-:Y:S06]  /*f620*/  @!P6 BRA `(.L_x_334) ;  /* 0x000000080020e947 */ /* 0x000fec0003800000 */
[----:B------:R-:W-:Y:S01]  /*f630*/  ISETP.NE.U32.AND P0, PT, R2, RZ, PT ;  /* 0x000000ff0200720c */ /* 0x000fe20003f05070 */
[----:B------:R-:W-:-:S03]  /*f640*/  IMAD.MOV.U32 R8, RZ, RZ, R5 ;  /* 0x000000ffff087224 */ /* 0x000fc600078e0005 */
[----:B------:R-:W-:-:S13]  /*f650*/  ISETP.NE.AND.EX P0, PT, R3, RZ, PT, P0 ;  /* 0x000000ff0300720c */ /* 0x000fda0003f05300 */
[----:B------:R-:W-:Y:S05]  /*f660*/  @!P0 BRA `(.L_x_335) ;  /* 0x0000000000488947 */ /* 0x000fea0003800000 */
[----:B------:R-:W0:Y:S01]  /*f670*/  LDC R18, c[0x0][0x41c] ;  /* 0x00010700ff127b82 */ /* 0x000e220000000800 */
[----:B------:R-:W-:Y:S01]  /*f680*/  ULDC.64 UR4, c[0x0][0x408] ;  /* 0x0001020000047ab9 */ /* 0x000fe20000000a00 */
[----:B------:R-:W-:Y:S01]  /*f690*/  ULDC.64 UR6, c[0x0][0x208] ;  /* 0x0000820000067ab9 */ /* 0x000fe20000000a00 */
[----:B0-----:R-:W-:-:S13]  /*f6a0*/  ISETP.NE.AND P0, PT, R18, 0x1, PT ;  /* 0x000000011200780c */ /* 0x001fda0003f05270 */
[----:B------:R-:W0:Y:S02]  /*f6b0*/  @P0 LDC.64 R8, c[0x0][0x420] ;  /* 0x00010800ff080b82 */ /* 0x000e240000000a00 */
[----:B0-----:R-:W-:-:S04]  /*f6c0*/  @P0 IMAD.HI.U32 R10, R6, R8, RZ ;  /* 0x00000008060a0227 */ /* 0x001fc800078e00ff */
[----:B------:R-:W-:Y:S01]  /*f6d0*/  IMAD.MOV.U32 R8, RZ, RZ, R6 ;  /* 0x000000ffff087224 */ /* 0x000fe200078e0006 */
[----:B------:R-:W-:Y:S01]  /*f6e0*/  @P0 SHF.R.U32.HI R8, RZ, R9, R10 ;  /* 0x00000009ff080219 */ /* 0x000fe2000001160a */
[----:B------:R-:W-:-:S03]  /*f6f0*/  IMAD R10, R12, UR4, RZ ;  /* 0x000000040c0a7c24 */ /* 0x000fc6000f8e02ff */
[----:B------:R-:W-:Y:S01]  /*f700*/  SHF.R.S32.HI R9, RZ, 0x1f, R8 ;  /* 0x0000001fff097819 */ /* 0x000fe20000011408 */
[C---:B------:R-:W-:Y:S02]  /*f710*/  IMAD R17, R0.reuse, UR5, R10 ;  /* 0x0000000500117c24 */ /* 0x040fe4000f8e020a */
[----:B------:R-:W-:-:S04]  /*f720*/  IMAD.WIDE.U32 R10, R0, UR4, R8 ;  /* 0x00000004000a7c25 */ /* 0x000fc8000f8e0008 */
[----:B------:R-:W-:Y:S01]  /*f730*/  IMAD.IADD R17, R17, 0x1, R11 ;  /* 0x0000000111117824 */ /* 0x000fe200078e020b */
[----:B------:R-:W-:Y:S01]  /*f740*/  LEA R2, P0, R10, R2, 0x2 ;  /* 0x000000020a027211 */ /* 0x000fe200078010ff */
[----:B------:R-:W-:-:S03]  /*f750*/  IMAD.MOV R8, RZ, RZ, -R8 ;  /* 0x000000ffff087224 */ /* 0x000fc600078e0a08 */
[----:B------:R-:W-:Y:S01]  /*f760*/  LEA.HI.X R3, R10, R3, R17, 0x2, P0 ;  /* 0x000000030a037211 */ /* 0x000fe200000f1411 */
[----:B------:R-:W-:-:S04]  /*f770*/  IMAD R6, R18, R8, R6 ;  /* 0x0000000812067224 */ /* 0x000fc800078e0206 */
[----:B------:R0:W5:Y:S04]  /*f780*/  LDG.E R8, desc[UR6][R2.64] ;  /* 0x0000000602087981 */ /* 0x000168000c1e1900 */
.L_x_335:
[----:B0-----:R-:W0:Y:S01]  /*f790*/  S2R R3, SR_CgaCtaId ;  /* 0x0000000000037919 */ /* 0x001e220000008800 */
[----:B------:R-:W-:-:S04]  /*f7a0*/  MOV R2, 0x400 ;  /* 0x0000040000027802 */ /* 0x000fc80000000f00 */
[----:B0-----:R-:W-:Y:S02]  /*f7b0*/  LEA R2, R3, R2, 0x18 ;  /* 0x0000000203027211 */ /* 0x001fe400078ec0ff */
[----:B------:R-:W-:-:S03]  /*f7c0*/  SHF.L.U32 R3, R15, 0x1f, RZ ;  /* 0x0000001f0f037819 */ /* 0x000fc600000006ff */
[----:B------:R-:W-:-:S04]  /*f7d0*/  IMAD R2, R13, 0x8, R2 ;  /* 0x000000080d027824 */ /* 0x000fc800078e0202 */
[----:B------:R-:W0:Y:S02]  /*f7e0*/  SYNCS.PHASECHK.TRANS64.TRYWAIT P0, [R2+URZ+0x38840], R3 ;  /* 0x03884003020075a7 */ /* 0x000e24000800017f */
[----:B0-----:R-:W-:Y:S05]  /*f7f0*/  @!P0 BRA `(.L_x_336) ;  /* 0x0000003000248947 */ /* 0x001fea0003800000 */
.L_x_397:
        /* <DEDUP_REMOVED lines=11> */
.L_x_337:
[----:B------:R-:W2:Y:S04]  /*f8b0*/  LDL R17, [R1+0x4] ;  /* 0x0000040001117983 */ /* 0x000ea80000100800 */
[----:B------:R-:W3:Y:S01]  /*f8c0*/  LDL.LU R11, [R1+0x8] ;  /* 0x00000800010b7983 */ /* 0x000ee20000300800 */
[----:B0-----:R-:W-:-:S03]  /*f8d0*/  MOV R3, 0x400 ;  /* 0x0000040000037802 */ /* 0x001fc60000000f00 */
[----:B------:R-:W4:Y:S01]  /*f8e0*/  LDL R9, [R1] ;  /* 0x0000000001097983 */ /* 0x000f220000100800 */
[----:B------:R-:W0:Y:S01]  /*f8f0*/  S2R R10, SR_CgaCtaId ;  /* 0x00000000000a7919 */ /* 0x000e220000008800 */
[----:B------:R-:W-:Y:S02]  /*f900*/  R2UR UR9, R2 ;  /* 0x00000000020972ca */ /* 0x000fe400000e0000 */
[----:B------:R-:W-:Y:S01]  /*f910*/  R2UR UR11, R6 ;  /* 0x00000000060b72ca */ /* 0x000fe200000e0000 */
[----:B------:R-:W-:Y:S01]  /*f920*/  UIADD3 UR4, UP0, UR36, 0x370, URZ ;  /* 0x0000037024047890 */ /* 0x000fe2000ff1e03f */
[----:B------:R-:W-:Y:S02]  /*f930*/  R2UR UR12, R4 ;  /* 0x00000000040c72ca */ /* 0x000fe400000e0000 */
[----:B-----5:R-:W-:Y:S02]  /*f940*/  R2UR UR13, R8 ;  /* 0x00000000080d72ca */ /* 0x020fe400000e0000 */
[----:B0-----:R-:W-:-:S05]  /*f950*/  LEA R3, R10, R3, 0x18 ;  /* 0x000000030a037211 */ /* 0x001fca00078ec0ff */
        /* <DEDUP_REMOVED lines=11> */
[----:B------:R-:W-:Y:S01]  /*fa10*/  VIADD R3, R3, 0x38800 ;  /* 0x0003880003037836 */ /* 0x000fe20000000000 */
[----:B------:R-:W-:Y:S01]  /*fa20*/  UMOV UR18, 0x80 ;  /* 0x0000008000127882 */ /* 0x000fe20000000000 */
[----:B------:R-:W-:Y:S01]  /*fa30*/  UMOV UR19, 0xc0 ;  /* 0x000000c000137882 */ /* 0x000fe20000000000 */
[----:B--2---:R-:W-:-:S13]  /*fa40*/  R2UR UR5, R17 ;  /* 0x00000000110572ca */ /* 0x004fda00000e0000 */
[----:B------:R-:W-:Y:S02]  /*fa50*/  UIMAD UR11, UR11, 0x50, UR5 ;  /* 0x000000500b0b78a4 */ /* 0x000fe4000f8e0205 */
[----:B------:R-:W-:Y:S01]  /*fa60*/  UIADD3.X UR5, URZ, UR37, URZ, UP0, !UPT ;  /* 0x000000253f057290 */ /* 0x000fe200087fe43f */
[----:B---3--:R-:W-:Y:S02]  /*fa70*/  SHF.L.U32 R2, R11, 0x1f, RZ ;  /* 0x0000001f0b027819 */ /* 0x008fe400000006ff */
[----:B----4-:R-:W-:-:S06]  /*fa80*/  LEA R3, R9, R3, 0x3 ;  /* 0x0000000309037211 */ /* 0x010fcc00078e18ff */
[----:B------:R0:W-:Y:S02]  /*fa90*/  UTMALDG.4D [UR8], [UR4], desc[UR6] ;  /* 0x00000608040075b4 */ /* 0x0001e40008019000 */
[----:B0-----:R-:W-:Y:S01]  /*faa0*/  UMOV UR8, UR15 ;  /* 0x0000000f00087c82 */ /* 0x001fe20008000000 */
[----:B------:R-:W-:Y:S02]  /*fab0*/  UMOV UR10, UR17 ;  /* 0x00000011000a7c82 */ /* 0x000fe40008000000 */
[----:B------:R0:W-:Y:S02]  /*fac0*/  UTMALDG.4D [UR8], [UR4], desc[UR6] ;  /* 0x00000608040075b4 */ /* 0x0001e40008019000 */
[----:B0-----:R-:W-:Y:S01]  /*fad0*/  UMOV UR8, UR16 ;  /* 0x0000001000087c82 */ /* 0x001fe20008000000 */
[----:B------:R-:W-:Y:S02]  /*fae0*/  UMOV UR10, UR18 ;  /* 0x00000012000a7c82 */ /* 0x000fe40008000000 */
[----:B------:R0:W-:Y:S02]  /*faf0*/  UTMALDG.4D [UR8], [UR4], desc[UR6] ;  /* 0x00000608040075b4 */ /* 0x0001e40008019000 */
[----:B0-----:R-:W-:Y:S01]  /*fb00*/  UMOV UR8, UR14 ;  /* 0x0000000e00087c82 */ /* 0x001fe20008000000 */
[----:B------:R-:W-:-:S02]  /*fb10*/  UMOV UR10, UR19 ;  /* 0x00000013000a7c82 */ /* 0x000fc40008000000 */
[----:B------:R0:W-:Y:S01]  /*fb20*/  UTMALDG.4D [UR8], [UR4], desc[UR6] ;  /* 0x00000608040075b4 */ /* 0x0001e20008019000 */
[----:B------:R-:W1:Y:S02]  /*fb30*/  SYNCS.PHASECHK.TRANS64.TRYWAIT P0, [R3+URZ+0x60], R2 ;  /* 0x00006002030075a7 */ /* 0x000e64000800017f */
[----:B01----:R-:W-:Y:S05]  /*fb40*/  @!P0 BRA `(.L_x_338) ;  /* 0x0000002c00648947 */ /* 0x003fea0003800000 */
.L_x_398:
[----:B------:R-:W-:Y:S05]  /*fb50*/  @P1 BRA `(.L_x_339) ;  /* 0x0000000000301947 */ /* 0x000fea0003800000 */
[----:B------:R-:W1:Y:S01]  /*fb60*/  S2R R9, SR_TID.X ;  /* 0x0000000000097919 */ /* 0x000e620000002100 */
[----:B------:R-:W-:Y:S01]  /*fb70*/  MOV R10, 0x400 ;  /* 0x00000400000a7802 */ /* 0x000fe20000000f00 */
[----:B------:R-:W2:Y:S01]  /*fb80*/  S2R R11, SR_CgaCtaId ;  /* 0x00000000000b7919 */ /* 0x000ea20000008800 */
[----:B-1----:R-:W-:Y:S02]  /*fb90*/  LOP3.LUT R17, R9, 0x1f, RZ, 0xc0, !PT ;  /* 0x0000001f09117812 */ /* 0x002fe400078ec0ff */
[----:B------:R-:W3:Y:S02]  /*fba0*/  LDL R9, [R1] ;  /* 0x0000000001097983 */ /* 0x000ee40000100800 */
[----:B------:R-:W-:Y:S02]  /*fbb0*/  ISETP.NE.AND P0, PT, R17, RZ, PT ;  /* 0x000000ff1100720c */ /* 0x000fe40003f05270 */
[----:B--2---:R-:W-:Y:S01]  /*fbc0*/  LEA R10, R11, R10, 0x18 ;  /* 0x0000000a0b0a7211 */ /* 0x004fe200078ec0ff */
[----:B0-----:R-:W-:-:S04]  /*fbd0*/  IMAD.MOV.U32 R3, RZ, RZ, 0xa000 ;  /* 0x0000a000ff037424 */ /* 0x001fc800078e00ff */
[----:B---3--:R-:W-:-:S04]  /*fbe0*/  IMAD R2, R9, 0x8, R10 ;  /* 0x0000000809027824 */ /* 0x008fc800078e020a */
[----:B------:R1:W-:Y:S02]  /*fbf0*/  SYNCS.ARRIVE.TRANS64 RZ, [R2+URZ+0x38850], R3 ;  /* 0x0388500302ff79a7 */ /* 0x0003e4000800003f */
[----:B------:R-:W-:Y:S05]  /*fc00*/  @!P0 BRA `(.L_x_339) ;  /* 0x0000000000048947 */ /* 0x000fea0003800000 */
[----:B------:R-:W-:Y:S01]  /*fc10*/  BPT.TRAP 0x1 ;  /* 0x000000040000795c */ /* 0x000fe20000300000 */
.L_x_339:
[----:B01----:R-:W2:Y:S01]  /*fc20*/  LDL.LU R2, [R1+0xc] ;  /* 0x00000c0001027983 */ /* 0x003ea20000300800 */
[----:B------:R-:W-:-:S03]  /*fc30*/  MOV R10, 0x400 ;  /* 0x00000400000a7802 */ /* 0x000fc60000000f00 */
[----:B------:R-:W3:Y:S04]  /*fc40*/  LDL.LU R9, [R1] ;  /* 0x0000000001097983 */ /* 0x000ee80000300800 */
[----:B------:R-:W4:Y:S01]  /*fc50*/  LDL R3, [R1+0x4] ;  /* 0x0000040001037983 */ /* 0x000f220000100800 */
[----:B------:R-:W0:Y:S01]  /*fc60*/  S2R R11, SR_CgaCtaId ;  /* 0x00000000000b7919 */ /* 0x000e220000008800 */
[----:B------:R-:W-:Y:S01]  /*fc70*/  R2UR UR13, R5 ;  /* 0x00000000050d72ca */ /* 0x000fe200000e0000 */
[----:B------:R-:W-:Y:S01]  /*fc80*/  UIADD3 UR4, UP0, UR36, 0x470, URZ ;  /* 0x0000047024047890 */ /* 0x000fe2000ff1e03f */
[----:B------:R-:W-:Y:S02]  /*fc90*/  R2UR UR12, R4 ;  /* 0x00000000040c72ca */ /* 0x000fe400000e0000 */
[----:B0-----:R-:W-:Y:S01]  /*fca0*/  LEA R10, R11, R10, 0x18 ;  /* 0x0000000a0b0a7211 */ /* 0x001fe200078ec0ff */
[----:B------:R-:W-:Y:S01]  /*fcb0*/  UMOV UR10, URZ ;  /* 0x0000003f000a7c82 */ /* 0x000fe20008000000 */
[----:B------:R-:W-:Y:S01]  /*fcc0*/  UMOV UR6, 0x0 ;  /* 0x0000000000067882 */ /* 0x000fe20000000000 */
[----:B------:R-:W-:Y:S01]  /*fcd0*/  UMOV UR7, 0x14f00000 ;  /* 0x14f0000000077882 */ /* 0x000fe20000000000 */
[----:B------:R-:W-:Y:S01]  /*fce0*/  UMOV UR17, 0x40 ;  /* 0x0000004000117882 */ /* 0x000fe20000000000 */
[----:B------:R0:W-:Y:S01]  /*fcf0*/  STL [R1+0xc], R6 ;  /* 0x00000c0601007387 */ /* 0x0001e20000100800 */
[----:B------:R-:W-:Y:S01]  /*fd00*/  IMAD.MOV.U32 R5, RZ, RZ, R8 ;  /* 0x000000ffff057224 */ /* 0x000fe200078e0008 */
[----:B--2---:R-:W-:Y:S01]  /*fd10*/  R2UR UR11, R2 ;  /* 0x00000000020b72ca */ /* 0x004fe200000e0000 */
[----:B---3--:R-:W-:-:S05]  /*fd20*/  IMAD R2, R9, 0x8, R10 ;  /* 0x0000000809027824 */ /* 0x008fca00078e020a */
[----:B------:R-:W-:Y:S01]  /*fd30*/  R2UR UR9, R2 ;  /* 0x00000000020972ca */ /* 0x000fe200000e0000 */
[----:B------:R-:W-:Y:S01]  /*fd40*/  IMAD R2, R9, 0xa000, R10 ;  /* 0x0000a00009027824 */ /* 0x000fe200078e020a */
[----:B----4-:R-:W-:-:S04]  /*fd50*/  R2UR UR5, R3 ;  /* 0x00000000030572ca */ /* 0x010fc800000e0000 */
[----:B------:R-:W-:-:S07]  /*fd60*/  R2UR UR16, R2 ;  /* 0x00000000021072ca */ /* 0x000fce00000e0000 */
[----:B------:R-:W-:Y:S02]  /*fd70*/  UIADD3 UR9, UR9, 0x38850, URZ ;  /* 0x0003885009097890 */ /* 0x000fe4000fffe03f */
[----:B------:R-:W-:Y:S02]  /*fd80*/  UIMAD UR11, UR11, 0x50, UR5 ;  /* 0x000000500b0b78a4 */ /* 0x000fe4000f8e0205 */
[----:B------:R-:W-:Y:S02]  /*fd90*/  UIADD3.X UR5, URZ, UR37, URZ, UP0, !UPT ;  /* 0x000000253f057290 */ /* 0x000fe400087fe43f */
[----:B------:R-:W-:Y:S02]  /*fda0*/  UIADD3 UR8, UR16, 0x400, URZ ;  /* 0x0000040010087890 */ /* 0x000fe4000fffe03f */
[----:B------:R-:W-:Y:S02]  /*fdb0*/  UIADD3 UR14, UR16, 0x2c00, URZ ;  /* 0x00002c00100e7890 */ /* 0x000fe4000fffe03f */
[----:B------:R-:W-:-:S02]  /*fdc0*/  UIADD3 UR15, UR16, 0x5400, URZ ;  /* 0x00005400100f7890 */ /* 0x000fc4000fffe03f */
[----:B------:R-:W-:-:S03]  /*fdd0*/  UIADD3 UR16, UR16, 0x7c00, URZ ;  /* 0x00007c0010107890 */ /* 0x000fc6000fffe03f */
        /* <DEDUP_REMOVED lines=12> */
[----:B0-----:R-:W-:Y:S01]  /*fea0*/  NOP ;  /* 0x0000000000007918 */ /* 0x001fe20000000000 */
.L_x_334:
[----:B------:R-:W-:Y:S05]  /*feb0*/  BSYNC B2 ;  /* 0x0000000000027941 */ /* 0x000fea0003800000 */
.L_x_333:
[----:B------:R-:W2:Y:S04]  /*fec0*/  LDL.LU R2, [R1+0x18] ;  /* 0x0000180001027983 */ /* 0x000ea80000300800 */
[----:B------:R0:W-:Y:S04]  /*fed0*/  STL [R1], R13 ;  /* 0x0000000d01007387 */ /* 0x0001e80000100800 */
[----:B------:R0:W-:Y:S02]  /*fee0*/  STL [R1+0x8], R15 ;  /* 0x0000080f01007387 */ /* 0x0001e40000100800 */
[----:B0-2---:R-:W-:-:S07]  /*fef0*/  VIADD R6, R2, 0xfffffffd ;  /* 0xfffffffd02067836 */ /* 0x005fce0000000000 */
.L_x_332:
[----:B------:R-:W-:Y:S05]  /*ff00*/  BSYNC B1 ;  /* 0x0000000000017941 */ /* 0x000fea0003800000 */
.L_x_331:
[----:B------:R-:W-:-:S05]  /*ff10*/  IMAD.MOV R14, RZ, RZ, -R14 ;  /* 0x000000ffff0e7224 */ /* 0x000fca00078e0a0e */
[----:B------:R-:W-:-:S13]  /*ff20*/  ISETP.NE.AND P0, PT, R7, R14, PT ;  /* 0x0000000e0700720c */ /* 0x000fda0003f05270 */
[----:B------:R-:W-:Y:S05]  /*ff30*/  @!P0 BRA `(.L_x_330) ;  /* 0x00000010007c8947 */ /* 0x000fea0003800000 */
[----:B------:R-:W-:-:S07]  /*ff40*/  IMAD.MOV.U32 R10, RZ, RZ, R5 ;  /* 0x000000ffff0a7224 */ /* 0x000fce00078e0005 */
.L_x_354:
[----:B------:R-:W2:Y:S04]  /*ff50*/  LDL R3, [R1] ;  /* 0x0000000001037983 */ /* 0x000ea80000100800 */
[----:B------:R-:W3:Y:S01]  /*ff60*/  LDL R2, [R1+0x8] ;  /* 0x0000080001027983 */ /* 0x000ee20000100800 */
[----:B------:R-:W-:Y:S05]  /*ff70*/  YIELD ;  /* 0x0000000000007946 */ /* 0x000fea0003800000 */
[----:B------:R-:W-:Y:S01]  /*ff80*/  BSSY B1, `(.L_x_340) ;  /* 0x000008a000017945 */ /* 0x000fe20003800000 */
[----:B--2---:R-:W-:-:S05]  /*ff90*/  VIADD R7, R3, 0x1 ;  /* 0x0000000103077836 */ /* 0x004fca0000000000 */
[----:B------:R-:W-:-:S04]  /*ffa0*/  ISETP.NE.AND P0, PT, R7, 0x2, PT ;  /* 0x000000020700780c */ /* 0x000fc80003f05270 */
[----:B------:R-:W-:Y:S02]  /*ffb0*/  SEL R8, RZ, 0x1, P0 ;  /* 0x00000001ff087807 */ /* 0x000fe40000000000 */
[----:B------:R-:W-:Y:S02]  /*ffc0*/  SEL R7, R7, RZ, P0 ;  /* 0x000000ff07077207 */ /* 0x000fe40000000000 */
[----:B---3--:R-:W-:Y:S01]  /*ffd0*/  LOP3.LUT R8, R2, R8, RZ, 0x3c, !PT ;  /* 0x0000000802087212 */ /* 0x008fe200078e3cff */
[----:B0-----:R-:W-:Y:S06]  /*ffe0*/  @!P6 BRA `(.L_x_341) ;  /* 0x00000008000ce947 */ /* 0x001fec0003800000 */
[----:B------:R-:W-:Y:S01]  /*fff0*/  ULDC.64 UR4, c[0x0][0x3f8] ;  /* 0x0000fe0000047ab9 */ /* 0x000fe20000000a00 */
[----:B------:R-:W-:Y:S01]  /*10000*/  IMAD.MOV.U32 R9, RZ, RZ, R6 ;  /* 0x000000ffff097224 */ /* 0x000fe200078e0006 */
[----:B------:R-:W-:-:S04]  /*10010*/  ISETP.NE.U32.AND P0, PT, RZ, UR4, PT ;  /* 0x00000004ff007c0c */ /* 0x000fc8000bf05070 */
[----:B------:R-:W-:-:S13]  /*10020*/  ISETP.NE.AND.EX P0, PT, RZ, UR5, PT, P0 ;  /* 0x00000005ff007c0c */ /* 0x000fda000bf05300 */
[----:B------:R-:W-:Y:S05]  /*10030*/  @!P0 BRA `(.L_x_342) ;  /* 0x0000000000488947 */ /* 0x000fea0003800000 */
[----:B------:R-:W0:Y:S01]  /*10040*/  LDC R9, c[0x0][0x41c] ;  /* 0x00010700ff097b82 */ /* 0x000e220000000800 */
[----:B------:R-:W-:Y:S01]  /*10050*/  ULDC.64 UR6, c[0x0][0x408] ;  /* 0x0001020000067ab9 */ /* 0x000fe20000000a00 */
[----:B------:R-:W-:Y:S01]  /*10060*/  ULDC.64 UR8, c[0x0][0x208] ;  /* 0x0000820000087ab9 */ /* 0x000fe20000000a00 */
[----:B0-----:R-:W-:-:S13]  /*10070*/  ISETP.NE.AND P0, PT, R9, 0x1, PT ;  /* 0x000000010900780c */ /* 0x001fda0003f05270 */
[----:B------:R-:W0:Y:S02]  /*10080*/  @P0 LDC.64 R2, c[0x0][0x420] ;  /* 0x00010800ff020b82 */ /* 0x000e240000000a00 */
[----:B0-----:R-:W-:Y:S01]  /*10090*/  @P0 IMAD.HI.U32 R10, R6, R2, RZ ;  /* 0x00000002060a0227 */ /* 0x001fe200078e00ff */
[----:B------:R-:W-:-:S04]  /*100a0*/  MOV R2, R6 ;  /* 0x0000000600027202 */ /* 0x000fc80000000f00 */
[----:B------:R-:W-:Y:S01]  /*100b0*/  @P0 SHF.R.U32.HI R2, RZ, R3, R10 ;  /* 0x00000003ff020219 */ /* 0x000fe2000001160a */
[----:B------:R-:W-:-:S04]  /*100c0*/  IMAD R10, R12, UR6, RZ ;  /* 0x000000060c0a7c24 */ /* 0x000fc8000f8e02ff */
[----:B------:R-:W-:Y:S02]  /*100d0*/  IMAD.MOV R3, RZ, RZ, -R2 ;  /* 0x000000ffff037224 */ /* 0x000fe400078e0a02 */
[----:B------:R-:W-:Y:S02]  /*100e0*/  IMAD R10, R0, UR7, R10 ;  /* 0x00000007000a7c24 */ /* 0x000fe4000f8e020a */
[----:B------:R-:W-:Y:S01]  /*100f0*/  IMAD R9, R9, R3, R6 ;  /* 0x0000000309097224 */ /* 0x000fe200078e0206 */
[----:B------:R-:W-:-:S03]  /*10100*/  SHF.R.S32.HI R3, RZ, 0x1f, R2 ;  /* 0x0000001fff037819 */ /* 0x000fc60000011402 */
[----:B------:R-:W-:-:S04]  /*10110*/  IMAD.WIDE.U32 R2, R0, UR6, R2 ;  /* 0x0000000600027c25 */ /* 0x000fc8000f8e0002 */
[----:B------:R-:W-:Y:S01]  /*10120*/  IMAD.IADD R3, R10, 0x1, R3 ;  /* 0x000000010a037824 */ /* 0x000fe200078e0203 */
[----:B------:R-:W-:-:S04]  /*10130*/  LEA R10, P0, R2, UR4, 0x2 ;  /* 0x00000004020a7c11 */ /* 0x000fc8000f8010ff */
[----:B------:R-:W-:-:S05]  /*10140*/  LEA.HI.X R11, R2, UR5, R3, 0x2, P0 ;  /* 0x00000005020b7c11 */ /* 0x000fca00080f1403 */
[----:B------:R0:W5:Y:S04]  /*10150*/  LDG.E R10, desc[UR8][R10.64] ;  /* 0x000000080a0a7981 */ /* 0x000168000c1e1900 */
.L_x_342:
[----:B------:R-:W1:Y:S01]  /*10160*/  S2R R3, SR_CgaCtaId ;  /* 0x0000000000037919 */ /* 0x000e620000008800 */
[----:B------:R-:W-:-:S04]  /*10170*/  MOV R2, 0x400 ;  /* 0x0000040000027802 */ /* 0x000fc80000000f00 */
[----:B-1----:R-:W-:Y:S02]  /*10180*/  LEA R2, R3, R2, 0x18 ;  /* 0x0000000203027211 */ /* 0x002fe400078ec0ff */
[----:B------:R-:W-:-:S03]  /*10190*/  SHF.L.U32 R3, R8, 0x1f, RZ ;  /* 0x0000001f08037819 */ /* 0x000fc600000006ff */
[----:B------:R-:W-:-:S04]  /*101a0*/  IMAD R2, R7, 0x8, R2 ;  /* 0x0000000807027824 */ /* 0x000fc800078e0202 */
[----:B------:R-:W1:Y:S02]  /*101b0*/  SYNCS.PHASECHK.TRANS64.TRYWAIT P0, [R2+URZ+0x38840], R3 ;  /* 0x03884003020075a7 */ /* 0x000e64000800017f */
[----:B-1----:R-:W-:Y:S05]  /*101c0*/  @!P0 BRA `(.L_x_343) ;  /* 0x0000002400d88947 */ /* 0x002fea0003800000 */
.L_x_399:
[----:B0-----:R-:W0:Y:S02]  /*101d0*/  S2R R11, SR_TID.X ;  /* 0x00000000000b7919 */ /* 0x001e240000002100 */
[----:B0-----:R-:W-:-:S04]  /*101e0*/  LOP3.LUT R11, R11, 0x7f, RZ, 0xc0, !PT ;  /* 0x0000007f0b0b7812 */ /* 0x001fc800078ec0ff */
[----:B------:R-:W-:-:S13]  /*101f0*/  ISETP.NE.AND P0, PT, R11, RZ, PT ;  /* 0x000000ff0b00720c */ /* 0x000fda0003f05270 */
[----:B------:R-:W-:Y:S05]  /*10200*/  @P0 BRA `(.L_x_344) ;  /* 0x00000000001c0947 */ /* 0x000fea0003800000 */
[----:B------:R-:W0:Y:S01]  /*10210*/  S2R R11, SR_TID.X ;  /* 0x00000000000b7919 */ /* 0x000e220000002100 */
[----:B-1----:R-:W-:-:S04]  /*10220*/  IMAD.MOV.U32 R3, RZ, RZ, 0xa000 ;  /* 0x0000a000ff037424 */ /* 0x002fc800078e00ff */
[----:B------:R2:W-:Y:S01]  /*10230*/  SYNCS.ARRIVE.TRANS64 RZ, [R2+URZ+0x38830], R3 ;  /* 0x0388300302ff79a7 */ /* 0x0005e2000800003f */
[----:B0-----:R-:W-:-:S04]  /*10240*/  LOP3.LUT R11, R11, 0x1f, RZ, 0xc0, !PT ;  /* 0x0000001f0b0b7812 */ /* 0x001fc800078ec0ff */
[----:B------:R-:W-:-:S13]  /*10250*/  ISETP.NE.AND P1, PT, R11, RZ, PT ;  /* 0x000000ff0b00720c */ /* 0x000fda0003f25270 */
[----:B--2---:R-:W-:Y:S05]  /*10260*/  @!P1 BRA `(.L_x_344) ;  /* 0x0000000000049947 */ /* 0x004fea0003800000 */
[----:B------:R-:W-:Y:S01]  /*10270*/  BPT.TRAP 0x1 ;  /* 0x000000040000795c */ /* 0x000fe20000300000 */
.L_x_344:
[----:B------:R-:W2:Y:S04]  /*10280*/  LDL R15, [R1+0x4] ;  /* 0x00000400010f7983 */ /* 0x000ea80000100800 */
[----:B-1----:R-:W3:Y:S01]  /*10290*/  LDL.LU R3, [R1+0x8] ;  /* 0x0000080001037983 */ /* 0x002ee20000300800 */
[----:B------:R-:W-:-:S03]  /*102a0*/  MOV R13, 0x400 ;  /* 0x00000400000d7802 */ /* 0x000fc60000000f00 */
        /* <DEDUP_REMOVED lines=25> */
[----:B---3--:R-:W-:Y:S01]  /*10440*/  SHF.L.U32 R3, R3, 0x1f, RZ ;  /* 0x0000001f03037819 */ /* 0x008fe200000006ff */
[----:B----4-:R-:W-:-:S07]  /*10450*/  IMAD R2, R11, 0x8, R2 ;  /* 0x000000080b027824 */ /* 0x010fce00078e0202 */
        /* <DEDUP_REMOVED lines=12> */
.L_x_400:
        /* <DEDUP_REMOVED lines=8> */
.L_x_346:
[----:B------:R-:W2:Y:S01]  /*105a0*/  LDL.LU R15, [R1+0xc] ;  /* 0x00000c00010f7983 */ /* 0x000ea20000300800 */
[----:B------:R-:W-:-:S03]  /*105b0*/  MOV R13, 0x400 ;  /* 0x00000400000d7802 */ /* 0x000fc60000000f00 */
[----:B0-----:R-:W3:Y:S04]  /*105c0*/  LDL.LU R3, [R1] ;  /* 0x0000000001037983 */ /* 0x001ee80000300800 */
[----:B------:R-:W4:Y:S01]  /*105d0*/  LDL R11, [R1+0x4] ;  /* 0x00000400010b7983 */ /* 0x000f220000100800 */
[----:B------:R-:W0:Y:S01]  /*105e0*/  S2R R14, SR_CgaCtaId ;  /* 0x00000000000e7919 */ /* 0x000e220000008800 */
[----:B------:R-:W-:Y:S01]  /*105f0*/  R2UR UR9, R2 ;  /* 0x00000000020972ca */ /* 0x000fe200000e0000 */
[----:B------:R-:W-:Y:S01]  /*10600*/  UIADD3 UR4, UP0, UR36, 0x470, URZ ;  /* 0x0000047024047890 */ /* 0x000fe2000ff1e03f */
[----:B------:R-:W-:Y:S02]  /*10610*/  R2UR UR13, R5 ;  /* 0x00000000050d72ca */ /* 0x000fe400000e0000 */
[----:B------:R-:W-:-:S02]  /*10620*/  R2UR UR12, R4 ;  /* 0x00000000040c72ca */ /* 0x000fc400000e0000 */
[----:B0-----:R-:W-:-:S07]  /*10630*/  LEA R13, R14, R13, 0x18 ;  /* 0x0000000d0e0d7211 */ /* 0x001fce00078ec0ff */
[----:B------:R-:W-:Y:S01]  /*10640*/  UIADD3 UR9, UR9, 0x50, URZ ;  /* 0x0000005009097890 */ /* 0x000fe2000fffe03f */
[----:B------:R-:W-:Y:S01]  /*10650*/  UMOV UR10, URZ ;  /* 0x0000003f000a7c82 */ /* 0x000fe20008000000 */
[----:B------:R-:W-:Y:S01]  /*10660*/  UMOV UR6, 0x0 ;  /* 0x0000000000067882 */ /* 0x000fe20000000000 */
[----:B------:R-:W-:Y:S01]  /*10670*/  UMOV UR7, 0x14f00000 ;  /* 0x14f0000000077882 */ /* 0x000fe20000000000 */
[----:B------:R-:W-:Y:S01]  /*10680*/  UMOV UR17, 0x40 ;  /* 0x0000004000117882 */ /* 0x000fe20000000000 */
[----:B------:R0:W-:Y:S01]  /*10690*/  STL [R1+0xc], R9 ;  /* 0x00000c0901007387 */ /* 0x0001e20000100800 */
[----:B------:R-:W-:Y:S01]  /*106a0*/  IMAD.MOV.U32 R5, RZ, RZ, R10 ;  /* 0x000000ffff057224 */ /* 0x000fe200078e000a */
[----:B--2---:R-:W-:Y:S01]  /*106b0*/  R2UR UR11, R15 ;  /* 0x000000000f0b72ca */ /* 0x004fe200000e0000 */
[----:B---3--:R-:W-:Y:S01]  /*106c0*/  IMAD R3, R3, 0xa000, R13 ;  /* 0x0000a00003037824 */ /* 0x008fe200078e020d */
[----:B----4-:R-:W-:-:S04]  /*106d0*/  R2UR UR5, R11 ;  /* 0x000000000b0572ca */ /* 0x010fc800000e0000 */
[----:B------:R-:W-:-:S09]  /*106e0*/  R2UR UR14, R3 ;  /* 0x00000000030e72ca */ /* 0x000fd200000e0000 */
[----:B------:R-:W-:-:S04]  /*106f0*/  UIMAD UR11, UR11, 0x50, UR5 ;  /* 0x000000500b0b78a4 */ /* 0x000fc8000f8e0205 */
[----:B------:R-:W-:Y:S02]  /*10700*/  UIADD3 UR8, UR14, 0x400, URZ ;  /* 0x000004000e087890 */ /* 0x000fe4000fffe03f */
[----:B------:R-:W-:Y:S02]  /*10710*/  UIADD3.X UR5, URZ, UR37, URZ, UP0, !UPT ;  /* 0x000000253f057290 */ /* 0x000fe400087fe43f */
[----:B------:R-:W-:Y:S02]  /*10720*/  UIADD3 UR15, UR14, 0x2c00, URZ ;  /* 0x00002c000e0f7890 */ /* 0x000fe4000fffe03f */
[----:B------:R-:W-:Y:S02]  /*10730*/  UIADD3 UR16, UR14, 0x5400, URZ ;  /* 0x000054000e107890 */ /* 0x000fe4000fffe03f */
        /* <DEDUP_REMOVED lines=14> */
.L_x_341:
[----:B------:R-:W-:Y:S05]  /*10820*/  BSYNC B1 ;  /* 0x0000000000017941 */ /* 0x000fea0003800000 */
.L_x_340:
[----:B------:R-:W-:Y:S01]  /*10830*/  VIADD R2, R7, 0x1 ;  /* 0x0000000107027836 */ /* 0x000fe20000000000 */
[----:B------:R-:W-:Y:S04]  /*10840*/  BSSY B1, `(.L_x_347) ;  /* 0x000008a000017945 */ /* 0x000fe80003800000 */
[----:B------:R-:W-:-:S04]  /*10850*/  ISETP.NE.AND P0, PT, R2, 0x2, PT ;  /* 0x000000020200780c */ /* 0x000fc80003f05270 */
[----:B------:R-:W-:Y:S02]  /*10860*/  SEL R3, RZ, 0x1, P0 ;  /* 0x00000001ff037807 */ /* 0x000fe40000000000 */
[----:B------:R-:W-:Y:S02]  /*10870*/  SEL R14, R2, RZ, P0 ;  /* 0x000000ff020e7207 */ /* 0x000fe40000000000 */
[----:B------:R-:W-:-:S05]  /*10880*/  LOP3.LUT R13, R8, R3, RZ, 0x3c, !PT ;  /* 0x00000003080d7212 */ /* 0x000fca00078e3cff */
[----:B------:R0:W-:Y:S04]  /*10890*/  STL [R1+0x8], R13 ;  /* 0x0000080d01007387 */ /* 0x0001e80000100800 */
[----:B------:R0:W-:Y:S01]  /*108a0*/  STL [R1], R14 ;  /* 0x0000000e01007387 */ /* 0x0001e20000100800 */
[----:B------:R-:W-:Y:S05]  /*108b0*/  @!P6 BRA `(.L_x_348) ;  /* 0x000000080008e947 */ /* 0x000fea0003800000 */
[----:B------:R-:W-:Y:S01]  /*108c0*/  ULDC.64 UR4, c[0x0][0x3f8] ;  /* 0x0000fe0000047ab9 */ /* 0x000fe20000000a00 */
[----:B------:R-:W-:Y:S02]  /*108d0*/  IADD3 R9, R6, -0x1, RZ ;  /* 0xffffffff06097810 */ /* 0x000fe40007ffe0ff */
[----:B------:R-:W-:-:S04]  /*108e0*/  ISETP.NE.U32.AND P0, PT, RZ, UR4, PT ;  /* 0x00000004ff007c0c */ /* 0x000fc8000bf05070 */
[----:B------:R-:W-:-:S13]  /*108f0*/  ISETP.NE.AND.EX P0, PT, RZ, UR5, PT, P0 ;  /* 0x00000005ff007c0c */ /* 0x000fda000bf05300 */
[----:B------:R-:W-:Y:S05]  /*10900*/  @!P0 BRA `(.L_x_349) ;  /* 0x0000000000488947 */ /* 0x000fea0003800000 */
        /* <DEDUP_REMOVED lines=18> */
.L_x_349:
[----:B------:R-:W2:Y:S01]  /*10a30*/  S2R R3, SR_CgaCtaId ;  /* 0x0000000000037919 */ /* 0x000ea20000008800 */
[----:B------:R-:W-:-:S04]  /*10a40*/  MOV R2, 0x400 ;  /* 0x0000040000027802 */ /* 0x000fc80000000f00 */
[----:B--2---:R-:W-:Y:S02]  /*10a50*/  LEA R2, R3, R2, 0x18 ;  /* 0x0000000203027211 */ /* 0x004fe400078ec0ff */
[----:B------:R-:W-:-:S03]  /*10a60*/  SHF.L.U32 R3, R13, 0x1f, RZ ;  /* 0x0000001f0d037819 */ /* 0x000fc600000006ff */
[----:B------:R-:W-:-:S04]  /*10a70*/  IMAD R2, R14, 0x8, R2 ;  /* 0x000000080e027824 */ /* 0x000fc800078e0202 */
[----:B------:R-:W2:Y:S02]  /*10a80*/  SYNCS.PHASECHK.TRANS64.TRYWAIT P0, [R2+URZ+0x38840], R3 ;  /* 0x03884003020075a7 */ /* 0x000ea4000800017f */
[----:B--2---:R-:W-:Y:S05]  /*10a90*/  @!P0 BRA `(.L_x_350) ;  /* 0x0000001c00cc8947 */ /* 0x004fea0003800000 */
.L_x_401:
        /* <DEDUP_REMOVED lines=11> */
.L_x_351:
[----:B0-----:R-:W3:Y:S01]  /*10b50*/  LDL R13, [R1] ;  /* 0x00000000010d7983 */ /* 0x001ee20000100800 */
[----:B------:R-:W-:-:S03]  /*10b60*/  MOV R14, 0x400 ;  /* 0x00000400000e7802 */ /* 0x000fc60000000f00 */
[----:B------:R-:W4:Y:S01]  /*10b70*/  LDL R11, [R1+0x4] ;  /* 0x00000400010b7983 */ /* 0x000f220000100800 */
[----:B------:R-:W0:Y:S01]  /*10b80*/  S2R R15, SR_CgaCtaId ;  /* 0x00000000000f7919 */ /* 0x000e220000008800 */
[----:B------:R-:W-:Y:S01]  /*10b90*/  R2UR UR11, R9 ;  /* 0x00000000090b72ca */ /* 0x000fe200000e0000 */
[----:B------:R-:W-:Y:S01]  /*10ba0*/  UIADD3 UR4, UP0, UR36, 0x370, URZ ;  /* 0x0000037024047890 */ /* 0x000fe2000ff1e03f */
[----:B------:R-:W-:Y:S02]  /*10bb0*/  R2UR UR12, R4 ;  /* 0x00000000040c72ca */ /* 0x000fe400000e0000 */
[----:B0-----:R-:W-:-:S05]  /*10bc0*/  LEA R14, R15, R14, 0x18 ;  /* 0x0000000e0f0e7211 */ /* 0x001fca00078ec0ff */
[----:B--2---:R-:W-:Y:S01]  /*10bd0*/  VIADD R2, R14, 0x38800 ;  /* 0x000388000e027836 */ /* 0x004fe20000000000 */
[----:B-----5:R-:W-:Y:S01]  /*10be0*/  R2UR UR13, R10 ;  /* 0x000000000a0d72ca */ /* 0x020fe200000e0000 */
[----:B------:R-:W-:Y:S01]  /*10bf0*/  UMOV UR10, URZ ;  /* 0x0000003f000a7c82 */ /* 0x000fe20008000000 */
[----:B------:R-:W-:Y:S01]  /*10c00*/  UMOV UR6, 0x0 ;  /* 0x0000000000067882 */ /* 0x000fe20000000000 */
[----:B------:R-:W-:Y:S01]  /*10c10*/  UMOV UR7, 0x14f00000 ;  /* 0x14f0000000077882 */ /* 0x000fe20000000000 */
[----:B------:R-:W-:Y:S01]  /*10c20*/  UMOV UR17, 0x40 ;  /* 0x0000004000117882 */ /* 0x000fe20000000000 */
[----:B------:R-:W-:Y:S01]  /*10c30*/  UMOV UR18, 0x80 ;  /* 0x0000008000127882 */ /* 0x000fe20000000000 */
[----:B------:R-:W-:Y:S01]  /*10c40*/  UMOV UR19, 0xc0 ;  /* 0x000000c000137882 */ /* 0x000fe20000000000 */
[----:B------:R-:W-:Y:S01]  /*10c50*/  SHF.L.U32 R8, R8, 0x1f, RZ ;  /* 0x0000001f08087819 */ /* 0x000fe200000006ff */
        /* <DEDUP_REMOVED lines=12> */
[----:B------:R0:W-:Y:S01]  /*10d20*/  UTMALDG.4D [UR8], [UR4], desc[UR6] ;  /* 0x00000608040075b4 */ /* 0x0001e20008019000 */
[----:B------:R-:W-:Y:S01]  /*10d30*/  IMAD R2, R7, 0x8, R2 ;  /* 0x0000000807027824 */ /* 0x000fe200078e0202 */
        /* <DEDUP_REMOVED lines=11> */
.L_x_402:
[----:B------:R-:W-:Y:S05]  /*10df0*/  @P0 BRA `(.L_x_353) ;  /* 0x00000000001c0947 */ /* 0x000fea0003800000 */
[----:B------:R-:W1:Y:S02]  /*10e00*/  S2R R3, SR_TID.X ;  /* 0x0000000000037919 */ /* 0x000e640000002100 */
[----:B-1----:R-:W-:-:S04]  /*10e10*/  LOP3.LUT R3, R3, 0x1f, RZ, 0xc0, !PT ;  /* 0x0000001f03037812 */ /* 0x002fc800078ec0ff */
[----:B------:R-:W-:Y:S01]  /*10e20*/  ISETP.NE.AND P1, PT, R3, RZ, PT ;  /* 0x000000ff0300720c */ /* 0x000fe20003f25270 */
[----:B------:R-:W-:-:S04]  /*10e30*/  IMAD.MOV.U32 R3, RZ, RZ, 0xa000 ;  /* 0x0000a000ff037424 */ /* 0x000fc800078e00ff */
[----:B------:R1:W-:Y:S08]  /*10e40*/  SYNCS.ARRIVE.TRANS64 RZ, [R2+URZ+0x50], R3 ;  /* 0x0000500302ff79a7 */ /* 0x0003f0000800003f */
[----:B------:R-:W-:Y:S05]  /*10e50*/  @!P1 BRA `(.L_x_353) ;  /* 0x0000000000049947 */ /* 0x000fea0003800000 */
[----:B------:R-:W-:Y:S01]  /*10e60*/  BPT.TRAP 0x1 ;  /* 0x000000040000795c */ /* 0x000fe20000300000 */
.L_x_353:
[----:B------:R-:W2:Y:S01]  /*10e70*/  LDL.LU R13, [R1+0xc] ;  /* 0x00000c00010d7983 */ /* 0x000ea20000300800 */
[----:B0-----:R-:W-:-:S03]  /*10e80*/  MOV R8, 0x400 ;  /* 0x0000040000087802 */ /* 0x001fc60000000f00 */
[----:B-1----:R-:W3:Y:S01]  /*10e90*/  LDL R3, [R1+0x4] ;  /* 0x0000040001037983 */ /* 0x002ee20000100800 */
[----:B------:R-:W0:Y:S01]  /*10ea0*/  S2R R11, SR_CgaCtaId ;  /* 0x00000000000b7919 */ /* 0x000e220000008800 */
[----:B------:R-:W-:Y:S01]  /*10eb0*/  R2UR UR9, R2 ;  /* 0x00000000020972ca */ /* 0x000fe200000e0000 */
[----:B------:R-:W-:Y:S01]  /*10ec0*/  UIADD3 UR4, UP0, UR36, 0x470, URZ ;  /* 0x0000047024047890 */ /* 0x000fe2000ff1e03f */
[----:B------:R-:W-:Y:S02]  /*10ed0*/  R2UR UR13, R5 ;  /* 0x00000000050d72ca */ /* 0x000fe400000e0000 */
[----:B------:R-:W-:Y:S02]  /*10ee0*/  R2UR UR12, R4 ;  /* 0x00000000040c72ca */ /* 0x000fe400000e0000 */
        /* <DEDUP_REMOVED lines=12> */
[----:B------:R1:W-:Y:S01]  /*10fb0*/  STL [R1+0xc], R9 ;  /* 0x00000c0901007387 */ /* 0x0003e20000100800 */
[----:B------:R-:W-:Y:S02]  /*10fc0*/  MOV R5, R10 ;  /* 0x0000000a00057202 */ /* 0x000fe40000000f00 */
[----:B--2---:R-:W-:-:S02]  /*10fd0*/  R2UR UR11, R13 ;  /* 0x000000000d0b72ca */ /* 0x004fc400000e0000 */
[----:B---3--:R-:W-:-:S13]  /*10fe0*/  R2UR UR5, R3 ;  /* 0x00000000030572ca */ /* 0x008fda00000e0000 */
[----:B------:R-:W-:Y:S02]  /*10ff0*/  UIMAD UR11, UR11, 0x50, UR5 ;  /* 0x000000500b0b78a4 */ /* 0x000fe4000f8e0205 */
[----:B------:R-:W-:-:S09]  /*11000*/  UIADD3.X UR5, URZ, UR37, URZ, UP0, !UPT ;  /* 0x000000253f057290 */ /* 0x000fd200087fe43f */
[----:B------:R0:W-:Y:S02]  /*11010*/  UTMALDG.4D [UR8], [UR4], desc[UR6] ;  /* 0x00000608040075b4 */ /* 0x0001e40008019000 */
[----:B0-----:R-:W-:Y:S01]  /*11020*/  UMOV UR8, UR14 ;  /* 0x0000000e00087c82 */ /* 0x001fe20008000000 */
[----:B------:R-:W-:Y:S01]  /*11030*/  UMOV UR10, UR17 ;  /* 0x00000011000a7c82 */ /* 0x000fe20008000000 */
[----:B------:R-:W-:Y:S01]  /*11040*/  UMOV UR14, 0x80 ;  /* 0x00000080000e7882 */ /* 0x000fe20000000000 */
        /* <DEDUP_REMOVED lines=8> */
[----:B-1----:R-:W-:Y:S01]  /*110d0*/  NOP ;  /* 0x0000000000007918 */ /* 0x002fe20000000000 */
.L_x_348:
[----:B------:R-:W-:Y:S05]  /*110e0*/  BSYNC B1 ;  /* 0x0000000000017941 */ /* 0x000fea0003800000 */
.L_x_347:
[C---:B------:R-:W-:Y:S01]  /*110f0*/  ISETP.GT.AND P0, PT, R6.reuse, 0x1, PT ;  /* 0x000000010600780c */ /* 0x040fe20003f04270 */
[----:B------:R-:W-:-:S04]  /*11100*/  VIADD R2, R6, 0xfffffffe ;  /* 0xfffffffe06027836 */ /* 0x000fc80000000000 */
[----:B------:R-:W-:-:S08]  /*11110*/  IMAD.MOV.U32 R6, RZ, RZ, R2 ;  /* 0x000000ffff067224 */ /* 0x000fd000078e0002 */
[----:B------:R-:W-:Y:S05]  /*11120*/  @P0 BRA `(.L_x_354) ;  /* 0xffffffec00880947 */ /* 0x000fea000383ffff */
.L_x_330:
[----:B------:R-:W-:Y:S05]  /*11130*/  BSYNC B0 ;  /* 0x0000000000007941 */ /* 0x000fea0003800000 */
.L_x_329:
[----:B------:R-:W1:Y:S01]  /*11140*/  S2R R2, SR_TID.X ;  /* 0x0000000000027919 */ /* 0x000e620000002100 */
[----:B------:R-:W-:Y:S01]  /*11150*/  BSSY B0, `(.L_x_355) ;  /* 0x0000011000007945 */ /* 0x000fe20003800000 */
[----:B-1----:R-:W-:-:S04]  /*11160*/  LOP3.LUT R2, R2, 0x1f, RZ, 0xc0, !PT ;  /* 0x0000001f02027812 */ /* 0x002fc800078ec0ff */
[----:B------:R-:W-:-:S13]  /*11170*/  ISETP.NE.AND P0, PT, R2, RZ, PT ;  /* 0x000000ff0200720c */ /* 0x000fda0003f05270 */
[----:B------:R-:W-:Y:S05]  /*11180*/  @P0 BRA `(.L_x_356) ;  /* 0x0000000000340947 */ /* 0x000fea0003800000 */
[----:B------:R-:W1:Y:S01]  /*11190*/  S2R R9, SR_LANEID ;  /* 0x0000000000097919 */ /* 0x000e620000000000 */
[----:B------:R-:W-:Y:S01]  /*111a0*/  VOTEU.ANY UR4, UPT, PT ;  /* 0x0000000000047886 */ /* 0x000fe200038e0100 */
[----:B------:R-:W2:Y:S01]  /*111b0*/  LDC.64 R2, c[0x0][0xc38] ;  /* 0x00030e00ff027b82 */ /* 0x000ea20000000a00 */
[----:B------:R-:W1:Y:S01]  /*111c0*/  FLO.U32 R0, UR4 ;  /* 0x0000000400007d00 */ /* 0x000e6200080e0000 */
[----:B------:R-:W-:-:S07]  /*111d0*/  ULDC.64 UR6, c[0x0][0x208] ;  /* 0x0000820000067ab9 */ /* 0x000fce0000000a00 */
[----:B------:R-:W2:Y:S01]  /*111e0*/  POPC R7, UR4 ;  /* 0x0000000400077d09 */ /* 0x000ea20008000000 */
[----:B-1----:R-:W-:-:S13]  /*111f0*/  ISETP.EQ.U32.AND P0, PT, R0, R9, PT ;  /* 0x000000090000720c */ /* 0x002fda0003f02070 */
[----:B--2---:R-:W2:Y:S01]  /*11200*/  @P0 ATOMG.E.ADD.STRONG.GPU PT, R3, desc[UR6][R2.64], R7 ;  /* 0x00000007020309a8 */ /* 0x004ea200081ee1c6 */
[----:B------:R-:W1:Y:S02]  /*11210*/  S2R R6, SR_LTMASK ;  /* 0x0000000000067919 */ /* 0x000e640000003900 */
[----:B-1----:R-:W-:-:S04]  /*11220*/  LOP3.LUT R6, R6, UR4, RZ, 0xc0, !PT ;  /* 0x0000000406067c12 */ /* 0x002fc8000f8ec0ff */
[----:B------:R-:W1:Y:S01]  /*11230*/  POPC R9, R6 ;  /* 0x0000000600097309 */ /* 0x000e620000000000 */
[----:B--2---:R-:W1:Y:S02]  /*11240*/  SHFL.IDX PT, R0, R3, R0, 0x1f ;  /* 0x00001f0003007589 */ /* 0x004e6400000e0000 */
[----:B-1----:R-:W-:-:S07]  /*11250*/  IADD3 R16, R0, UR38, R9 ;  /* 0x0000002600107c10 */ /* 0x002fce000fffe009 */
.L_x_356:
[----:B------:R-:W-:Y:S05]  /*11260*/  BSYNC B0 ;  /* 0x0000000000007941 */ /* 0x000fea0003800000 */
.L_x_355:
[----:B------:R-:W-:Y:S04]  /*11270*/  BSSY B0, `(.L_x_357) ;  /* 0x000003c000007945 */ /* 0x000fe80003800000 */
[----:B------:R-:W-:Y:S05]  /*11280*/  @!P6 BRA `(.L_x_358) ;  /* 0x0000000000e8e947 */ /* 0x000fea0003800000 */
[----:B------:R-:W2:Y:S01]  /*11290*/  LDL R2, [R1] ;  /* 0x0000000001027983 */ /* 0x000ea20000100800 */
[----:B------:R-:W-:-:S03]  /*112a0*/  MOV R3, 0x400 ;  /* 0x0000040000037802 */ /* 0x000fc60000000f00 */
[----:B------:R-:W3:Y:S01]  /*112b0*/  LDL R0, [R1+0x8] ;  /* 0x0000080001007983 */ /* 0x000ee20000100800 */
[----:B------:R-:W1:Y:S02]  /*112c0*/  S2R R6, SR_CgaCtaId ;  /* 0x0000000000067919 */ /* 0x000e640000008800 */
[----:B-1----:R-:W-:-:S05]  /*112d0*/  LEA R3, R6, R3, 0x18 ;  /* 0x0000000306037211 */ /* 0x002fca00078ec0ff */
[----:B--2---:R-:W-:Y:S01]  /*112e0*/  IMAD R3, R2, 0x8, R3 ;  /* 0x0000000802037824 */ /* 0x004fe200078e0203 */
[----:B---3--:R-:W-:-:S04]  /*112f0*/  SHF.L.U32 R0, R0, 0x1f, RZ ;  /* 0x0000001f00007819 */ /* 0x008fc800000006ff */
[----:B------:R-:W1:Y:S02]  /*11300*/  SYNCS.PHASECHK.TRANS64.TRYWAIT P0, [R3+URZ+0x38860], R0 ;  /* 0x03886000030075a7 */ /* 0x000e64000800017f */
[----:B-1----:R-:W-:Y:S05]  /*11310*/  @!P0 BRA `(.L_x_359) ;  /* 0x0000001400d48947 */ /* 0x002fea0003800000 */
.L_x_403:
[----:B------:R-:W2:Y:S02]  /*11320*/  S2R R2, SR_TID.X ;  /* 0x0000000000027919 */ /* 0x000ea40000002100 */
[----:B--2---:R-:W-:-:S04]  /*11330*/  LOP3.LUT R2, R2, 0x7f, RZ, 0xc0, !PT ;  /* 0x0000007f02027812 */ /* 0x004fc800078ec0ff */
[----:B------:R-:W-:-:S13]  /*11340*/  ISETP.NE.AND P0, PT, R2, RZ, PT ;  /* 0x000000ff0200720c */ /* 0x000fda0003f05270 */
[----:B------:R-:W-:Y:S05]  /*11350*/  @P0 BRA `(.L_x_360) ;  /* 0x00000000001c0947 */ /* 0x000fea0003800000 */
[----:B------:R-:W2:Y:S01]  /*11360*/  S2R R2, SR_TID.X ;  /* 0x0000000000027919 */ /* 0x000ea20000002100 */
[----:B-1----:R-:W-:-:S04]  /*11370*/  IMAD.MOV.U32 R0, RZ, RZ, 0xa000 ;  /* 0x0000a000ff007424 */ /* 0x002fc800078e00ff */
[----:B------:R3:W-:Y:S01]  /*11380*/  SYNCS.ARRIVE.TRANS64 RZ, [R3+URZ+0x38850], R0 ;  /* 0x0388500003ff79a7 */ /* 0x0007e2000800003f */
[----:B--2---:R-:W-:-:S04]  /*11390*/  LOP3.LUT R2, R2, 0x1f, RZ, 0xc0, !PT ;  /* 0x0000001f02027812 */ /* 0x004fc800078ec0ff */
[----:B------:R-:W-:-:S13]  /*113a0*/  ISETP.NE.AND P1, PT, R2, RZ, PT ;  /* 0x000000ff0200720c */ /* 0x000fda0003f25270 */
[----:B---3--:R-:W-:Y:S05]  /*113b0*/  @!P1 BRA `(.L_x_360) ;  /* 0x0000000000049947 */ /* 0x008fea0003800000 */
[----:B------:R-:W-:Y:S01]  /*113c0*/  BPT.TRAP 0x1 ;  /* 0x000000040000795c */ /* 0x000fe20000300000 */
.L_x_360:
[----:B-1----:R-:W2:Y:S01]  /*113d0*/  LDL R0, [R1] ;  /* 0x0000000001007983 */ /* 0x002ea20000100800 */
[----:B------:R-:W-:-:S03]  /*113e0*/  MOV R7, 0x400 ;  /* 0x0000040000077802 */ /* 0x000fc60000000f00 */
[----:B------:R-:W3:Y:S04]  /*113f0*/  LDL.LU R6, [R1+0x4] ;  /* 0x0000040001067983 */ /* 0x000ee80000300800 */
[----:B------:R-:W4:Y:S01]  /*11400*/  LDL R2, [R1+0xc] ;  /* 0x00000c0001027983 */ /* 0x000f220000100800 */
[----:B------:R-:W1:Y:S01]  /*11410*/  S2R R8, SR_CgaCtaId ;  /* 0x0000000000087919 */ /* 0x000e620000008800 */
[----:B------:R-:W-:Y:S01]  /*11420*/  R2UR UR9, R3 ;  /* 0x00000000030972ca */ /* 0x000fe200000e0000 */
[----:B------:R-:W-:Y:S01]  /*11430*/  UIADD3 UR4, UP0, UR36, 0x470, URZ ;  /* 0x0000047024047890 */ /* 0x000fe2000ff1e03f */
[----:B------:R-:W-:Y:S02]  /*11440*/  R2UR UR12, R4 ;  /* 0x00000000040c72ca */ /* 0x000fe400000e0000 */
[----:B------:R-:W-:-:S02]  /*11450*/  R2UR UR13, R5 ;  /* 0x00000000050d72ca */ /* 0x000fc400000e0000 */
[----:B-1----:R-:W-:-:S07]  /*11460*/  LEA R7, R8, R7, 0x18 ;  /* 0x0000000708077211 */ /* 0x002fce00078ec0ff */
        /* <DEDUP_REMOVED lines=27> */
[----:B-1----:R-:W-:Y:S01]  /*11620*/  NOP ;  /* 0x0000000000007918 */ /* 0x002fe20000000000 */
.L_x_358:
[----:B------:R-:W-:Y:S05]  /*11630*/  BSYNC B0 ;  /* 0x0000000000007941 */ /* 0x000fea0003800000 */
.L_x_357:
[----:B------:R-:W2:Y:S04]  /*11640*/  LDL.LU R0, [R1] ;  /* 0x0000000001007983 */ /* 0x000ea80000300800 */
[----:B------:R-:W3:Y:S01]  /*11650*/  LDL.LU R3, [R1+0x8] ;  /* 0x0000080001037983 */ /* 0x000ee20000300800 */
[----:B--2---:R-:W-:-:S05]  /*11660*/  VIADD R0, R0, 0x1 ;  /* 0x0000000100007836 */ /* 0x004fca0000000000 */
[----:B------:R-:W-:-:S04]  /*11670*/  ISETP.NE.AND P0, PT, R0, 0x2, PT ;  /* 0x000000020000780c */ /* 0x000fc80003f05270 */
[----:B------:R-:W-:Y:S02]  /*11680*/  SEL R2, RZ, 0x1, P0 ;  /* 0x00000001ff027807 */ /* 0x000fe40000000000 */
[----:B------:R-:W-:Y:S02]  /*11690*/  SEL R0, R0, RZ, P0 ;  /* 0x000000ff00007207 */ /* 0x000fe40000000000 */
[----:B---3--:R-:W-:-:S05]  /*116a0*/  LOP3.LUT R3, R3, R2, RZ, 0x3c, !PT ;  /* 0x0000000203037212 */ /* 0x008fca00078e3cff */
[----:B------:R1:W-:Y:S04]  /*116b0*/  STL [R1+0x8], R3 ;  /* 0x0000080301007387 */ /* 0x0003e80000100800 */
[----:B------:R1:W-:Y:S02]  /*116c0*/  STL [R1], R0 ;  /* 0x0000000001007387 */ /* 0x0003e40000100800 */
.L_x_313:
[----:B------:R-:W-:Y:S05]  /*116d0*/  BSYNC B6 ;  /* 0x0000000000067941 */ /* 0x000fea0003800000 */
.L_x_311:
[----:B------:R-:W-:-:S03]  /*116e0*/  UMOV UR4, 0xffffffff ;  /* 0xffffffff00047882 */ /* 0x000fc60000000000 */
[----:B------:R-:W-:Y:S05]  /*116f0*/  BRA.DIV UR4, `(.L_x_361) ;  /* 0x0000001204f07947 */ /* 0x000fea000b800000 */
[----:B------:R2:W3:Y:S04]  /*11700*/  SHFL.IDX PT, R4, R16, RZ, 0x1f ;  /* 0x00001fff10047589 */ /* 0x0004e800000e0000 */
[----:B------:R2:W4:Y:S02]  /*11710*/  SHFL.IDX PT, R5, R16, 0x1, 0x1f ;  /* 0x00201f0010057f89 */ /* 0x00052400000e0000 */
.L_x_407:
[----:B01----:R-:W0:Y:S01]  /*11720*/  S2R R0, SR_TID.X ;  /* 0x0000000000007919 */ /* 0x003e220000002100 */
[----:B------:R-:W-:Y:S01]  /*11730*/  ULDC UR4, c[0x0][0xc14] ;  /* 0x0003050000047ab9 */ /* 0x000fe20000000800 */
[----:B------:R-:W-:Y:S01]  /*11740*/  BSSY B0, `(.L_x_362) ;  /* 0x000000c000007945 */ /* 0x000fe20003800000 */
[----:B------:R-:W-:Y:S01]  /*11750*/  IMAD.MOV.U32 R3, RZ, RZ, RZ ;  /* 0x000000ffff037224 */ /* 0x000fe200078e00ff */
[----:B0-----:R-:W-:Y:S01]  /*11760*/  LOP3.LUT R9, R0, 0x1f, RZ, 0xc0, !PT ;  /* 0x0000001f00097812 */ /* 0x001fe200078ec0ff */
[----:B------:R-:W-:-:S03]  /*11770*/  IMAD.U32 R0, RZ, RZ, UR4 ;  /* 0x00000004ff007e24 */ /* 0x000fc6000f8e00ff */
[C---:B------:R-:W-:Y:S01]  /*11780*/  ISETP.NE.AND P0, PT, R9.reuse, 0x1f, PT ;  /* 0x0000001f0900780c */ /* 0x040fe20003f05270 */
[----:B------:R-:W-:-:S05]  /*11790*/  IMAD.IADD R7, R9, 0x1, R19 ;  /* 0x0000000109077824 */ /* 0x000fca00078e0213 */
[----:B------:R-:W-:-:S13]  /*117a0*/  ISETP.GE.OR P0, PT, R7, R0, !P0 ;  /* 0x000000000700720c */ /* 0x000fda0004706670 */
[----:B------:R-:W-:Y:S05]  /*117b0*/  @P0 BRA `(.L_x_363) ;  /* 0x0000000000100947 */ /* 0x000fea0003800000 */
[----:B------:R-:W0:Y:S01]  /*117c0*/  LDC.64 R2, c[0x0][0xc58] ;  /* 0x00031600ff027b82 */ /* 0x000e220000000a00 */
[----:B------:R-:W-:Y:S01]  /*117d0*/  ULDC.64 UR4, c[0x0][0x208] ;  /* 0x0000820000047ab9 */ /* 0x000fe20000000a00 */
[----:B0-----:R-:W-:-:S06]  /*117e0*/  IMAD.WIDE R2, R7, 0x4, R2 ;  /* 0x0000000407027825 */ /* 0x001fcc00078e0202 */
[----:B------:R0:W5:Y:S02]  /*117f0*/  LDG.E R3, desc[UR4][R2.64] ;  /* 0x0000000402037981 */ /* 0x000164000c1e1900 */
.L_x_363:
[----:B------:R-:W-:Y:S05]  /*11800*/  BSYNC B0 ;  /* 0x0000000000007941 */ /* 0x000fea0003800000 */
.L_x_362:
[----:B------:R-:W-:-:S03]  /*11810*/  UMOV UR4, 0xffffffff ;  /* 0xffffffff00047882 */ /* 0x000fc60000000000 */
[----:B------:R-:W-:Y:S05]  /*11820*/  BRA.DIV UR4, `(.L_x_364) ;  /* 0x0000001204f07947 */ /* 0x000fea000b800000 */
[----:B-----5:R-:W1:Y:S01]  /*11830*/  SHFL.UP PT, R14, R3, 0x1, RZ ;  /* 0x04200000030e7989 */ /* 0x020e6200000e00ff */
[C---:B------:R-:W-:Y:S02]  /*11840*/  ISETP.NE.AND P0, PT, R9.reuse, RZ, PT ;  /* 0x000000ff0900720c */ /* 0x040fe40003f05270 */
[C---:B------:R-:W-:Y:S02]  /*11850*/  ISETP.GE.U32.AND P1, PT, R9.reuse, 0x2, PT ;  /* 0x000000020900780c */ /* 0x040fe40003f26070 */
[----:B-1----:R-:W-:Y:S02]  /*11860*/  SEL R14, R14, RZ, P0 ;  /* 0x000000ff0e0e7207 */ /* 0x002fe40000000000 */
[----:B------:R-:W-:-:S03]  /*11870*/  ISETP.GE.U32.AND P0, PT, R9, 0x4, PT ;  /* 0x000000040900780c */ /* 0x000fc60003f06070 */
[----:B------:R-:W-:-:S05]  /*11880*/  IMAD.IADD R13, R3, 0x1, R14 ;  /* 0x00000001030d7824 */ /* 0x000fca00078e020e */
[----:B------:R-:W1:Y:S02]  /*11890*/  SHFL.UP PT, R14, R13, 0x2, RZ ;  /* 0x044000000d0e7989 */ /* 0x000e6400000e00ff */
[----:B-1----:R-:W-:Y:S02]  /*118a0*/  SEL R6, R14, RZ, P1 ;  /* 0x000000ff0e067207 */ /* 0x002fe40000800000 */
[----:B------:R-:W-:Y:S02]  /*118b0*/  ISETP.GE.U32.AND P1, PT, R9, 0x8, PT ;  /* 0x000000080900780c */ /* 0x000fe40003f26070 */
[----:B------:R-:W-:-:S05]  /*118c0*/  IADD3 R6, R13, R6, RZ ;  /* 0x000000060d067210 */ /* 0x000fca0007ffe0ff */
[----:B------:R-:W1:Y:S02]  /*118d0*/  SHFL.UP PT, R14, R6, 0x4, RZ ;  /* 0x04800000060e7989 */ /* 0x000e6400000e00ff */
[----:B-1----:R-:W-:Y:S02]  /*118e0*/  SEL R7, R14, RZ, P0 ;  /* 0x000000ff0e077207 */ /* 0x002fe40000000000 */
[----:B------:R-:W-:-:S03]  /*118f0*/  ISETP.GE.U32.AND P0, PT, R9, 0x10, PT ;  /* 0x000000100900780c */ /* 0x000fc60003f06070 */
[----:B------:R-:W-:-:S05]  /*11900*/  IMAD.IADD R7, R6, 0x1, R7 ;  /* 0x0000000106077824 */ /* 0x000fca00078e0207 */
[----:B------:R-:W1:Y:S02]  /*11910*/  SHFL.UP PT, R14, R7, 0x8, RZ ;  /* 0x05000000070e7989 */ /* 0x000e6400000e00ff */
[----:B-1----:R-:W-:-:S05]  /*11920*/  SEL R8, R14, RZ, P1 ;  /* 0x000000ff0e087207 */ /* 0x002fca0000800000 */
[----:B------:R-:W-:-:S05]  /*11930*/  IMAD.IADD R8, R7, 0x1, R8 ;  /* 0x0000000107087824 */ /* 0x000fca00078e0208 */
[----:B------:R-:W1:Y:S02]  /*11940*/  SHFL.UP PT, R14, R8, 0x10, RZ ;  /* 0x06000000080e7989 */ /* 0x000e6400000e00ff */
[----:B-1----:R-:W-:-:S05]  /*11950*/  SEL R9, R14, RZ, P0 ;  /* 0x000000ff0e097207 */ /* 0x002fca0000000000 */
[----:B0-----:R-:W-:-:S05]  /*11960*/  IMAD.IADD R2, R8, 0x1, R9 ;  /* 0x0000000108027824 */ /* 0x001fca00078e0209 */
[----:B------:R0:W1:Y:S02]  /*11970*/  SHFL.IDX PT, R14, R2, 0x1f, 0x1f ;  /* 0x03e01f00020e7f89 */ /* 0x00006400000e0000 */
.L_x_415:
[----:B------:R-:W-:Y:S02]  /*11980*/  ULDC UR4, c[0x0][0xc10] ;  /* 0x0003040000047ab9 */ /* 0x000fe40000000800 */
[----:B--2---:R-:W-:-:S04]  /*11990*/  IMAD.U32 R16, RZ, RZ, UR4 ;  /* 0x00000004ff107e24 */ /* 0x004fc8000f8e00ff */
[----:B-1----:R-:W-:-:S04]  /*119a0*/  IMAD R6, R14, R16, RZ ;  /* 0x000000100e067224 */ /* 0x002fc800078e02ff */
[----:B----4-:R-:W-:-:S05]  /*119b0*/  IMAD.IADD R5, R5, 0x1, R6 ;  /* 0x0000000105057824 */ /* 0x010fca00078e0206 */
[----:B---3--:R-:W-:-:S13]  /*119c0*/  ISETP.GT.AND P0, PT, R5, R4, PT ;  /* 0x000000040500720c */ /* 0x008fda0003f04270 */
[----:B------:R-:W-:Y:S05]  /*119d0*/  @P0 BRA `(.L_x_365) ;  /* 0x0000000000b80947 */ /* 0x000fea0003800000 */
[----:B------:R-:W1:Y:S02]  /*119e0*/  LDC R0, c[0x0][0xc14] ;  /* 0x00030500ff007b82 */ /* 0x000e640000000800 */
.L_x_370:
[----:B------:R-:W-:-:S05]  /*119f0*/  VIADD R19, R19, 0x1f ;  /* 0x0000001f13137836 */ /* 0x000fca0000000000 */
[----:B-1----:R-:W-:-:S13]  /*11a00*/  ISETP.GE.AND P0, PT, R19, R0, PT ;  /* 0x000000001300720c */ /* 0x002fda0003f06270 */
[----:B------:R-:W-:Y:S05]  /*11a10*/  @P0 BRA `(.L_x_366) ;  /* 0x0000000400600947 */ /* 0x000fea0003800000 */
[----:B0-----:R-:W0:Y:S01]  /*11a20*/  S2R R2, SR_TID.X ;  /* 0x0000000000027919 */ /* 0x001e220000002100 */
[----:B------:R-:W-:Y:S01]  /*11a30*/  BSSY B0, `(.L_x_367) ;  /* 0x000000b000007945 */ /* 0x000fe20003800000 */
[----:B------:R-:W-:Y:S01]  /*11a40*/  IMAD.MOV.U32 R3, RZ, RZ, RZ ;  /* 0x000000ffff037224 */ /* 0x000fe200078e00ff */
[----:B0-----:R-:W-:-:S04]  /*11a50*/  LOP3.LUT R8, R2, 0x1f, RZ, 0xc0, !PT ;  /* 0x0000001f02087812 */ /* 0x001fc800078ec0ff */
        /* <DEDUP_REMOVED lines=8> */
.L_x_368:
[----:B------:R-:W-:Y:S05]  /*11ae0*/  BSYNC B0 ;  /* 0x0000000000007941 */ /* 0x000fea0003800000 */
.L_x_367:
[----:B------:R-:W-:-:S03]  /*11af0*/  UMOV UR4, 0xffffffff ;  /* 0xffffffff00047882 */ /* 0x000fc60000000000 */
[----:B------:R-:W-:Y:S05]  /*11b00*/  BRA.DIV UR4, `(.L_x_369) ;  /* 0x0000001604087947 */ /* 0x000fea000b800000 */
[----:B-----5:R-:W1:Y:S01]  /*11b10*/  SHFL.UP PT, R14, R3, 0x1, RZ ;  /* 0x04200000030e7989 */ /* 0x020e6200000e00ff */
[C---:B------:R-:W-:Y:S02]  /*11b20*/  ISETP.NE.AND P0, PT, R8.reuse, RZ, PT ;  /* 0x000000ff0800720c */ /* 0x040fe40003f05270 */
[----:B------:R-:W-:Y:S02]  /*11b30*/  ISETP.GE.U32.AND P1, PT, R8, 0x2, PT ;  /* 0x000000020800780c */ /* 0x000fe40003f26070 */
[----:B-1----:R-:W-:Y:S02]  /*11b40*/  SEL R14, R14, RZ, P0 ;  /* 0x000000ff0e0e7207 */ /* 0x002fe40000000000 */
[----:B------:R-:W-:-:S03]  /*11b50*/  ISETP.GE.U32.AND P0, PT, R8, 0x4, PT ;  /* 0x000000040800780c */ /* 0x000fc60003f06070 */
[----:B------:R-:W-:-:S05]  /*11b60*/  IMAD.IADD R13, R3, 0x1, R14 ;  /* 0x00000001030d7824 */ /* 0x000fca00078e020e */
[----:B------:R-:W0:Y:S02]  /*11b70*/  SHFL.UP PT, R14, R13, 0x2, RZ ;  /* 0x044000000d0e7989 */ /* 0x000e2400000e00ff */
[----:B0-----:R-:W-:Y:S02]  /*11b80*/  SEL R2, R14, RZ, P1 ;  /* 0x000000ff0e027207 */ /* 0x001fe40000800000 */
[----:B------:R-:W-:Y:S02]  /*11b90*/  ISETP.GE.U32.AND P1, PT, R8, 0x8, PT ;  /* 0x000000080800780c */ /* 0x000fe40003f26070 */
[----:B------:R-:W-:-:S05]  /*11ba0*/  IADD3 R2, R13, R2, RZ ;  /* 0x000000020d027210 */ /* 0x000fca0007ffe0ff */
        /* <DEDUP_REMOVED lines=10> */
[----:B------:R0:W1:Y:S02]  /*11c50*/  SHFL.IDX PT, R14, R2, 0x1f, 0x1f ;  /* 0x03e01f00020e7f89 */ /* 0x00006400000e0000 */
.L_x_423:
[----:B------:R-:W-:Y:S02]  /*11c60*/  ULDC UR4, c[0x0][0xc10] ;  /* 0x0003040000047ab9 */ /* 0x000fe40000000800 */
[----:B------:R-:W-:-:S04]  /*11c70*/  IMAD.U32 R16, RZ, RZ, UR4 ;  /* 0x00000004ff107e24 */ /* 0x000fc8000f8e00ff */
[----:B-1----:R-:W-:-:S04]  /*11c80*/  IMAD R6, R14, R16, RZ ;  /* 0x000000100e067224 */ /* 0x002fc800078e02ff */
[----:B------:R-:W-:-:S05]  /*11c90*/  IMAD.IADD R5, R6, 0x1, R5 ;  /* 0x0000000106057824 */ /* 0x000fca00078e0205 */
[----:B------:R-:W-:-:S13]  /*11ca0*/  ISETP.GT.AND P0, PT, R5, R4, PT ;  /* 0x000000040500720c */ /* 0x000fda0003f04270 */
[----:B------:R-:W-:Y:S05]  /*11cb0*/  @!P0 BRA `(.L_x_370) ;  /* 0xfffffffc004c8947 */ /* 0x000fea000383ffff */
.L_x_365:
[----:B------:R-:W-:Y:S01]  /*11cc0*/  IMAD.IADD R6, R5, 0x1, -R6 ;  /* 0x0000000105067824 */ /* 0x000fe200078e0a06 */
[----:B------:R-:W-:-:S03]  /*11cd0*/  UMOV UR4, 0xffffffff ;  /* 0xffffffff00047882 */ /* 0x000fc60000000000 */
[----:B------:R-:W-:-:S05]  /*11ce0*/  IMAD R5, R2, R16, R6 ;  /* 0x0000001002057224 */ /* 0x000fca00078e0206 */
[----:B------:R-:W-:Y:S01]  /*11cf0*/  ISETP.GT.AND P6, PT, R5, R4, PT ;  /* 0x000000040500720c */ /* 0x000fe20003fc4270 */
[----:B------:R-:W-:-:S12]  /*11d00*/  BRA.DIV UR4, `(.L_x_371) ;  /* 0x0000001604587947 */ /* 0x000fd8000b800000 */
[----:B------:R-:W-:-:S04]  /*11d10*/  VOTE.ANY R7, PT, !P6 ;  /* 0x0000000000077806 */ /* 0x000fc800070e0100 */
[----:B------:R-:W1:Y:S02]  /*11d20*/  POPC R5, R7 ;  /* 0x0000000700057309 */ /* 0x000e640000000000 */
[----:B-1----:R1:W2:Y:S02]  /*11d30*/  SHFL.IDX PT, R17, R3, R5, 0x1f ;  /* 0x00001f0503117589 */ /* 0x0022a400000e0000 */
.L_x_427:
[----:B------:R-:W-:Y:S01]  /*11d40*/  ISETP.NE.AND P0, PT, R7, RZ, PT ;  /* 0x000000ff0700720c */ /* 0x000fe20003f05270 */
[----:B------:R-:W-:-:S12]  /*11d50*/  IMAD.MOV.U32 R14, RZ, RZ, RZ ;  /* 0x000000ffff0e7224 */ /* 0x000fd800078e00ff */
[----:B------:R-:W-:Y:S05]  /*11d60*/  @!P0 BRA `(.L_x_372) ;  /* 0x0000000000108947 */ /* 0x000fea0003800000 */
[----:B------:R-:W-:Y:S01]  /*11d70*/  UMOV UR4, 0xffffffff ;  /* 0xffffffff00047882 */ /* 0x000fe20000000000 */
[----:B------:R-:W-:Y:S02]  /*11d80*/  VIADD R12, R5, 0xffffffff ;  /* 0xffffffff050c7836 */ /* 0x000fe40000000000 */
[----:B------:R-:W-:Y:S05]  /*11d90*/  BRA.DIV UR4, `(.L_x_373) ;  /* 0x00000016047c7947 */ /* 0x000fea000b800000 */
[----:B------:R3:W4:Y:S02]  /*11da0*/  SHFL.IDX PT, R14, R2, R12, 0x1f ;  /* 0x00001f0c020e7589 */ /* 0x00072400000e0000 */
.L_x_372:
[-C--:B--2---:R-:W-:Y:S01]  /*11db0*/  IABS R7, R17.reuse ;  /* 0x0000001100077213 */ /* 0x084fe20000000000 */
[----:B----4-:R-:W-:Y:S01]  /*11dc0*/  IMAD R16, R14, R16, R6 ;  /* 0x000000100e107224 */ /* 0x010fe200078e0206 */
[----:B------:R-:W-:Y:S01]  /*11dd0*/  IABS R6, R17 ;  /* 0x0000001100067213 */ /* 0x000fe20000000000 */
[----:B------:R-:W-:Y:S01]  /*11de0*/  IMAD.IADD R19, R5, 0x1, R19 ;  /* 0x0000000105137824 */ /* 0x000fe200078e0213 */
[----:B------:R-:W2:Y:S03]  /*11df0*/  I2F.RP R8, R7 ;  /* 0x0000000700087306 */ /* 0x000ea60000209400 */
[----:B------:R-:W-:-:S05]  /*11e00*/  IMAD.MOV R6, RZ, RZ, -R6 ;  /* 0x000000ffff067224 */ /* 0x000fca00078e0a06 */
[----:B--2---:R-:W2:Y:S02]  /*11e10*/  MUFU.RCP R8, R8 ;  /* 0x0000000800087308 */ /* 0x004ea40000001000 */
[----:B--2---:R-:W-:-:S06]  /*11e20*/  VIADD R9, R8, 0xffffffe ;  /* 0x0ffffffe08097836 */ /* 0x004fcc0000000000 */
[----:B-1----:R-:W0:Y:S02]  /*11e30*/  F2I.FTZ.U32.TRUNC.NTZ R3, R9 ;  /* 0x0000000900037305 */ /* 0x002e24000021f000 */
[----:B0--3--:R-:W-:-:S05]  /*11e40*/  IADD3 R2, RZ, -R3, RZ ;  /* 0x80000003ff027210 */ /* 0x009fca0007ffe0ff */
[----:B------:R-:W-:Y:S02]  /*11e50*/  IMAD R11, R2, R7, RZ ;  /* 0x00000007020b7224 */ /* 0x000fe400078e02ff */
[----:B------:R-:W-:-:S04]  /*11e60*/  IMAD.MOV.U32 R2, RZ, RZ, RZ ;  /* 0x000000ffff027224 */ /* 0x000fc800078e00ff */
[----:B------:R-:W-:-:S04]  /*11e70*/  IMAD.HI.U32 R3, R3, R11, R2 ;  /* 0x0000000b03037227 */ /* 0x000fc800078e0002 */
[----:B------:R-:W-:-:S05]  /*11e80*/  IMAD.IADD R2, R4, 0x1, -R16 ;  /* 0x0000000104027824 */ /* 0x000fca00078e0a10 */
[----:B------:R-:W-:-:S05]  /*11e90*/  IABS R4, R2 ;  /* 0x0000000200047213 */ /* 0x000fca0000000000 */
        /* <DEDUP_REMOVED lines=11> */
[----:B------:R-:W-:-:S04]  /*11f50*/  @!P0 LOP3.LUT R3, RZ, R17, RZ, 0x33, !PT ;  /* 0x00000011ff038212 */ /* 0x000fc800078e33ff */
[----:B------:R-:W-:Y:S01]  /*11f60*/  MOV R18, R3 ;  /* 0x0000000300127202 */ /* 0x000fe20000000f00 */
[----:B------:R-:W-:-:S04]  /*11f70*/  IMAD.MOV R4, RZ, RZ, -R3 ;  /* 0x000000ffff047224 */ /* 0x000fc800078e0a03 */
[----:B------:R-:W-:Y:S01]  /*11f80*/  IMAD R17, R17, R4, R2 ;  /* 0x0000000411117224 */ /* 0x000fe200078e0202 */
[----:B------:R-:W-:Y:S06]  /*11f90*/  BRA `(.L_x_374) ;  /* 0x00000000001c7947 */ /* 0x000fec0003800000 */
.L_x_366:
[----:B------:R-:W-:Y:S01]  /*11fa0*/  UMOV UR4, URZ ;  /* 0x0000003f00047c82 */ /* 0x000fe20008000000 */
[----:B------:R-:W-:Y:S01]  /*11fb0*/  UMOV UR5, URZ ;  /* 0x0000003f00057c82 */ /* 0x000fe20008000000 */
[----:B------:R-:W-:Y:S01]  /*11fc0*/  ULDC UR6, c[0x0][0xc14] ;  /* 0x0003050000067ab9 */ /* 0x000fe20000000800 */
[----:B------:R-:W-:Y:S02]  /*11fd0*/  IMAD.MOV.U32 R16, RZ, RZ, R4 ;  /* 0x000000ffff107224 */ /* 0x000fe400078e0004 */
[----:B------:R-:W-:Y:S02]  /*11fe0*/  IMAD.U32 R17, RZ, RZ, UR4 ;  /* 0x00000004ff117e24 */ /* 0x000fe4000f8e00ff */
[----:B------:R-:W-:Y:S02]  /*11ff0*/  IMAD.U32 R18, RZ, RZ, UR5 ;  /* 0x00000005ff127e24 */ /* 0x000fe4000f8e00ff */
[----:B------:R-:W-:-:S07]  /*12000*/  IMAD.U32 R19, RZ, RZ, UR6 ;  /* 0x00000006ff137e24 */ /* 0x000fce000f8e00ff */
.L_x_374:
[----:B0-----:R-:W0:Y:S01]  /*12010*/  S2R R2, SR_TID.X ;  /* 0x0000000000027919 */ /* 0x001e220000002100 */
[----:B------:R-:W-:Y:S05]  /*12020*/  WARPSYNC.ALL ;  /* 0x0000000000007948 */ /* 0x000fea0003800000 */
[----:B------:R-:W-:Y:S01]  /*12030*/  BAR.SYNC.DEFER_BLOCKING 0x4, 0x120 ;  /* 0x0104800000007b1d */ /* 0x000fe20000010000 */
[----:B0-----:R-:W-:-:S04]  /*12040*/  LOP3.LUT R2, R2, 0x1f, RZ, 0xc0, !PT ;  /* 0x0000001f02027812 */ /* 0x001fc800078ec0ff */
[----:B------:R-:W-:-:S13]  /*12050*/  ISETP.NE.AND P0, PT, R2, RZ, PT ;  /* 0x000000ff0200720c */ /* 0x000fda0003f05270 */
[----:B------:R-:W0:Y:S01]  /*12060*/  @!P0 S2R R3, SR_CgaCtaId ;  /* 0x0000000000038919 */ /* 0x000e220000008800 */
[----:B------:R-:W-:-:S04]  /*12070*/  @!P0 MOV R2, 0x400 ;  /* 0x0000040000028802 */ /* 0x000fc80000000f00 */
[----:B0-----:R-:W-:-:S05]  /*12080*/  @!P0 LEA R2, R3, R2, 0x18 ;  /* 0x0000000203028211 */ /* 0x001fca00078ec0ff */
[----:B------:R1:W-:Y:S01]  /*12090*/  @!P0 STS.128 [R2+0x388d0], R16 ;  /* 0x0388d01002008388 */ /* 0x0003e20000000c00 */
[----:B------:R-:W-:Y:S06]  /*120a0*/  BAR.ARV 0x5, 0x120 ;  /* 0x0144800000007b1d */ /* 0x000fec0000002000 */
[----:B------:R-:W-:-:S13]  /*120b0*/  ISETP.GE.AND P0, PT, R19, R0, PT ;  /* 0x000000001300720c */ /* 0x000fda0003f06270 */
[----:B------:R-:W-:Y:S05]  /*120c0*/  @!P0 BRA `(.L_x_375) ;  /* 0xffffffbc00048947 */ /* 0x000fea000383ffff */
.L_x_309:
[----:B0-----:R-:W2:Y:S01]  /*120d0*/  LDL.LU R0, [R1+0x28] ;  /* 0x0000280001007983 */ /* 0x001ea20000300800 */
[----:B------:R-:W-:Y:S01]  /*120e0*/  BSSY B0, `(.L_x_376) ;  /* 0x000000b000007945 */ /* 0x000fe20003800000 */
[----:B------:R-:W0:Y:S01]  /*120f0*/  S2R R5, SR_CgaCtaId ;  /* 0x0000000000057919 */ /* 0x000e220000008800 */
[----:B--2---:R-:W-:-:S05]  /*12100*/  VIADD R0, R0, 0x1 ;  /* 0x0000000100007836 */ /* 0x004fca0000000000 */
[----:B-1----:R-:W-:-:S04]  /*12110*/  LEA.HI R2, R0, R0, RZ, 0x1 ;  /* 0x0000000000027211 */ /* 0x002fc800078f08ff */
[----:B------:R-:W-:-:S05]  /*12120*/  LOP3.LUT R3, R2, 0xfffffffe, RZ, 0xc0, !PT ;  /* 0xfffffffe02037812 */ /* 0x000fca00078ec0ff */
[----:B------:R-:W-:Y:S01]  /*12130*/  IMAD.IADD R3, R0, 0x1, -R3 ;  /* 0x0000000100037824 */ /* 0x000fe200078e0a03 */
[----:B------:R-:W-:-:S04]  /*12140*/  MOV R0, 0x400 ;  /* 0x0000040000007802 */ /* 0x000fc80000000f00 */
[----:B0-----:R-:W-:Y:S02]  /*12150*/  LEA R0, R5, R0, 0x18 ;  /* 0x0000000005007211 */ /* 0x001fe400078ec0ff */
[----:B------:R-:W-:-:S04]  /*12160*/  SHF.L.U32 R3, R3, 0x1f, RZ ;  /* 0x0000001f03037819 */ /* 0x000fc800000006ff */
[----:B------:R-:W0:Y:S02]  /*12170*/  SYNCS.PHASECHK.TRANS64.TRYWAIT P0, [R0+URZ+0x38820], R3 ;  /* 0x03882003000075a7 */ /* 0x000e24000800017f */
[----:B0-----:R-:W-:Y:S05]  /*12180*/  @!P0 BRA `(.L_x_377) ;  /* 0x0000001000a48947 */ /* 0x001fea0003800000 */
.L_x_430:
[----:B------:R-:W-:Y:S05]  /*12190*/  BSYNC B0 ;  /* 0x0000000000007941 */ /* 0x000fea0003800000 */
.L_x_376:
[----:B------:R-:W-:-:S03]  /*121a0*/  UMOV UR4, 0xffffffff ;  /* 0xffffffff00047882 */ /* 0x000fc60000000000 */
[----:B------:R-:W-:Y:S05]  /*121b0*/  BRA.DIV UR4, `(.L_x_378) ;  /* 0x0000001204ac7947 */ /* 0x000fea000b800000 */
[----:B------:R-:W1:Y:S02]  /*121c0*/  S2R R2, SR_TID.X ;  /* 0x0000000000027919 */ /* 0x000e640000002100 */
[----:B-1----:R-:W-:-:S04]  /*121d0*/  SHF.R.U32.HI R2, RZ, 0x5, R2 ;  /* 0x00000005ff027819 */ /* 0x002fc80000011602 */
[----:B------:R-:W-:-:S05]  /*121e0*/  LOP3.LUT R2, R2, 0x3, RZ, 0xc0, !PT ;  /* 0x0000000302027812 */ /* 0x000fca00078ec0ff */
[----:B------:R1:W2:Y:S02]  /*121f0*/  SHFL.IDX PT, R14, R2, RZ, 0x1f ;  /* 0x00001fff020e7589 */ /* 0x0002a400000e0000 */
.L_x_433:
[----:B--2---:R-:W-:Y:S01]  /*12200*/  ISETP.NE.AND P0, PT, R14, RZ, PT ;  /* 0x000000ff0e00720c */ /* 0x004fe20003f05270 */
[----:B------:R-:W-:-:S12]  /*12210*/  BSSY B0, `(.L_x_379) ;  /* 0x0000029000007945 */ /* 0x000fd80003800000 */
[----:B------:R-:W-:Y:S05]  /*12220*/  @P0 BRA `(.L_x_380) ;  /* 0x00000000009c0947 */ /* 0x000fea0003800000 */
[----:B------:R-:W-:-:S03]  /*12230*/  UMOV UR4, 0xffffffff ;  /* 0xffffffff00047882 */ /* 0x000fc60000000000 */
[----:B------:R-:W-:Y:S05]  /*12240*/  BRA.DIV UR4, `(.L_x_381) ;  /* 0x0000001204bc7947 */ /* 0x000fea000b800000 */
[----:B------:R-:W-:-:S13]  /*12250*/  ELECT P6, URZ, PT ;  /* 0x00000000003f782f */ /* 0x000fda00038c0000 */
.L_x_436:
[----:B------:R-:W-:Y:S05]  /*12260*/  @!P6 BRA `(.L_x_380) ;  /* 0x00000000008ce947 */ /* 0x000fea0003800000 */
[----:B-1----:R-:W2:Y:S02]  /*12270*/  LDL R2, [R1+0x30] ;  /* 0x0000300001027983 */ /* 0x002ea40000100800 */
[----:B--2---:R-:W-:-:S13]  /*12280*/  R2UR UR4, R2 ;  /* 0x00000000020472ca */ /* 0x004fda00000e0000 */
[----:B------:R-:W-:-:S06]  /*12290*/  ULOP3.LUT UR4, UR4, 0x2, URZ, 0xfc, !UPT ;  /* 0x0000000204047892 */ /* 0x000fcc000f8efc3f */
[----:B------:R-:W-:-:S05]  /*122a0*/  IMAD.U32 R2, RZ, RZ, UR4 ;  /* 0x00000004ff027e24 */ /* 0x000fca000f8e00ff */
[----:B------:R-:W-:-:S13]  /*122b0*/  ISETP.NE.AND P2, PT, R2, 0x3, PT ;  /* 0x000000030200780c */ /* 0x000fda0003f45270 */
[----:B------:R-:W-:Y:S05]  /*122c0*/  @!P2 BRA `(.L_x_382) ;  /* 0x000000000004a947 */ /* 0x000fea0003800000 */
[----:B------:R-:W-:Y:S01]  /*122d0*/  BPT.TRAP 0x1 ;  /* 0x000000040000795c */ /* 0x000fe20000300000 */
.L_x_382:
[----:B0-----:R-:W2:Y:S04]  /*122e0*/  LDL R3, [R1] ;  /* 0x0000000001037983 */ /* 0x001ea80000100800 */
[----:B------:R-:W3:Y:S01]  /*122f0*/  LDL.LU R7, [R1+0x8] ;  /* 0x0000080001077983 */ /* 0x000ee20000300800 */
[----:B------:R-:W-:-:S04]  /*12300*/  VIADD R2, R0, 0x38840 ;  /* 0x0003884000027836 */ /* 0x000fc80000000000 */
[C---:B--2---:R-:W-:Y:S01]  /*12310*/  IMAD R6, R3.reuse, 0x8, R2 ;  /* 0x0000000803067824 */ /* 0x044fe200078e0202 */
[----:B------:R-:W-:Y:S02]  /*12320*/  IADD3 R3, R3, 0x1, RZ ;  /* 0x0000000103037810 */ /* 0x000fe40007ffe0ff */
[----:B---3--:R-:W-:Y:S02]  /*12330*/  SHF.L.U32 R5, R7, 0x1f, RZ ;  /* 0x0000001f07057819 */ /* 0x008fe400000006ff */
[C---:B------:R-:W-:Y:S02]  /*12340*/  ISETP.NE.AND P1, PT, R3.reuse, 0x2, PT ;  /* 0x000000020300780c */ /* 0x040fe40003f25270 */
[----:B------:R-:W0:Y:S02]  /*12350*/  SYNCS.PHASECHK.TRANS64.TRYWAIT P0, [R6+URZ], R5 ;  /* 0x00000005060075a7 */ /* 0x000e24000800017f */
[----:B------:R-:W-:Y:S02]  /*12360*/  SEL R4, RZ, 0x1, P1 ;  /* 0x00000001ff047807 */ /* 0x000fe40000800000 */
[----:B------:R-:W-:-:S02]  /*12370*/  SEL R3, R3, RZ, P1 ;  /* 0x000000ff03037207 */ /* 0x000fc40000800000 */
[----:B------:R-:W-:-:S03]  /*12380*/  LOP3.LUT R4, R7, R4, RZ, 0x3c, !PT ;  /* 0x0000000407047212 */ /* 0x000fc600078e3cff */
[----:B------:R-:W-:Y:S01]  /*12390*/  IMAD R7, R3, 0x8, R2 ;  /* 0x0000000803077824 */ /* 0x000fe200078e0202 */
[----:B------:R-:W-:Y:S01]  /*123a0*/  SHF.L.U32 R2, R4, 0x1f, RZ ;  /* 0x0000001f04027819 */ /* 0x000fe200000006ff */
[----:B0-----:R-:W-:Y:S06]  /*123b0*/  @!P0 BRA `(.L_x_383) ;  /* 0x0000001000808947 */ /* 0x001fec0003800000 */
.L_x_437:
[----:B------:R-:W1:Y:S02]  /*123c0*/  SYNCS.PHASECHK.TRANS64.TRYWAIT P0, [R7+URZ], R2 ;  /* 0x00000002070075a7 */ /* 0x000e64000800017f */
[----:B-1----:R-:W-:Y:S05]  /*123d0*/  @!P0 BRA `(.L_x_384) ;  /* 0x00000010008c8947 */ /* 0x002fea0003800000 */
.L_x_438:
[----:B------:R-:W-:Y:S05]  /*123e0*/  @!P2 BRA `(.L_x_385) ;  /* 0x000000000004a947 */ /* 0x000fea0003800000 */
[----:B------:R-:W-:Y:S01]  /*123f0*/  BPT.TRAP 0x1 ;  /* 0x000000040000795c */ /* 0x000fe20000300000 */
.L_x_385:
[----:B------:R-:W2:Y:S01]  /*12400*/  LDL.LU R4, [R1] ;  /* 0x0000000001047983 */ /* 0x000ea20000300800 */
[----:B------:R-:W-:-:S04]  /*12410*/  VIADD R0, R0, 0x38860 ;  /* 0x0003886000007836 */ /* 0x000fc80000000000 */
[----:B--2---:R-:W-:-:S04]  /*12420*/  IMAD R4, R4, 0x8, R0 ;  /* 0x0000000804047824 */ /* 0x004fc800078e0200 */
[----:B------:R-:W2:Y:S02]  /*12430*/  SYNCS.PHASECHK.TRANS64.TRYWAIT P0, [R4+URZ], R5 ;  /* 0x00000005040075a7 */ /* 0x000ea4000800017f */
[----:B--2---:R-:W-:Y:S05]  /*12440*/  @!P0 BRA `(.L_x_386) ;  /* 0x0000001000848947 */ /* 0x004fea0003800000 */
.L_x_439:
[----:B------:R-:W-:-:S07]  /*12450*/  IMAD R3, R3, 0x8, R0 ;  /* 0x0000000803037824 */ /* 0x000fce00078e0200 */
.L_x_387:
[----:B---3--:R3:W4:Y:S02]  /*12460*/  SYNCS.PHASECHK.TRANS64.TRYWAIT P0, [R3+URZ], R2 ;  /* 0x00000002030075a7 */ /* 0x008724000800017f */
[----:B----4-:R-:W-:Y:S05]  /*12470*/  @!P0 NANOSLEEP.SYNCS 0x989680 ;  /* 0x009896800000895d */ /* 0x010fea0003900000 */
[----:B------:R-:W4:Y:S02]  /*12480*/  @!P0 SYNCS.PHASECHK.TRANS64 P0, [R3+URZ], R2 ;  /* 0x00000002030085a7 */ /* 0x000f24000800007f */
[----:B----4-:R-:W-:Y:S05]  /*12490*/  @!P0 BRA `(.L_x_387) ;  /* 0xfffffffc00f08947 */ /* 0x010fea000383ffff */
.L_x_380:
[----:B------:R-:W-:Y:S05]  /*124a0*/  BSYNC B0 ;  /* 0x0000000000007941 */ /* 0x000fea0003800000 */
.L_x_379:
[----:B------:R-:W-:Y:S05]  /*124b0*/  EXIT ;  /* 0x000000000000794d */ /* 0x000fea0003800000 */
.L_x_263:
[----:B0-----:R0:W1:Y:S02]  /*124c0*/  SYNCS.PHASECHK.TRANS64.TRYWAIT P1, [R5+URZ+0x38800], R0 ;  /* 0x03880000050075a7 */ /* 0x001064000802017f */
[----:B-1----:R-:W-:Y:S05]  /*124d0*/  @!P1 NANOSLEEP.SYNCS 0x989680 ;  /* 0x009896800000995d */ /* 0x002fea0003900000 */
[----:B------:R-:W1:Y:S02]  /*124e0*/  @!P1 SYNCS.PHASECHK.TRANS64 P1, [R5+URZ+0x38800], R0 ;  /* 0x03880000050095a7 */ /* 0x000e64000802007f */
[----:B-1----:R-:W-:Y:S05]  /*124f0*/  @!P1 BRA `(.L_x_263) ;  /* 0xfffffffc00f09947 */ /* 0x002fea000383ffff */
[----:B------:R-:W-:Y:S05]  /*12500*/  BRA `(.L_x_388) ;  /* 0xfffffef000f07947 */ /* 0x000fea000383ffff */
.L_x_267:
[----:B-1----:R1:W2:Y:S02]  /*12510*/  SYNCS.PHASECHK.TRANS64.TRYWAIT P2, [R0+URZ+0x38830], R3 ;  /* 0x03883003000075a7 */ /* 0x0022a4000804017f */
[----:B--2---:R-:W-:Y:S05]  /*12520*/  @!P2 NANOSLEEP.SYNCS 0x989680 ;  /* 0x009896800000a95d */ /* 0x004fea0003900000 */
[----:B------:R-:W2:Y:S02]  /*12530*/  @!P2 SYNCS.PHASECHK.TRANS64 P2, [R0+URZ+0x38830], R3 ;  /* 0x038830030000a5a7 */ /* 0x000ea4000804007f */
[----:B--2---:R-:W-:Y:S05]  /*12540*/  @!P2 BRA `(.L_x_267) ;  /* 0xfffffffc00f0a947 */ /* 0x004fea000383ffff */
[----:B------:R-:W-:Y:S05]  /*12550*/  BRA `(.L_x_266) ;  /* 0xfffffef400147947 */ /* 0x000fea000383ffff */
.L_x_272:
[----:B-1----:R-:W-:-:S04]  /*12560*/  IMAD.U32 R4, RZ, RZ, UR61 ;  /* 0x0000003dff047e24 */ /* 0x002fc8000f8e00ff */
[----:B------:R1:W2:Y:S03]  /*12570*/  SYNCS.PHASECHK.TRANS64.TRYWAIT P2, [R4+URZ+0x38830], R3 ;  /* 0x03883003040075a7 */ /* 0x0002a6000804017f */
[----:B--2---:R-:W-:Y:S05]  /*12580*/  @!P2 NANOSLEEP.SYNCS 0x989680 ;  /* 0x009896800000a95d */ /* 0x004fea0003900000 */
[----:B------:R-:W2:Y:S02]  /*12590*/  @!P2 SYNCS.PHASECHK.TRANS64 P2, [R4+URZ+0x38830], R3 ;  /* 0x038830030400a5a7 */ /* 0x000ea4000804007f */
[----:B--2---:R-:W-:Y:S05]  /*125a0*/  @!P2 BRA `(.L_x_272) ;  /* 0xfffffffc00eca947 */ /* 0x004fea000383ffff */
[----:B------:R-:W-:Y:S05]  /*125b0*/  BRA `(.L_x_271) ;  /* 0xffffff30008c7947 */ /* 0x000fea000383ffff */
.L_x_276:
[----:B01----:R-:W-:-:S04]  /*125c0*/  IMAD.U32 R3, RZ, RZ, UR4 ;  /* 0x00000004ff037e24 */ /* 0x003fc8000f8e00ff */
[----:B------:R0:W1:Y:S03]  /*125d0*/  SYNCS.PHASECHK.TRANS64.TRYWAIT P2, [R3+URZ+0x38850], R0 ;  /* 0x03885000030075a7 */ /* 0x000066000804017f */
[----:B-1----:R-:W-:Y:S05]  /*125e0*/  @!P2 NANOSLEEP.SYNCS 0x989680 ;  /* 0x009896800000a95d */ /* 0x002fea0003900000 */
[----:B------:R-:W1:Y:S02]  /*125f0*/  @!P2 SYNCS.PHASECHK.TRANS64 P2, [R3+URZ+0x38850], R0 ;  /* 0x038850000300a5a7 */ /* 0x000e64000804007f */
[----:B-1----:R-:W-:Y:S05]  /*12600*/  @!P2 BRA `(.L_x_276) ;  /* 0xfffffffc00eca947 */ /* 0x002fea000383ffff */
[----:B------:R-:W-:Y:S05]  /*12610*/  BRA `(.L_x_275) ;  /* 0xffffff5800ac7947 */ /* 0x000fea000383ffff */
.L_x_281:
[----:B-1----:R1:W2:Y:S02]  /*12620*/  SYNCS.PHASECHK.TRANS64.TRYWAIT P0, [R11+URZ+0x38850], R0 ;  /* 0x038850000b0075a7 */ /* 0x0022a4000800017f */
[----:B--2---:R-:W-:Y:S05]  /*12630*/  @!P0 NANOSLEEP.SYNCS 0x989680 ;  /* 0x009896800000895d */ /* 0x004fea0003900000 */
[----:B------:R-:W2:Y:S02]  /*12640*/  @!P0 SYNCS.PHASECHK.TRANS64 P0, [R11+URZ+0x38850], R0 ;  /* 0x038850000b0085a7 */ /* 0x000ea4000800007f */
[----:B--2---:R-:W-:Y:S05]  /*12650*/  @!P0 BRA `(.L_x_281) ;  /* 0xfffffffc00f08947 */ /* 0x004fea000383ffff */
[----:B------:R-:W-:Y:S05]  /*12660*/  BRA `(.L_x_280) ;  /* 0xffffff7000a47947 */ /* 0x000fea000383ffff */
.L_x_321:
[----:B------:R-:W0:Y:S01]  /*12670*/  S2R R7, SR_TID.X ;  /* 0x0000000000077919 */ /* 0x000e220000002100 */
[----:B------:R-:W-:Y:S01]  /*12680*/  BSSY B0, `(.L_x_389) ;  /* 0x000000a000007945 */ /* 0x000fe20003800000 */
[----:B------:R-:W-:Y:S01]  /*12690*/  IMAD.MOV.U32 R12, RZ, RZ, RZ ;  /* 0x000000ffff0c7224 */ /* 0x000fe200078e00ff */
[----:B------:R-:W-:Y:S01]  /*126a0*/  MOV R15, 0xffffffff ;  /* 0xffffffff000f7802 */ /* 0x000fe20000000f00 */
[----:B------:R-:W-:Y:S01]  /*126b0*/  IMAD.MOV.U32 R11, RZ, RZ, 0x1f ;  /* 0x0000001fff0b7424 */ /* 0x000fe200078e00ff */
[----:B0-----:R-:W-:-:S04]  /*126c0*/  SHF.R.U32.HI R7, RZ, 0x5, R7 ;  /* 0x00000005ff077819 */ /* 0x001fc80000011607 */
[----:B------:R-:W-:-:S05]  /*126d0*/  LOP3.LUT R7, R7, 0x3, RZ, 0xc0, !PT ;  /* 0x0000000307077812 */ /* 0x000fca00078ec0ff */
[----:B------:R-:W-:-:S07]  /*126e0*/  IMAD.MOV.U32 R13, RZ, RZ, R7 ;  /* 0x000000ffff0d7224 */ /* 0x000fce00078e0007 */
[----:B------:R-:W-:Y:S05]  /*126f0*/  WARPSYNC.COLLECTIVE R15, `(.L_x_390) ;  /* 0x000000000f087348 */ /* 0x000fea0003c00000 */
[----:B------:R0:W1:Y:S02]  /*12700*/  SHFL.IDX P6, R14, R13, R12, R11 ;  /* 0x0000000c0d0e7389 */ /* 0x00006400000c000b */
[----:B01----:R-:W-:Y:S01]  /*12710*/  ENDCOLLECTIVE ;  /* 0x000000000000791b */ /* 0x003fe20003800000 */
.L_x_390:
[----:B------:R-:W-:Y:S05]  /*12720*/  BSYNC B0 ;  /* 0x0000000000007941 */ /* 0x000fea0003800000 */
.L_x_389:
[----:B------:R-:W-:Y:S05]  /*12730*/  BRA `(.L_x_391) ;  /* 0xffffffc4001c7947 */ /* 0x000fea000383ffff */
.L_x_322:
[----:B------:R-:W-:Y:S01]  /*12740*/  BSSY B0, `(.L_x_392) ;  /* 0x0000006000007945 */ /* 0x000fe20003800000 */
[----:B------:R-:W-:-:S07]  /*12750*/  IMAD.MOV.U32 R15, RZ, RZ, -0x1 ;  /* 0xffffffffff0f7424 */ /* 0x000fce00078e00ff */
[----:B------:R-:W-:Y:S05]  /*12760*/  WARPSYNC.COLLECTIVE R15, `(.L_x_393) ;  /* 0x000000000f0c7348 */ /* 0x000fea0003c00000 */
[----:B------:R-:W-:Y:S02]  /*12770*/  ELECT P6, UR62, PT ;  /* 0x00000000003e782f */ /* 0x000fe400038c0000 */
[----:B------:R-:W-:Y:S01]  /*12780*/  MOV R14, UR62 ;  /* 0x0000003e000e7c02 */ /* 0x000fe20008000f00 */
[----:B------:R-:W-:Y:S10]  /*12790*/  ENDCOLLECTIVE ;  /* 0x000000000000791b */ /* 0x000ff40003800000 */
.L_x_393:
[----:B------:R-:W-:Y:S05]  /*127a0*/  BSYNC B0 ;  /* 0x0000000000007941 */ /* 0x000fea0003800000 */
.L_x_392:
[----:B------:R-:W-:Y:S05]  /*127b0*/  BRA `(.L_x_394) ;  /* 0xffffffc400147947 */ /* 0x000fea000383ffff */
.L_x_325:
[----:B0-----:R0:W1:Y:S02]  /*127c0*/  SYNCS.PHASECHK.TRANS64.TRYWAIT P0, [R8+URZ+0x38840], R9 ;  /* 0x03884009080075a7 */ /* 0x001064000800017f */
[----:B-1----:R-:W-:Y:S05]  /*127d0*/  @!P0 NANOSLEEP.SYNCS 0x989680 ;  /* 0x009896800000895d */ /* 0x002fea0003900000 */
[----:B------:R-:W1:Y:S02]  /*127e0*/  @!P0 SYNCS.PHASECHK.TRANS64 P0, [R8+URZ+0x38840], R9 ;  /* 0x03884009080085a7 */ /* 0x000e64000800007f */
[----:B-1----:R-:W-:Y:S05]  /*127f0*/  @!P0 BRA `(.L_x_325) ;  /* 0xfffffffc00f08947 */ /* 0x002fea000383ffff */
[----:B------:R-:W-:Y:S05]  /*12800*/  BRA `(.L_x_395) ;  /* 0xffffffc400887947 */ /* 0x000fea000383ffff */
.L_x_328:
[----:B0-----:R-:W0:Y:S01]  /*12810*/  S2R R9, SR_CgaCtaId ;  /* 0x0000000000097919 */ /* 0x001e220000008800 */
[----:B------:R-:W-:-:S04]  /*12820*/  MOV R8, 0x400 ;  /* 0x0000040000087802 */ /* 0x000fc80000000f00 */
[----:B0-----:R-:W-:-:S04]  /*12830*/  LEA R8, R9, R8, 0x18 ;  /* 0x0000000809087211 */ /* 0x001fc800078ec0ff */
[----:B------:R0:W1:Y:S03]  /*12840*/  SYNCS.PHASECHK.TRANS64.TRYWAIT P0, [R8+URZ+0x38820], R6 ;  /* 0x03882006080075a7 */ /* 0x000066000800017f */
[----:B-1----:R-:W-:Y:S05]  /*12850*/  @!P0 NANOSLEEP.SYNCS 0x989680 ;  /* 0x009896800000895d */ /* 0x002fea0003900000 */
[----:B------:R-:W1:Y:S02]  /*12860*/  @!P0 SYNCS.PHASECHK.TRANS64 P0, [R8+URZ+0x38820], R6 ;  /* 0x03882006080085a7 */ /* 0x000e64000800007f */
[----:B-1----:R-:W-:Y:S05]  /*12870*/  @!P0 BRA `(.L_x_328) ;  /* 0xfffffffc00e48947 */ /* 0x002fea000383ffff */
[----:B------:R-:W-:Y:S05]  /*12880*/  BRA `(.L_x_396) ;  /* 0xffffffcc00087947 */ /* 0x000fea000383ffff */
.L_x_336:
[----:B0-----:R0:W1:Y:S02]  /*12890*/  SYNCS.PHASECHK.TRANS64.TRYWAIT P0, [R2+URZ+0x38840], R3 ;  /* 0x03884003020075a7 */ /* 0x001064000800017f */
[----:B-1----:R-:W-:Y:S05]  /*128a0*/  @!P0 NANOSLEEP.SYNCS 0x989680 ;  /* 0x009896800000895d */ /* 0x002fea0003900000 */
[----:B------:R-:W1:Y:S02]  /*128b0*/  @!P0 SYNCS.PHASECHK.TRANS64 P0, [R2+URZ+0x38840], R3 ;  /* 0x03884003020085a7 */ /* 0x000e64000800007f */
[----:B-1----:R-:W-:Y:S05]  /*128c0*/  @!P0 BRA `(.L_x_336) ;  /* 0xfffffffc00f08947 */ /* 0x002fea000383ffff */
[----:B------:R-:W-:Y:S05]  /*128d0*/  BRA `(.L_x_397) ;  /* 0xffffffcc00c87947 */ /* 0x000fea000383ffff */
.L_x_338:
[----:B0-----:R0:W1:Y:S02]  /*128e0*/  SYNCS.PHASECHK.TRANS64.TRYWAIT P0, [R3+URZ+0x60], R2 ;  /* 0x00006002030075a7 */ /* 0x001064000800017f */
[----:B-1----:R-:W-:Y:S05]  /*128f0*/  @!P0 NANOSLEEP.SYNCS 0x989680 ;  /* 0x009896800000895d */ /* 0x002fea0003900000 */
[----:B------:R-:W1:Y:S02]  /*12900*/  @!P0 SYNCS.PHASECHK.TRANS64 P0, [R3+URZ+0x60], R2 ;  /* 0x00006002030085a7 */ /* 0x000e64000800007f */
[----:B-1----:R-:W-:Y:S05]  /*12910*/  @!P0 BRA `(.L_x_338) ;  /* 0xfffffffc00f08947 */ /* 0x002fea000383ffff */
[----:B------:R-:W-:Y:S05]  /*12920*/  BRA `(.L_x_398) ;  /* 0xffffffd000887947 */ /* 0x000fea000383ffff */
.L_x_343:
[----:B-1----:R1:W2:Y:S02]  /*12930*/  SYNCS.PHASECHK.TRANS64.TRYWAIT P0, [R2+URZ+0x38840], R3 ;  /* 0x03884003020075a7 */ /* 0x0022a4000800017f */
[----:B--2---:R-:W-:Y:S05]  /*12940*/  @!P0 NANOSLEEP.SYNCS 0x989680 ;  /* 0x009896800000895d */ /* 0x004fea0003900000 */
[----:B------:R-:W2:Y:S02]  /*12950*/  @!P0 SYNCS.PHASECHK.TRANS64 P0, [R2+URZ+0x38840], R3 ;  /* 0x03884003020085a7 */ /* 0x000ea4000800007f */
[----:B--2---:R-:W-:Y:S05]  /*12960*/  @!P0 BRA `(.L_x_343) ;  /* 0xfffffffc00f08947 */ /* 0x004fea000383ffff */
[----:B------:R-:W-:Y:S05]  /*12970*/  BRA `(.L_x_399) ;  /* 0xffffffd800147947 */ /* 0x000fea000383ffff */
.L_x_345:
[----:B0-----:R0:W1:Y:S02]  /*12980*/  SYNCS.PHASECHK.TRANS64.TRYWAIT P1, [R2+URZ+0x60], R3 ;  /* 0x00006003020075a7 */ /* 0x001064000802017f */
[----:B-1----:R-:W-:Y:S05]  /*12990*/  @!P1 NANOSLEEP.SYNCS 0x989680 ;  /* 0x009896800000995d */ /* 0x002fea0003900000 */
[----:B------:R-:W1:Y:S02]  /*129a0*/  @!P1 SYNCS.PHASECHK.TRANS64 P1, [R2+URZ+0x60], R3 ;  /* 0x00006003020095a7 */ /* 0x000e64000802007f */
[----:B-1----:R-:W-:Y:S05]  /*129b0*/  @!P1 BRA `(.L_x_345) ;  /* 0xfffffffc00f09947 */ /* 0x002fea000383ffff */
[----:B------:R-:W-:Y:S05]  /*129c0*/  BRA `(.L_x_400) ;  /* 0xffffffd800d47947 */ /* 0x000fea000383ffff */
.L_x_350:
[----:B--2---:R2:W3:Y:S02]  /*129d0*/  SYNCS.PHASECHK.TRANS64.TRYWAIT P0, [R2+URZ+0x38840], R3 ;  /* 0x03884003020075a7 */ /* 0x0044e4000800017f */
[----:B---3--:R-:W-:Y:S05]  /*129e0*/  @!P0 NANOSLEEP.SYNCS 0x989680 ;  /* 0x009896800000895d */ /* 0x008fea0003900000 */
[----:B------:R-:W3:Y:S02]  /*129f0*/  @!P0 SYNCS.PHASECHK.TRANS64 P0, [R2+URZ+0x38840], R3 ;  /* 0x03884003020085a7 */ /* 0x000ee4000800007f */
[----:B---3--:R-:W-:Y:S05]  /*12a00*/  @!P0 BRA `(.L_x_350) ;  /* 0xfffffffc00f08947 */ /* 0x008fea000383ffff */
[----:B------:R-:W-:Y:S05]  /*12a10*/  BRA `(.L_x_401) ;  /* 0xffffffe000207947 */ /* 0x000fea000383ffff */
.L_x_352:
[----:B0-----:R0:W1:Y:S02]  /*12a20*/  SYNCS.PHASECHK.TRANS64.TRYWAIT P1, [R2+URZ+0x60], R8 ;  /* 0x00006008020075a7 */ /* 0x001064000802017f */
[----:B-1----:R-:W-:Y:S05]  /*12a30*/  @!P1 NANOSLEEP.SYNCS 0x989680 ;  /* 0x009896800000995d */ /* 0x002fea0003900000 */
[----:B------:R-:W1:Y:S02]  /*12a40*/  @!P1 SYNCS.PHASECHK.TRANS64 P1, [R2+URZ+0x60], R8 ;  /* 0x00006008020095a7 */ /* 0x000e64000802007f */
[----:B-1----:R-:W-:Y:S05]  /*12a50*/  @!P1 BRA `(.L_x_352) ;  /* 0xfffffffc00f09947 */ /* 0x002fea000383ffff */
[----:B------:R-:W-:Y:S05]  /*12a60*/  BRA `(.L_x_402) ;  /* 0xffffffe000e07947 */ /* 0x000fea000383ffff */
.L_x_359:
[----:B-1----:R1:W2:Y:S02]  /*12a70*/  SYNCS.PHASECHK.TRANS64.TRYWAIT P0, [R3+URZ+0x38860], R0 ;  /* 0x03886000030075a7 */ /* 0x0022a4000800017f */
[----:B--2---:R-:W-:Y:S05]  /*12a80*/  @!P0 NANOSLEEP.SYNCS 0x989680 ;  /* 0x009896800000895d */ /* 0x004fea0003900000 */
[----:B------:R-:W2:Y:S02]  /*12a90*/  @!P0 SYNCS.PHASECHK.TRANS64 P0, [R3+URZ+0x38860], R0 ;  /* 0x03886000030085a7 */ /* 0x000ea4000800007f */
[----:B--2---:R-:W-:Y:S05]  /*12aa0*/  @!P0 BRA `(.L_x_359) ;  /* 0xfffffffc00f08947 */ /* 0x004fea000383ffff */
[----:B------:R-:W-:Y:S05]  /*12ab0*/  BRA `(.L_x_403) ;  /* 0xffffffe800187947 */ /* 0x000fea000383ffff */
.L_x_361:
[----:B------:R-:W-:Y:S01]  /*12ac0*/  BSSY B0, `(.L_x_404) ;  /* 0x0000008000007945 */ /* 0x000fe20003800000 */
[----:B0-----:R-:W-:Y:S02]  /*12ad0*/  IMAD.MOV.U32 R13, RZ, RZ, R16 ;  /* 0x000000ffff0d7224 */ /* 0x001fe400078e0010 */
[----:B------:R-:W-:Y:S02]  /*12ae0*/  IMAD.MOV.U32 R12, RZ, RZ, RZ ;  /* 0x000000ffff0c7224 */ /* 0x000fe400078e00ff */
[----:B------:R-:W-:Y:S02]  /*12af0*/  IMAD.MOV.U32 R11, RZ, RZ, 0x1f ;  /* 0x0000001fff0b7424 */ /* 0x000fe400078e00ff */
[----:B------:R-:W-:-:S07]  /*12b00*/  IMAD.MOV.U32 R15, RZ, RZ, -0x1 ;  /* 0xffffffffff0f7424 */ /* 0x000fce00078e00ff */
[----:B-1----:R-:W-:Y:S05]  /*12b10*/  WARPSYNC.COLLECTIVE R15, `(.L_x_405) ;  /* 0x000000000f087348 */ /* 0x002fea0003c00000 */
[----:B------:R0:W2:Y:S02]  /*12b20*/  SHFL.IDX P6, R14, R13, R12, R11 ;  /* 0x0000000c0d0e7389 */ /* 0x0000a400000c000b */
[----:B012---:R-:W-:Y:S01]  /*12b30*/  ENDCOLLECTIVE ;  /* 0x000000000000791b */ /* 0x007fe20003800000 */
.L_x_405:
[----:B------:R-:W-:Y:S05]  /*12b40*/  BSYNC B0 ;  /* 0x0000000000007941 */ /* 0x000fea0003800000 */
.L_x_404:
[----:B------:R-:W-:Y:S01]  /*12b50*/  IMAD.MOV.U32 R13, RZ, RZ, R16 ;  /* 0x000000ffff0d7224 */ /* 0x000fe200078e0010 */
[----:B------:R-:W-:Y:S01]  /*12b60*/  MOV R15, 0xffffffff ;  /* 0xffffffff000f7802 */ /* 0x000fe20000000f00 */
[----:B------:R-:W-:Y:S02]  /*12b70*/  IMAD.MOV.U32 R12, RZ, RZ, 0x1 ;  /* 0x00000001ff0c7424 */ /* 0x000fe400078e00ff */
[----:B------:R-:W-:Y:S02]  /*12b80*/  IMAD.MOV.U32 R11, RZ, RZ, 0x1f ;  /* 0x0000001fff0b7424 */ /* 0x000fe400078e00ff */
[----:B------:R-:W-:-:S07]  /*12b90*/  IMAD.MOV.U32 R4, RZ, RZ, R14 ;  /* 0x000000ffff047224 */ /* 0x000fce00078e000e */
[----:B------:R-:W-:Y:S05]  /*12ba0*/  WARPSYNC.COLLECTIVE R15, `(.L_x_406) ;  /* 0x000000000f087348 */ /* 0x000fea0003c00000 */
[----:B------:R0:W1:Y:S02]  /*12bb0*/  SHFL.IDX P6, R14, R13, R12, R11 ;  /* 0x0000000c0d0e7389 */ /* 0x00006400000c000b */
[----:B01----:R-:W-:Y:S01]  /*12bc0*/  ENDCOLLECTIVE ;  /* 0x000000000000791b */ /* 0x003fe20003800000 */
.L_x_406:
[----:B------:R-:W-:Y:S01]  /*12bd0*/  IMAD.MOV.U32 R5, RZ, RZ, R14 ;  /* 0x000000ffff057224 */ /* 0x000fe200078e000e */
[----:B------:R-:W-:Y:S06]  /*12be0*/  BRA `(.L_x_407) ;  /* 0xffffffe800cc7947 */ /* 0x000fec000383ffff */
.L_x_364:
[----:B------:R-:W-:Y:S01]  /*12bf0*/  BSSY B0, `(.L_x_408) ;  /* 0x0000008000007945 */ /* 0x000fe20003800000 */
[----:B-----5:R-:W-:Y:S02]  /*12c00*/  IMAD.MOV.U32 R13, RZ, RZ, R3 ;  /* 0x000000ffff0d7224 */ /* 0x020fe400078e0003 */
[----:B------:R-:W-:Y:S02]  /*12c10*/  IMAD.MOV.U32 R12, RZ, RZ, 0x1 ;  /* 0x00000001ff0c7424 */ /* 0x000fe400078e00ff */
[----:B------:R-:W-:Y:S02]  /*12c20*/  IMAD.MOV.U32 R11, RZ, RZ, RZ ;  /* 0x000000ffff0b7224 */ /* 0x000fe400078e00ff */
[----:B------:R-:W-:-:S07]  /*12c30*/  IMAD.MOV.U32 R15, RZ, RZ, -0x1 ;  /* 0xffffffffff0f7424 */ /* 0x000fce00078e00ff */
[----:B0-234-:R-:W-:Y:S05]  /*12c40*/  WARPSYNC.COLLECTIVE R15, `(.L_x_409) ;  /* 0x000000000f087348 */ /* 0x01dfea0003c00000 */
[----:B------:R1:W0:Y:S02]  /*12c50*/  SHFL.UP P6, R14, R13, R12, R11 ;  /* 0x0400000c0d0e7389 */ /* 0x00022400000c000b */
[----:B01234-:R-:W-:Y:S01]  /*12c60*/  ENDCOLLECTIVE ;  /* 0x000000000000791b */ /* 0x01ffe20003800000 */
.L_x_409:
[----:B------:R-:W-:Y:S05]  /*12c70*/  BSYNC B0 ;  /* 0x0000000000007941 */ /* 0x000fea0003800000 */
.L_x_408:
[C---:B------:R-:W-:Y:S01]  /*12c80*/  ISETP.NE.AND P0, PT, R9.reuse, RZ, PT ;  /* 0x000000ff0900720c */ /* 0x040fe20003f05270 */
[----:B------:R-:W-:Y:S02]  /*12c90*/  IMAD.MOV.U32 R12, RZ, RZ, 0x2 ;  /* 0x00000002ff0c7424 */ /* 0x000fe400078e00ff */
[----:B------:R-:W-:Y:S01]  /*12ca0*/  IMAD.MOV.U32 R11, RZ, RZ, RZ ;  /* 0x000000ffff0b7224 */ /* 0x000fe200078e00ff */
[----:B------:R-:W-:Y:S01]  /*12cb0*/  SEL R14, R14, RZ, P0 ;  /* 0x000000ff0e0e7207 */ /* 0x000fe20000000000 */
[----:B------:R-:W-:Y:S01]  /*12cc0*/  IMAD.MOV.U32 R15, RZ, RZ, -0x1 ;  /* 0xffffffffff0f7424 */ /* 0x000fe200078e00ff */
[----:B------:R-:W-:-:S03]  /*12cd0*/  ISETP.GE.U32.AND P0, PT, R9, 0x2, PT ;  /* 0x000000020900780c */ /* 0x000fc60003f06070 */
[----:B------:R-:W-:-:S10]  /*12ce0*/  IMAD.IADD R13, R3, 0x1, R14 ;  /* 0x00000001030d7824 */ /* 0x000fd400078e020e */
[----:B------:R-:W-:Y:S05]  /*12cf0*/  WARPSYNC.COLLECTIVE R15, `(.L_x_410) ;  /* 0x000000000f087348 */ /* 0x000fea0003c00000 */
[----:B------:R0:W1:Y:S02]  /*12d00*/  SHFL.UP P6, R14, R13, R12, R11 ;  /* 0x0400000c0d0e7389 */ /* 0x00006400000c000b */
[----:B01----:R-:W-:Y:S01]  /*12d10*/  ENDCOLLECTIVE ;  /* 0x000000000000791b */ /* 0x003fe20003800000 */
.L_x_410:
[----:B------:R-:W-:Y:S01]  /*12d20*/  IMAD.MOV.U32 R12, RZ, RZ, 0x4 ;  /* 0x00000004ff0c7424 */ /* 0x000fe200078e00ff */
[----:B------:R-:W-:Y:S02]  /*12d30*/  SEL R6, R14, RZ, P0 ;  /* 0x000000ff0e067207 */ /* 0x000fe40000000000 */
[----:B------:R-:W-:Y:S02]  /*12d40*/  ISETP.GE.U32.AND P0, PT, R9, 0x4, PT ;  /* 0x000000040900780c */ /* 0x000fe40003f06070 */
[----:B------:R-:W-:-:S05]  /*12d50*/  IADD3 R6, R13, R6, RZ ;  /* 0x000000060d067210 */ /* 0x000fca0007ffe0ff */
[----:B------:R-:W-:-:S07]  /*12d60*/  IMAD.MOV.U32 R13, RZ, RZ, R6 ;  /* 0x000000ffff0d7224 */ /* 0x000fce00078e0006 */
[----:B------:R-:W-:Y:S05]  /*12d70*/  WARPSYNC.COLLECTIVE R15, `(.L_x_411) ;  /* 0x000000000f087348 */ /* 0x000fea0003c00000 */
[----:B------:R0:W1:Y:S02]  /*12d80*/  SHFL.UP P6, R14, R13, R12, R11 ;  /* 0x0400000c0d0e7389 */ /* 0x00006400000c000b */
[----:B01----:R-:W-:Y:S01]  /*12d90*/  ENDCOLLECTIVE ;  /* 0x000000000000791b */ /* 0x003fe20003800000 */
.L_x_411:
[----:B------:R-:W-:Y:S01]  /*12da0*/  IMAD.MOV.U32 R12, RZ, RZ, 0x8 ;  /* 0x00000008ff0c7424 */ /* 0x000fe200078e00ff */
[----:B------:R-:W-:Y:S02]  /*12db0*/  SEL R7, R14, RZ, P0 ;  /* 0x000000ff0e077207 */ /* 0x000fe40000000000 */
[----:B------:R-:W-:-:S03]  /*12dc0*/  ISETP.GE.U32.AND P0, PT, R9, 0x8, PT ;  /* 0x000000080900780c */ /* 0x000fc60003f06070 */
[----:B------:R-:W-:-:S04]  /*12dd0*/  IMAD.IADD R7, R6, 0x1, R7 ;  /* 0x0000000106077824 */ /* 0x000fc800078e0207 */
[----:B------:R-:W-:-:S07]  /*12de0*/  IMAD.MOV.U32 R13, RZ, RZ, R7 ;  /* 0x000000ffff0d7224 */ /* 0x000fce00078e0007 */
[----:B------:R-:W-:Y:S05]  /*12df0*/  WARPSYNC.COLLECTIVE R15, `(.L_x_412) ;  /* 0x000000000f087348 */ /* 0x000fea0003c00000 */
[----:B------:R0:W1:Y:S02]  /*12e00*/  SHFL.UP P6, R14, R13, R12, R11 ;  /* 0x0400000c0d0e7389 */ /* 0x00006400000c000b */
[----:B01----:R-:W-:Y:S01]  /*12e10*/  ENDCOLLECTIVE ;  /* 0x000000000000791b */ /* 0x003fe20003800000 */
.L_x_412:
        /* <DEDUP_REMOVED lines=8> */
.L_x_413:
[----:B------:R-:W-:Y:S02]  /*12ea0*/  IMAD.MOV.U32 R12, RZ, RZ, 0x1f ;  /* 0x0000001fff0c7424 */ /* 0x000fe400078e00ff */
[----:B------:R-:W-:Y:S01]  /*12eb0*/  IMAD.MOV.U32 R11, RZ, RZ, 0x1f ;  /* 0x0000001fff0b7424 */ /* 0x000fe200078e00ff */
[----:B------:R-:W-:-:S05]  /*12ec0*/  SEL R7, R14, RZ, P0 ;  /* 0x000000ff0e077207 */ /* 0x000fca0000000000 */
[----:B------:R-:W-:-:S05]  /*12ed0*/  IMAD.IADD R2, R8, 0x1, R7 ;  /* 0x0000000108027824 */ /* 0x000fca00078e0207 */
[----:B------:R-:W-:-:S07]  /*12ee0*/  MOV R13, R2 ;  /* 0x00000002000d7202 */ /* 0x000fce0000000f00 */
[----:B------:R-:W-:Y:S05]  /*12ef0*/  WARPSYNC.COLLECTIVE R15, `(.L_x_414) ;  /* 0x000000000f087348 */ /* 0x000fea0003c00000 */
[----:B------:R0:W1:Y:S02]  /*12f00*/  SHFL.IDX P6, R14, R13, R12, R11 ;  /* 0x0000000c0d0e7389 */ /* 0x00006400000c000b */
[----:B01----:R-:W-:Y:S01]  /*12f10*/  ENDCOLLECTIVE ;  /* 0x000000000000791b */ /* 0x003fe20003800000 */
.L_x_414:
[----:B------:R-:W-:Y:S05]  /*12f20*/  BRA `(.L_x_415) ;  /* 0xffffffe800947947 */ /* 0x000fea000383ffff */
.L_x_369:
[----:B------:R-:W-:Y:S01]  /*12f30*/  BSSY B0, `(.L_x_416) ;  /* 0x0000008000007945 */ /* 0x000fe20003800000 */
[----:B-----5:R-:W-:Y:S02]  /*12f40*/  IMAD.MOV.U32 R13, RZ, RZ, R3 ;  /* 0x000000ffff0d7224 */ /* 0x020fe400078e0003 */
[----:B------:R-:W-:Y:S02]  /*12f50*/  IMAD.MOV.U32 R12, RZ, RZ, 0x1 ;  /* 0x00000001ff0c7424 */ /* 0x000fe400078e00ff */
[----:B------:R-:W-:Y:S02]  /*12f60*/  IMAD.MOV.U32 R11, RZ, RZ, RZ ;  /* 0x000000ffff0b7224 */ /* 0x000fe400078e00ff */
[----:B------:R-:W-:-:S07]  /*12f70*/  IMAD.MOV.U32 R15, RZ, RZ, -0x1 ;  /* 0xffffffffff0f7424 */ /* 0x000fce00078e00ff */
[----:B0-----:R-:W-:Y:S05]  /*12f80*/  WARPSYNC.COLLECTIVE R15, `(.L_x_417) ;  /* 0x000000000f087348 */ /* 0x001fea0003c00000 */
[----:B------:R1:W2:Y:S02]  /*12f90*/  SHFL.UP P6, R14, R13, R12, R11 ;  /* 0x0400000c0d0e7389 */ /* 0x0002a400000c000b */
[----:B012---:R-:W-:Y:S01]  /*12fa0*/  ENDCOLLECTIVE ;  /* 0x000000000000791b */ /* 0x007fe20003800000 */
.L_x_417:
[----:B------:R-:W-:Y:S05]  /*12fb0*/  BSYNC B0 ;  /* 0x0000000000007941 */ /* 0x000fea0003800000 */
.L_x_416:
[----:B------:R-:W-:Y:S01]  /*12fc0*/  ISETP.NE.AND P0, PT, R8, RZ, PT ;  /* 0x000000ff0800720c */ /* 0x000fe20003f05270 */
[----:B------:R-:W-:Y:S01]  /*12fd0*/  IMAD.MOV.U32 R12, RZ, RZ, 0x2 ;  /* 0x00000002ff0c7424 */ /* 0x000fe200078e00ff */
[----:B------:R-:W-:Y:S01]  /*12fe0*/  MOV R15, 0xffffffff ;  /* 0xffffffff000f7802 */ /* 0x000fe20000000f00 */
[----:B------:R-:W-:Y:S01]  /*12ff0*/  IMAD.MOV.U32 R11, RZ, RZ, RZ ;  /* 0x000000ffff0b7224 */ /* 0x000fe200078e00ff */
[----:B------:R-:W-:Y:S02]  /*13000*/  SEL R14, R14, RZ, P0 ;  /* 0x000000ff0e0e7207 */ /* 0x000fe40000000000 */
[----:B------:R-:W-:-:S03]  /*13010*/  ISETP.GE.U32.AND P0, PT, R8, 0x2, PT ;  /* 0x000000020800780c */ /* 0x000fc60003f06070 */
[----:B------:R-:W-:-:S10]  /*13020*/  IMAD.IADD R13, R3, 0x1, R14 ;  /* 0x00000001030d7824 */ /* 0x000fd400078e020e */
[----:B------:R-:W-:Y:S05]  /*13030*/  WARPSYNC.COLLECTIVE R15, `(.L_x_418) ;  /* 0x000000000f087348 */ /* 0x000fea0003c00000 */
[----:B------:R0:W1:Y:S02]  /*13040*/  SHFL.UP P6, R14, R13, R12, R11 ;  /* 0x0400000c0d0e7389 */ /* 0x00006400000c000b */
[----:B01----:R-:W-:Y:S01]  /*13050*/  ENDCOLLECTIVE ;  /* 0x000000000000791b */ /* 0x003fe20003800000 */
.L_x_418:
        /* <DEDUP_REMOVED lines=8> */
.L_x_419:
        /* <DEDUP_REMOVED lines=8> */
.L_x_420:
        /* <DEDUP_REMOVED lines=8> */
.L_x_421:
[----:B------:R-:W-:Y:S02]  /*131e0*/  IMAD.MOV.U32 R12, RZ, RZ, 0x1f ;  /* 0x0000001fff0c7424 */ /* 0x000fe400078e00ff */
[----:B------:R-:W-:Y:S01]  /*131f0*/  IMAD.MOV.U32 R11, RZ, RZ, 0x1f ;  /* 0x0000001fff0b7424 */ /* 0x000fe200078e00ff */
[----:B------:R-:W-:-:S04]  /*13200*/  SEL R2, R14, RZ, P0 ;  /* 0x000000ff0e027207 */ /* 0x000fc80000000000 */
[----:B------:R-:W-:-:S05]  /*13210*/  IADD3 R2, R7, R2, RZ ;  /* 0x0000000207027210 */ /* 0x000fca0007ffe0ff */
[----:B------:R-:W-:-:S07]  /*13220*/  IMAD.MOV.U32 R13, RZ, RZ, R2 ;  /* 0x000000ffff0d7224 */ /* 0x000fce00078e0002 */
[----:B------:R-:W-:Y:S05]  /*13230*/  WARPSYNC.COLLECTIVE R15, `(.L_x_422) ;  /* 0x000000000f087348 */ /* 0x000fea0003c00000 */
[----:B------:R0:W1:Y:S02]  /*13240*/  SHFL.IDX P6, R14, R13, R12, R11 ;  /* 0x0000000c0d0e7389 */ /* 0x00006400000c000b */
[----:B01----:R-:W-:Y:S01]  /*13250*/  ENDCOLLECTIVE ;  /* 0x000000000000791b */ /* 0x003fe20003800000 */
.L_x_422:
[----:B------:R-:W-:Y:S05]  /*13260*/  BRA `(.L_x_423) ;  /* 0xffffffe8007c7947 */ /* 0x000fea000383ffff */
.L_x_371:
[----:B------:R-:W-:Y:S01]  /*13270*/  BSSY B0, `(.L_x_424) ;  /* 0x0000006000007945 */ /* 0x000fe20003800000 */
[----:B------:R-:W-:Y:S01]  /*13280*/  PLOP3.LUT P6, PT, P6, PT, PT, 0x8, 0x0 ;  /* 0x000000000000781c */ /* 0x000fe200037ce170 */
[----:B------:R-:W-:-:S12]  /*13290*/  IMAD.MOV.U32 R15, RZ, RZ, -0x1 ;  /* 0xffffffffff0f7424 */ /* 0x000fd800078e00ff */
[----:B0-----:R-:W-:Y:S05]  /*132a0*/  WARPSYNC.COLLECTIVE R15, `(.L_x_425) ;  /* 0x000000000f087348 */ /* 0x001fea0003c00000 */
[----:B------:R-:W-:Y:S01]  /*132b0*/  VOTE.ANY R14, PT, P6 ;  /* 0x00000000000e7806 */ /* 0x000fe200030e0100 */
[----:B0-----:R-:W-:Y:S06]  /*132c0*/  ENDCOLLECTIVE ;  /* 0x000000000000791b */ /* 0x001fec0003800000 */
.L_x_425:
[----:B------:R-:W-:Y:S05]  /*132d0*/  BSYNC B0 ;  /* 0x0000000000007941 */ /* 0x000fea0003800000 */
.L_x_424:
[----:B------:R-:W-:Y:S02]  /*132e0*/  IMAD.MOV.U32 R7, RZ, RZ, R14 ;  /* 0x000000ffff077224 */ /* 0x000fe400078e000e */
[----:B------:R-:W-:Y:S02]  /*132f0*/  IMAD.MOV.U32 R13, RZ, RZ, R3 ;  /* 0x000000ffff0d7224 */ /* 0x000fe400078e0003 */
[----:B------:R-:W0:Y:S01]  /*13300*/  POPC R5, R7 ;  /* 0x0000000700057309 */ /* 0x000e220000000000 */
[----:B------:R-:W-:Y:S02]  /*13310*/  IMAD.MOV.U32 R11, RZ, RZ, 0x1f ;  /* 0x0000001fff0b7424 */ /* 0x000fe400078e00ff */
[----:B------:R-:W-:Y:S02]  /*13320*/  IMAD.MOV.U32 R15, RZ, RZ, -0x1 ;  /* 0xffffffffff0f7424 */ /* 0x000fe400078e00ff */
[----:B0-----:R-:W-:-:S07]  /*13330*/  IMAD.MOV.U32 R12, RZ, RZ, R5 ;  /* 0x000000ffff0c7224 */ /* 0x001fce00078e0005 */
[----:B------:R-:W-:Y:S05]  /*13340*/  WARPSYNC.COLLECTIVE R15, `(.L_x_426) ;  /* 0x000000000f087348 */ /* 0x000fea0003c00000 */
[----:B------:R0:W1:Y:S02]  /*13350*/  SHFL.IDX P6, R14, R13, R12, R11 ;  /* 0x0000000c0d0e7389 */ /* 0x00006400000c000b */
[----:B01----:R-:W-:Y:S01]  /*13360*/  ENDCOLLECTIVE ;  /* 0x000000000000791b */ /* 0x003fe20003800000 */
.L_x_426:
[----:B------:R-:W-:Y:S01]  /*13370*/  MOV R17, R14 ;  /* 0x0000000e00117202 */ /* 0x000fe20000000f00 */
[----:B------:R-:W-:Y:S06]  /*13380*/  BRA `(.L_x_427) ;  /* 0xffffffe8006c7947 */ /* 0x000fec000383ffff */
.L_x_373:
[----:B------:R-:W-:Y:S01]  /*13390*/  BSSY B0, `(.L_x_428) ;  /* 0x0000007000007945 */ /* 0x000fe20003800000 */
[----:B------:R-:W-:Y:S02]  /*133a0*/  IMAD.MOV.U32 R13, RZ, RZ, R2 ;  /* 0x000000ffff0d7224 */ /* 0x000fe400078e0002 */
[----:B------:R-:W-:Y:S02]  /*133b0*/  IMAD.MOV.U32 R11, RZ, RZ, 0x1f ;  /* 0x0000001fff0b7424 */ /* 0x000fe400078e00ff */
[----:B------:R-:W-:-:S07]  /*133c0*/  IMAD.MOV.U32 R15, RZ, RZ, -0x1 ;  /* 0xffffffffff0f7424 */ /* 0x000fce00078e00ff */
[----:B012---:R-:W-:Y:S05]  /*133d0*/  WARPSYNC.COLLECTIVE R15, `(.L_x_429) ;  /* 0x000000000f087348 */ /* 0x007fea0003c00000 */
[----:B------:R3:W4:Y:S02]  /*133e0*/  SHFL.IDX P6, R14, R13, R12, R11 ;  /* 0x0000000c0d0e7389 */ /* 0x00072400000c000b */
[----:B01234-:R-:W-:Y:S01]  /*133f0*/  ENDCOLLECTIVE ;  /* 0x000000000000791b */ /* 0x01ffe20003800000 */
.L_x_429:
[----:B------:R-:W-:Y:S05]  /*13400*/  BSYNC B0 ;  /* 0x0000000000007941 */ /* 0x000fea0003800000 */
.L_x_428:
[----:B------:R-:W-:Y:S05]  /*13410*/  BRA `(.L_x_372) ;  /* 0xffffffe800647947 */ /* 0x000fea000383ffff */
.L_x_377:
[----:B0-----:R0:W1:Y:S02]  /*13420*/  SYNCS.PHASECHK.TRANS64.TRYWAIT P0, [R0+URZ+0x38820], R3 ;  /* 0x03882003000075a7 */ /* 0x001064000800017f */
[----:B-1----:R-:W-:Y:S05]  /*13430*/  @!P0 NANOSLEEP.SYNCS 0x989680 ;  /* 0x009896800000895d */ /* 0x002fea0003900000 */
[----:B------:R-:W1:Y:S02]  /*13440*/  @!P0 SYNCS.PHASECHK.TRANS64 P0, [R0+URZ+0x38820], R3 ;  /* 0x03882003000085a7 */ /* 0x000e64000800007f */
[----:B-1----:R-:W-:Y:S05]  /*13450*/  @!P0 BRA `(.L_x_377) ;  /* 0xfffffffc00f08947 */ /* 0x002fea000383ffff */
[----:B------:R-:W-:Y:S05]  /*13460*/  BRA `(.L_x_430) ;  /* 0xffffffec00487947 */ /* 0x000fea000383ffff */
.L_x_378:
[----:B------:R-:W1:Y:S01]  /*13470*/  S2R R2, SR_TID.X ;  /* 0x0000000000027919 */ /* 0x000e620000002100 */
[----:B------:R-:W-:Y:S01]  /*13480*/  BSSY B0, `(.L_x_431) ;  /* 0x000000a000007945 */ /* 0x000fe20003800000 */
[----:B------:R-:W-:Y:S02]  /*13490*/  IMAD.MOV.U32 R12, RZ, RZ, RZ ;  /* 0x000000ffff0c7224 */ /* 0x000fe400078e00ff */
[----:B------:R-:W-:Y:S02]  /*134a0*/  IMAD.MOV.U32 R11, RZ, RZ, 0x1f ;  /* 0x0000001fff0b7424 */ /* 0x000fe400078e00ff */
[----:B------:R-:W-:Y:S01]  /*134b0*/  IMAD.MOV.U32 R15, RZ, RZ, -0x1 ;  /* 0xffffffffff0f7424 */ /* 0x000fe200078e00ff */
[----:B-1----:R-:W-:-:S04]  /*134c0*/  SHF.R.U32.HI R2, RZ, 0x5, R2 ;  /* 0x00000005ff027819 */ /* 0x002fc80000011602 */
[----:B------:R-:W-:-:S05]  /*134d0*/  LOP3.LUT R2, R2, 0x3, RZ, 0xc0, !PT ;  /* 0x0000000302027812 */ /* 0x000fca00078ec0ff */
[----:B------:R-:W-:-:S07]  /*134e0*/  IMAD.MOV.U32 R13, RZ, RZ, R2 ;  /* 0x000000ffff0d7224 */ /* 0x000fce00078e0002 */
[----:B0-----:R-:W-:Y:S05]  /*134f0*/  WARPSYNC.COLLECTIVE R15, `(.L_x_432) ;  /* 0x000000000f087348 */ /* 0x001fea0003c00000 */
[----:B------:R1:W2:Y:S02]  /*13500*/  SHFL.IDX P6, R14, R13, R12, R11 ;  /* 0x0000000c0d0e7389 */ /* 0x0002a400000c000b */
[----:B012---:R-:W-:Y:S01]  /*13510*/  ENDCOLLECTIVE ;  /* 0x000000000000791b */ /* 0x007fe20003800000 */
.L_x_432:
[----:B------:R-:W-:Y:S05]  /*13520*/  BSYNC B0 ;  /* 0x0000000000007941 */ /* 0x000fea0003800000 */
.L_x_431:
[----:B------:R-:W-:Y:S05]  /*13530*/  BRA `(.L_x_433) ;  /* 0xffffffec00307947 */ /* 0x000fea000383ffff */
.L_x_381:
[----:B------:R-:W-:Y:S01]  /*13540*/  BSSY B1, `(.L_x_434) ;  /* 0x0000006000017945 */ /* 0x000fe20003800000 */
[----:B------:R-:W-:-:S07]  /*13550*/  IMAD.MOV.U32 R15, RZ, RZ, -0x1 ;  /* 0xffffffffff0f7424 */ /* 0x000fce00078e00ff */
[----:B01----:R-:W-:Y:S05]  /*13560*/  WARPSYNC.COLLECTIVE R15, `(.L_x_435) ;  /* 0x000000000f0c7348 */ /* 0x003fea0003c00000 */
[----:B------:R-:W-:Y:S02]  /*13570*/  ELECT P6, UR62, PT ;  /* 0x00000000003e782f */ /* 0x000fe400038c0000 */
[----:B------:R-:W-:Y:S01]  /*13580*/  MOV R14, UR62 ;  /* 0x0000003e000e7c02 */ /* 0x000fe20008000f00 */
[----:B01----:R-:W-:Y:S10]  /*13590*/  ENDCOLLECTIVE ;  /* 0x000000000000791b */ /* 0x003ff40003800000 */
.L_x_435:
[----:B------:R-:W-:Y:S05]  /*135a0*/  BSYNC B1 ;  /* 0x0000000000017941 */ /* 0x000fea0003800000 */
.L_x_434:
[----:B------:R-:W-:Y:S05]  /*135b0*/  BRA `(.L_x_436) ;  /* 0xffffffec00287947 */ /* 0x000fea000383ffff */
.L_x_383:
[----:B0-----:R0:W1:Y:S02]  /*135c0*/  SYNCS.PHASECHK.TRANS64.TRYWAIT P0, [R6+URZ], R5 ;  /* 0x00000005060075a7 */ /* 0x001064000800017f */
[----:B-1----:R-:W-:Y:S05]  /*135d0*/  @!P0 NANOSLEEP.SYNCS 0x989680 ;  /* 0x009896800000895d */ /* 0x002fea0003900000 */
[----:B------:R-:W1:Y:S02]  /*135e0*/  @!P0 SYNCS.PHASECHK.TRANS64 P0, [R6+URZ], R5 ;  /* 0x00000005060085a7 */ /* 0x000e64000800007f */
[----:B-1----:R-:W-:Y:S05]  /*135f0*/  @!P0 BRA `(.L_x_383) ;  /* 0xfffffffc00f08947 */ /* 0x002fea000383ffff */
[----:B------:R-:W-:Y:S05]  /*13600*/  BRA `(.L_x_437) ;  /* 0xffffffec006c7947 */ /* 0x000fea000383ffff */
.L_x_384:
[----:B-1----:R1:W2:Y:S02]  /*13610*/  SYNCS.PHASECHK.TRANS64.TRYWAIT P0, [R7+URZ], R2 ;  /* 0x00000002070075a7 */ /* 0x0022a4000800017f */
[----:B--2---:R-:W-:Y:S05]  /*13620*/  @!P0 NANOSLEEP.SYNCS 0x989680 ;  /* 0x009896800000895d */ /* 0x004fea0003900000 */
[----:B------:R-:W2:Y:S02]  /*13630*/  @!P0 SYNCS.PHASECHK.TRANS64 P0, [R7+URZ], R2 ;  /* 0x00000002070085a7 */ /* 0x000ea4000800007f */
[----:B--2---:R-:W-:Y:S05]  /*13640*/  @!P0 BRA `(.L_x_384) ;  /* 0xfffffffc00f08947 */ /* 0x004fea000383ffff */
[----:B------:R-:W-:Y:S05]  /*13650*/  BRA `(.L_x_438) ;  /* 0xffffffec00607947 */ /* 0x000fea000383ffff */
.L_x_386:
[----:B--2---:R2:W3:Y:S02]  /*13660*/  SYNCS.PHASECHK.TRANS64.TRYWAIT P0, [R4+URZ], R5 ;  /* 0x00000005040075a7 */ /* 0x0044e4000800017f */
[----:B---3--:R-:W-:Y:S05]  /*13670*/  @!P0 NANOSLEEP.SYNCS 0x989680 ;  /* 0x009896800000895d */ /* 0x008fea0003900000 */
[----:B------:R-:W3:Y:S02]  /*13680*/  @!P0 SYNCS.PHASECHK.TRANS64 P0, [R4+URZ], R5 ;  /* 0x00000005040085a7 */ /* 0x000ee4000800007f */
[----:B---3--:R-:W-:Y:S05]  /*13690*/  @!P0 BRA `(.L_x_386) ;  /* 0xfffffffc00f08947 */ /* 0x008fea000383ffff */
[----:B------:R-:W-:Y:S05]  /*136a0*/  BRA `(.L_x_439) ;  /* 0xffffffec00687947 */ /* 0x000fea000383ffff */
.L_x_440:
        /* <DEDUP_REMOVED lines=13> */
.L_x_2839:


//--------------------- .text._ZN7cutlass13device_kernelIN5flash11enable_sm90INS1_16FlashAttnFwdSm90INS1_25CollectiveMainloopFwdSm90ILi2EN4cute5tupleIJNS5_1CILi1EEES8_S8_EEENS6_IJNS7_ILi128EEENS7_ILi80EEENS7_ILi256EEEEEELi256ENS_6half_tEfNS_4arch4Sm90ELb0ELb0ELb0ELb1ELb0ELb1ELb0ELb1ELb1ELb0ELb0ELb0EEENS1_21CollectiveEpilogueFwdINS6_IJSA_SC_SB_EEES9_SE_SG_Li256ELb1ELb0ELb0ELb0EEENS1_36VarlenDynamicPersistentTileSchedulerILi128ELi80ELi256ELi32ELb0ELb0ELb1ELb0ELb1ELb1EEEEEEEEEvNT_6ParamsE --------------------------
	.section	.text._ZN7cutlass13device_kernelIN5flash11enable_sm90INS1_16FlashAttnFwdSm90INS1_25CollectiveMainloopFwdSm90ILi2EN4cute5tupleIJNS5_1CILi1EEES8_S8_EEENS6_IJNS7_ILi128EEENS7_ILi80EEENS7_ILi256EEEEEELi256ENS_6half_tEfNS_4arch4Sm90ELb0ELb0ELb0ELb1ELb0ELb1ELb0ELb1ELb1ELb0ELb0ELb0EEENS1_21CollectiveEpilogueFwdINS6_IJSA_SC_SB_EEES9_SE_SG_Li256ELb1ELb0ELb0ELb0EEENS1_36VarlenDynamicPersistentTileSchedulerILi128ELi80ELi256ELi32ELb0ELb0ELb1ELb0ELb1ELb1EEEEEEEEEvNT_6ParamsE,"ax",@progbits
	.align	128
.text._ZN7cutlass13device_kernelIN5flash11enable_sm90INS1_16FlashAttnFwdSm90INS1_25CollectiveMainloopFwdSm90ILi2EN4cute5tupleIJNS5_1CILi1EEES8_S8_EEENS6_IJNS7_ILi128EEENS7_ILi80EEENS7_ILi256EEEEEELi256ENS_6half_tEfNS_4arch4Sm90ELb0ELb0ELb0ELb1ELb0ELb1ELb0ELb1ELb1ELb0ELb0ELb0EEENS1_21CollectiveEpilogueFwdINS6_IJSA_SC_SB_EEES9_SE_SG_Li256ELb1ELb0ELb0ELb0EEENS1_36VarlenDynamicPersistentTileSchedulerILi128ELi80ELi256ELi32ELb0ELb0ELb1ELb0ELb1ELb1EEEEEEEEEvNT_6ParamsE:
        .type           _ZN7cutlass13device_kernelIN5flash11enable_sm90INS1_16FlashAttnFwdSm90INS1_25CollectiveMainloopFwdSm90ILi2EN4cute5tupleIJNS5_1CILi1EEES8_S8_EEENS6_IJNS7_ILi128EEENS7_ILi80EEENS7_ILi256EEEEEELi256ENS_6half_tEfNS_4arch4Sm90ELb0ELb0ELb0ELb1ELb0ELb1ELb0ELb1ELb1ELb0ELb0ELb0EEENS1_21CollectiveEpilogueFwdINS6_IJSA_SC_SB_EEES9_SE_SG_Li256ELb1ELb0ELb0ELb0EEENS1_36VarlenDynamicPersistentTileSchedulerILi128ELi80ELi256ELi32ELb0ELb0ELb1ELb0ELb1ELb1EEEEEEEEEvNT_6ParamsE,@function
        .size           _ZN7cutlass13device_kernelIN5flash11enable_sm90INS1_16FlashAttnFwdSm90INS1_25CollectiveMainloopFwdSm90ILi2EN4cute5tupleIJNS5_1CILi1EEES8_S8_EEENS6_IJNS7_ILi128EEENS7_ILi80EEENS7_ILi256EEEEEELi256ENS_6half_tEfNS_4arch4Sm90ELb0ELb0ELb0ELb1ELb0ELb1ELb0ELb1ELb1ELb0ELb0ELb0EEENS1_21CollectiveEpilogueFwdINS6_IJSA_SC_SB_EEES9_SE_SG_Li256ELb1ELb0ELb0ELb0EEENS1_36VarlenDynamicPersistentTileSchedulerILi128ELi80ELi256ELi32ELb0ELb0ELb1ELb0ELb1ELb1EEEEEEEEEvNT_6ParamsE,(.L_x_2840 - _ZN7cutlass13device_kernelIN5flash11enable_sm90INS1_16FlashAttnFwdSm90INS1_25CollectiveMainloopFwdSm90ILi2EN4cute5tupleIJNS5_1CILi1EEES8_S8_EEENS6_IJNS7_ILi128EEENS7_ILi80EEENS7_ILi256EEEEEELi256ENS_6half_tEfNS_4arch4Sm90ELb0ELb0ELb0ELb1ELb0ELb1ELb0ELb1ELb1ELb0ELb0ELb0EEENS1_21CollectiveEpilogueFwdINS6_IJSA_SC_SB_EEES9_SE_SG_Li256ELb1ELb0ELb0ELb0EEENS1_36VarlenDynamicPersistentTileSchedulerILi128ELi80ELi256ELi32ELb0ELb0ELb1ELb0ELb1ELb1EEEEEEEEEvNT_6ParamsE)
        .other          _ZN7cutlass13device_kernelIN5flash11enable_sm90INS1_16FlashAttnFwdSm90INS1_25CollectiveMainloopFwdSm90ILi2EN4cute5tupleIJNS5_1CILi1EEES8_S8_EEENS6_IJNS7_ILi128EEENS7_ILi80EEENS7_ILi256EEEEEELi256ENS_6half_tEfNS_4arch4Sm90ELb0ELb0ELb0ELb1ELb0ELb1ELb0ELb1ELb1ELb0ELb0ELb0EEENS1_21CollectiveEpilogueFwdINS6_IJSA_SC_SB_EEES9_SE_SG_Li256ELb1ELb0ELb0ELb0EEENS1_36VarlenDynamicPersistentTileSchedulerILi128ELi80ELi256ELi32ELb0ELb0ELb1ELb0ELb1ELb1EEEEEEEEEvNT_6ParamsE,@"STO_CUDA_ENTRY STV_DEFAULT"
_ZN7cutlass13device_kernelIN5flash11enable_sm90INS1_16FlashAttnFwdSm90INS1_25CollectiveMainloopFwdSm90ILi2EN4cute5tupleIJNS5_1CILi1EEES8_S8_EEENS6_IJNS7_ILi128EEENS7_ILi80EEENS7_ILi256EEEEEELi256ENS_6half_tEfNS_4arch4Sm90ELb0ELb0ELb0ELb1ELb0ELb1ELb0ELb1ELb1ELb0ELb0ELb0EEENS1_21CollectiveEpilogueFwdINS6_IJSA_SC_SB_EEES9_SE_SG_Li256ELb1ELb0ELb0ELb0EEENS1_36VarlenDynamicPersistentTileSchedulerILi128ELi80ELi256ELi32ELb0ELb0ELb1ELb0ELb1ELb1EEEEEEEEEvNT_6ParamsE:
[----:B------:R-:W0:Y:S02]  /*0000*/  LDC R1, c[0x0][0x28] ;  /* 0x00000a00ff017b82 */ /* 0x000e240000000800 */
[----:B0-----:R-:W-:Y:S01]  /*0010*/  VIADD R1, R1, 0xffffff60 ;  /* 0xffffff6001017836 */ /* 0x001fe20000000000 */
[----:B------:R-:W0:Y:S01]  /*0020*/  S2R R3, SR_TID.X ;  /* 0x0000000000037919 */ /* 0x000e220000002100 */
[----:B------:R-:W-:Y:S01]  /*0030*/  ELECT P0, URZ, PT ;  /* 0x00000000003f782f */ /* 0x000fe20003800000 */
[----:B------:R-:W-:Y:S01]  /*0040*/  BSSY B0, `(.L_x_441) ;  /* 0x0000016000007945 */ /* 0x000fe20003800000 */
[----:B0-----:R-:W-:-:S05]  /*0050*/  SHF.R.U32.HI R0, RZ, 0x5, R3 ;  /* 0x00000005ff007819 */ /* 0x001fca0000011603 */
[----:B------:R-:W0:Y:S02]  /*0060*/  SHFL.IDX PT, R2, R0, RZ, 0x1f ;  /* 0x00001fff00027589 */ /* 0x000e2400000e0000 */
[----:B0-----:R-:W-:-:S13]  /*0070*/  ISETP.EQ.AND P0, PT, R2, RZ, P0 ;  /* 0x000000ff0200720c */ /* 0x001fda0000702270 */
[----:B------:R-:W-:Y:S05]  /*0080*/  @!P0 BRA `(.L_x_442) ;  /* 0x0000000000448947 */ /* 0x000fea0003800000 */
[----:B------:R-:W-:Y:S02]  /*0090*/  ULDC.64 UR4, c[0x0][0x198] ;  /* 0x0000660000047ab9 */ /* 0x000fe40000000a00 */
[----:B------:R-:W-:Y:S02]  /*00a0*/  UIADD3 UR6, UP0, UR4, 0x270, URZ ;  /* 0x0000027004067890 */ /* 0x000fe4000ff1e03f */
[----:B------:R-:W-:Y:S02]  /*00b0*/  UIADD3 UR8, UP1, UR4, 0x370, URZ ;  /* 0x0000037004087890 */ /* 0x000fe4000ff3e03f */
[----:B------:R-:W-:Y:S02]  /*00c0*/  UIADD3 UR10, UP2, UR4, 0x470, URZ ;  /* 0x00000470040a7890 */ /* 0x000fe4000ff5e03f */
[----:B------:R-:W-:Y:S02]  /*00d0*/  UIADD3 UR12, UP3, UR4, 0x570, URZ ;  /* 0x00000570040c7890 */ /* 0x000fe4000ff7e03f */
[----:B------:R-:W-:-:S02]  /*00e0*/  UIADD3 UR4, UP4, UR4, 0x670, URZ ;  /* 0x0000067004047890 */ /* 0x000fc4000ff9e03f */
[----:B------:R-:W-:Y:S02]  /*00f0*/  UIADD3.X UR7, URZ, UR5, URZ, UP0, !UPT ;  /* 0x000000053f077290 */ /* 0x000fe400087fe43f */
[----:B------:R-:W-:Y:S02]  /*0100*/  UIADD3.X UR9, URZ, UR5, URZ, UP1, !UPT ;  /* 0x000000053f097290 */ /* 0x000fe40008ffe43f */
[----:B------:R-:W-:Y:S02]  /*0110*/  UIADD3.X UR11, URZ, UR5, URZ, UP2, !UPT ;  /* 0x000000053f0b7290 */ /* 0x000fe400097fe43f */
[----:B------:R-:W-:Y:S02]  /*0120*/  UIADD3.X UR13, URZ, UR5, URZ, UP3, !UPT ;  /* 0x000000053f0d7290 */ /* 0x000fe40009ffe43f */
[----:B------:R-:W-:Y:S01]  /*0130*/  UIADD3.X UR5, URZ, UR5, URZ, UP4, !UPT ;  /* 0x000000053f057290 */ /* 0x000fe2000a7fe43f */
[----:B------:R0:W-:Y:S02]  /*0140*/  UTMACCTL.PF [UR6] ;  /* 0x00000000060079b9 */ /* 0x0001e40008040000 */
[----:B------:R0:W-:Y:S02]  /*0150*/  UTMACCTL.PF [UR8] ;  /* 0x00000000080079b9 */ /* 0x0001e40008040000 */
[----:B------:R0:W-:Y:S02]  /*0160*/  UTMACCTL.PF [UR10] ;  /* 0x000000000a0079b9 */ /* 0x0001e40008040000 */
[----:B------:R0:W-:Y:S02]  /*0170*/  UTMACCTL.PF [UR12] ;  /* 0x000000000c0079b9 */ /* 0x0001e40008040000 */
[----:B------:R0:W-:Y:S02]  /*0180*/  UTMACCTL.PF [UR4] ;  /* 0x00000000040079b9 */ /* 0x0001e40008040000 */
[----:B0-----:R-:W-:Y:S01]  /*0190*/  NOP ;  /* 0x0000000000007918 */ /* 0x001fe20000000000 */
.L_x_442:
[----:B------:R-:W-:Y:S05]  /*01a0*/  BSYNC B0 ;  /* 0x0000000000007941 */ /* 0x000fea0003800000 */
.L_x_441:
[----:B------:R-:W-:Y:S01]  /*01b0*/  VOTEU.ANY UP0, P0 ;  /* 0x00000000003f7886 */ /* 0x000fe20000000100 */
[----:B------:R-:W0:Y:S01]  /*01c0*/  SHFL.IDX PT, R2, R0, RZ, 0x1f ;  /* 0x00001fff00027589 */ /* 0x000e2200000e0000 */
[----:B------:R-:W-:Y:S01]  /*01d0*/  UMOV UR4, 0x1 ;  /* 0x0000000100047882 */ /* 0x000fe20000000000 */
[----:B------:R-:W-:Y:S01]  /*01e0*/  UMOV UR7, 0x100 ;  /* 0x0000010000077882 */ /* 0x000fe20000000000 */
[----:B------:R-:W-:Y:S01]  /*01f0*/  VOTEU.ANY UP1, P0 ;  /* 0x00000000003f7886 */ /* 0x000fe20000020100 */
[----:B------:R-:W1:Y:S01]  /*0200*/  @UP0 S2UR UR8, SR_CgaCtaId ;  /* 0x00000000000809c3 */ /* 0x000e620000008800 */
[----:B------:R-:W-:Y:S01]  /*0210*/  @UP0 UMOV UR6, 0x400 ;  /* 0x0000040000060882 */ /* 0x000fe20000000000 */
[----:B------:R-:W-:-:S04]  /*0220*/  @UP0 UIADD3 UR4, -UR4, 0x100000, URZ ;  /* 0x0010000004040890 */ /* 0x000fc8000fffe13f */
[----:B------:R-:W-:Y:S02]  /*0230*/  @UP0 USHF.L.U32 UR5, UR4, 0xb, URZ ;  /* 0x0000000b04050899 */ /* 0x000fe4000800063f */
[----:B------:R-:W-:Y:S01]  /*0240*/  @UP0 USHF.L.U32 UR4, UR4, 0x1, URZ ;  /* 0x0000000104040899 */ /* 0x000fe2000800063f */
[----:B0-----:R-:W-:Y:S02]  /*0250*/  ISETP.NE.AND P1, PT, R2, RZ, PT ;  /* 0x000000ff0200720c */ /* 0x001fe40003f25270 */
[----:B------:R-:W-:Y:S01]  /*0260*/  SHF.R.U32.HI R2, RZ, 0x7, R3 ;  /* 0x00000007ff027819 */ /* 0x000fe20000011603 */
[----:B-1----:R-:W-:Y:S02]  /*0270*/  @UP0 ULEA UR8, UR8, UR6, 0x18 ;  /* 0x0000000608080291 */ /* 0x002fe4000f8ec03f */
[----:B------:R-:W-:-:S04]  /*0280*/  @UP0 UIADD3 UR6, -UR7, 0x100000, URZ ;  /* 0x0010000007060890 */ /* 0x000fc8000fffe13f */
[----:B------:R-:W-:Y:S02]  /*0290*/  @UP0 USHF.L.U32 UR7, UR6, 0xb, URZ ;  /* 0x0000000b06070899 */ /* 0x000fe4000800063f */
[----:B------:R-:W-:Y:S01]  /*02a0*/  @UP0 USHF.L.U32 UR6, UR6, 0x1, URZ ;  /* 0x0000000106060899 */ /* 0x000fe2000800063f */
[----:B------:R-:W-:Y:S01]  /*02b0*/  VOTEU.ANY UP0, P0 ;  /* 0x00000000003f7886 */ /* 0x000fe20000000100 */
[----:B------:R-:W0:Y:S04]  /*02c0*/  SHFL.IDX PT, R2, R2, RZ, 0x1f ;  /* 0x00001fff02027589 */ /* 0x000e2800000e0000 */
[----:B------:R-:W1:Y:S02]  /*02d0*/  FENCE.VIEW.ASYNC.S ;  /* 0x00000000000073c6 */ /* 0x000e640000000000 */
[----:B-1----:R1:W2:Y:S04]  /*02e0*/  @UP0 SYNCS.EXCH.64 URZ, [UR8+0x38800], UR4 ;  /* 0x03880004083f05b2 */ /* 0x0022a80008000100 */
        /* <DEDUP_REMOVED lines=16> */
[----:B------:R4:W0:Y:S01]  /*03f0*/  SYNCS.EXCH.64 URZ, [UR8+0x38840], UR4 ;  /* 0x03884004083f75b2 */ /* 0x0008220008000100 */
[----:B------:R4:W0:Y:S01]  /*0400*/  SYNCS.EXCH.64 URZ, [UR8+0x38838], UR6 ;  /* 0x03883806083f75b2 */ /* 0x0008220008000100 */
[----:B------:R4:W0:Y:S02]  /*0410*/  SYNCS.EXCH.64 URZ, [UR8+0x38848], UR4 ;  /* 0x03884804083f75b2 */ /* 0x0008240008000100 */
[----:B----4-:R-:W-:Y:S01]  /*0420*/  NOP ;  /* 0x0000000000007918 */ /* 0x010fe20000000000 */
.L_x_443:
[----:B------:R-:W4:Y:S01]  /*0430*/  SHFL.IDX PT, R4, R0, RZ, 0x1f ;  /* 0x00001fff00047589 */ /* 0x000f2200000e0000 */
[----:B------:R-:W-:Y:S01]  /*0440*/  NOP ;  /* 0x0000000000007918 */ /* 0x000fe20000000000 */
[----:B----4-:R-:W-:-:S13]  /*0450*/  ISETP.NE.AND P0, PT, R4, RZ, PT ;  /* 0x000000ff0400720c */ /* 0x010fda0003f05270 */
        /* <DEDUP_REMOVED lines=19> */
.L_x_444:
[----:B------:R-:W4:Y:S01]  /*0590*/  SHFL.IDX PT, R4, R0, RZ, 0x1f ;  /* 0x00001fff00047589 */ /* 0x000f2200000e0000 */
[----:B------:R-:W-:Y:S01]  /*05a0*/  NOP ;  /* 0x0000000000007918 */ /* 0x000fe20000000000 */
[----:B----4-:R-:W-:-:S13]  /*05b0*/  ISETP.NE.AND P0, PT, R4, RZ, PT ;  /* 0x000000ff0400720c */ /* 0x010fda0003f05270 */
[----:B------:R-:W-:Y:S05]  /*05c0*/  @P0 BRA `(.L_x_445) ;  /* 0x0000000000380947 */ /* 0x000fea0003800000 */
[----:B-1----:R-:W1:Y:S01]  /*05d0*/  S2UR UR5, SR_CgaCtaId ;  /* 0x00000000000579c3 */ /* 0x002e620000008800 */
[----:B------:R-:W-:Y:S01]  /*05e0*/  UMOV UR4, 0x400 ;  /* 0x0000040000047882 */ /* 0x000fe20000000000 */
[----:B------:R-:W-:Y:S01]  /*05f0*/  UMOV UR7, 0x1 ;  /* 0x0000000100077882 */ /* 0x000fe20000000000 */
[----:B------:R-:W-:Y:S01]  /*0600*/  ELECT P0, URZ, PT ;  /* 0x00000000003f782f */ /* 0x000fe20003800000 */
[----:B-1----:R-:W-:Y:S02]  /*0610*/  ULEA UR6, UR5, UR4, 0x18 ;  /* 0x0000000405067291 */ /* 0x002fe4000f8ec03f */
[----:B------:R-:W-:-:S04]  /*0620*/  UIADD3 UR4, -UR7, 0x100000, URZ ;  /* 0x0010000007047890 */ /* 0x000fc8000fffe13f */
[----:B------:R-:W-:Y:S02]  /*0630*/  USHF.L.U32 UR5, UR4, 0xb, URZ ;  /* 0x0000000b04057899 */ /* 0x000fe4000800063f */
[----:B------:R-:W-:Y:S01]  /*0640*/  USHF.L.U32 UR4, UR4, 0x1, URZ ;  /* 0x0000000104047899 */ /* 0x000fe2000800063f */
[----:B------:R-:W1:Y:S11]  /*0650*/  FENCE.VIEW.ASYNC.S ;  /* 0x00000000000073c6 */ /* 0x000e760000000000 */
[----:B-1----:R4:W1:Y:S01]  /*0660*/  SYNCS.EXCH.64 URZ, [UR6+0x38870], UR4 ;  /* 0x03887004063f75b2 */ /* 0x0028620008000100 */
[----:B------:R4:W0:Y:S01]  /*0670*/  SYNCS.EXCH.64 URZ, [UR6+0x38880], UR4 ;  /* 0x03888004063f75b2 */ /* 0x0008220008000100 */
[----:B------:R4:W0:Y:S01]  /*0680*/  SYNCS.EXCH.64 URZ, [UR6+0x38878], UR4 ;  /* 0x03887804063f75b2 */ /* 0x0008220008000100 */
[----:B------:R4:W0:Y:S02]  /*0690*/  SYNCS.EXCH.64 URZ, [UR6+0x38888], UR4 ;  /* 0x03888804063f75b2 */ /* 0x0008240008000100 */
[----:B----4-:R-:W-:Y:S01]  /*06a0*/  NOP ;  /* 0x0000000000007918 */ /* 0x010fe20000000000 */
.L_x_445:
        /* <DEDUP_REMOVED lines=22> */
.L_x_446:
        /* <DEDUP_REMOVED lines=22> */
.L_x_447:
[----:B0-----:R-:W-:Y:S01]  /*0970*/  ISETP.NE.AND P0, PT, R2, RZ, PT ;  /* 0x000000ff0200720c */ /* 0x001fe20003f05270 */
[----:B------:R-:W-:Y:S01]  /*0980*/  IMAD.MOV.U32 R2, RZ, RZ, 0x1 ;  /* 0x00000001ff027424 */ /* 0x000fe200078e00ff */
[----:B------:R-:W-:Y:S01]  /*0990*/  NOP ;  /* 0x0000000000007918 */ /* 0x000fe20000000000 */
[----:B------:R-:W-:Y:S03]  /*09a0*/  BSSY B7, `(.L_x_448) ;  /* 0x0002451000077945 */ /* 0x000fe60003800000 */
[----:B------:R-:W-:-:S05]  /*09b0*/  SEL R2, R2, 0x2, !P0 ;  /* 0x0000000202027807 */ /* 0x000fca0004000000 */
[----:B------:R0:W-:Y:S01]  /*09c0*/  STL [R1+0x3c], R2 ;  /* 0x00003c0201007387 */ /* 0x0001e20000100800 */
[----:B-123--:R-:W-:Y:S06]  /*09d0*/  BAR.SYNC.DEFER_BLOCKING 0x0 ;  /* 0x0000000000007b1d */ /* 0x00efec0000010000 */
[----:B------:R-:W-:Y:S05]  /*09e0*/  @!P0 BRA `(.L_x_449) ;  /* 0x000001e000648947 */ /* 0x000fea0003800000 */
.L_x_450:
        /* <DEDUP_REMOVED lines=8> */
[----:B-1----:R-:W-:-:S06]  /*0a70*/  ULEA UR4, UR5, UR4, 0x18 ;  /* 0x0000000405047291 */ /* 0x002fcc000f8ec03f */
[----:B------:R-:W-:Y:S01]  /*0a80*/  MOV R16, UR4 ;  /* 0x0000000400107c02 */ /* 0x000fe20008000f00 */
[----:B------:R-:W-:-:S04]  /*0a90*/  ULDC UR4, c[0x0][0xc14] ;  /* 0x0003050000047ab9 */ /* 0x000fc80000000800 */
[----:B------:R-:W1:Y:S01]  /*0aa0*/  LDS.128 R148, [R16+0x388d0] ;  /* 0x0388d00010947984 */ /* 0x000e620000000c00 */
[----:B------:R-:W-:Y:S06]  /*0ab0*/  BAR.ARV 0x4, 0x120 ;  /* 0x0104800000007b1d */ /* 0x000fec0000002000 */
[----:B-1----:R-:W-:-:S13]  /*0ac0*/  ISETP.GE.AND P0, PT, R151, UR4, PT ;  /* 0x0000000497007c0c */ /* 0x002fda000bf06270 */
[----:B------:R-:W-:Y:S05]  /*0ad0*/  @P0 BRA `(.L_x_451) ;  /* 0x0000024000f40947 */ /* 0x000fea0003800000 */
[----:B------:R-:W-:-:S05]  /*0ae0*/  VIADD R0, R3, 0xffffff80 ;  /* 0xffffff8003007836 */ /* 0x000fca0000000000 */
[----:B------:R-:W-:-:S04]  /*0af0*/  SHF.R.S32.HI R3, RZ, 0x1f, R0 ;  /* 0x0000001fff037819 */ /* 0x000fc80000011400 */
[CC--:B0-----:R-:W-:Y:S02]  /*0b00*/  LEA.HI R2, R3.reuse, R0.reuse, RZ, 0x7 ;  /* 0x0000000003027211 */ /* 0x0c1fe400078f38ff */
[CC--:B------:R-:W-:Y:S02]  /*0b10*/  LEA.HI R18, R3.reuse, R0.reuse, RZ, 0x3 ;  /* 0x0000000003127211 */ /* 0x0c0fe400078f18ff */
[----:B------:R-:W-:Y:S02]  /*0b20*/  LOP3.LUT R5, R2, 0xffffff80, RZ, 0xc0, !PT ;  /* 0xffffff8002057812 */ /* 0x000fe400078ec0ff */
[----:B------:R-:W-:-:S03]  /*0b30*/  LEA.HI R4, R3, R0, RZ, 0x4 ;  /* 0x0000000003047211 */ /* 0x000fc600078f20ff */
[----:B------:R-:W-:Y:S01]  /*0b40*/  IMAD.IADD R12, R0, 0x1, -R5 ;  /* 0x00000001000c7824 */ /* 0x000fe200078e0a05 */
[----:B------:R-:W-:Y:S02]  /*0b50*/  LEA.HI R5, R3, R0, RZ, 0x5 ;  /* 0x0000000003057211 */ /* 0x000fe400078f28ff */
[----:B------:R-:W-:Y:S02]  /*0b60*/  SHF.R.S32.HI R7, RZ, 0x4, R4 ;  /* 0x00000004ff077819 */ /* 0x000fe40000011404 */
[----:B------:R-:W-:Y:S01]  /*0b70*/  SHF.R.S32.HI R8, RZ, 0x1f, R12 ;  /* 0x0000001fff087819 */ /* 0x000fe2000001140c */
[----:B------:R0:W-:Y:S01]  /*0b80*/  STL [R1+0x78], R12 ;  /* 0x0000780c01007387 */ /* 0x0001e20000100800 */
[----:B------:R-:W-:Y:S02]  /*0b90*/  SHF.L.U32 R6, R5, 0x5, RZ ;  /* 0x0000000505067819 */ /* 0x000fe400000006ff */
[----:B------:R-:W-:Y:S02]  /*0ba0*/  LEA.HI R9, R8, R12, RZ, 0x2 ;  /* 0x0000000c08097211 */ /* 0x000fe400078f10ff */
[----:B------:R-:W-:-:S02]  /*0bb0*/  LOP3.LUT R5, R4, 0x3fffff0, RZ, 0xc0, !PT ;  /* 0x03fffff004057812 */ /* 0x000fc400078ec0ff */
[--C-:B------:R-:W-:Y:S02]  /*0bc0*/  SHF.R.S32.HI R10, RZ, 0x2, R9.reuse ;  /* 0x00000002ff0a7819 */ /* 0x100fe40000011409 */
[----:B------:R-:W-:Y:S01]  /*0bd0*/  SHF.R.S32.HI R11, RZ, 0x1f, R9 ;  /* 0x0000001fff0b7819 */ /* 0x000fe20000011409 */
[----:B------:R-:W-:Y:S01]  /*0be0*/  IMAD.IADD R5, R0, 0x1, -R5 ;  /* 0x0000000100057824 */ /* 0x000fe200078e0a05 */
[----:B------:R-:W-:Y:S02]  /*0bf0*/  LOP3.LUT R9, R18, 0xfffffff8, RZ, 0xc0, !PT ;  /* 0xfffffff812097812 */ /* 0x000fe400078ec0ff */
[----:B------:R-:W-:Y:S02]  /*0c00*/  LEA.HI R11, R11, R10, RZ, 0x3 ;  /* 0x0000000a0b0b7211 */ /* 0x000fe400078f18ff */
[----:B------:R-:W-:Y:S02]  /*0c10*/  IADD3 R220, R0, -R9, RZ ;  /* 0x8000000900dc7210 */ /* 0x000fe40007ffe0ff */
[----:B------:R-:W2:Y:S01]  /*0c20*/  LDL.LU R9, [R1+0x3c] ;  /* 0x00003c0001097983 */ /* 0x000ea20000300800 */
[----:B------:R-:W-:-:S02]  /*0c30*/  SHF.R.S32.HI R18, RZ, 0x3, R18 ;  /* 0x00000003ff127819 */ /* 0x000fc40000011412 */
[----:B------:R-:W-:Y:S01]  /*0c40*/  LOP3.LUT R11, R11, 0xfffffff8, RZ, 0xc0, !PT ;  /* 0xfffffff80b0b7812 */ /* 0x000fe200078ec0ff */
[----:B------:R-:W-:Y:S01]  /*0c50*/  IMAD.SHL.U32 R22, R220, 0x4, RZ ;  /* 0x00000004dc167824 */ /* 0x000fe200078e00ff */
[----:B------:R-:W-:Y:S02]  /*0c60*/  LEA.HI R8, R8, R12, RZ, 0x5 ;  /* 0x0000000c08087211 */ /* 0x000fe400078f28ff */
[----:B------:R-:W-:Y:S01]  /*0c70*/  LEA.HI R4, R4, R7, RZ, 0x1 ;  /* 0x0000000704047211 */ /* 0x000fe200078f08ff */
[----:B------:R-:W-:Y:S01]  /*0c80*/  VIADD R214, R22, 0x40 ;  /* 0x0000004016d67836 */ /* 0x000fe20000000000 */
[----:B------:R-:W-:Y:S01]  /*0c90*/  IADD3 R11, R10, -R11, RZ ;  /* 0x8000000b0a0b7210 */ /* 0x000fe20007ffe0ff */
[----:B------:R-:W-:Y:S01]  /*0ca0*/  VIADD R13, R18, 0x60 ;  /* 0x00000060120d7836 */ /* 0x000fe20000000000 */
[----:B------:R-:W-:Y:S02]  /*0cb0*/  SHF.R.S32.HI R8, RZ, 0x5, R8 ;  /* 0x00000005ff087819 */ /* 0x000fe40000011408 */
[----:B------:R-:W-:-:S02]  /*0cc0*/  LOP3.LUT R4, R4, 0x1ffffffe, RZ, 0xc0, !PT ;  /* 0x1ffffffe04047812 */ /* 0x000fc400078ec0ff */
[----:B0-----:R-:W-:Y:S01]  /*0cd0*/  SHF.R.S32.HI R12, RZ, 0x7, R2 ;  /* 0x00000007ff0c7819 */ /* 0x001fe20000011402 */
[----:B------:R-:W-:Y:S01]  /*0ce0*/  IMAD.IADD R213, R22, 0x1, R214 ;  /* 0x0000000116d57824 */ /* 0x000fe200078e02d6 */
[----:B------:R-:W-:Y:S01]  /*0cf0*/  LOP3.LUT R6, R6, 0xfffffc00, RZ, 0xc0, !PT ;  /* 0xfffffc0006067812 */ /* 0x000fe200078ec0ff */
[----:B------:R-:W-:Y:S01]  /*0d00*/  IMAD.IADD R4, R7, 0x1, -R4 ;  /* 0x0000000107047824 */ /* 0x000fe200078e0a04 */
[----:B------:R-:W-:Y:S02]  /*0d10*/  LEA R11, R8, R11, 0x4 ;  /* 0x0000000b080b7211 */ /* 0x000fe400078e20ff */
[----:B------:R-:W-:Y:S01]  /*0d20*/  SHF.R.S32.HI R8, RZ, 0x1f, R13 ;  /* 0x0000001fff087819 */ /* 0x000fe2000001140d */
[----:B------:R-:W-:Y:S01]  /*0d30*/  IMAD.SHL.U32 R7, R13, 0x40, RZ ;  /* 0x000000400d077824 */ /* 0x000fe200078e00ff */
[----:B------:R-:W-:Y:S01]  /*0d40*/  LEA.HI R2, R2, R12, RZ, 0x1 ;  /* 0x0000000c02027211 */ /* 0x000fe200078f08ff */
[----:B------:R-:W-:Y:S01]  /*0d50*/  IMAD R5, R5, 0x40, R6 ;  /* 0x0000004005057824 */ /* 0x000fe200078e0206 */
[----:B------:R-:W-:Y:S01]  /*0d60*/  SHF.R.S32.HI R6, RZ, 0x1f, R213 ;  /* 0x0000001fff067819 */ /* 0x000fe200000114d5 */
[----:B------:R-:W-:Y:S01]  /*0d70*/  STL [R1+0x90], R12 ;  /* 0x0000900c01007387 */ /* 0x000fe20000100800 */
[----:B------:R-:W-:-:S02]  /*0d80*/  LEA.HI R8, R8, R13, RZ, 0x3 ;  /* 0x0000000d08087211 */ /* 0x000fc400078f18ff */
[----:B------:R-:W-:Y:S01]  /*0d90*/  LOP3.LUT R2, R2, 0x3fffffe, RZ, 0xc0, !PT ;  /* 0x03fffffe02027812 */ /* 0x000fe200078ec0ff */
[----:B------:R0:W-:Y:S01]  /*0da0*/  STL [R1+0x7c], R13 ;  /* 0x00007c0d01007387 */ /* 0x0001e20000100800 */
[----:B------:R-:W-:Y:S02]  /*0db0*/  LEA.HI R0, R3, R0, RZ, 0x6 ;  /* 0x0000000003007211 */ /* 0x000fe400078f30ff */
[----:B------:R-:W-:Y:S01]  /*0dc0*/  SHF.L.U32 R8, R8, 0x6, RZ ;  /* 0x0000000608087819 */ /* 0x000fe200000006ff */
[----:B------:R-:W-:Y:S02]  /*0dd0*/  IMAD.IADD R2, R12, 0x1, -R2 ;  /* 0x000000010c027824 */ /* 0x000fe400078e0a02 */
[----:B------:R-:W-:Y:S01]  /*0de0*/  IMAD.SHL.U32 R0, R0, 0x8, RZ ;  /* 0x0000000800007824 */ /* 0x000fe200078e00ff */
[----:B0-----:R-:W-:Y:S02]  /*0df0*/  LOP3.LUT R13, R7, 0x1c0, RZ, 0xc0, !PT ;  /* 0x000001c0070d7812 */ /* 0x001fe400078ec0ff */
[-C--:B------:R-:W-:Y:S01]  /*0e00*/  LEA.HI R7, R6, R213.reuse, RZ, 0x6 ;  /* 0x000000d506077211 */ /* 0x080fe200078f30ff */
[----:B------:R-:W-:Y:S01]  /*0e10*/  VIADD R217, R18, 0x20 ;  /* 0x0000002012d97836 */ /* 0x000fe20000000000 */
[----:B------:R-:W-:-:S02]  /*0e20*/  LEA.HI R6, R6, R213, RZ, 0x3 ;  /* 0x000000d506067211 */ /* 0x000fc400078f18ff */
[----:B------:R-:W-:Y:S01]  /*0e30*/  SHF.R.U32.HI R10, RZ, 0x3, R13 ;  /* 0x00000003ff0a7819 */ /* 0x000fe2000001160d */
[----:B------:R-:W-:Y:S01]  /*0e40*/  IMAD.SHL.U32 R7, R7, 0x80, RZ ;  /* 0x0000008007077824 */ /* 0x000fe200078e00ff */
[----:B------:R-:W-:Y:S01]  /*0e50*/  LOP3.LUT R8, R8, 0xfffffe00, RZ, 0xc0, !PT ;  /* 0xfffffe0008087812 */ /* 0x000fe200078ec0ff */
[----:B------:R-:W-:Y:S01]  /*0e60*/  IMAD R2, R2, 0x40, R11 ;  /* 0x0000004002027824 */ /* 0x000fe200078e020b */
[----:B------:R-:W-:Y:S02]  /*0e70*/  LEA R3, R4, R5, 0x3 ;  /* 0x0000000504037211 */ /* 0x000fe400078e18ff */
[----:B------:R-:W-:Y:S01]  /*0e80*/  SHF.L.U32 R235, R18, 0x6, RZ ;  /* 0x0000000612eb7819 */ /* 0x000fe200000006ff */
[----:B------:R-:W-:Y:S01]  /*0e90*/  STL [R1+0x80], R13 ;  /* 0x0000800d01007387 */ /* 0x000fe20000100800 */
[----:B------:R-:W-:Y:S02]  /*0ea0*/  LOP3.LUT R6, R13, 0x38, R6, 0xf8, !PT ;  /* 0x000000380d067812 */ /* 0x000fe400078ef806 */
[----:B------:R-:W-:Y:S01]  /*0eb0*/  LOP3.LUT R237, R0, 0xfffffe00, RZ, 0xc0, !PT ;  /* 0xfffffe0000ed7812 */ /* 0x000fe200078ec0ff */
[----:B------:R-:W-:Y:S01]  /*0ec0*/  STL [R1+0x84], R10 ;  /* 0x0000840a01007387 */ /* 0x000fe20000100800 */
[----:B------:R-:W-:-:S02]  /*0ed0*/  SHF.R.S32.HI R0, RZ, 0x1f, R217 ;  /* 0x0000001fff007819 */ /* 0x000fc400000114d9 */
[----:B------:R-:W-:Y:S01]  /*0ee0*/  LOP3.LUT R235, R235, 0x1c0, RZ, 0xc0, !PT ;  /* 0x000001c0ebeb7812 */ /* 0x000fe200078ec0ff */
[----:B------:R-:W-:Y:S01]  /*0ef0*/  STL [R1+0x88], R8 ;  /* 0x0000880801007387 */ /* 0x000fe20000100800 */
[----:B------:R-:W-:Y:S01]  /*0f00*/  SHF.L.U32 R212, R220, 0x3, RZ ;  /* 0x00000003dcd47819 */ /* 0x000fe200000006ff */
[----:B------:R-:W-:Y:S01]  /*0f10*/  VIADD R218, R18, 0x40 ;  /* 0x0000004012da7836 */ /* 0x000fe20000000000 */
[----:B------:R-:W-:Y:S01]  /*0f20*/  LOP3.LUT R7, R7, 0xffffe000, RZ, 0xc0, !PT ;  /* 0xffffe00007077812 */ /* 0x000fe200078ec0ff */
[----:B------:R-:W-:Y:S01]  /*0f30*/  STL [R1+0x98], R3 ;  /* 0x0000980301007387 */ /* 0x000fe20000100800 */
[----:B------:R-:W-:-:S03]  /*0f40*/  LOP3.LUT R6, R6, R10, RZ, 0x3c, !PT ;  /* 0x0000000a06067212 */ /* 0x000fc600078e3cff */
[----:B------:R0:W-:Y:S01]  /*0f50*/  STL [R1+0x94], R2 ;  /* 0x0000940201007387 */ /* 0x0001e20000100800 */
[----:B------:R-:W-:Y:S01]  /*0f60*/  SHF.R.U32.HI R236, RZ, 0x3, R235 ;  /* 0x00000003ffec7819 */ /* 0x000fe200000116eb */
[----:B------:R-:W-:Y:S01]  /*0f70*/  VIADD R4, R16, 0x14400 ;  /* 0x0001440010047836 */ /* 0x000fe20000000000 */
[----:B------:R-:W-:Y:S02]  /*0f80*/  IADD3 R6, R6, R7, R8 ;  /* 0x0000000706067210 */ /* 0x000fe40007ffe008 */
[----:B------:R-:W-:Y:S02]  /*0f90*/  SHF.R.S32.HI R7, RZ, 0x1f, R217 ;  /* 0x0000001fff077819 */ /* 0x000fe400000114d9 */
[----:B0-----:R-:W-:Y:S02]  /*0fa0*/  LEA.HI R2, R0, R217, RZ, 0x3 ;  /* 0x000000d900027211 */ /* 0x001fe400078f18ff */
[----:B------:R-:W-:Y:S02]  /*0fb0*/  LOP3.LUT R0, R235, 0x38, R212, 0xf8, !PT ;  /* 0x00000038eb007812 */ /* 0x000fe400078ef8d4 */
[----:B------:R-:W-:Y:S01]  /*0fc0*/  SHF.R.S32.HI R5, RZ, 0x1f, R218 ;  /* 0x0000001fff057819 */ /* 0x000fe200000114da */
[----:B------:R-:W-:Y:S01]  /*0fd0*/  STL [R1+0x70], RZ ;  /* 0x000070ff01007387 */ /* 0x000fe20000100800 */
[----:B------:R-:W-:-:S03]  /*0fe0*/  LOP3.LUT R0, R237, R0, R236, 0xf6, !PT ;  /* 0x00000000ed007212 */ /* 0x000fc600078ef6ec */
[----:B------:R-:W-:Y:S04]  /*0ff0*/  STL [R1+0x6c], R4 ;  /* 0x00006c0401007387 */ /* 0x000fe80000100800 */
[----:B------:R-:W-:Y:S04]  /*1000*/  STL [R1+0x60], R7 ;  /* 0x0000600701007387 */ /* 0x000fe80000100800 */
[----:B------:R-:W-:Y:S04]  /*1010*/  STL [R1+0x5c], R5 ;  /* 0x00005c0501007387 */ /* 0x000fe80000100800 */
[----:B------:R0:W-:Y:S02]  /*1020*/  STL [R1+0x58], R0 ;  /* 0x0000580001007387 */ /* 0x0001e40000100800 */
[----:B0-----:R-:W-:-:S05]  /*1030*/  LEA R0, R6, R4, 0x1 ;  /* 0x0000000406007211 */ /* 0x001fca00078e08ff */
[----:B------:R0:W-:Y:S01]  /*1040*/  STL [R1+0x8c], R0 ;  /* 0x00008c0001007387 */ /* 0x0001e20000100800 */
[----:B------:R-:W-:Y:S01]  /*1050*/  SHF.R.S32.HI R3, RZ, 0x1f, R218 ;  /* 0x0000001fff037819 */ /* 0x000fe200000114da */
[----:B------:R-:W-:Y:S02]  /*1060*/  IMAD.SHL.U32 R229, R217, 0x40, RZ ;  /* 0x00000040d9e57824 */ /* 0x000fe400078e00ff */
[----:B------:R-:W-:Y:S01]  /*1070*/  IMAD.SHL.U32 R228, R218, 0x40, RZ ;  /* 0x00000040dae47824 */ /* 0x000fe200078e00ff */
[----:B------:R-:W-:Y:S01]  /*1080*/  LEA.HI R3, R3, R218, RZ, 0x3 ;  /* 0x000000da03037211 */ /* 0x000fe200078f18ff */
[----:B------:R-:W-:Y:S01]  /*1090*/  IMAD.SHL.U32 R2, R2, 0x40, RZ ;  /* 0x0000004002027824 */ /* 0x000fe200078e00ff */
[----:B------:R-:W-:Y:S02]  /*10a0*/  LOP3.LUT R229, R229, 0x1c0, RZ, 0xc0, !PT ;  /* 0x000001c0e5e57812 */ /* 0x000fe400078ec0ff */
[----:B------:R-:W-:Y:S01]  /*10b0*/  LOP3.LUT R228, R228, 0x1c0, RZ, 0xc0, !PT ;  /* 0x000001c0e4e47812 */ /* 0x000fe200078ec0ff */
[----:B------:R-:W-:Y:S01]  /*10c0*/  IMAD.SHL.U32 R3, R3, 0x40, RZ ;  /* 0x0000004003037824 */ /* 0x000fe200078e00ff */
[----:B------:R-:W-:Y:S01]  /*10d0*/  MOV R219, RZ ;  /* 0x000000ff00db7202 */ /* 0x000fe20000000f00 */
[----:B------:R-:W-:Y:S01]  /*10e0*/  IMAD.MOV.U32 R17, RZ, RZ, RZ ;  /* 0x000000ffff117224 */ /* 0x000fe200078e00ff */
[----:B------:R-:W-:-:S02]  /*10f0*/  CS2R R224, SRZ ;  /* 0x0000000000e07805 */ /* 0x000fc4000001ff00 */
[C---:B------:R-:W-:Y:S01]  /*1100*/  IADD3 R215, R22.reuse, 0x20, RZ ;  /* 0x0000002016d77810 */ /* 0x040fe20007ffe0ff */
[----:B------:R-:W-:Y:S01]  /*1110*/  VIADD R216, R22, 0x60 ;  /* 0x0000006016d87836 */ /* 0x000fe20000000000 */
[C---:B------:R-:W-:Y:S01]  /*1120*/  IADD3 R226, R212.reuse, 0xc0, RZ ;  /* 0x000000c0d4e27810 */ /* 0x040fe20007ffe0ff */
[----:B------:R-:W-:Y:S01]  /*1130*/  VIADD R227, R212, 0x80 ;  /* 0x00000080d4e37836 */ /* 0x000fe20000000000 */
[----:B------:R-:W-:Y:S02]  /*1140*/  SHF.R.U32.HI R232, RZ, 0x3, R229 ;  /* 0x00000003ffe87819 */ /* 0x000fe400000116e5 */
[----:B------:R-:W-:Y:S02]  /*1150*/  SHF.R.U32.HI R230, RZ, 0x3, R228 ;  /* 0x00000003ffe67819 */ /* 0x000fe400000116e4 */
[----:B------:R-:W-:Y:S02]  /*1160*/  LOP3.LUT R233, R2, 0xfffffe00, RZ, 0xc0, !PT ;  /* 0xfffffe0002e97812 */ /* 0x000fe400078ec0ff */
[----:B------:R-:W-:-:S02]  /*1170*/  LOP3.LUT R231, R3, 0xfffffe00, RZ, 0xc0, !PT ;  /* 0xfffffe0003e77812 */ /* 0x000fc400078ec0ff */
[----:B0-2---:R-:W-:-:S07]  /*1180*/  LOP3.LUT R221, R9, 0x1, RZ, 0xfc, !PT ;  /* 0x0000000109dd7812 */ /* 0x005fce00078efcff */
.L_x_682:
[----:B0-----:R-:W0:Y:S01]  /*1190*/  LDC.64 R2, c[0x0][0xc60] ;  /* 0x00031800ff027b82 */ /* 0x001e220000000a00 */
[----:B------:R-:W-:Y:S01]  /*11a0*/  ULDC.64 UR10, c[0x0][0x208] ;  /* 0x00008200000a7ab9 */ /* 0x000fe20000000a00 */
[----:B------:R-:W-:Y:S01]  /*11b0*/  ULDC.64 UR4, c[0x0][0xa28] ;  /* 0x00028a0000047ab9 */ /* 0x000fe20000000a00 */
[----:B------:R-:W-:Y:S01]  /*11c0*/  ULDC.64 UR8, c[0x0][0xa18] ;  /* 0x0002860000087ab9 */ /* 0x000fe20000000a00 */
[----:B------:R-:W-:Y:S01]  /*11d0*/  ULDC.64 UR6, c[0x0][0xa08] ;  /* 0x0002820000067ab9 */ /* 0x000fe20000000a00 */
[----:B0-----:R-:W-:-:S05]  /*11e0*/  IMAD.WIDE R2, R151, 0x4, R2 ;  /* 0x0000000497027825 */ /* 0x001fca00078e0202 */
[----:B--2345:R-:W2:Y:S01]  /*11f0*/  LDG.E R8, desc[UR10][R2.64] ;  /* 0x0000000a02087981 */ /* 0x03cea2000c1e1900 */
[----:B------:R-:W-:Y:S02]  /*1200*/  ISETP.NE.U32.AND P2, PT, RZ, UR4, PT ;  /* 0x00000004ff007c0c */ /* 0x000fe4000bf45070 */
[----:B------:R-:W-:Y:S02]  /*1210*/  ISETP.NE.U32.AND P1, PT, RZ, UR8, PT ;  /* 0x00000008ff007c0c */ /* 0x000fe4000bf25070 */
[----:B------:R-:W-:Y:S02]  /*1220*/  ISETP.NE.AND.EX P2, PT, RZ, UR5, PT, P2 ;  /* 0x00000005ff007c0c */ /* 0x000fe4000bf45320 */
[----:B------:R-:W-:Y:S02]  /*1230*/  ISETP.NE.AND.EX P1, PT, RZ, UR9, PT, P1 ;  /* 0x00000009ff007c0c */ /* 0x000fe4000bf25310 */
[----:B------:R-:W-:Y:S02]  /*1240*/  ISETP.NE.U32.AND P0, PT, RZ, UR6, PT ;  /* 0x00000006ff007c0c */ /* 0x000fe4000bf05070 */
[----:B------:R-:W-:-:S02]  /*1250*/  MOV R26, RZ ;  /* 0x000000ff001a7202 */ /* 0x000fc40000000f00 */
[----:B------:R-:W-:Y:S02]  /*1260*/  ISETP.NE.AND.EX P0, PT, RZ, UR7, PT, P0 ;  /* 0x00000007ff007c0c */ /* 0x000fe4000bf05300 */
[----:B--2---:R-:W-:Y:S01]  /*1270*/  SHF.R.S32.HI R0, RZ, 0x1f, R8 ;  /* 0x0000001fff007819 */ /* 0x004fe20000011408 */
[----:B------:R0:W-:Y:S02]  /*1280*/  STL [R1+0x64], R8 ;  /* 0x0000640801007387 */ /* 0x0001e40000100800 */
[C---:B------:R-:W-:Y:S01]  /*1290*/  @P2 LEA R2, P3, R8.reuse, UR4, 0x2 ;  /* 0x0000000408022c11 */ /* 0x040fe2000f8610ff */
[----:B------:R-:W-:Y:S01]  /*12a0*/  ULDC UR4, c[0x0][0x288] ;  /* 0x0000a20000047ab9 */ /* 0x000fe20000000800 */
[C-C-:B------:R-:W-:Y:S01]  /*12b0*/  SHF.L.U64.HI R29, R8.reuse, 0x2, R0.reuse ;  /* 0x00000002081d7819 */ /* 0x140fe20000010200 */
[----:B------:R0:W-:Y:S01]  /*12c0*/  STL [R1+0x74], R149 ;  /* 0x0000749501007387 */ /* 0x0001e20000100800 */
[----:B------:R-:W-:Y:S01]  /*12d0*/  @P2 LEA.HI.X R3, R8, UR5, R0, 0x2, P3 ;  /* 0x0000000508032c11 */ /* 0x000fe200098f1400 */
[----:B------:R-:W-:-:S02]  /*12e0*/  IMAD.MOV.U32 R0, RZ, RZ, RZ ;  /* 0x000000ffff007224 */ /* 0x000fc400078e00ff */
[----:B------:R0:W-:Y:S01]  /*12f0*/  STL [R1+0x68], R150 ;  /* 0x0000689601007387 */ /* 0x0001e20000100800 */
[----:B------:R-:W-:Y:S02]  /*1300*/  IMAD.SHL.U32 R28, R8, 0x4, RZ ;  /* 0x00000004081c7824 */ /* 0x000fe400078e00ff */
[----:B------:R-:W-:Y:S01]  /*1310*/  IMAD.U32 R151, RZ, RZ, UR4 ;  /* 0x00000004ff977e24 */ /* 0x000fe2000f8e00ff */
[----:B------:R-:W-:Y:S01]  /*1320*/  ULDC.64 UR4, c[0x0][0x3f8] ;  /* 0x0000fe0000047ab9 */ /* 0x000fe20000000a00 */
[----:B------:R0:W5:Y:S01]  /*1330*/  @P2 LDG.E R0, desc[UR10][R2.64] ;  /* 0x0000000a02002981 */ /* 0x000162000c1e1900 */
[----:B------:R-:W-:Y:S01]  /*1340*/  UISETP.NE.U32.AND UP0, UPT, UR4, URZ, UPT ;  /* 0x0000003f0400728c */ /* 0x000fe2000bf05070 */
[C---:B------:R-:W-:Y:S02]  /*1350*/  @P1 IADD3 R4, P2, R28.reuse, UR8, RZ ;  /* 0x000000081c041c10 */ /* 0x040fe4000ff5e0ff */
[----:B------:R-:W-:Y:S01]  /*1360*/  IADD3 R6, P4, R28, UR6, RZ ;  /* 0x000000061c067c10 */ /* 0x000fe2000ff9e0ff */
[----:B------:R-:W-:Y:S01]  /*1370*/  UISETP.NE.AND.EX UP0, UPT, UR5, URZ, UPT, UP0 ;  /* 0x0000003f0500728c */ /* 0x000fe2000bf05300 */
[C---:B------:R-:W-:Y:S01]  /*1380*/  @P1 IADD3.X R5, R29.reuse, UR9, RZ, P2, !PT ;  /* 0x000000091d051c10 */ /* 0x040fe200097fe4ff */
[----:B------:R-:W-:Y:S01]  /*1390*/  ULDC UR4, c[0x0][0x404] ;  /* 0x0001010000047ab9 */ /* 0x000fe20000000800 */
[----:B------:R-:W-:Y:S01]  /*13a0*/  ULDC.64 UR8, c[0x0][0xa20] ;  /* 0x0002880000087ab9 */ /* 0x000fe20000000a00 */
[----:B------:R-:W-:Y:S01]  /*13b0*/  IADD3.X R7, R29, UR7, RZ, P4, !PT ;  /* 0x000000071d077c10 */ /* 0x000fe2000a7fe4ff */
[----:B------:R-:W-:Y:S01]  /*13c0*/  USEL UR4, UR4, 0x1, UP0 ;  /* 0x0000000104047887 */ /* 0x000fe20008000000 */
[----:B------:R-:W-:Y:S01]  /*13d0*/  ISETP.NE.U32.AND P2, PT, RZ, UR8, PT ;  /* 0x00000008ff007c0c */ /* 0x000fe2000bf45070 */
[----:B------:R-:W-:Y:S01]  /*13e0*/  ULDC UR5, c[0x0][0x2e0] ;  /* 0x0000b80000057ab9 */ /* 0x000fe20000000800 */
[----:B------:R0:W5:Y:S01]  /*13f0*/  @P1 LDG.E R151, desc[UR10][R4.64] ;  /* 0x0000000a04971981 */ /* 0x000162000c1e1900 */
[----:B------:R-:W-:Y:S01]  /*1400*/  UIMAD UR4, UR4, UR5, URZ ;  /* 0x00000005040472a4 */ /* 0x000fe2000f8e023f */
[----:B------:R-:W-:-:S02]  /*1410*/  ISETP.NE.AND.EX P2, PT, RZ, UR9, PT, P2 ;  /* 0x00000009ff007c0c */ /* 0x000fc4000bf45320 */
[----:B------:R0:W5:Y:S01]  /*1420*/  @P0 LDG.E R26, desc[UR10][R6.64] ;  /* 0x0000000a061a0981 */ /* 0x000162000c1e1900 */
[----:B------:R-:W-:Y:S01]  /*1430*/  ULDC UR5, c[0x0][0x338] ;  /* 0x0000ce0000057ab9 */ /* 0x000fe20000000800 */
[----:B------:R-:W-:Y:S01]  /*1440*/  IMAD.MOV.U32 R25, RZ, RZ, R8 ;  /* 0x000000ffff197224 */ /* 0x000fe200078e0008 */
[----:B------:R-:W-:Y:S08]  /*1450*/  @P1 BRA `(.L_x_452) ;  /* 0x0000000000281947 */ /* 0x000ff00003800000 */
[----:B------:R-:W-:Y:S02]  /*1460*/  ULDC.64 UR6, c[0x0][0xa00] ;  /* 0x0002800000067ab9 */ /* 0x000fe40000000a00 */
[----:B------:R-:W-:-:S04]  /*1470*/  ISETP.NE.U32.AND P1, PT, RZ, UR6, PT ;  /* 0x00000006ff007c0c */ /* 0x000fc8000bf25070 */
[----:B------:R-:W-:-:S13]  /*1480*/  ISETP.NE.AND.EX P1, PT, RZ, UR7, PT, P1 ;  /* 0x00000007ff007c0c */ /* 0x000fda000bf25310 */
[----:B------:R-:W-:Y:S05]  /*1490*/  @!P1 BRA `(.L_x_452) ;  /* 0x0000000000189947 */ /* 0x000fea0003800000 */
[----:B0-----:R-:W0:Y:S01]  /*14a0*/  LDC.64 R2, c[0x0][0xa00] ;  /* 0x00028000ff027b82 */ /* 0x001e220000000a00 */
[----:B------:R-:W-:Y:S01]  /*14b0*/  ULDC.64 UR6, c[0x0][0x208] ;  /* 0x0000820000067ab9 */ /* 0x000fe20000000a00 */
[----:B0-----:R-:W-:-:S05]  /*14c0*/  IMAD.WIDE R2, R25, 0x4, R2 ;  /* 0x0000000419027825 */ /* 0x001fca00078e0202 */
[----:B-----5:R-:W2:Y:S04]  /*14d0*/  LDG.E R151, desc[UR6][R2.64] ;  /* 0x0000000602977981 */ /* 0x020ea8000c1e1900 */
[----:B------:R-:W2:Y:S02]  /*14e0*/  LDG.E R4, desc[UR6][R2.64+0x4] ;  /* 0x0000040602047981 */ /* 0x000ea4000c1e1900 */
[----:B--2---:R-:W-:-:S07]  /*14f0*/  IADD3 R151, -R151, R4, RZ ;  /* 0x0000000497977210 */ /* 0x004fce0007ffe1ff */
.L_x_452:
[----:B0-----:R-:W-:Y:S02]  /*1500*/  IMAD.U32 R2, RZ, RZ, UR5 ;  /* 0x00000005ff027e24 */ /* 0x001fe4000f8e00ff */
[----:B------:R-:W-:Y:S01]  /*1510*/  IMAD.U32 R27, RZ, RZ, UR4 ;  /* 0x00000004ff1b7e24 */ /* 0x000fe2000f8e00ff */
[----:B------:R-:W-:Y:S06]  /*1520*/  @!P2 BRA `(.L_x_453) ;  /* 0x000000000014a947 */ /* 0x000fec0003800000 */
[----:B------:R-:W-:Y:S01]  /*1530*/  IADD3 R4, P0, R28, UR8, RZ ;  /* 0x000000081c047c10 */ /* 0x000fe2000ff1e0ff */
[----:B------:R-:W-:-:S03]  /*1540*/  ULDC.64 UR4, c[0x0][0x208] ;  /* 0x0000820000047ab9 */ /* 0x000fc60000000a00 */
[----:B------:R-:W-:-:S05]  /*1550*/  IADD3.X R5, R29, UR9, RZ, P0, !PT ;  /* 0x000000091d057c10 */ /* 0x000fca00087fe4ff */
[----:B------:R0:W5:Y:S01]  /*1560*/  LDG.E R27, desc[UR4][R4.64] ;  /* 0x00000004041b7981 */ /* 0x000162000c1e1900 */
[----:B------:R-:W-:Y:S05]  /*1570*/  BRA `(.L_x_454) ;  /* 0x0000000000147947 */ /* 0x000fea0003800000 */
.L_x_453:
[----:B------:R-:W-:Y:S05]  /*1580*/  @!P0 BRA `(.L_x_454) ;  /* 0x0000000000108947 */ /* 0x000fea0003800000 */
[----:B------:R-:W-:Y:S02]  /*1590*/  ULDC.64 UR4, c[0x0][0x208] ;  /* 0x0000820000047ab9 */ /* 0x000fe40000000a00 */
[----:B------:R-:W2:Y:S04]  /*15a0*/  LDG.E R4, desc[UR4][R6.64] ;  /* 0x0000000406047981 */ /* 0x000ea8000c1e1900 */
[----:B------:R-:W2:Y:S02]  /*15b0*/  LDG.E R27, desc[UR4][R6.64+0x4] ;  /* 0x00000404061b7981 */ /* 0x000ea4000c1e1900 */
[----:B--2---:R-:W-:-:S07]  /*15c0*/  IADD3 R27, -R4, R27, RZ ;  /* 0x0000001b041b7210 */ /* 0x004fce0007ffe1ff */
.L_x_454:
[----:B------:R-:W-:Y:S01]  /*15d0*/  ULDC.64 UR4, c[0x0][0xa10] ;  /* 0x0002840000047ab9 */ /* 0x000fe20000000a00 */
[----:B------:R-:W-:Y:S01]  /*15e0*/  ULDC.64 UR6, c[0x0][0x208] ;  /* 0x0000820000067ab9 */ /* 0x000fe20000000a00 */
[----:B------:R-:W-:-:S04]  /*15f0*/  ISETP.NE.U32.AND P0, PT, RZ, UR4, PT ;  /* 0x00000004ff007c0c */ /* 0x000fc8000bf05070 */
[----:B------:R-:W-:Y:S01]  /*1600*/  ISETP.NE.AND.EX P0, PT, RZ, UR5, PT, P0 ;  /* 0x00000005ff007c0c */ /* 0x000fe2000bf05300 */
[----:B-----5:R-:W-:Y:S01]  /*1610*/  IMAD.IADD R9, R27, 0x1, -R0 ;  /* 0x000000011b097824 */ /* 0x020fe200078e0a00 */
[----:B------:R-:W-:-:S11]  /*1620*/  ULDC.64 UR4, c[0x0][0xa30] ;  /* 0x00028c0000047ab9 */ /* 0x000fd60000000a00 */
[----:B0-----:R-:W0:Y:S02]  /*1630*/  @P0 LDC.64 R4, c[0x0][0xa10] ;  /* 0x00028400ff040b82 */ /* 0x001e240000000a00 */
[----:B0-----:R-:W-:-:S05]  /*1640*/  @P0 IMAD.WIDE R4, R25, 0x4, R4 ;  /* 0x0000000419040825 */ /* 0x001fca00078e0204 */
[----:B------:R-:W2:Y:S04]  /*1650*/  @P0 LDG.E R3, desc[UR6][R4.64] ;  /* 0x0000000604030981 */ /* 0x000ea8000c1e1900 */
[----:B------:R0:W2:Y:S01]  /*1660*/  @P0 LDG.E R8, desc[UR6][R4.64+0x4] ;  /* 0x0000040604080981 */ /* 0x0000a2000c1e1900 */
[----:B------:R-:W-:Y:S01]  /*1670*/  ISETP.NE.U32.AND P1, PT, RZ, UR4, PT ;  /* 0x00000004ff007c0c */ /* 0x000fe2000bf25070 */
[----:B------:R-:W-:-:S03]  /*1680*/  IMAD.MOV.U32 R147, RZ, RZ, R27 ;  /* 0x000000ffff937224 */ /* 0x000fc600078e001b */
[----:B------:R-:W-:Y:S02]  /*1690*/  ISETP.NE.AND.EX P1, PT, RZ, UR5, PT, P1 ;  /* 0x00000005ff007c0c */ /* 0x000fe4000bf25310 */
[----:B0-----:R-:W-:-:S04]  /*16a0*/  IADD3 R4, -R9, RZ, RZ ;  /* 0x000000ff09047210 */ /* 0x001fc80007ffe1ff */
[----:B------:R-:W-:-:S07]  /*16b0*/  VIMNMX R4, RZ, R4, !PT ;  /* 0x00000004ff047248 */ /* 0x000fce0007fe0100 */
[----:B------:R-:W-:-:S04]  /*16c0*/  @P1 IADD3 R6, P2, R28, UR4, RZ ;  /* 0x000000041c061c10 */ /* 0x000fc8000ff5e0ff */
[----:B------:R-:W-:Y:S02]  /*16d0*/  @P1 IADD3.X R7, R29, UR5, RZ, P2, !PT ;  /* 0x000000051d071c10 */ /* 0x000fe400097fe4ff */
[----:B------:R-:W-:-:S03]  /*16e0*/  PLOP3.LUT P2, PT, PT, PT, PT, 0x80, 0x0 ;  /* 0x000000000000781c */ /* 0x000fc60003f4f070 */
[----:B------:R0:W5:Y:S01]  /*16f0*/  @P1 LDG.E R147, desc[UR6][R6.64] ;  /* 0x0000000606931981 */ /* 0x000162000c1e1900 */
[----:B--2---:R-:W-:-:S05]  /*1700*/  @P0 IADD3 R2, -R3, R8, RZ ;  /* 0x0000000803020210 */ /* 0x004fca0007ffe1ff */
[----:B------:R-:W-:-:S04]  /*1710*/  IMAD.IADD R148, R9, 0x1, R2 ;  /* 0x0000000109947824 */ /* 0x000fc800078e0202 */
[----:B------:R-:W-:-:S04]  /*1720*/  VIADD R0, R148, 0x4f ;  /* 0x0000004f94007836 */ /* 0x000fc80000000000 */
[----:B------:R-:W-:-:S05]  /*1730*/  IMAD.HI R0, R0, 0x66666667, RZ ;  /* 0x6666666700007827 */ /* 0x000fca00078e02ff */
[----:B------:R-:W-:-:S04]  /*1740*/  SHF.R.U32.HI R3, RZ, 0x1f, R0 ;  /* 0x0000001fff037819 */ /* 0x000fc80000011600 */
[----:B------:R-:W-:-:S05]  /*1750*/  LEA.HI.SX32 R180, R0, R3, 0x1b ;  /* 0x0000000300b47211 */ /* 0x000fca00078fdaff */
[----:B------:R-:W-:-:S05]  /*1760*/  IMAD R3, R180, 0x50, -R9 ;  /* 0x00000050b4037824 */ /* 0x000fca00078e0a09 */
[----:B------:R-:W-:-:S04]  /*1770*/  VIMNMX R3, R3, R2, PT ;  /* 0x0000000203037248 */ /* 0x000fc80003fe0100 */
[----:B------:R-:W-:Y:S01]  /*1780*/  ISETP.GT.AND P0, PT, R3, R4, PT ;  /* 0x000000040300720c */ /* 0x000fe20003f04270 */
[----:B------:R-:W-:-:S05]  /*1790*/  IMAD.WIDE.U32 R4, R4, -0x33333333, RZ ;  /* 0xcccccccd04047825 */ /* 0x000fca00078e00ff */
[----:B------:R-:W-:-:S05]  /*17a0*/  SHF.R.U32.HI R121, RZ, 0x6, R5 ;  /* 0x00000006ff797819 */ /* 0x000fca0000011605 */
[----:B------:R-:W-:Y:S02]  /*17b0*/  IMAD.MOV.U32 R24, RZ, RZ, R121 ;  /* 0x000000ffff187224 */ /* 0x000fe400078e0079 */
[----:B------:R-:W-:-:S04]  /*17c0*/  @P0 VIADD R0, R3, 0x4f ;  /* 0x0000004f03000836 */ /* 0x000fc80000000000 */
[----:B------:R-:W-:-:S05]  /*17d0*/  @P0 IMAD.HI R0, R0, 0x66666667, RZ ;  /* 0x6666666700000827 */ /* 0x000fca00078e02ff */
[----:B------:R-:W-:-:S04]  /*17e0*/  @P0 SHF.R.U32.HI R3, RZ, 0x1f, R0 ;  /* 0x0000001fff030819 */ /* 0x000fc80000011600 */
[----:B------:R-:W-:-:S04]  /*17f0*/  @P0 LEA.HI.SX32 R24, R0, R3, 0x1b ;  /* 0x0000000300180211 */ /* 0x000fc800078fdaff */
[----:B------:R-:W-:-:S13]  /*1800*/  ISETP.GT.AND P0, PT, R24, R121, PT ;  /* 0x000000791800720c */ /* 0x000fda0003f04270 */
[----:B0-----:R-:W-:Y:S05]  /*1810*/  @!P0 BRA `(.L_x_455) ;  /* 0x0000008800fc8947 */ /* 0x001fea0003800000 */
[----:B------:R-:W-:Y:S01]  /*1820*/  IADD3 R0, R16, 0x24400, RZ ;  /* 0x0002440010007810 */ /* 0x000fe20007ffe0ff */
[----:B------:R-:W-:Y:S03]  /*1830*/  BSSY B6, `(.L_x_456) ;  /* 0x0000013000067945 */ /* 0x000fe60003800000 */
[----:B------:R-:W-:-:S13]  /*1840*/  LOP3.LUT P0, RZ, R0, 0x3ff, RZ, 0xc0, !PT ;  /* 0x000003ff00ff7812 */ /* 0x000fda000780c0ff */
[----:B------:R-:W-:Y:S05]  /*1850*/  @!P0 BRA `(.L_x_457) ;  /* 0x0000000000408947 */ /* 0x000fea0003800000 */
[----:B------:R-:W-:Y:S01]  /*1860*/  MOV R0, 0x0 ;  /* 0x0000000000007802 */ /* 0x000fe20000000f00 */
[----:B------:R-:W-:Y:S01]  /*1870*/  ULDC.64 UR4, c[0x4][0xa8] ;  /* 0x01002a0000047ab9 */ /* 0x000fe20000000a00 */
[----:B------:R-:W-:Y:S01]  /*1880*/  ULDC.64 UR6, c[0x4][0x18] ;  /* 0x0100060000067ab9 */ /* 0x000fe20000000a00 */
[----:B------:R-:W-:Y:S01]  /*1890*/  IMAD.U32 R4, RZ, RZ, UR4 ;  /* 0x00000004ff047e24 */ /* 0x000fe2000f8e00ff */
[----:B------:R0:W1:Y:S01]  /*18a0*/  LDC.64 R14, c[0x4][R0] ;  /* 0x01000000000e7b82 */ /* 0x0000620000000a00 */
[----:B------:R-:W-:Y:S01]  /*18b0*/  IMAD.U32 R5, RZ, RZ, UR5 ;  /* 0x00000005ff057e24 */ /* 0x000fe2000f8e00ff */
[----:B------:R-:W-:Y:S01]  /*18c0*/  ULDC.64 UR4, c[0x4][0xb0] ;  /* 0x01002c0000047ab9 */ /* 0x000fe20000000a00 */
[----:B------:R-:W-:Y:S01]  /*18d0*/  IMAD.U32 R10, RZ, RZ, UR6 ;  /* 0x00000006ff0a7e24 */ /* 0x000fe2000f8e00ff */
[----:B------:R-:W-:Y:S01]  /*18e0*/  MOV R6, UR4 ;  /* 0x0000000400067c02 */ /* 0x000fe20008000f00 */
[----:B------:R-:W-:Y:S01]  /*18f0*/  IMAD.U32 R7, RZ, RZ, UR5 ;  /* 0x00000005ff077e24 */ /* 0x000fe2000f8e00ff */
[----:B------:R-:W-:Y:S01]  /*1900*/  MOV R11, UR7 ;  /* 0x00000007000b7c02 */ /* 0x000fe20008000f00 */
[----:B------:R-:W-:Y:S01]  /*1910*/  IMAD.MOV.U32 R8, RZ, RZ, 0x70 ;  /* 0x00000070ff087424 */ /* 0x000fe200078e00ff */
[----:B------:R-:W-:Y:S01]  /*1920*/  MOV R13, RZ ;  /* 0x000000ff000d7202 */ /* 0x000fe20000000f00 */
[----:B0-----:R-:W-:-:S07]  /*1930*/  IMAD.MOV.U32 R12, RZ, RZ, 0x1 ;  /* 0x00000001ff0c7424 */ /* 0x001fce00078e00ff */
[----:B------:R-:W-:-:S07]  /*1940*/  LEPC R20, `(.L_x_457) ;  /* 0x000000001014794e */ /* 0x000fce0000000000 */
[----:B-1---5:R-:W-:Y:S05]  /*1950*/  CALL.ABS.NOINC R14 ;  /* 0x000000000e007343 */ /* 0x022fea0003c00000 */
.L_x_457:
[----:B------:R-:W-:Y:S05]  /*1960*/  BSYNC B6 ;  /* 0x0000000000067941 */ /* 0x000fea0003800000 */
.L_x_456:
[----:B------:R-:W-:Y:S01]  /*1970*/  VIADD R0, R16, 0x400 ;  /* 0x0000040010007836 */ /* 0x000fe20000000000 */
[----:B------:R-:W-:Y:S04]  /*1980*/  BSSY B6, `(.L_x_458) ;  /* 0x0000013000067945 */ /* 0x000fe80003800000 */
[----:B------:R-:W-:-:S13]  /*1990*/  LOP3.LUT P0, RZ, R0, 0x3ff, RZ, 0xc0, !PT ;  /* 0x000003ff00ff7812 */ /* 0x000fda000780c0ff */
[----:B------:R-:W-:Y:S05]  /*19a0*/  @!P0 BRA `(.L_x_459) ;  /* 0x0000000000408947 */ /* 0x000fea0003800000 */
[----:B------:R-:W-:Y:S01]  /*19b0*/  MOV R0, 0x0 ;  /* 0x0000000000007802 */ /* 0x000fe20000000f00 */
[----:B------:R-:W-:Y:S01]  /*19c0*/  ULDC.64 UR4, c[0x4][0xa8] ;  /* 0x01002a0000047ab9 */ /* 0x000fe20000000a00 */
[----:B------:R-:W-:Y:S01]  /*19d0*/  ULDC.64 UR6, c[0x4][0x18] ;  /* 0x0100060000067ab9 */ /* 0x000fe20000000a00 */
[----:B------:R-:W-:Y:S01]  /*19e0*/  IMAD.U32 R4, RZ, RZ, UR4 ;  /* 0x00000004ff047e24 */ /* 0x000fe2000f8e00ff */
[----:B------:R0:W1:Y:S01]  /*19f0*/  LDC.64 R14, c[0x4][R0] ;  /* 0x01000000000e7b82 */ /* 0x0000620000000a00 */
[----:B------:R-:W-:Y:S01]  /*1a00*/  MOV R5, UR5 ;  /* 0x0000000500057c02 */ /* 0x000fe20008000f00 */
[----:B------:R-:W-:Y:S01]  /*1a10*/  ULDC.64 UR4, c[0x4][0xb0] ;  /* 0x01002c0000047ab9 */ /* 0x000fe20000000a00 */
[----:B------:R-:W-:Y:S01]  /*1a20*/  MOV R10, UR6 ;  /* 0x00000006000a7c02 */ /* 0x000fe20008000f00 */
[----:B------:R-:W-:Y:S01]  /*1a30*/  IMAD.U32 R6, RZ, RZ, UR4 ;  /* 0x00000004ff067e24 */ /* 0x000fe2000f8e00ff */
[----:B------:R-:W-:Y:S01]  /*1a40*/  MOV R12, 0x1 ;  /* 0x00000001000c7802 */ /* 0x000fe20000000f00 */
[----:B------:R-:W-:-:S02]  /*1a50*/  IMAD.U32 R7, RZ, RZ, UR5 ;  /* 0x00000005ff077e24 */ /* 0x000fc4000f8e00ff */
[----:B------:R-:W-:Y:S02]  /*1a60*/  IMAD.U32 R11, RZ, RZ, UR7 ;  /* 0x00000007ff0b7e24 */ /* 0x000fe4000f8e00ff */
[----:B------:R-:W-:Y:S02]  /*1a70*/  IMAD.MOV.U32 R8, RZ, RZ, 0x70 ;  /* 0x00000070ff087424 */ /* 0x000fe400078e00ff */
[----:B0-----:R-:W-:-:S07]  /*1a80*/  IMAD.MOV.U32 R13, RZ, RZ, RZ ;  /* 0x000000ffff0d7224 */ /* 0x001fce00078e00ff */
[----:B------:R-:W-:-:S07]  /*1a90*/  LEPC R20, `(.L_x_459) ;  /* 0x000000001014794e */ /* 0x000fce0000000000 */
[----:B-1---5:R-:W-:Y:S05]  /*1aa0*/  CALL.ABS.NOINC R14 ;  /* 0x000000000e007343 */ /* 0x022fea0003c00000 */
.L_x_459:
[----:B------:R-:W-:Y:S05]  /*1ab0*/  BSYNC B6 ;  /* 0x0000000000067941 */ /* 0x000fea0003800000 */
.L_x_458:
[----:B------:R-:W-:Y:S01]  /*1ac0*/  ULDC.64 UR4, c[0x0][0x9f8] ;  /* 0x00027e0000047ab9 */ /* 0x000fe20000000a00 */
[----:B------:R-:W-:Y:S01]  /*1ad0*/  ULDC.64 UR6, c[0x0][0x208] ;  /* 0x0000820000067ab9 */ /* 0x000fe20000000a00 */
[----:B------:R-:W-:Y:S01]  /*1ae0*/  ISETP.NE.U32.AND P0, PT, RZ, UR4, PT ;  /* 0x00000004ff007c0c */ /* 0x000fe2000bf05070 */
[----:B------:R-:W0:Y:S08]  /*1af0*/  LDC R0, c[0x0][0x428] ;  /* 0x00010a00ff007b82 */ /* 0x000e300000000800 */
[----:B------:R-:W1:Y:S01]  /*1b00*/  LDC.64 R98, c[0x0][0x2f0] ;  /* 0x0000bc00ff627b82 */ /* 0x000e620000000a00 */
[----:B------:R-:W-:Y:S01]  /*1b10*/  ISETP.NE.AND.EX P0, PT, RZ, UR5, PT, P0 ;  /* 0x00000005ff007c0c */ /* 0x000fe2000bf05300 */
[----:B------:R-:W-:Y:S01]  /*1b20*/  IMAD.IADD R113, R26, 0x1, R27 ;  /* 0x000000011a717824 */ /* 0x000fe200078e021b */
[----:B------:R-:W-:-:S05]  /*1b30*/  ULDC.64 UR8, c[0x0][0x320] ;  /* 0x0000c80000087ab9 */ /* 0x000fca0000000a00 */
[----:B------:R-:W2:Y:S06]  /*1b40*/  LDC.64 R104, c[0x0][0x3e8] ;  /* 0x0000fa00ff687b82 */ /* 0x000eac0000000a00 */
[----:B------:R-:W-:Y:S02]  /*1b50*/  @P0 IADD3 R4, P1, R28, UR4, RZ ;  /* 0x000000041c040c10 */ /* 0x000fe4000ff3e0ff */
[----:B------:R-:W3:Y:S02]  /*1b60*/  LDC R120, c[0x0][0x3d4] ;  /* 0x0000f500ff787b82 */ /* 0x000ee40000000800 */
[----:B------:R-:W-:Y:S01]  /*1b70*/  @P0 IADD3.X R5, R29, UR5, RZ, P1, !PT ;  /* 0x000000051d050c10 */ /* 0x000fe20008ffe4ff */
[----:B------:R-:W-:-:S04]  /*1b80*/  ULDC.64 UR4, c[0x0][0x2f8] ;  /* 0x0000be0000047ab9 */ /* 0x000fc80000000a00 */
[----:B------:R4:W3:Y:S01]  /*1b90*/  @P0 LDG.E R25, desc[UR6][R4.64] ;  /* 0x0000000604190981 */ /* 0x0008e2000c1e1900 */
[----:B0-----:R-:W-:Y:S01]  /*1ba0*/  ISETP.NE.AND P0, PT, R0, 0x1, PT ;  /* 0x000000010000780c */ /* 0x001fe20003f05270 */
[----:B------:R-:W-:Y:S01]  /*1bb0*/  ULDC UR6, c[0x0][0x2e4] ;  /* 0x0000b90000067ab9 */ /* 0x000fe20000000800 */
[----:B------:R-:W-:Y:S01]  /*1bc0*/  SHF.R.S32.HI R11, RZ, 0x1f, R113 ;  /* 0x0000001fff0b7819 */ /* 0x000fe20000011471 */
[----:B------:R-:W0:Y:S01]  /*1bd0*/  LDC.64 R110, c[0x0][0x3d8] ;  /* 0x0000f600ff6e7b82 */ /* 0x000e220000000a00 */
[----:B------:R-:W-:Y:S01]  /*1be0*/  ISETP.GE.AND P1, PT, R213, UR6, PT ;  /* 0x00000006d5007c0c */ /* 0x000fe2000bf26270 */
[----:B-1----:R-:W-:Y:S01]  /*1bf0*/  IMAD.SHL.U32 R130, R98, 0x20, RZ ;  /* 0x0000002062827824 */ /* 0x002fe200078e00ff */
[----:B------:R-:W-:Y:S01]  /*1c00*/  SHF.R.S32.HI R117, RZ, 0x1f, R18 ;  /* 0x0000001fff757819 */ /* 0x000fe20000011412 */
[-C--:B------:R-:W-:Y:S01]  /*1c10*/  IMAD R6, R11, R98.reuse, RZ ;  /* 0x000000620b067224 */ /* 0x080fe200078e02ff */
[----:B------:R-:W-:Y:S01]  /*1c20*/  SHF.R.S32.HI R23, RZ, 0x1f, R22 ;  /* 0x0000001fff177819 */ /* 0x000fe20000011416 */
[----:B----4-:R-:W-:Y:S01]  /*1c30*/  IMAD.WIDE.U32 R4, R113, R98, RZ ;  /* 0x0000006271047225 */ /* 0x010fe200078e00ff */
[----:B------:R-:W-:-:S02]  /*1c40*/  ISETP.GE.AND P2, PT, R226, UR6, PT ;  /* 0x00000006e2007c0c */ /* 0x000fc4000bf46270 */
[C---:B------:R-:W-:Y:S01]  /*1c50*/  IADD3 R112, P3, R18.reuse, R113, RZ ;  /* 0x0000007112707210 */ /* 0x040fe20007f7e0ff */
[----:B------:R-:W1:Y:S01]  /*1c60*/  @P0 LDC R3, c[0x0][0x42c] ;  /* 0x00010b00ff030b82 */ /* 0x000e620000000800 */
[----:B--2---:R-:W-:Y:S01]  /*1c70*/  IMAD.WIDE.U32 R100, R18, R104, R22 ;  /* 0x0000006812647225 */ /* 0x004fe200078e0016 */
[C-C-:B------:R-:W-:Y:S02]  /*1c80*/  SHF.L.U64.HI R129, R98.reuse, 0x5, R99.reuse ;  /* 0x0000000562817819 */ /* 0x140fe40000010263 */
[C---:B------:R-:W-:Y:S01]  /*1c90*/  SHF.L.U64.HI R131, R98.reuse, 0x6, R99 ;  /* 0x0000000662837819 */ /* 0x040fe20000010263 */
[----:B------:R-:W-:Y:S01]  /*1ca0*/  IMAD.SHL.U32 R132, R98, 0x40, RZ ;  /* 0x0000004062847824 */ /* 0x000fe200078e00ff */
[C-C-:B------:R-:W-:Y:S01]  /*1cb0*/  SHF.L.U64.HI R34, R104.reuse, 0x5, R105.reuse ;  /* 0x0000000568227819 */ /* 0x140fe20000010269 */
[C---:B------:R-:W-:Y:S01]  /*1cc0*/  IMAD.SHL.U32 R31, R104.reuse, 0x40, RZ ;  /* 0x00000040681f7824 */ /* 0x040fe200078e00ff */
[----:B------:R-:W2:Y:S01]  /*1cd0*/  @P0 LDC R7, c[0x0][0x430] ;  /* 0x00010c00ff070b82 */ /* 0x000ea20000000800 */
[----:B------:R-:W-:-:S02]  /*1ce0*/  SHF.L.U64.HI R33, R104, 0x6, R105 ;  /* 0x0000000668217819 */ /* 0x000fc40000010269 */
[----:B------:R-:W-:Y:S01]  /*1cf0*/  SHF.L.U32 R32, R104, 0x5, RZ ;  /* 0x0000000568207819 */ /* 0x000fe200000006ff */
[----:B0-----:R-:W-:Y:S01]  /*1d00*/  IMAD.WIDE.U32 R106, R18, R110, R22 ;  /* 0x0000006e126a7225 */ /* 0x001fe200078e0016 */
[C-C-:B------:R-:W-:Y:S02]  /*1d10*/  SHF.L.U64.HI R30, R110.reuse, 0x5, R111.reuse ;  /* 0x000000056e1e7819 */ /* 0x140fe4000001026f */
[C---:B------:R-:W-:Y:S01]  /*1d20*/  SHF.L.U64.HI R29, R110.reuse, 0x6, R111 ;  /* 0x000000066e1d7819 */ /* 0x040fe2000001026f */
[----:B------:R-:W-:Y:S01]  /*1d30*/  IMAD R127, R111, 0x50, RZ ;  /* 0x000000506f7f7824 */ /* 0x000fe200078e02ff */
[C---:B------:R-:W-:Y:S01]  /*1d40*/  SHF.L.U32 R27, R110.reuse, 0x6, RZ ;  /* 0x000000066e1b7819 */ /* 0x040fe200000006ff */
[----:B------:R-:W-:Y:S02]  /*1d50*/  IMAD.SHL.U32 R28, R110, 0x20, RZ ;  /* 0x000000206e1c7824 */ /* 0x000fe400078e00ff */
[----:B-1----:R-:W-:-:S04]  /*1d60*/  @P0 IMAD.HI.U32 R0, R150, R3, RZ ;  /* 0x0000000396000227 */ /* 0x002fc800078e00ff */
[----:B------:R-:W-:Y:S02]  /*1d70*/  IMAD R3, R113, R99, R6 ;  /* 0x0000006371037224 */ /* 0x000fe400078e0206 */
[----:B------:R-:W-:Y:S01]  /*1d80*/  IMAD.X R113, R11, 0x1, R117, P3 ;  /* 0x000000010b717824 */ /* 0x000fe200018e0675 */
[----:B--2---:R-:W-:Y:S02]  /*1d90*/  @P0 SHF.R.U32.HI R150, RZ, R7, R0 ;  /* 0x00000007ff960219 */ /* 0x004fe40000011600 */
[----:B------:R-:W-:Y:S02]  /*1da0*/  IADD3 R5, R5, R3, RZ ;  /* 0x0000000305057210 */ /* 0x000fe40007ffe0ff */
[----:B------:R-:W-:Y:S02]  /*1db0*/  SHF.R.S32.HI R6, RZ, 0x1f, R150 ;  /* 0x0000001fff067819 */ /* 0x000fe40000011496 */
[----:B------:R-:W-:Y:S01]  /*1dc0*/  SEL R3, RZ, 0xffffffff, P1 ;  /* 0xffffffffff037807 */ /* 0x000fe20000800000 */
[----:B------:R-:W-:Y:S01]  /*1dd0*/  IMAD.WIDE.U32 R4, R150, UR4, R4 ;  /* 0x0000000496047c25 */ /* 0x000fe2000f8e0004 */
[----:B------:R-:W-:-:S02]  /*1de0*/  ISETP.GE.AND P0, PT, R212, UR6, PT ;  /* 0x00000006d4007c0c */ /* 0x000fc4000bf06270 */
[----:B---3--:R-:W-:Y:S01]  /*1df0*/  ISETP.GE.AND P1, PT, R213, R120, PT ;  /* 0x00000078d500720c */ /* 0x008fe20003f26270 */
[----:B------:R-:W-:Y:S01]  /*1e00*/  IMAD R7, R6, UR4, RZ ;  /* 0x0000000406077c24 */ /* 0x000fe2000f8e02ff */
[----:B------:R-:W-:Y:S01]  /*1e10*/  SEL R0, RZ, 0x1, P0 ;  /* 0x00000001ff007807 */ /* 0x000fe20000000000 */
[----:B------:R-:W-:Y:S01]  /*1e20*/  IMAD.SHL.U32 R3, R3, 0x2, RZ ;  /* 0x0000000203037824 */ /* 0x000fe200078e00ff */
[----:B------:R-:W-:Y:S01]  /*1e30*/  ISETP.GE.AND P0, PT, R227, UR6, PT ;  /* 0x00000006e3007c0c */ /* 0x000fe2000bf06270 */
[----:B------:R-:W-:Y:S01]  /*1e40*/  IMAD R7, R150, UR5, R7 ;  /* 0x0000000596077c24 */ /* 0x000fe2000f8e0207 */
[----:B------:R-:W-:Y:S01]  /*1e50*/  ULDC.64 UR4, c[0x0][0xa08] ;  /* 0x0002820000047ab9 */ /* 0x000fe20000000a00 */
[----:B------:R-:W-:Y:S01]  /*1e60*/  MOV R38, R4 ;  /* 0x0000000400267202 */ /* 0x000fe20000000f00 */
[----:B------:R-:W-:Y:S01]  /*1e70*/  IMAD.MOV.U32 R4, RZ, RZ, R212 ;  /* 0x000000ffff047224 */ /* 0x000fe200078e00d4 */
[----:B------:R-:W-:Y:S01]  /*1e80*/  LOP3.LUT R0, R3, 0x2, R0, 0xe2, !PT ;  /* 0x0000000203007812 */ /* 0x000fe200078ee200 */
[----:B------:R-:W-:Y:S01]  /*1e90*/  IMAD.IADD R39, R5, 0x1, R7 ;  /* 0x0000000105277824 */ /* 0x000fe200078e0207 */
[----:B------:R-:W-:Y:S01]  /*1ea0*/  SEL R3, RZ, 0x4, P0 ;  /* 0x00000004ff037807 */ /* 0x000fe20000000000 */
[----:B------:R-:W-:Y:S01]  /*1eb0*/  IMAD R7, R6, UR8, RZ ;  /* 0x0000000806077c24 */ /* 0x000fe2000f8e02ff */
[----:B------:R-:W-:Y:S01]  /*1ec0*/  ISETP.NE.U32.AND P0, PT, RZ, UR4, PT ;  /* 0x00000004ff007c0c */ /* 0x000fe2000bf05070 */
[C---:B------:R-:W-:Y:S01]  /*1ed0*/  IMAD R6, R117.reuse, R104, RZ ;  /* 0x0000006875067224 */ /* 0x040fe200078e02ff */
[----:B------:R-:W-:Y:S01]  /*1ee0*/  LOP3.LUT R3, R0, R3, RZ, 0xfc, !PT ;  /* 0x0000000300037212 */ /* 0x000fe200078efcff */
[----:B------:R-:W-:Y:S01]  /*1ef0*/  IMAD R21, R150, UR9, R7 ;  /* 0x0000000996157c24 */ /* 0x000fe2000f8e0207 */
[----:B------:R-:W-:Y:S01]  /*1f00*/  ISETP.NE.AND.EX P0, PT, RZ, UR5, PT, P0 ;  /* 0x00000005ff007c0c */ /* 0x000fe2000bf05300 */
[----:B------:R-:W-:Y:S01]  /*1f10*/  ULDC.64 UR4, c[0x0][0x300] ;  /* 0x0000c00000047ab9 */ /* 0x000fe20000000a00 */
[----:B------:R-:W-:Y:S01]  /*1f20*/  SHF.R.S32.HI R5, RZ, 0x1f, R212 ;  /* 0x0000001fff057819 */ /* 0x000fe200000114d4 */
[----:B------:R-:W-:Y:S01]  /*1f30*/  IMAD R7, R117, R98, RZ ;  /* 0x0000006275077224 */ /* 0x000fe200078e02ff */
[----:B------:R-:W-:Y:S01]  /*1f40*/  LOP3.LUT R26, R3, 0x1, RZ, 0xc0, !PT ;  /* 0x00000001031a7812 */ /* 0x000fe200078ec0ff */
[----:B------:R-:W-:-:S02]  /*1f50*/  IMAD R15, R18, R105, R6 ;  /* 0x00000069120f7224 */ /* 0x000fc400078e0206 */
[C---:B------:R-:W-:Y:S02]  /*1f60*/  IMAD R35, R18.reuse, R99, R7 ;  /* 0x0000006312237224 */ /* 0x040fe400078e0207 */
[----:B------:R-:W-:Y:S01]  /*1f70*/  IMAD.WIDE.U32 R6, R18, R98, R4 ;  /* 0x0000006212067225 */ /* 0x000fe200078e0004 */
[----:B------:R-:W-:-:S03]  /*1f80*/  IADD3 R101, R101, R15, RZ ;  /* 0x0000000f65657210 */ /* 0x000fc60007ffe0ff */
[----:B------:R-:W-:Y:S02]  /*1f90*/  IMAD.WIDE.U32 R8, R150, UR8, R4 ;  /* 0x0000000896087c25 */ /* 0x000fe4000f8e0004 */
[----:B------:R-:W0:Y:S02]  /*1fa0*/  S2R R150, SR_TID.X ;  /* 0x0000000000967919 */ /* 0x000e240000002100 */
[----:B------:R-:W-:Y:S02]  /*1fb0*/  IMAD.IADD R9, R9, 0x1, R21 ;  /* 0x0000000109097824 */ /* 0x000fe400078e0215 */
[----:B------:R-:W-:-:S04]  /*1fc0*/  IMAD.WIDE.U32 R102, R18, R104, R4 ;  /* 0x0000006812667225 */ /* 0x000fc800078e0004 */
[----:B------:R-:W-:Y:S01]  /*1fd0*/  IMAD.WIDE.U32 R108, R18, R110, R4 ;  /* 0x0000006e126c7225 */ /* 0x000fe200078e0004 */
[----:B------:R-:W-:-:S03]  /*1fe0*/  SEL R4, R120, RZ, P1 ;  /* 0x000000ff78047207 */ /* 0x000fc60000800000 */
[----:B------:R-:W-:Y:S02]  /*1ff0*/  IMAD.IADD R103, R15, 0x1, R103 ;  /* 0x000000010f677824 */ /* 0x000fe400078e0267 */
[----:B-----5:R-:W-:-:S04]  /*2000*/  IMAD.WIDE.U32 R100, R147, R104, R100 ;  /* 0x0000006893647225 */ /* 0x020fc800078e0064 */
[----:B------:R-:W-:Y:S01]  /*2010*/  IMAD.WIDE.U32 R102, R147, R104, R102 ;  /* 0x0000006893667225 */ /* 0x000fe200078e0066 */
[----:B0-----:R-:W-:Y:S02]  /*2020*/  LEA.HI R150, R150, 0x8, RZ, 0x19 ;  /* 0x0000000896967811 */ /* 0x001fe400078fc8ff */
[----:B------:R-:W-:Y:S02]  /*2030*/  SHF.R.S32.HI R0, RZ, 0x1f, R25 ;  /* 0x0000001fff007819 */ /* 0x000fe40000011419 */
[----:B------:R-:W-:Y:S02]  /*2040*/  SEL R13, R25, RZ, !P0 ;  /* 0x000000ff190d7207 */ /* 0x000fe40004000000 */
[----:B------:R-:W-:-:S03]  /*2050*/  SEL R0, R0, RZ, !P0 ;  /* 0x000000ff00007207 */ /* 0x000fc60004000000 */
[----:B------:R-:W-:-:S04]  /*2060*/  IMAD.WIDE.U32 R38, R13, UR4, R38 ;  /* 0x000000040d267c25 */ /* 0x000fc8000f8e0026 */
[----:B------:R-:W-:Y:S01]  /*2070*/  IMAD R10, R0, UR4, RZ ;  /* 0x00000004000a7c24 */ /* 0x000fe2000f8e02ff */
[----:B------:R-:W-:Y:S01]  /*2080*/  IADD3 R36, P0, R38, R6, RZ ;  /* 0x0000000626247210 */ /* 0x000fe20007f1e0ff */
[----:B------:R-:W-:Y:S02]  /*2090*/  IMAD.IADD R6, R213, 0x1, R4 ;  /* 0x00000001d5067824 */ /* 0x000fe400078e0204 */
[----:B------:R-:W-:Y:S01]  /*20a0*/  IMAD R37, R13, UR5, R10 ;  /* 0x000000050d257c24 */ /* 0x000fe2000f8e020a */
[----:B------:R-:W-:Y:S02]  /*20b0*/  ULDC.64 UR4, c[0x0][0x328] ;  /* 0x0000ca0000047ab9 */ /* 0x000fe40000000a00 */
[----:B------:R-:W-:Y:S02]  /*20c0*/  IMAD R0, R0, UR4, RZ ;  /* 0x0000000400007c24 */ /* 0x000fe4000f8e02ff */
[----:B------:R-:W-:Y:S02]  /*20d0*/  IMAD.IADD R37, R39, 0x1, R37 ;  /* 0x0000000127257824 */ /* 0x000fe400078e0225 */
[----:B------:R-:W-:-:S02]  /*20e0*/  IMAD R41, R13, UR5, R0 ;  /* 0x000000050d297c24 */ /* 0x000fc4000f8e0200 */
[----:B------:R-:W-:Y:S01]  /*20f0*/  IMAD R0, R117, R110, RZ ;  /* 0x0000006e75007224 */ /* 0x000fe200078e02ff */
[----:B------:R-:W-:Y:S01]  /*2100*/  IADD3.X R35, R37, R7, R35, P0, !PT ;  /* 0x0000000725237210 */ /* 0x000fe200007fe423 */
[----:B------:R-:W-:Y:S01]  /*2110*/  IMAD.WIDE.U32 R96, R13, UR4, R8 ;  /* 0x000000040d607c25 */ /* 0x000fe2000f8e0008 */
[----:B------:R-:W-:-:S03]  /*2120*/  ISETP.GE.AND P0, PT, R212, R120, PT ;  /* 0x00000078d400720c */ /* 0x000fc60003f06270 */
[----:B------:R-:W-:Y:S01]  /*2130*/  IMAD R9, R18, R111, R0 ;  /* 0x0000006f12097224 */ /* 0x000fe200078e0200 */
[C---:B------:R-:W-:Y:S01]  /*2140*/  SEL R7, R120.reuse, RZ, P0 ;  /* 0x000000ff78077207 */ /* 0x040fe20000000000 */
[----:B------:R-:W-:Y:S02]  /*2150*/  IMAD.SHL.U32 R120, R120, 0x2, RZ ;  /* 0x0000000278787824 */ /* 0x000fe400078e00ff */
[----:B------:R-:W-:Y:S01]  /*2160*/  IMAD.IADD R107, R107, 0x1, R9 ;  /* 0x000000016b6b7824 */ /* 0x000fe200078e0209 */
[----:B------:R-:W-:Y:S02]  /*2170*/  IADD3 R7, R212, R7, RZ ;  /* 0x00000007d4077210 */ /* 0x000fe40007ffe0ff */
[----:B------:R-:W-:Y:S01]  /*2180*/  IADD3 R109, R9, R109, RZ ;  /* 0x0000006d096d7210 */ /* 0x000fe20007ffe0ff */
[CC--:B------:R-:W-:Y:S01]  /*2190*/  IMAD.WIDE.U32 R106, R147.reuse, R110.reuse, R106 ;  /* 0x0000006e936a7225 */ /* 0x0c0fe200078e006a */
[----:B------:R-:W-:Y:S02]  /*21a0*/  SHF.R.S32.HI R0, RZ, 0x1f, R7 ;  /* 0x0000001fff007819 */ /* 0x000fe40000011407 */
[----:B------:R-:W-:Y:S01]  /*21b0*/  SHF.R.S32.HI R9, RZ, 0x1f, R6 ;  /* 0x0000001fff097819 */ /* 0x000fe20000011406 */
[----:B------:R-:W-:Y:S01]  /*21c0*/  IMAD.WIDE.U32 R108, R147, R110, R108 ;  /* 0x0000006e936c7225 */ /* 0x000fe200078e006c */
[----:B------:R-:W-:-:S02]  /*21d0*/  LEA.HI R5, R0, R7, RZ, 0x6 ;  /* 0x0000000700057211 */ /* 0x000fc400078f30ff */
[----:B------:R-:W-:Y:S02]  /*21e0*/  LEA.HI R4, R0, R7, RZ, 0x3 ;  /* 0x0000000700047211 */ /* 0x000fe400078f18ff */
[----:B------:R-:W-:Y:S02]  /*21f0*/  SHF.R.S32.HI R0, RZ, 0x6, R5 ;  /* 0x00000006ff007819 */ /* 0x000fe40000011405 */
[--C-:B------:R-:W-:Y:S02]  /*2200*/  LOP3.LUT R5, R235, 0x38, R4.reuse, 0xf8, !PT ;  /* 0x00000038eb057812 */ /* 0x100fe400078ef804 */
[----:B------:R-:W-:Y:S01]  /*2210*/  LEA.HI R8, R9, R6, RZ, 0x3 ;  /* 0x0000000609087211 */ /* 0x000fe200078f18ff */
[C---:B------:R-:W-:Y:S01]  /*2220*/  IMAD R144, R0.reuse, 0x1400, R237 ;  /* 0x0000140000907824 */ /* 0x040fe200078e02ed */
[----:B------:R-:W-:Y:S01]  /*2230*/  LOP3.LUT R5, R5, R236, RZ, 0x3c, !PT ;  /* 0x000000ec05057212 */ /* 0x000fe200078e3cff */
[C---:B------:R-:W-:Y:S01]  /*2240*/  IMAD R142, R0.reuse, 0x1400, R233 ;  /* 0x00001400008e7824 */ /* 0x040fe200078e02e9 */
[----:B------:R-:W-:Y:S01]  /*2250*/  LEA.HI R6, R9, R6, RZ, 0x6 ;  /* 0x0000000609067211 */ /* 0x000fe200078f30ff */
[----:B------:R-:W-:Y:S01]  /*2260*/  IMAD R140, R0, 0x1400, R231 ;  /* 0x00001400008c7824 */ /* 0x000fe200078e02e7 */
[----:B------:R-:W-:Y:S01]  /*2270*/  LOP3.LUT R7, R229, 0x38, R4, 0xf8, !PT ;  /* 0x00000038e5077812 */ /* 0x000fe200078ef804 */
[----:B------:R-:W-:Y:S01]  /*2280*/  IMAD.IADD R144, R144, 0x1, R5 ;  /* 0x0000000190907824 */ /* 0x000fe200078e0205 */
[----:B------:R-:W-:-:S02]  /*2290*/  SHF.R.S32.HI R6, RZ, 0x6, R6 ;  /* 0x00000006ff067819 */ /* 0x000fc40000011406 */
[----:B------:R-:W-:Y:S02]  /*22a0*/  LOP3.LUT R5, R235, 0x38, R8, 0xf8, !PT ;  /* 0x00000038eb057812 */ /* 0x000fe400078ef808 */
[----:B------:R-:W-:Y:S01]  /*22b0*/  LOP3.LUT R9, R228, 0x38, R4, 0xf8, !PT ;  /* 0x00000038e4097812 */ /* 0x000fe200078ef804 */
[C---:B------:R-:W-:Y:S01]  /*22c0*/  IMAD R143, R6.reuse, 0x1400, R237 ;  /* 0x00001400068f7824 */ /* 0x040fe200078e02ed */
[----:B------:R-:W-:Y:S01]  /*22d0*/  LOP3.LUT R0, R5, R236, RZ, 0x3c, !PT ;  /* 0x000000ec05007212 */ /* 0x000fe200078e3cff */
[C---:B------:R-:W-:Y:S01]  /*22e0*/  IMAD R141, R6.reuse, 0x1400, R233 ;  /* 0x00001400068d7824 */ /* 0x040fe200078e02e9 */
[----:B------:R-:W-:Y:S01]  /*22f0*/  SHF.R.S32.HI R5, RZ, 0x1f, R147 ;  /* 0x0000001fff057819 */ /* 0x000fe20000011493 */
[----:B------:R-:W-:Y:S01]  /*2300*/  IMAD R133, R6, 0x1400, R231 ;  /* 0x0000140006857824 */ /* 0x000fe200078e02e7 */
[----:B------:R-:W-:Y:S01]  /*2310*/  LOP3.LUT R7, R7, R232, RZ, 0x3c, !PT ;  /* 0x000000e807077212 */ /* 0x000fe200078e3cff */
[----:B------:R-:W-:Y:S01]  /*2320*/  IMAD.IADD R143, R143, 0x1, R0 ;  /* 0x000000018f8f7824 */ /* 0x000fe200078e0200 */
[----:B------:R-:W-:Y:S01]  /*2330*/  LOP3.LUT R9, R9, R230, RZ, 0x3c, !PT ;  /* 0x000000e609097212 */ /* 0x000fe200078e3cff */
[----:B------:R-:W-:Y:S01]  /*2340*/  IMAD R0, R5, R104, RZ ;  /* 0x0000006805007224 */ /* 0x000fe200078e02ff */
[----:B------:R-:W-:Y:S01]  /*2350*/  LOP3.LUT R13, R4, 0xfffffff8, RZ, 0xc0, !PT ;  /* 0xfffffff8040d7812 */ /* 0x000fe200078ec0ff */
[----:B------:R-:W-:Y:S01]  /*2360*/  IMAD.IADD R142, R142, 0x1, R7 ;  /* 0x000000018e8e7824 */ /* 0x000fe200078e0207 */
[----:B------:R-:W-:Y:S01]  /*2370*/  IADD3 R140, R140, R9, RZ ;  /* 0x000000098c8c7210 */ /* 0x000fe20007ffe0ff */
[----:B------:R-:W-:Y:S01]  /*2380*/  IMAD R21, R147, R105, R0 ;  /* 0x0000006993157224 */ /* 0x000fe200078e0200 */
[--C-:B------:R-:W-:Y:S01]  /*2390*/  LOP3.LUT R7, R229, 0x38, R8.reuse, 0xf8, !PT ;  /* 0x00000038e5077812 */ /* 0x100fe200078ef808 */
[----:B------:R-:W-:Y:S01]  /*23a0*/  IMAD R0, R5, R110, RZ ;  /* 0x0000006e05007224 */ /* 0x000fe200078e02ff */
[----:B------:R-:W-:Y:S01]  /*23b0*/  LOP3.LUT R9, R228, 0x38, R8, 0xf8, !PT ;  /* 0x00000038e4097812 */ /* 0x000fe200078ef808 */
[----:B------:R-:W-:Y:S01]  /*23c0*/  IMAD.IADD R5, R97, 0x1, R41 ;  /* 0x0000000161057824 */ /* 0x000fe200078e0229 */
[----:B------:R-:W-:Y:S01]  /*23d0*/  LOP3.LUT R6, R7, R232, RZ, 0x3c, !PT ;  /* 0x000000e807067212 */ /* 0x000fe200078e3cff */
[----:B------:R-:W-:Y:S01]  /*23e0*/  IMAD R15, R147, R111, R0 ;  /* 0x0000006f930f7224 */ /* 0x000fe200078e0200 */
[----:B------:R-:W-:Y:S01]  /*23f0*/  SEL R0, RZ, 0x8, P2 ;  /* 0x00000008ff007807 */ /* 0x000fe20001000000 */
[----:B------:R-:W-:Y:S01]  /*2400*/  IMAD R7, R99, 0x50, RZ ;  /* 0x0000005063077824 */ /* 0x000fe200078e02ff */
[----:B------:R-:W-:Y:S01]  /*2410*/  LOP3.LUT R10, R9, R230, RZ, 0x3c, !PT ;  /* 0x000000e6090a7212 */ /* 0x000fe200078e3cff */
[----:B------:R-:W-:Y:S01]  /*2420*/  IMAD.WIDE.U32 R98, R98, 0x50, RZ ;  /* 0x0000005062627825 */ /* 0x000fe200078e00ff */
[----:B------:R-:W-:-:S02]  /*2430*/  LOP3.LUT R0, R3, R0, RZ, 0xfc, !PT ;  /* 0x0000000003007212 */ /* 0x000fc400078efcff */
[----:B------:R-:W-:Y:S01]  /*2440*/  LOP3.LUT R11, R8, 0xfffffff8, RZ, 0xc0, !PT ;  /* 0xfffffff8080b7812 */ /* 0x000fe200078ec0ff */
[----:B------:R-:W-:Y:S01]  /*2450*/  IMAD R9, R105, 0x50, RZ ;  /* 0x0000005069097824 */ /* 0x000fe200078e02ff */
[----:B------:R-:W-:Y:S01]  /*2460*/  IADD3 R133, R133, R10, RZ ;  /* 0x0000000a85857210 */ /* 0x000fe20007ffe0ff */
[----:B------:R-:W-:Y:S01]  /*2470*/  IMAD.WIDE.U32 R104, R104, 0x50, RZ ;  /* 0x0000005068687825 */ /* 0x000fe200078e00ff */
[----:B------:R-:W-:Y:S02]  /*2480*/  IADD3 R126, R99, R7, RZ ;  /* 0x00000007637e7210 */ /* 0x000fe40007ffe0ff */
[----:B------:R-:W-:Y:S01]  /*2490*/  IADD3 R25, R101, R21, RZ ;  /* 0x0000001565197210 */ /* 0x000fe20007ffe0ff */
[----:B------:R-:W-:Y:S01]  /*24a0*/  IMAD.WIDE.U32 R110, R110, 0x50, RZ ;  /* 0x000000506e6e7825 */ /* 0x000fe200078e00ff */
[----:B------:R-:W-:Y:S02]  /*24b0*/  SHF.R.S32.HI R12, RZ, 0x3, R8 ;  /* 0x00000003ff0c7819 */ /* 0x000fe40000011408 */
[----:B------:R-:W-:Y:S01]  /*24c0*/  SHF.R.S32.HI R14, RZ, 0x3, R4 ;  /* 0x00000003ff0e7819 */ /* 0x000fe20000011404 */
[----:B------:R-:W-:Y:S01]  /*24d0*/  IMAD.IADD R141, R141, 0x1, R6 ;  /* 0x000000018d8d7824 */ /* 0x000fe200078e0206 */
[C---:B------:R-:W-:Y:S01]  /*24e0*/  LOP3.LUT R10, R0.reuse, 0x2, RZ, 0xc0, !PT ;  /* 0x00000002000a7812 */ /* 0x040fe200078ec0ff */
[----:B------:R-:W-:Y:S01]  /*24f0*/  IMAD.IADD R128, R105, 0x1, R9 ;  /* 0x0000000169807824 */ /* 0x000fe200078e0209 */
[C---:B------:R-:W-:Y:S01]  /*2500*/  LOP3.LUT R9, R0.reuse, 0x4, RZ, 0xc0, !PT ;  /* 0x0000000400097812 */ /* 0x040fe200078ec0ff */
[----:B------:R-:W-:Y:S01]  /*2510*/  IMAD.IADD R20, R107, 0x1, R15 ;  /* 0x000000016b147824 */ /* 0x000fe200078e020f */
[----:B------:R-:W-:Y:S01]  /*2520*/  IADD3 R15, R15, R109, RZ ;  /* 0x0000006d0f0f7210 */ /* 0x000fe20007ffe0ff */
[----:B------:R-:W-:Y:S01]  /*2530*/  IMAD.IADD R127, R111, 0x1, R127 ;  /* 0x000000016f7f7824 */ /* 0x000fe200078e027f */
[----:B------:R-:W-:Y:S01]  /*2540*/  LOP3.LUT R8, R0, 0x8, RZ, 0xc0, !PT ;  /* 0x0000000800087812 */ /* 0x000fe200078ec0ff */
[----:B------:R-:W-:Y:S01]  /*2550*/  IMAD.IADD R21, R21, 0x1, R103 ;  /* 0x0000000115157824 */ /* 0x000fe200078e0267 */
[----:B------:R-:W-:-:S02]  /*2560*/  SHF.R.S32.HI R7, RZ, 0x1f, R13 ;  /* 0x0000001fff077819 */ /* 0x000fc4000001140d */
[----:B------:R-:W-:-:S07]  /*2570*/  SHF.R.S32.HI R6, RZ, 0x1f, R11 ;  /* 0x0000001fff067819 */ /* 0x000fce000001140b */
.L_x_567:
[----:B---3--:R-:W2:Y:S01]  /*2580*/  LDL R43, [R1+0x58] ;  /* 0x00005800012b7983 */ /* 0x008ea20000100800 */
[----:B------:R-:W0:Y:S01]  /*2590*/  LDC.64 R118, c[0x0][0x2d8] ;  /* 0x0000b600ff767b82 */ /* 0x000e220000000a00 */
[----:B------:R-:W-:Y:S01]  /*25a0*/  VIADD R45, R24, 0xffffffff ;  /* 0xffffffff182d7836 */ /* 0x000fe20000000000 */
[----:B------:R-:W-:Y:S05]  /*25b0*/  YIELD ;  /* 0x0000000000007946 */ /* 0x000fea0003800000 */
[----:B------:R-:W-:Y:S01]  /*25c0*/  SHF.R.S32.HI R42, RZ, 0x1f, R45 ;  /* 0x0000001fff2a7819 */ /* 0x000fe2000001142d */
[----:B-1----:R-:W1:Y:S01]  /*25d0*/  LDC R116, c[0x0][0x3d4] ;  /* 0x0000f500ff747b82 */ /* 0x002e620000000800 */
[-C--:B------:R-:W-:Y:S01]  /*25e0*/  IMAD R3, R126, R45.reuse, RZ ;  /* 0x0000002d7e037224 */ /* 0x080fe200078e02ff */
[----:B------:R-:W-:Y:S01]  /*25f0*/  BSSY B0, `(.L_x_460) ;  /* 0x0000766000007945 */ /* 0x000fe20003800000 */
[----:B------:R-:W-:-:S04]  /*2600*/  IMAD.WIDE.U32 R124, R98, R45, RZ ;  /* 0x0000002d627c7225 */ /* 0x000fc800078e00ff */
[----:B------:R-:W-:Y:S01]  /*2610*/  IMAD R3, R42, R98, R3 ;  /* 0x000000622a037224 */ /* 0x000fe200078e0203 */
[CC--:B------:R-:W-:Y:S02]  /*2620*/  IADD3 R40, P2, R36.reuse, R124.reuse, RZ ;  /* 0x0000007c24287210 */ /* 0x0c0fe40007f5e0ff */
[CC--:B------:R-:W-:Y:S02]  /*2630*/  IADD3 R0, P3, P4, R36.reuse, R124.reuse, R132 ;  /* 0x0000007c24007210 */ /* 0x0c0fe40007c7e084 */
[----:B------:R-:W-:Y:S02]  /*2640*/  IADD3 R92, R125, R3, RZ ;  /* 0x000000037d5c7210 */ /* 0x000fe40007ffe0ff */
[----:B------:R-:W-:Y:S02]  /*2650*/  IADD3 R4, P5, P6, R36, R124, R130 ;  /* 0x0000007c24047210 */ /* 0x000fe40007ebe082 */
[----:B------:R-:W-:Y:S01]  /*2660*/  IADD3.X R3, R35, R92, R131, P3, P4 ;  /* 0x0000005c23037210 */ /* 0x000fe20001fe8483 */
[----:B------:R-:W-:Y:S01]  /*2670*/  IMAD.X R41, R92, 0x1, R35, P2 ;  /* 0x000000015c297824 */ /* 0x000fe200010e0623 */
[----:B0-----:R-:W-:-:S02]  /*2680*/  LEA R52, P2, R0, R118, 0x1 ;  /* 0x0000007600347211 */ /* 0x001fc400078408ff */
[----:B------:R-:W-:Y:S02]  /*2690*/  IADD3.X R24, R35, R92, R129, P5, P6 ;  /* 0x0000005c23187210 */ /* 0x000fe40002fec481 */
[----:B------:R-:W-:Y:S02]  /*26a0*/  LEA.HI.X R53, R0, R119, R3, 0x1, P2 ;  /* 0x0000007700357211 */ /* 0x000fe400010f0c03 */
[----:B-1----:R-:W-:Y:S02]  /*26b0*/  ISETP.GE.AND P2, PT, R116, 0x1, PT ;  /* 0x000000017400780c */ /* 0x002fe40003f46270 */
[-C--:B------:R-:W-:Y:S02]  /*26c0*/  LEA R54, P5, R4, R118.reuse, 0x1 ;  /* 0x0000007604367211 */ /* 0x080fe400078a08ff */
[----:B------:R-:W-:Y:S02]  /*26d0*/  LEA R60, P6, R40, R118, 0x1 ;  /* 0x00000076283c7211 */ /* 0x000fe400078c08ff */
[----:B------:R-:W-:-:S02]  /*26e0*/  ISETP.GT.AND P3, PT, R45, R121, PT ;  /* 0x000000792d00720c */ /* 0x000fc40003f64270 */
[-C--:B------:R-:W-:Y:S02]  /*26f0*/  LEA.HI.X R55, R4, R119.reuse, R24, 0x1, P5 ;  /* 0x0000007704377211 */ /* 0x080fe400028f0c18 */
[----:B------:R-:W-:Y:S02]  /*2700*/  LEA.HI.X R61, R40, R119, R41, 0x1, P6 ;  /* 0x00000077283d7211 */ /* 0x000fe400030f0c29 */
[----:B------:R-:W-:Y:S02]  /*2710*/  P2R R114, PR, RZ, 0x8 ;  /* 0x00000008ff727803 */ /* 0x000fe40000000000 */
[----:B------:R-:W-:Y:S01]  /*2720*/  MOV R24, R45 ;  /* 0x0000002d00187202 */ /* 0x000fe20000000f00 */
[----:B--2---:R-:W-:-:S04]  /*2730*/  IMAD R3, R17, 0x5000, R43 ;  /* 0x0000500011037824 */ /* 0x004fc800078e022b */
[----:B------:R-:W-:Y:S01]  /*2740*/  IMAD R4, R3, 0x2, R16 ;  /* 0x0000000203047824 */ /* 0x000fe200078e0210 */
[----:B------:R-:W-:Y:S06]  /*2750*/  @!P2 BRA `(.L_x_461) ;  /* 0x00000070004ca947 */ /* 0x000fec0003800000 */
[----:B------:R-:W-:Y:S01]  /*2760*/  ULDC.U8 UR4, c[0x0][0x3f0] ;  /* 0x0000fc0000047ab9 */ /* 0x000fe20000000000 */
[-C--:B------:R-:W-:Y:S01]  /*2770*/  IMAD R3, R127, R45.reuse, RZ ;  /* 0x0000002d7f037224 */ /* 0x080fe200078e02ff */
[----:B------:R-:W-:Y:S01]  /*2780*/  ISETP.NE.AND P2, PT, RZ, UR4, PT ;  /* 0x00000004ff007c0c */ /* 0x000fe2000bf45270 */
[-C--:B------:R-:W-:Y:S02]  /*2790*/  IMAD R43, R128, R45.reuse, RZ ;  /* 0x0000002d802b7224 */ /* 0x080fe400078e02ff */
[----:B------:R-:W-:Y:S02]  /*27a0*/  IMAD R41, R42, R110, R3 ;  /* 0x0000006e2a297224 */ /* 0x000fe400078e0203 */
[----:B------:R-:W-:Y:S02]  /*27b0*/  IMAD R3, R24, -0x50, R2 ;  /* 0xffffffb018037824 */ /* 0x000fe400078e0202 */
[----:B------:R-:W-:Y:S02]  /*27c0*/  IMAD R43, R42, R104, R43 ;  /* 0x000000682a2b7224 */ /* 0x000fe400078e022b */
[----:B------:R-:W-:Y:S01]  /*27d0*/  IMAD.WIDE.U32 R90, R110, R45, RZ ;  /* 0x0000002d6e5a7225 */ /* 0x000fe200078e00ff */
[----:B------:R-:W-:-:S03]  /*27e0*/  VIMNMX R3, R3, 0x50, PT ;  /* 0x0000005003037848 */ /* 0x000fc60003fe0100 */
[----:B------:R-:W-:-:S04]  /*27f0*/  IMAD.WIDE.U32 R88, R104, R45, RZ ;  /* 0x0000002d68587225 */ /* 0x000fc800078e00ff */
[----:B------:R-:W-:Y:S02]  /*2800*/  IMAD.IADD R0, R91, 0x1, R41 ;  /* 0x000000015b007824 */ /* 0x000fe400078e0229 */
[----:B------:R-:W-:Y:S01]  /*2810*/  IMAD.IADD R115, R89, 0x1, R43 ;  /* 0x0000000159737824 */ /* 0x000fe200078e022b */
[----:B------:R-:W-:Y:S06]  /*2820*/  @!P2 BRA `(.L_x_462) ;  /* 0x000000340020a947 */ /* 0x000fec0003800000 */
[----:B------:R-:W-:Y:S01]  /*2830*/  ISETP.GE.AND P3, PT, R18, R3, PT ;  /* 0x000000031200720c */ /* 0x000fe20003f66270 */
[----:B------:R-:W-:Y:S01]  /*2840*/  BSSY B1, `(.L_x_463) ;  /* 0x000002a000017945 */ /* 0x000fe20003800000 */
        /* <DEDUP_REMOVED lines=8> */
[----:B------:R-:W-:Y:S01]  /*28d0*/  CS2R R124, SRZ ;  /* 0x00000000007c7805 */ /* 0x000fe2000001ff00 */
[----:B------:R-:W-:Y:S06]  /*28e0*/  @P3 BRA `(.L_x_464) ;  /* 0x00000000007c3947 */ /* 0x000fec0003800000 */
[----:B------:R-:W-:Y:S01]  /*28f0*/  IADD3 R41, P2, R106, R90, RZ ;  /* 0x0000005a6a297210 */ /* 0x000fe20007f5e0ff */
[----:B------:R-:W-:Y:S01]  /*2900*/  ULDC.64 UR4, c[0x0][0x3c8] ;  /* 0x0000f20000047ab9 */ /* 0x000fe20000000a00 */
[----:B------:R-:W-:Y:S02]  /*2910*/  IADD3 R43, P4, R100, R88, RZ ;  /* 0x00000058642b7210 */ /* 0x000fe40007f9e0ff */
[----:B------:R-:W-:Y:S02]  /*2920*/  CS2R R122, SRZ ;  /* 0x00000000007a7805 */ /* 0x000fe4000001ff00 */
[----:B------:R-:W-:Y:S02]  /*2930*/  IADD3.X R42, R0, R20, RZ, P2, !PT ;  /* 0x00000014002a7210 */ /* 0x000fe400017fe4ff */
[----:B------:R-:W-:Y:S02]  /*2940*/  CS2R R124, SRZ ;  /* 0x00000000007c7805 */ /* 0x000fe4000001ff00 */
[----:B------:R-:W-:Y:S01]  /*2950*/  LEA R40, P2, R41, UR4, 0x1 ;  /* 0x0000000429287c11 */ /* 0x000fe2000f8408ff */
[----:B------:R-:W-:Y:S01]  /*2960*/  IMAD.X R44, R115, 0x1, R25, P4 ;  /* 0x00000001732c7824 */ /* 0x000fe200020e0619 */
[-C--:B------:R-:W-:Y:S01]  /*2970*/  ISETP.GE.AND P5, PT, R22, R116.reuse, PT ;  /* 0x000000741600720c */ /* 0x080fe20003fa6270 */
[----:B------:R-:W-:Y:S01]  /*2980*/  ULDC.64 UR6, c[0x0][0x208] ;  /* 0x0000820000067ab9 */ /* 0x000fe20000000a00 */
[----:B------:R-:W-:Y:S01]  /*2990*/  LEA.HI.X R41, R41, UR5, R42, 0x1, P2 ;  /* 0x0000000529297c11 */ /* 0x000fe200090f0c2a */
[----:B------:R-:W-:Y:S01]  /*29a0*/  ULDC.64 UR4, c[0x0][0x3e0] ;  /* 0x0000f80000047ab9 */ /* 0x000fe20000000a00 */
[----:B------:R-:W-:-:S02]  /*29b0*/  ISETP.GE.AND P4, PT, R215, R116, PT ;  /* 0x00000074d700720c */ /* 0x000fc40003f86270 */
[----:B------:R-:W-:-:S04]  /*29c0*/  LEA R42, P2, R43, UR4, 0x1 ;  /* 0x000000042b2a7c11 */ /* 0x000fc8000f8408ff */
[----:B------:R-:W-:Y:S02]  /*29d0*/  LEA.HI.X R43, R43, UR5, R44, 0x1, P2 ;  /* 0x000000052b2b7c11 */ /* 0x000fe400090f0c2c */
[-C--:B------:R-:W-:Y:S01]  /*29e0*/  ISETP.GE.AND P2, PT, R214, R116.reuse, PT ;  /* 0x00000074d600720c */ /* 0x080fe20003f46270 */
[----:B------:R0:W5:Y:S04]  /*29f0*/  @!P5 LDG.E.64 R122, desc[UR6][R40.64] ;  /* 0x00000006287ad981 */ /* 0x000168000c1e1b00 */
[----:B------:R0:W5:Y:S01]  /*2a00*/  @!P5 LDG.E.64 R124, desc[UR6][R42.64] ;  /* 0x000000062a7cd981 */ /* 0x000162000c1e1b00 */
[----:B------:R-:W-:Y:S02]  /*2a10*/  ISETP.GE.AND P5, PT, R216, R116, PT ;  /* 0x00000074d800720c */ /* 0x000fe40003fa6270 */
[----:B------:R-:W-:-:S02]  /*2a20*/  CS2R R94, SRZ ;  /* 0x00000000005e7805 */ /* 0x000fc4000001ff00 */
[----:B------:R-:W-:Y:S02]  /*2a30*/  CS2R R86, SRZ ;  /* 0x0000000000567805 */ /* 0x000fe4000001ff00 */
[----:B------:R-:W-:Y:S02]  /*2a40*/  CS2R R82, SRZ ;  /* 0x0000000000527805 */ /* 0x000fe4000001ff00 */
[----:B------:R-:W-:Y:S02]  /*2a50*/  CS2R R118, SRZ ;  /* 0x0000000000767805 */ /* 0x000fe4000001ff00 */
[----:B------:R-:W-:Y:S02]  /*2a60*/  CS2R R92, SRZ ;  /* 0x00000000005c7805 */ /* 0x000fe4000001ff00 */
[----:B------:R-:W-:Y:S01]  /*2a70*/  CS2R R84, SRZ ;  /* 0x0000000000547805 */ /* 0x000fe2000001ff00 */
[----:B------:R0:W5:Y:S04]  /*2a80*/  @!P4 LDG.E.64 R94, desc[UR6][R40.64+0x40] ;  /* 0x00004006285ec981 */ /* 0x000168000c1e1b00 */
[----:B------:R0:W5:Y:S04]  /*2a90*/  @!P2 LDG.E.64 R86, desc[UR6][R40.64+0x80] ;  /* 0x000080062856a981 */ /* 0x000168000c1e1b00 */
[----:B------:R0:W5:Y:S04]  /*2aa0*/  @!P5 LDG.E.64 R82, desc[UR6][R40.64+0xc0] ;  /* 0x0000c0062852d981 */ /* 0x000168000c1e1b00 */
[----:B------:R0:W5:Y:S04]  /*2ab0*/  @!P4 LDG.E.64 R118, desc[UR6][R42.64+0x40] ;  /* 0x000040062a76c981 */ /* 0x000168000c1e1b00 */
[----:B------:R0:W5:Y:S04]  /*2ac0*/  @!P2 LDG.E.64 R92, desc[UR6][R42.64+0x80] ;  /* 0x000080062a5ca981 */ /* 0x000168000c1e1b00 */
[----:B------:R0:W5:Y:S02]  /*2ad0*/  @!P5 LDG.E.64 R84, desc[UR6][R42.64+0xc0] ;  /* 0x0000c0062a54d981 */ /* 0x000164000c1e1b00 */
.L_x_464:
[----:B------:R-:W-:Y:S05]  /*2ae0*/  BSYNC B1 ;  /* 0x0000000000017941 */ /* 0x000fea0003800000 */
.L_x_463:
[----:B0----5:R-:W-:Y:S01]  /*2af0*/  IMAD.MOV.U32 R40, RZ, RZ, R82 ;  /* 0x000000ffff287224 */ /* 0x021fe200078e0052 */
[----:B------:R-:W-:Y:S01]  /*2b00*/  MOV R41, R83 ;  /* 0x0000005300297202 */ /* 0x000fe20000000f00 */
[----:B------:R-:W-:Y:S01]  /*2b10*/  IMAD.MOV.U32 R42, RZ, RZ, R86 ;  /* 0x000000ffff2a7224 */ /* 0x000fe200078e0056 */
[----:B------:R-:W-:Y:S01]  /*2b20*/  ISETP.GE.AND P4, PT, R217, R3, PT ;  /* 0x00000003d900720c */ /* 0x000fe20003f86270 */
[----:B------:R-:W-:Y:S01]  /*2b30*/  BSSY B1, `(.L_x_465) ;  /* 0x000003f000017945 */ /* 0x000fe20003800000 */
[----:B------:R-:W-:Y:S01]  /*2b40*/  PRMT R162, R41, 0x5410, R40 ;  /* 0x0000541029a27816 */ /* 0x000fe20000000028 */
[----:B------:R-:W-:Y:S01]  /*2b50*/  IMAD.MOV.U32 R40, RZ, RZ, R87 ;  /* 0x000000ffff287224 */ /* 0x000fe200078e0057 */
[----:B------:R-:W-:Y:S02]  /*2b60*/  MOV R41, R94 ;  /* 0x0000005e00297202 */ /* 0x000fe40000000f00 */
[----:B------:R-:W-:Y:S02]  /*2b70*/  CS2R R70, SRZ ;  /* 0x0000000000467805 */ /* 0x000fe4000001ff00 */
[----:B------:R-:W-:-:S02]  /*2b80*/  CS2R R74, SRZ ;  /* 0x00000000004a7805 */ /* 0x000fc4000001ff00 */
[----:B------:R-:W-:Y:S02]  /*2b90*/  CS2R R78, SRZ ;  /* 0x00000000004e7805 */ /* 0x000fe4000001ff00 */
[----:B------:R-:W-:Y:S01]  /*2ba0*/  PRMT R164, R42, 0x5410, R40 ;  /* 0x000054102aa47816 */ /* 0x000fe20000000028 */
[----:B------:R-:W-:Y:S01]  /*2bb0*/  IMAD.MOV.U32 R40, RZ, RZ, R95 ;  /* 0x000000ffff287224 */ /* 0x000fe200078e005f */
[----:B------:R-:W-:Y:S01]  /*2bc0*/  CS2R R68, SRZ ;  /* 0x0000000000447805 */ /* 0x000fe2000001ff00 */
[----:B------:R-:W-:Y:S01]  /*2bd0*/  IMAD.MOV.U32 R42, RZ, RZ, R122 ;  /* 0x000000ffff2a7224 */ /* 0x000fe200078e007a */
[----:B------:R-:W-:Y:S02]  /*2be0*/  CS2R R72, SRZ ;  /* 0x0000000000487805 */ /* 0x000fe4000001ff00 */
[----:B------:R-:W-:Y:S02]  /*2bf0*/  CS2R R76, SRZ ;  /* 0x00000000004c7805 */ /* 0x000fe4000001ff00 */
[----:B------:R-:W-:Y:S01]  /*2c00*/  PRMT R165, R41, 0x5410, R40 ;  /* 0x0000541029a57816 */ /* 0x000fe20000000028 */
[----:B------:R-:W-:Y:S01]  /*2c10*/  IMAD.MOV.U32 R40, RZ, RZ, R84 ;  /* 0x000000ffff287224 */ /* 0x000fe200078e0054 */
[----:B------:R-:W-:-:S02]  /*2c20*/  MOV R41, R123 ;  /* 0x0000007b00297202 */ /* 0x000fc40000000f00 */
[----:B------:R-:W-:Y:S02]  /*2c30*/  CS2R R80, SRZ ;  /* 0x0000000000507805 */ /* 0x000fe4000001ff00 */
[----:B------:R-:W-:Y:S02]  /*2c40*/  PRMT R157, R42, 0x7610, R157 ;  /* 0x000076102a9d7816 */ /* 0x000fe4000000009d */
[----:B------:R-:W-:Y:S01]  /*2c50*/  PRMT R159, R41, 0x7610, R159 ;  /* 0x00007610299f7816 */ /* 0x000fe2000000009f */
[----:B------:R-:W-:Y:S01]  /*2c60*/  IMAD.MOV.U32 R41, RZ, RZ, R85 ;  /* 0x000000ffff297224 */ /* 0x000fe200078e0055 */
[----:B------:R-:W-:-:S04]  /*2c70*/  MOV R42, R92 ;  /* 0x0000005c002a7202 */ /* 0x000fc80000000f00 */
[----:B------:R-:W-:Y:S01]  /*2c80*/  PRMT R163, R40, 0x5410, R41 ;  /* 0x0000541028a37816 */ /* 0x000fe20000000029 */
[----:B------:R-:W-:Y:S02]  /*2c90*/  IMAD.MOV.U32 R40, RZ, RZ, R93 ;  /* 0x000000ffff287224 */ /* 0x000fe400078e005d */
[----:B------:R-:W-:-:S03]  /*2ca0*/  IMAD.MOV.U32 R41, RZ, RZ, R118 ;  /* 0x000000ffff297224 */ /* 0x000fc600078e0076 */
[----:B------:R-:W-:Y:S01]  /*2cb0*/  PRMT R166, R42, 0x5410, R40 ;  /* 0x000054102aa67816 */ /* 0x000fe20000000028 */
[----:B------:R-:W-:Y:S01]  /*2cc0*/  IMAD.MOV.U32 R42, RZ, RZ, R124 ;  /* 0x000000ffff2a7224 */ /* 0x000fe200078e007c */
[----:B------:R-:W-:-:S04]  /*2cd0*/  MOV R40, R119 ;  /* 0x0000007700287202 */ /* 0x000fc80000000f00 */
[----:B------:R-:W-:Y:S01]  /*2ce0*/  PRMT R167, R41, 0x5410, R40 ;  /* 0x0000541029a77816 */ /* 0x000fe20000000028 */
[----:B------:R-:W-:Y:S01]  /*2cf0*/  IMAD.MOV.U32 R41, RZ, RZ, R125 ;  /* 0x000000ffff297224 */ /* 0x000fe200078e007d */
[----:B------:R-:W-:-:S04]  /*2d00*/  PRMT R157, R157, 0x5410, R42 ;  /* 0x000054109d9d7816 */ /* 0x000fc8000000002a */
[----:B------:R-:W-:Y:S01]  /*2d10*/  PRMT R159, R159, 0x5410, R41 ;  /* 0x000054109f9f7816 */ /* 0x000fe20000000029 */
[----:B------:R-:W-:Y:S06]  /*2d20*/  @P4 BRA `(.L_x_466) ;  /* 0x00000000007c4947 */ /* 0x000fec0003800000 */
[----:B------:R-:W-:Y:S01]  /*2d30*/  IADD3 R41, P2, P5, R106, R90, R28 ;  /* 0x0000005a6a297210 */ /* 0x000fe20007d5e01c */
[----:B------:R-:W-:Y:S01]  /*2d40*/  ULDC.64 UR4, c[0x0][0x3c8] ;  /* 0x0000f20000047ab9 */ /* 0x000fe20000000a00 */
[----:B------:R-:W-:Y:S01]  /*2d50*/  ULDC.64 UR6, c[0x0][0x3e0] ;  /* 0x0000f80000067ab9 */ /* 0x000fe20000000a00 */
[----:B------:R-:W-:Y:S02]  /*2d60*/  CS2R R78, SRZ ;  /* 0x00000000004e7805 */ /* 0x000fe4000001ff00 */
[----:B------:R-:W-:Y:S02]  /*2d70*/  IADD3.X R46, R20, R0, R30, P2, P5 ;  /* 0x00000000142e7210 */ /* 0x000fe400017ea41e */
[----:B------:R-:W-:Y:S02]  /*2d80*/  CS2R R74, SRZ ;  /* 0x00000000004a7805 */ /* 0x000fe4000001ff00 */
[----:B------:R-:W-:Y:S02]  /*2d90*/  IADD3 R43, P2, P5, R100, R88, R32 ;  /* 0x00000058642b7210 */ /* 0x000fe40007d5e020 */
[----:B------:R-:W-:-:S02]  /*2da0*/  CS2R R80, SRZ ;  /* 0x0000000000507805 */ /* 0x000fc4000001ff00 */
[----:B------:R-:W-:Y:S01]  /*2db0*/  CS2R R76, SRZ ;  /* 0x00000000004c7805 */ /* 0x000fe2000001ff00 */
[----:B------:R-:W-:Y:S01]  /*2dc0*/  ULDC.64 UR8, c[0x0][0x208] ;  /* 0x0000820000087ab9 */ /* 0x000fe20000000a00 */
[----:B------:R-:W-:Y:S02]  /*2dd0*/  IADD3.X R44, R25, R115, R34, P2, P5 ;  /* 0x00000073192c7210 */ /* 0x000fe400017ea422 */
[----:B------:R-:W-:Y:S02]  /*2de0*/  LEA R40, P2, R41, UR4, 0x1 ;  /* 0x0000000429287c11 */ /* 0x000fe4000f8408ff */
[----:B------:R-:W-:Y:S02]  /*2df0*/  LEA R42, P5, R43, UR6, 0x1 ;  /* 0x000000062b2a7c11 */ /* 0x000fe4000f8a08ff */
[----:B------:R-:W-:Y:S02]  /*2e00*/  LEA.HI.X R41, R41, UR5, R46, 0x1, P2 ;  /* 0x0000000529297c11 */ /* 0x000fe400090f0c2e */
[----:B------:R-:W-:-:S02]  /*2e10*/  LEA.HI.X R43, R43, UR7, R44, 0x1, P5 ;  /* 0x000000072b2b7c11 */ /* 0x000fc4000a8f0c2c */
[-C--:B------:R-:W-:Y:S02]  /*2e20*/  ISETP.GE.AND P2, PT, R22, R116.reuse, PT ;  /* 0x000000741600720c */ /* 0x080fe40003f46270 */
[----:B------:R-:W-:Y:S02]  /*2e30*/  ISETP.GE.AND P5, PT, R215, R116, PT ;  /* 0x00000074d700720c */ /* 0x000fe40003fa6270 */
[----:B------:R-:W-:Y:S02]  /*2e40*/  CS2R R70, SRZ ;  /* 0x0000000000467805 */ /* 0x000fe4000001ff00 */
[----:B------:R-:W-:Y:S02]  /*2e50*/  CS2R R66, SRZ ;  /* 0x0000000000427805 */ /* 0x000fe4000001ff00 */
[----:B------:R-:W-:-:S05]  /*2e60*/  CS2R R72, SRZ ;  /* 0x0000000000487805 */ /* 0x000fca000001ff00 */
[----:B------:R0:W5:Y:S04]  /*2e70*/  @!P2 LDG.E.64 R78, desc[UR8][R40.64] ;  /* 0x00000008284ea981 */ /* 0x000168000c1e1b00 */
[----:B------:R0:W5:Y:S01]  /*2e80*/  @!P2 LDG.E.64 R80, desc[UR8][R42.64] ;  /* 0x000000082a50a981 */ /* 0x000162000c1e1b00 */
[----:B------:R-:W-:-:S03]  /*2e90*/  ISETP.GE.AND P2, PT, R214, R116, PT ;  /* 0x00000074d600720c */ /* 0x000fc60003f46270 */
[----:B------:R0:W5:Y:S04]  /*2ea0*/  @!P5 LDG.E.64 R74, desc[UR8][R40.64+0x40] ;  /* 0x00004008284ad981 */ /* 0x000168000c1e1b00 */
[----:B------:R0:W5:Y:S01]  /*2eb0*/  @!P5 LDG.E.64 R76, desc[UR8][R42.64+0x40] ;  /* 0x000040082a4cd981 */ /* 0x000162000c1e1b00 */
[----:B------:R-:W-:Y:S02]  /*2ec0*/  ISETP.GE.AND P5, PT, R216, R116, PT ;  /* 0x00000074d800720c */ /* 0x000fe40003fa6270 */
[----:B------:R-:W-:-:S03]  /*2ed0*/  CS2R R68, SRZ ;  /* 0x0000000000447805 */ /* 0x000fc6000001ff00 */
[----:B------:R0:W5:Y:S04]  /*2ee0*/  @!P2 LDG.E.64 R70, desc[UR8][R40.64+0x80] ;  /* 0x000080082846a981 */ /* 0x000168000c1e1b00 */
[----:B------:R0:W5:Y:S04]  /*2ef0*/  @!P2 LDG.E.64 R72, desc[UR8][R42.64+0x80] ;  /* 0x000080082a48a981 */ /* 0x000168000c1e1b00 */
[----:B------:R0:W5:Y:S04]  /*2f00*/  @!P5 LDG.E.64 R66, desc[UR8][R40.64+0xc0] ;  /* 0x0000c0082842d981 */ /* 0x000168000c1e1b00 */
[----:B------:R0:W5:Y:S02]  /*2f10*/  @!P5 LDG.E.64 R68, desc[UR8][R42.64+0xc0] ;  /* 0x0000c0082a44d981 */ /* 0x000164000c1e1b00 */
.L_x_466:
[----:B------:R-:W-:Y:S05]  /*2f20*/  BSYNC B1 ;  /* 0x0000000000017941 */ /* 0x000fea0003800000 */
.L_x_465:
        /* <DEDUP_REMOVED lines=9> */
[----:B------:R-:W-:Y:S01]  /*2fc0*/  CS2R R64, SRZ ;  /* 0x0000000000407805 */ /* 0x000fe2000001ff00 */
[----:B------:R-:W-:Y:S06]  /*2fd0*/  @P5 BRA `(.L_x_468) ;  /* 0x00000000007c5947 */ /* 0x000fec0003800000 */
[----:B------:R-:W-:Y:S01]  /*2fe0*/  IADD3 R90, P2, P6, R106, R27, R90 ;  /* 0x0000001b6a5a7210 */ /* 0x000fe20007e5e05a */
[----:B------:R-:W-:Y:S01]  /*2ff0*/  ULDC.64 UR4, c[0x0][0x3c8] ;  /* 0x0000f20000047ab9 */ /* 0x000fe20000000a00 */
[----:B------:R-:W-:Y:S01]  /*3000*/  ULDC.64 UR6, c[0x0][0x3e0] ;  /* 0x0000f80000067ab9 */ /* 0x000fe20000000a00 */
[----:B------:R-:W-:Y:S02]  /*3010*/  CS2R R62, SRZ ;  /* 0x00000000003e7805 */ /* 0x000fe4000001ff00 */
[----:B0-----:R-:W-:Y:S02]  /*3020*/  IADD3.X R41, R20, R29, R0, P2, P6 ;  /* 0x0000001d14297210 */ /* 0x001fe400017ec400 */
[----:B------:R-:W-:Y:S02]  /*3030*/  CS2R R64, SRZ ;  /* 0x0000000000407805 */ /* 0x000fe4000001ff00 */
[----:B------:R-:W-:Y:S01]  /*3040*/  IADD3 R88, P2, P6, R100, R31, R88 ;  /* 0x0000001f64587210 */ /* 0x000fe20007e5e058 */
[----:B------:R-:W-:-:S03]  /*3050*/  ULDC.64 UR8, c[0x0][0x208] ;  /* 0x0000820000087ab9 */ /* 0x000fc60000000a00 */
[----:B------:R-:W-:Y:S02]  /*3060*/  IADD3.X R115, R25, R33, R115, P2, P6 ;  /* 0x0000002119737210 */ /* 0x000fe400017ec473 */
[----:B------:R-:W-:-:S04]  /*3070*/  LEA R40, P2, R90, UR4, 0x1 ;  /* 0x000000045a287c11 */ /* 0x000fc8000f8408ff */
[----:B------:R-:W-:Y:S02]  /*3080*/  LEA.HI.X R41, R90, UR5, R41, 0x1, P2 ;  /* 0x000000055a297c11 */ /* 0x000fe400090f0c29 */
[----:B------:R-:W-:-:S04]  /*3090*/  LEA R42, P2, R88, UR6, 0x1 ;  /* 0x00000006582a7c11 */ /* 0x000fc8000f8408ff */
[----:B------:R-:W-:Y:S02]  /*30a0*/  LEA.HI.X R43, R88, UR7, R115, 0x1, P2 ;  /* 0x00000007582b7c11 */ /* 0x000fe400090f0c73 */
[----:B------:R-:W-:Y:S02]  /*30b0*/  ISETP.GE.AND P2, PT, R22, R116, PT ;  /* 0x000000741600720c */ /* 0x000fe40003f46270 */
[----:B------:R-:W-:Y:S02]  /*30c0*/  CS2R R56, SRZ ;  /* 0x0000000000387805 */ /* 0x000fe4000001ff00 */
[----:B------:R-:W-:-:S09]  /*30d0*/  CS2R R58, SRZ ;  /* 0x00000000003a7805 */ /* 0x000fd2000001ff00 */
[----:B------:R1:W5:Y:S04]  /*30e0*/  @!P2 LDG.E.64 R62, desc[UR8][R40.64] ;  /* 0x00000008283ea981 */ /* 0x000368000c1e1b00 */
[----:B------:R1:W5:Y:S01]  /*30f0*/  @!P2 LDG.E.64 R64, desc[UR8][R42.64] ;  /* 0x000000082a40a981 */ /* 0x000362000c1e1b00 */
        /* <DEDUP_REMOVED lines=10> */
[----:B------:R-:W-:-:S13]  /*31a0*/  ISETP.GE.AND P2, PT, R216, R116, PT ;  /* 0x00000074d800720c */ /* 0x000fda0003f46270 */
[----:B------:R1:W5:Y:S04]  /*31b0*/  @!P2 LDG.E.64 R44, desc[UR8][R40.64+0xc0] ;  /* 0x0000c008282ca981 */ /* 0x000368000c1e1b00 */
[----:B------:R1:W5:Y:S02]  /*31c0*/  @!P2 LDG.E.64 R46, desc[UR8][R42.64+0xc0] ;  /* 0x0000c0082a2ea981 */ /* 0x000364000c1e1b00 */
.L_x_468:
[----:B------:R-:W-:Y:S05]  /*31d0*/  BSYNC B1 ;  /* 0x0000000000017941 */ /* 0x000fea0003800000 */
.L_x_467:
[----:B01---5:R-:W-:Y:S01]  /*31e0*/  IMAD.MOV.U32 R40, RZ, RZ, R67 ;  /* 0x000000ffff287224 */ /* 0x023fe200078e0043 */
[----:B------:R-:W-:Y:S01]  /*31f0*/  MOV R0, R66 ;  /* 0x0000004200007202 */ /* 0x000fe20000000f00 */
[----:B------:R-:W-:Y:S01]  /*3200*/  IMAD.MOV.U32 R41, RZ, RZ, R70 ;  /* 0x000000ffff297224 */ /* 0x000fe200078e0046 */
[----:B------:R-:W-:Y:S02]  /*3210*/  MOV R42, R71 ;  /* 0x00000047002a7202 */ /* 0x000fe40000000f00 */
[----:B------:R-:W-:Y:S01]  /*3220*/  PRMT R138, R0, 0x5410, R40 ;  /* 0x00005410008a7816 */ /* 0x000fe20000000028 */
[----:B------:R-:W-:Y:S01]  /*3230*/  IMAD.MOV.U32 R0, RZ, RZ, R74 ;  /* 0x000000ffff007224 */ /* 0x000fe200078e004a */
[----:B------:R-:W-:Y:S01]  /*3240*/  PRMT R145, R41, 0x5410, R42 ;  /* 0x0000541029917816 */ /* 0x000fe2000000002a */
[----:B------:R-:W-:Y:S01]  /*3250*/  IMAD.MOV.U32 R40, RZ, RZ, R75 ;  /* 0x000000ffff287224 */ /* 0x000fe200078e004b */
[----:B------:R-:W-:Y:S01]  /*3260*/  MOV R41, R78 ;  /* 0x0000004e00297202 */ /* 0x000fe20000000f00 */
[----:B------:R-:W-:Y:S01]  /*3270*/  IMAD.MOV.U32 R42, RZ, RZ, R79 ;  /* 0x000000ffff2a7224 */ /* 0x000fe200078e004f */
[----:B------:R-:W-:-:S02]  /*3280*/  ISETP.NE.AND P2, PT, R221, 0x3, PT ;  /* 0x00000003dd00780c */ /* 0x000fc40003f45270 */
[----:B------:R-:W-:Y:S01]  /*3290*/  PRMT R152, R0, 0x5410, R40 ;  /* 0x0000541000987816 */ /* 0x000fe20000000028 */
[----:B------:R-:W-:Y:S01]  /*32a0*/  IMAD.MOV.U32 R0, RZ, RZ, R68 ;  /* 0x000000ffff007224 */ /* 0x000fe200078e0044 */
[----:B------:R-:W-:Y:S01]  /*32b0*/  PRMT R161, R161, 0x5410, R41 ;  /* 0x00005410a1a17816 */ /* 0x000fe20000000029 */
[----:B------:R-:W-:Y:S01]  /*32c0*/  IMAD.MOV.U32 R41, RZ, RZ, R72 ;  /* 0x000000ffff297224 */ /* 0x000fe200078e0048 */
[----:B------:R-:W-:Y:S01]  /*32d0*/  PRMT R160, R42, 0x7610, R160 ;  /* 0x000076102aa07816 */ /* 0x000fe200000000a0 */
[----:B------:R-:W-:Y:S01]  /*32e0*/  IMAD.MOV.U32 R42, RZ, RZ, R73 ;  /* 0x000000ffff2a7224 */ /* 0x000fe200078e0049 */
[----:B------:R-:W-:-:S04]  /*32f0*/  MOV R40, R69 ;  /* 0x0000004500287202 */ /* 0x000fc80000000f00 */
[----:B------:R-:W-:Y:S01]  /*3300*/  PRMT R139, R0, 0x5410, R40 ;  /* 0x00005410008b7816 */ /* 0x000fe20000000028 */
[----:B------:R-:W-:Y:S01]  /*3310*/  IMAD.MOV.U32 R40, RZ, RZ, R77 ;  /* 0x000000ffff287224 */ /* 0x000fe200078e004d */
[----:B------:R-:W-:Y:S01]  /*3320*/  PRMT R146, R41, 0x5410, R42 ;  /* 0x0000541029927816 */ /* 0x000fe2000000002a */
[----:B------:R-:W-:Y:S01]  /*3330*/  IMAD.MOV.U32 R41, RZ, RZ, R80 ;  /* 0x000000ffff297224 */ /* 0x000fe200078e0050 */
[----:B------:R-:W-:Y:S02]  /*3340*/  MOV R0, R76 ;  /* 0x0000004c00007202 */ /* 0x000fe40000000f00 */
[----:B------:R-:W-:Y:S02]  /*3350*/  MOV R42, R81 ;  /* 0x00000051002a7202 */ /* 0x000fe40000000f00 */
[----:B------:R-:W-:Y:S01]  /*3360*/  PRMT R153, R0, 0x5410, R40 ;  /* 0x0000541000997816 */ /* 0x000fe20000000028 */
[----:B------:R-:W-:Y:S01]  /*3370*/  IMAD.MOV.U32 R0, RZ, RZ, R44 ;  /* 0x000000ffff007224 */ /* 0x000fe200078e002c */
[----:B------:R-:W-:Y:S01]  /*3380*/  PRMT R160, R160, 0x5410, R42 ;  /* 0x00005410a0a07816 */ /* 0x000fe2000000002a */
[----:B------:R-:W-:Y:S01]  /*3390*/  IMAD.MOV.U32 R40, RZ, RZ, R45 ;  /* 0x000000ffff287224 */ /* 0x000fe200078e002d */
[----:B------:R-:W-:Y:S01]  /*33a0*/  PRMT R161, R41, 0x7610, R161 ;  /* 0x0000761029a17816 */ /* 0x000fe200000000a1 */
[----:B------:R-:W-:Y:S01]  /*33b0*/  IMAD.MOV.U32 R42, RZ, RZ, R51 ;  /* 0x000000ffff2a7224 */ /* 0x000fe200078e0033 */
[----:B------:R-:W-:-:S02]  /*33c0*/  MOV R41, R50 ;  /* 0x0000003200297202 */ /* 0x000fc40000000f00 */
[----:B------:R-:W-:Y:S01]  /*33d0*/  PRMT R88, R0, 0x5410, R40 ;  /* 0x0000541000587816 */ /* 0x000fe20000000028 */
[----:B------:R-:W-:Y:S01]  /*33e0*/  IMAD.MOV.U32 R40, RZ, RZ, R62 ;  /* 0x000000ffff287224 */ /* 0x000fe200078e003e */
[----:B------:R-:W-:Y:S01]  /*33f0*/  PRMT R90, R41, 0x5410, R42 ;  /* 0x00005410295a7816 */ /* 0x000fe2000000002a */
[----:B------:R-:W-:Y:S01]  /*3400*/  IMAD.MOV.U32 R42, RZ, RZ, R56 ;  /* 0x000000ffff2a7224 */ /* 0x000fe200078e0038 */
[----:B------:R-:W-:Y:S01]  /*3410*/  MOV R41, R57 ;  /* 0x0000003900297202 */ /* 0x000fe20000000f00 */
[----:B------:R-:W-:-:S03]  /*3420*/  IMAD.MOV.U32 R0, RZ, RZ, R63 ;  /* 0x000000ffff007224 */ /* 0x000fc600078e003f */
        /* <DEDUP_REMOVED lines=10> */
[----:B------:R-:W-:Y:S01]  /*34d0*/  MOV R40, R64 ;  /* 0x0000004000287202 */ /* 0x000fe20000000f00 */
[----:B------:R-:W-:-:S03]  /*34e0*/  IMAD.MOV.U32 R0, RZ, RZ, R65 ;  /* 0x000000ffff007224 */ /* 0x000fc600078e0041 */
[----:B------:R-:W-:Y:S02]  /*34f0*/  PRMT R135, R42, 0x5410, R41 ;  /* 0x000054102a877816 */ /* 0x000fe40000000029 */
[----:B------:R-:W-:Y:S01]  /*3500*/  PRMT R137, R40, 0x5410, R0 ;  /* 0x0000541028897816 */ /* 0x000fe20000000000 */
[----:B------:R-:W-:Y:S06]  /*3510*/  @!P2 BRA `(.L_x_469) ;  /* 0x000000000004a947 */ /* 0x000fec0003800000 */
[----:B------:R-:W-:Y:S01]  /*3520*/  BPT.TRAP 0x1 ;  /* 0x000000040000795c */ /* 0x000fe20000300000 */
.L_x_469:
[----:B------:R-:W-:Y:S01]  /*3530*/  IMAD R0, R17, 0x8, R16 ;  /* 0x0000000811007824 */ /* 0x000fe200078e0210 */
[----:B------:R-:W-:Y:S01]  /*3540*/  SHF.L.U32 R115, R219, 0x1f, RZ ;  /* 0x0000001fdb737819 */ /* 0x000fe200000006ff */
[----:B------:R-:W-:Y:S03]  /*3550*/  BSSY B1, `(.L_x_470) ;  /* 0x0000003000017945 */ /* 0x000fe60003800000 */
[----:B------:R-:W0:Y:S02]  /*3560*/  SYNCS.PHASECHK.TRANS64.TRYWAIT P6, [R0+URZ+0x38890], R115 ;  /* 0x03889073000075a7 */ /* 0x000e2400080c017f */
[----:B0-----:R-:W-:Y:S05]  /*3570*/  @!P6 BRA `(.L_x_471) ;  /* 0x000002180054e947 */ /* 0x001fea0003800000 */
.L_x_786:
[----:B------:R-:W-:Y:S05]  /*3580*/  BSYNC B1 ;  /* 0x0000000000017941 */ /* 0x000fea0003800000 */
.L_x_470:
[----:B------:R-:W-:Y:S04]  /*3590*/  BSSY B1, `(.L_x_472) ;  /* 0x00000cf000017945 */ /* 0x000fe80003800000 */
[----:B------:R-:W-:Y:S05]  /*35a0*/  @P3 BRA `(.L_x_473) ;  /* 0x0000000c00343947 */ /* 0x000fea0003800000 */
[----:B------:R-:W-:Y:S01]  /*35b0*/  ISETP.NE.AND P3, PT, R26, RZ, PT ;  /* 0x000000ff1a00720c */ /* 0x000fe20003f65270 */
[----:B------:R-:W-:-:S12]  /*35c0*/  BSSY B2, `(.L_x_474) ;  /* 0x0000032000027945 */ /* 0x000fd80003800000 */
[----:B------:R-:W-:Y:S05]  /*35d0*/  @!P3 BRA `(.L_x_475) ;  /* 0x0000000000c0b947 */ /* 0x000fea0003800000 */
[----:B------:R1:W2:Y:S01]  /*35e0*/  LDS.128 R40, [R4+0x24400] ;  /* 0x0244000004287984 */ /* 0x0002a20000000c00 */
[----:B------:R-:W-:Y:S01]  /*35f0*/  ISETP.GE.AND P3, PT, R22, R116, PT ;  /* 0x000000741600720c */ /* 0x000fe20003f66270 */
[----:B------:R-:W-:-:S12]  /*3600*/  BSSY B3, `(.L_x_476) ;  /* 0x000002b000037945 */ /* 0x000fd80003800000 */
[----:B-1----:R-:W-:Y:S05]  /*3610*/  @P3 BRA `(.L_x_477) ;  /* 0x0000000000a43947 */ /* 0x002fea0003800000 */
[--C-:B------:R-:W-:Y:S01]  /*3620*/  SHF.R.U64 R154, R122, 0x10, R123.reuse ;  /* 0x000000107a9a7819 */ /* 0x100fe2000000127b */
[--C-:B--2---:R-:W-:Y:S01]  /*3630*/  HADD2.F32 R156, -RZ, R43.reuse.H0_H0 ;  /* 0x2000002bff9c7230 */ /* 0x104fe20000004100 */
[----:B------:R-:W-:Y:S02]  /*3640*/  SHF.R.U32.HI R122, RZ, 0x10, R123 ;  /* 0x00000010ff7a7819 */ /* 0x000fe4000001167b */
[--C-:B------:R-:W-:Y:S01]  /*3650*/  SHF.R.U32.HI R155, RZ, 0x10, R125.reuse ;  /* 0x00000010ff9b7819 */ /* 0x100fe2000001167d */
[----:B------:R-:W-:Y:S01]  /*3660*/  HADD2.F32 R154, -RZ, R154.H0_H0 ;  /* 0x2000009aff9a7230 */ /* 0x000fe20000004100 */
[----:B------:R-:W-:Y:S01]  /*3670*/  SHF.R.U64 R123, R124, 0x10, R125 ;  /* 0x000000107c7b7819 */ /* 0x000fe2000000127d */
[----:B------:R-:W-:Y:S02]  /*3680*/  HADD2.F32 R124, -RZ, R43.H1_H1 ;  /* 0x3000002bff7c7230 */ /* 0x000fe40000004100 */
[----:B------:R-:W-:Y:S02]  /*3690*/  HADD2.F32 R155, -RZ, R155.H0_H0 ;  /* 0x2000009bff9b7230 */ /* 0x000fe40000004100 */
[----:B------:R-:W-:-:S02]  /*36a0*/  HADD2.F32 R158, -RZ, R123.H0_H0 ;  /* 0x2000007bff9e7230 */ /* 0x000fc40000004100 */
[--C-:B------:R-:W-:Y:S02]  /*36b0*/  HADD2.F32 R123, -RZ, R41.reuse.H1_H1 ;  /* 0x30000029ff7b7230 */ /* 0x100fe40000004100 */
[-C--:B------:R-:W-:Y:S01]  /*36c0*/  FMUL.FTZ R43, R124, R155.reuse ;  /* 0x0000009b7c2b7220 */ /* 0x080fe20000410000 */
[----:B------:R-:W-:Y:S02]  /*36d0*/  HADD2.F32 R41, -RZ, R41.H0_H0 ;  /* 0x20000029ff297230 */ /* 0x000fe40000004100 */
[C---:B------:R-:W-:Y:S01]  /*36e0*/  FMUL.FTZ R155, R156.reuse, R155 ;  /* 0x0000009b9c9b7220 */ /* 0x040fe20000410000 */
[----:B------:R-:W-:Y:S02]  /*36f0*/  HADD2.F32 R125, -RZ, R122.H0_H0 ;  /* 0x2000007aff7d7230 */ /* 0x000fe40000004100 */
[-C--:B------:R-:W-:Y:S01]  /*3700*/  FMUL.FTZ R122, R123, R158.reuse ;  /* 0x0000009e7b7a7220 */ /* 0x080fe20000410000 */
[C---:B------:R-:W-:Y:S02]  /*3710*/  FMUL.FTZ R158, R41.reuse, R158 ;  /* 0x0000009e299e7220 */ /* 0x040fe40000410000 */
[-C--:B------:R-:W-:Y:S01]  /*3720*/  FFMA.FTZ R43, R156, R125.reuse, -R43 ;  /* 0x0000007d9c2b7223 */ /* 0x080fe2000001082b */
[----:B------:R-:W-:Y:S01]  /*3730*/  FFMA.FTZ R124, R124, R125, R155 ;  /* 0x0000007d7c7c7223 */ /* 0x000fe2000001009b */
[----:B------:R-:W-:Y:S01]  /*3740*/  FFMA.FTZ R41, R41, R154, -R122 ;  /* 0x0000009a29297223 */ /* 0x000fe2000001087a */
[----:B------:R-:W-:-:S02]  /*3750*/  HADD2.F32 R125, -RZ, R157.H1_H1 ;  /* 0x3000009dff7d7230 */ /* 0x000fc40000004100 */
[----:B------:R-:W-:Y:S01]  /*3760*/  FFMA.FTZ R122, R123, R154, R158 ;  /* 0x0000009a7b7a7223 */ /* 0x000fe2000001009e */
[--C-:B------:R-:W-:Y:S01]  /*3770*/  HADD2.F32 R155, -RZ, R40.reuse.H1_H1 ;  /* 0x30000028ff9b7230 */ /* 0x100fe20000004100 */
[----:B------:R-:W-:Y:S01]  /*3780*/  F2FP.F16.F32.PACK_AB R43, R124, R43 ;  /* 0x0000002b7c2b723e */ /* 0x000fe200000000ff */
[----:B------:R-:W-:Y:S02]  /*3790*/  HADD2.F32 R156, -RZ, R40.H0_H0 ;  /* 0x20000028ff9c7230 */ /* 0x000fe40000004100 */
[----:B------:R-:W-:Y:S01]  /*37a0*/  HADD2.F32 R123, -RZ, R159.H1_H1 ;  /* 0x3000009fff7b7230 */ /* 0x000fe20000004100 */
[----:B------:R-:W-:Y:S01]  /*37b0*/  F2FP.F16.F32.PACK_AB R41, R122, R41 ;  /* 0x000000297a29723e */ /* 0x000fe200000000ff */
[--C-:B------:R-:W-:Y:S02]  /*37c0*/  HADD2.F32 R40, -RZ, R42.reuse.H1_H1 ;  /* 0x3000002aff287230 */ /* 0x100fe40000004100 */
[----:B------:R-:W-:Y:S01]  /*37d0*/  FMUL.FTZ R158, R156, R125 ;  /* 0x0000007d9c9e7220 */ /* 0x000fe20000410000 */
[----:B------:R-:W-:-:S02]  /*37e0*/  HADD2.F32 R42, -RZ, R42.H0_H0 ;  /* 0x2000002aff2a7230 */ /* 0x000fc40000004100 */
[----:B------:R-:W-:Y:S02]  /*37f0*/  HADD2.F32 R154, -RZ, R157.H0_H0 ;  /* 0x2000009dff9a7230 */ /* 0x000fe40000004100 */
[C---:B------:R-:W-:Y:S01]  /*3800*/  FMUL.FTZ R157, R155.reuse, R125 ;  /* 0x0000007d9b9d7220 */ /* 0x040fe20000410000 */
[----:B------:R-:W-:Y:S02]  /*3810*/  HADD2.F32 R159, -RZ, R159.H0_H0 ;  /* 0x2000009fff9f7230 */ /* 0x000fe40000004100 */
[-C--:B------:R-:W-:Y:S01]  /*3820*/  FMUL.FTZ R125, R40, R123.reuse ;  /* 0x0000007b287d7220 */ /* 0x080fe20000410000 */
[----:B------:R-:W-:Y:S01]  /*3830*/  FMUL.FTZ R123, R42, R123 ;  /* 0x0000007b2a7b7220 */ /* 0x000fe20000410000 */
[-C--:B------:R-:W-:Y:S01]  /*3840*/  FFMA.FTZ R157, R156, R154.reuse, -R157 ;  /* 0x0000009a9c9d7223 */ /* 0x080fe2000001089d */
[----:B------:R-:W-:Y:S01]  /*3850*/  FFMA.FTZ R158, R155, R154, R158 ;  /* 0x0000009a9b9e7223 */ /* 0x000fe2000001009e */
[-C--:B------:R-:W-:Y:S01]  /*3860*/  FFMA.FTZ R125, R42, R159.reuse, -R125 ;  /* 0x0000009f2a7d7223 */ /* 0x080fe2000001087d */
[----:B------:R-:W-:-:S03]  /*3870*/  FFMA.FTZ R40, R40, R159, R123 ;  /* 0x0000009f28287223 */ /* 0x000fc6000001007b */
[----:B------:R-:W-:Y:S02]  /*3880*/  F2FP.F16.F32.PACK_AB R158, R158, R157 ;  /* 0x0000009d9e9e723e */ /* 0x000fe400000000ff */
[----:B------:R-:W-:Y:S02]  /*3890*/  F2FP.F16.F32.PACK_AB R42, R40, R125 ;  /* 0x0000007d282a723e */ /* 0x000fe400000000ff */
[----:B------:R-:W-:-:S07]  /*38a0*/  MOV R40, R158 ;  /* 0x0000009e00287202 */ /* 0x000fce0000000f00 */
.L_x_477:
[----:B------:R-:W-:Y:S05]  /*38b0*/  BSYNC B3 ;  /* 0x0000000000037941 */ /* 0x000fea0003800000 */
.L_x_476:
[----:B------:R-:W-:Y:S02]  /*38c0*/  ULDC.64 UR4, c[0x0][0x208] ;  /* 0x0000820000047ab9 */ /* 0x000fe40000000a00 */
[----:B--2---:R1:W-:Y:S03]  /*38d0*/  STG.E.128 desc[UR4][R60.64], R40 ;  /* 0x000000283c007986 */ /* 0x0043e6000c101d04 */
.L_x_475:
[----:B------:R-:W-:Y:S05]  /*38e0*/  BSYNC B2 ;  /* 0x0000000000027941 */ /* 0x000fea0003800000 */
.L_x_474:
[----:B------:R-:W-:Y:S01]  /*38f0*/  ISETP.NE.AND P3, PT, R10, RZ, PT ;  /* 0x000000ff0a00720c */ /* 0x000fe20003f65270 */
[----:B------:R-:W-:-:S12]  /*3900*/  BSSY B2, `(.L_x_478) ;  /* 0x0000032000027945 */ /* 0x000fd80003800000 */
[----:B------:R-:W-:Y:S05]  /*3910*/  @!P3 BRA `(.L_x_479) ;  /* 0x0000000000c0b947 */ /* 0x000fea0003800000 */
[----:B-1----:R1:W2:Y:S01]  /*3920*/  LDS.128 R40, [R4+0x26c00] ;  /* 0x026c000004287984 */ /* 0x0022a20000000c00 */
[----:B------:R-:W-:Y:S01]  /*3930*/  ISETP.GE.AND P3, PT, R215, R116, PT ;  /* 0x00000074d700720c */ /* 0x000fe20003f66270 */
[----:B------:R-:W-:-:S12]  /*3940*/  BSSY B3, `(.L_x_480) ;  /* 0x000002b000037945 */ /* 0x000fd80003800000 */
[----:B-1----:R-:W-:Y:S05]  /*3950*/  @P3 BRA `(.L_x_481) ;  /* 0x0000000000a43947 */ /* 0x002fea0003800000 */
[----:B------:R-:W-:Y:S01]  /*3960*/  SHF.R.U64 R122, R94, 0x10, R95 ;  /* 0x000000105e7a7819 */ /* 0x000fe2000000125f */
[----:B--2---:R-:W-:Y:S01]  /*3970*/  HADD2.F32 R124, -RZ, R43.H0_H0 ;  /* 0x2000002bff7c7230 */ /* 0x004fe20000004100 */
[----:B------:R-:W-:Y:S01]  /*3980*/  SHF.R.U32.HI R123, RZ, 0x10, R119 ;  /* 0x00000010ff7b7819 */ /* 0x000fe20000011677 */
[----:B------:R-:W-:Y:S01]  /*3990*/  HADD2.F32 R155, -RZ, R165.H1_H1 ;  /* 0x300000a5ff9b7230 */ /* 0x000fe20000004100 */
[----:B------:R-:W-:Y:S01]  /*39a0*/  SHF.R.U32.HI R94, RZ, 0x10, R95 ;  /* 0x00000010ff5e7819 */ /* 0x000fe2000001165f */
[----:B------:R-:W-:Y:S01]  /*39b0*/  HADD2.F32 R122, -RZ, R122.H0_H0 ;  /* 0x2000007aff7a7230 */ /* 0x000fe20000004100 */
[----:B------:R-:W-:Y:S01]  /*39c0*/  SHF.R.U64 R95, R118, 0x10, R119 ;  /* 0x00000010765f7819 */ /* 0x000fe20000001277 */
[----:B------:R-:W-:Y:S02]  /*39d0*/  HADD2.F32 R123, -RZ, R123.H0_H0 ;  /* 0x2000007bff7b7230 */ /* 0x000fe40000004100 */
[----:B------:R-:W-:Y:S02]  /*39e0*/  HADD2.F32 R118, -RZ, R43.H1_H1 ;  /* 0x3000002bff767230 */ /* 0x000fe40000004100 */
[----:B------:R-:W-:-:S02]  /*39f0*/  HADD2.F32 R154, -RZ, R95.H0_H0 ;  /* 0x2000005fff9a7230 */ /* 0x000fc40000004100 */
[--C-:B------:R-:W-:Y:S02]  /*3a00*/  HADD2.F32 R95, -RZ, R41.reuse.H1_H1 ;  /* 0x30000029ff5f7230 */ /* 0x100fe40000004100 */
[-C--:B------:R-:W-:Y:S01]  /*3a10*/  FMUL.FTZ R43, R118, R123.reuse ;  /* 0x0000007b762b7220 */ /* 0x080fe20000410000 */
[----:B------:R-:W-:Y:S02]  /*3a20*/  HADD2.F32 R41, -RZ, R41.H0_H0 ;  /* 0x20000029ff297230 */ /* 0x000fe40000004100 */
[C---:B------:R-:W-:Y:S01]  /*3a30*/  FMUL.FTZ R123, R124.reuse, R123 ;  /* 0x0000007b7c7b7220 */ /* 0x040fe20000410000 */
[----:B------:R-:W-:Y:S02]  /*3a40*/  HADD2.F32 R119, -RZ, R94.H0_H0 ;  /* 0x2000005eff777230 */ /* 0x000fe40000004100 */
[-C--:B------:R-:W-:Y:S01]  /*3a50*/  FMUL.FTZ R94, R95, R154.reuse ;  /* 0x0000009a5f5e7220 */ /* 0x080fe20000410000 */
[----:B------:R-:W-:Y:S02]  /*3a60*/  FMUL.FTZ R154, R41, R154 ;  /* 0x0000009a299a7220 */ /* 0x000fe40000410000 */
[-C--:B------:R-:W-:Y:S01]  /*3a70*/  FFMA.FTZ R43, R124, R119.reuse, -R43 ;  /* 0x000000777c2b7223 */ /* 0x080fe2000001082b */
[----:B------:R-:W-:Y:S01]  /*3a80*/  FFMA.FTZ R118, R118, R119, R123 ;  /* 0x0000007776767223 */ /* 0x000fe2000001007b */
[----:B------:R-:W-:-:S02]  /*3a90*/  HADD2.F32 R119, -RZ, R167.H0_H0 ;  /* 0x200000a7ff777230 */ /* 0x000fc40000004100 */
[-C--:B------:R-:W-:Y:S01]  /*3aa0*/  FFMA.FTZ R41, R41, R122.reuse, -R94 ;  /* 0x0000007a29297223 */ /* 0x080fe2000001085e */
[--C-:B------:R-:W-:Y:S02]  /*3ab0*/  HADD2.F32 R123, -RZ, R40.reuse.H1_H1 ;  /* 0x30000028ff7b7230 */ /* 0x100fe40000004100 */
[----:B------:R-:W-:Y:S01]  /*3ac0*/  FFMA.FTZ R94, R95, R122, R154 ;  /* 0x0000007a5f5e7223 */ /* 0x000fe2000001009a */
[----:B------:R-:W-:Y:S01]  /*3ad0*/  HADD2.F32 R124, -RZ, R40.H0_H0 ;  /* 0x20000028ff7c7230 */ /* 0x000fe20000004100 */
[----:B------:R-:W-:Y:S01]  /*3ae0*/  F2FP.F16.F32.PACK_AB R43, R118, R43 ;  /* 0x0000002b762b723e */ /* 0x000fe200000000ff */
[----:B------:R-:W-:Y:S02]  /*3af0*/  HADD2.F32 R95, -RZ, R167.H1_H1 ;  /* 0x300000a7ff5f7230 */ /* 0x000fe40000004100 */
[-C--:B------:R-:W-:Y:S01]  /*3b00*/  FMUL.FTZ R125, R123, R119.reuse ;  /* 0x000000777b7d7220 */ /* 0x080fe20000410000 */
[--C-:B------:R-:W-:Y:S02]  /*3b10*/  HADD2.F32 R40, -RZ, R42.reuse.H1_H1 ;  /* 0x3000002aff287230 */ /* 0x100fe40000004100 */
[----:B------:R-:W-:Y:S01]  /*3b20*/  FMUL.FTZ R154, R124, R119 ;  /* 0x000000777c9a7220 */ /* 0x000fe20000410000 */
[----:B------:R-:W-:Y:S01]  /*3b30*/  HADD2.F32 R122, -RZ, R165.H0_H0 ;  /* 0x200000a5ff7a7230 */ /* 0x000fe20000004100 */
[----:B------:R-:W-:Y:S01]  /*3b40*/  F2FP.F16.F32.PACK_AB R41, R94, R41 ;  /* 0x000000295e29723e */ /* 0x000fe200000000ff */
[----:B------:R-:W-:-:S02]  /*3b50*/  HADD2.F32 R42, -RZ, R42.H0_H0 ;  /* 0x2000002aff2a7230 */ /* 0x000fc40000004100 */
[-C--:B------:R-:W-:Y:S01]  /*3b60*/  FMUL.FTZ R119, R40, R95.reuse ;  /* 0x0000005f28777220 */ /* 0x080fe20000410000 */
[-C--:B------:R-:W-:Y:S01]  /*3b70*/  FFMA.FTZ R125, R124, R122.reuse, -R125 ;  /* 0x0000007a7c7d7223 */ /* 0x080fe2000001087d */
[----:B------:R-:W-:Y:S01]  /*3b80*/  FFMA.FTZ R154, R123, R122, R154 ;  /* 0x0000007a7b9a7223 */ /* 0x000fe2000001009a */
[C---:B------:R-:W-:Y:S01]  /*3b90*/  FMUL.FTZ R95, R42.reuse, R95 ;  /* 0x0000005f2a5f7220 */ /* 0x040fe20000410000 */
[----:B------:R-:W-:-:S03]  /*3ba0*/  FFMA.FTZ R119, R42, R155, -R119 ;  /* 0x0000009b2a777223 */ /* 0x000fc60000010877 */
[----:B------:R-:W-:Y:S01]  /*3bb0*/  FFMA.FTZ R40, R40, R155, R95 ;  /* 0x0000009b28287223 */ /* 0x000fe2000001005f */
[----:B------:R-:W-:-:S04]  /*3bc0*/  F2FP.F16.F32.PACK_AB R154, R154, R125 ;  /* 0x0000007d9a9a723e */ /* 0x000fc800000000ff */
[----:B------:R-:W-:Y:S01]  /*3bd0*/  F2FP.F16.F32.PACK_AB R42, R40, R119 ;  /* 0x00000077282a723e */ /* 0x000fe200000000ff */
[----:B------:R-:W-:-:S07]  /*3be0*/  IMAD.MOV.U32 R40, RZ, RZ, R154 ;  /* 0x000000ffff287224 */ /* 0x000fce00078e009a */
.L_x_481:
[----:B------:R-:W-:Y:S05]  /*3bf0*/  BSYNC B3 ;  /* 0x0000000000037941 */ /* 0x000fea0003800000 */
.L_x_480:
[----:B------:R-:W-:Y:S02]  /*3c00*/  ULDC.64 UR4, c[0x0][0x208] ;  /* 0x0000820000047ab9 */ /* 0x000fe40000000a00 */
[----:B--2---:R2:W-:Y:S03]  /*3c10*/  STG.E.128 desc[UR4][R60.64+0x80], R40 ;  /* 0x000080283c007986 */ /* 0x0045e6000c101d04 */
.L_x_479:
[----:B------:R-:W-:Y:S05]  /*3c20*/  BSYNC B2 ;  /* 0x0000000000027941 */ /* 0x000fea0003800000 */
.L_x_478:
[----:B------:R-:W-:Y:S01]  /*3c30*/  ISETP.NE.AND P3, PT, R9, RZ, PT ;  /* 0x000000ff0900720c */ /* 0x000fe20003f65270 */
[----:B------:R-:W-:-:S12]  /*3c40*/  BSSY B2, `(.L_x_482) ;  /* 0x0000031000027945 */ /* 0x000fd80003800000 */
[----:B------:R-:W-:Y:S05]  /*3c50*/  @!P3 BRA `(.L_x_483) ;  /* 0x0000000000bcb947 */ /* 0x000fea0003800000 */
[----:B-12---:R1:W2:Y:S01]  /*3c60*/  LDS.128 R40, [R4+0x29400] ;  /* 0x0294000004287984 */ /* 0x0062a20000000c00 */
[----:B------:R-:W-:Y:S01]  /*3c70*/  ISETP.GE.AND P3, PT, R214, R116, PT ;  /* 0x00000074d600720c */ /* 0x000fe20003f66270 */
[----:B------:R-:W-:-:S12]  /*3c80*/  BSSY B3, `(.L_x_484) ;  /* 0x000002a000037945 */ /* 0x000fd80003800000 */
[----:B-1----:R-:W-:Y:S05]  /*3c90*/  @P3 BRA `(.L_x_485) ;  /* 0x0000000000a03947 */ /* 0x002fea0003800000 */
[--C-:B------:R-:W-:Y:S01]  /*3ca0*/  SHF.R.U64 R92, R92, 0x10, R93.reuse ;  /* 0x000000105c5c7819 */ /* 0x100fe2000000125d */
[--C-:B--2---:R-:W-:Y:S01]  /*3cb0*/  HADD2.F32 R95, -RZ, R41.reuse.H1_H1 ;  /* 0x30000029ff5f7230 */ /* 0x104fe20000004100 */
[----:B------:R-:W-:Y:S01]  /*3cc0*/  SHF.R.U32.HI R93, RZ, 0x10, R93 ;  /* 0x00000010ff5d7819 */ /* 0x000fe2000001165d */
[----:B------:R-:W-:Y:S01]  /*3cd0*/  HADD2.F32 R41, -RZ, R41.H0_H0 ;  /* 0x20000029ff297230 */ /* 0x000fe20000004100 */
[--C-:B------:R-:W-:Y:S01]  /*3ce0*/  SHF.R.U64 R86, R86, 0x10, R87.reuse ;  /* 0x0000001056567819 */ /* 0x100fe20000001257 */
[----:B------:R-:W-:Y:S01]  /*3cf0*/  HADD2.F32 R92, -RZ, R92.H0_H0 ;  /* 0x2000005cff5c7230 */ /* 0x000fe20000004100 */
[----:B------:R-:W-:Y:S01]  /*3d00*/  SHF.R.U32.HI R87, RZ, 0x10, R87 ;  /* 0x00000010ff577819 */ /* 0x000fe20000011657 */
[----:B------:R-:W-:Y:S02]  /*3d10*/  HADD2.F32 R93, -RZ, R93.H0_H0 ;  /* 0x2000005dff5d7230 */ /* 0x000fe40000004100 */
[--C-:B------:R-:W-:Y:S02]  /*3d20*/  HADD2.F32 R94, -RZ, R43.reuse.H1_H1 ;  /* 0x3000002bff5e7230 */ /* 0x100fe40000004100 */
[----:B------:R-:W-:Y:S01]  /*3d30*/  FMUL.FTZ R122, R95, R92 ;  /* 0x0000005c5f7a7220 */ /* 0x000fe20000410000 */
[----:B------:R-:W-:-:S02]  /*3d40*/  HADD2.F32 R118, -RZ, R43.H0_H0 ;  /* 0x2000002bff767230 */ /* 0x000fc40000004100 */
[C---:B------:R-:W-:Y:S01]  /*3d50*/  FMUL.FTZ R92, R41.reuse, R92 ;  /* 0x0000005c295c7220 */ /* 0x040fe20000410000 */
[----:B------:R-:W-:Y:S02]  /*3d60*/  HADD2.F32 R86, -RZ, R86.H0_H0 ;  /* 0x20000056ff567230 */ /* 0x000fe40000004100 */
[-C--:B------:R-:W-:Y:S01]  /*3d70*/  FMUL.FTZ R43, R94, R93.reuse ;  /* 0x0000005d5e2b7220 */ /* 0x080fe20000410000 */
[----:B------:R-:W-:Y:S02]  /*3d80*/  HADD2.F32 R87, -RZ, R87.H0_H0 ;  /* 0x20000057ff577230 */ /* 0x000fe40000004100 */
[C---:B------:R-:W-:Y:S01]  /*3d90*/  FMUL.FTZ R93, R118.reuse, R93 ;  /* 0x0000005d765d7220 */ /* 0x040fe20000410000 */
[----:B------:R-:W-:Y:S02]  /*3da0*/  HADD2.F32 R119, -RZ, R42.H0_H0 ;  /* 0x2000002aff777230 */ /* 0x000fe40000004100 */
[-C--:B------:R-:W-:Y:S01]  /*3db0*/  FFMA.FTZ R122, R41, R86.reuse, -R122 ;  /* 0x00000056297a7223 */ /* 0x080fe2000001087a */
[----:B------:R-:W-:Y:S01]  /*3dc0*/  FFMA.FTZ R95, R95, R86, R92 ;  /* 0x000000565f5f7223 */ /* 0x000fe2000001005c */
[-C--:B------:R-:W-:Y:S01]  /*3dd0*/  FFMA.FTZ R43, R118, R87.reuse, -R43 ;  /* 0x00000057762b7223 */ /* 0x080fe2000001082b */
[----:B------:R-:W-:Y:S01]  /*3de0*/  FFMA.FTZ R94, R94, R87, R93 ;  /* 0x000000575e5e7223 */ /* 0x000fe2000001005d */
[----:B------:R-:W-:-:S02]  /*3df0*/  HADD2.F32 R86, -RZ, R166.H0_H0 ;  /* 0x200000a6ff567230 */ /* 0x000fc40000004100 */
[----:B------:R-:W-:Y:S02]  /*3e00*/  HADD2.F32 R166, -RZ, R166.H1_H1 ;  /* 0x300000a6ffa67230 */ /* 0x000fe40000004100 */
[----:B------:R-:W-:Y:S01]  /*3e10*/  HADD2.F32 R87, -RZ, R40.H1_H1 ;  /* 0x30000028ff577230 */ /* 0x000fe20000004100 */
[----:B------:R-:W-:Y:S01]  /*3e20*/  F2FP.F16.F32.PACK_AB R43, R94, R43 ;  /* 0x0000002b5e2b723e */ /* 0x000fe200000000ff */
[----:B------:R-:W-:Y:S02]  /*3e30*/  HADD2.F32 R93, -RZ, R42.H1_H1 ;  /* 0x3000002aff5d7230 */ /* 0x000fe40000004100 */
[----:B------:R-:W-:Y:S02]  /*3e40*/  HADD2.F32 R40, -RZ, R40.H0_H0 ;  /* 0x20000028ff287230 */ /* 0x000fe40000004100 */
[----:B------:R-:W-:Y:S01]  /*3e50*/  FMUL.FTZ R123, R87, R86 ;  /* 0x00000056577b7220 */ /* 0x000fe20000410000 */
[--C-:B------:R-:W-:Y:S02]  /*3e60*/  HADD2.F32 R41, -RZ, R164.reuse.H0_H0 ;  /* 0x200000a4ff297230 */ /* 0x100fe40000004100 */
[----:B------:R-:W-:Y:S01]  /*3e70*/  FMUL.FTZ R42, R93, R166 ;  /* 0x000000a65d2a7220 */ /* 0x000fe20000410000 */
[----:B------:R-:W-:-:S02]  /*3e80*/  HADD2.F32 R164, -RZ, R164.H1_H1 ;  /* 0x300000a4ffa47230 */ /* 0x000fc40000004100 */
[C---:B------:R-:W-:Y:S01]  /*3e90*/  FMUL.FTZ R86, R40.reuse, R86 ;  /* 0x0000005628567220 */ /* 0x040fe20000410000 */
[----:B------:R-:W-:Y:S01]  /*3ea0*/  FMUL.FTZ R166, R119, R166 ;  /* 0x000000a677a67220 */ /* 0x000fe20000410000 */
[-C--:B------:R-:W-:Y:S02]  /*3eb0*/  FFMA.FTZ R123, R40, R41.reuse, -R123 ;  /* 0x00000029287b7223 */ /* 0x080fe4000001087b */
[----:B------:R-:W-:Y:S01]  /*3ec0*/  FFMA.FTZ R86, R87, R41, R86 ;  /* 0x0000002957567223 */ /* 0x000fe20000010056 */
[-C--:B------:R-:W-:Y:S01]  /*3ed0*/  FFMA.FTZ R42, R119, R164.reuse, -R42 ;  /* 0x000000a4772a7223 */ /* 0x080fe2000001082a */
[----:B------:R-:W-:Y:S01]  /*3ee0*/  FFMA.FTZ R93, R93, R164, R166 ;  /* 0x000000a45d5d7223 */ /* 0x000fe200000100a6 */
[----:B------:R-:W-:Y:S02]  /*3ef0*/  F2FP.F16.F32.PACK_AB R41, R95, R122 ;  /* 0x0000007a5f29723e */ /* 0x000fe400000000ff */
[----:B------:R-:W-:Y:S02]  /*3f00*/  F2FP.F16.F32.PACK_AB R40, R86, R123 ;  /* 0x0000007b5628723e */ /* 0x000fe400000000ff */
[----:B------:R-:W-:-:S07]  /*3f10*/  F2FP.F16.F32.PACK_AB R42, R93, R42 ;  /* 0x0000002a5d2a723e */ /* 0x000fce00000000ff */
.L_x_485:
[----:B------:R-:W-:Y:S05]  /*3f20*/  BSYNC B3 ;  /* 0x0000000000037941 */ /* 0x000fea0003800000 */
.L_x_484:
[----:B------:R-:W-:Y:S02]  /*3f30*/  ULDC.64 UR4, c[0x0][0x208] ;  /* 0x0000820000047ab9 */ /* 0x000fe40000000a00 */
[----:B--2---:R3:W-:Y:S03]  /*3f40*/  STG.E.128 desc[UR4][R60.64+0x100], R40 ;  /* 0x000100283c007986 */ /* 0x0047e6000c101d04 */
.L_x_483:
[----:B------:R-:W-:Y:S05]  /*3f50*/  BSYNC B2 ;  /* 0x0000000000027941 */ /* 0x000fea0003800000 */
.L_x_482:
[----:B------:R-:W-:-:S13]  /*3f60*/  ISETP.NE.AND P3, PT, R8, RZ, PT ;  /* 0x000000ff0800720c */ /* 0x000fda0003f65270 */
[----:B------:R-:W-:Y:S05]  /*3f70*/  @!P3 BRA `(.L_x_473) ;  /* 0x0000000000c0b947 */ /* 0x000fea0003800000 */
[----:B-123--:R1:W2:Y:S01]  /*3f80*/  LDS.128 R40, [R4+0x2bc00] ;  /* 0x02bc000004287984 */ /* 0x00e2a20000000c00 */
[----:B------:R-:W-:Y:S01]  /*3f90*/  ISETP.GE.AND P3, PT, R216, R116, PT ;  /* 0x00000074d800720c */ /* 0x000fe20003f66270 */
[----:B------:R-:W-:-:S12]  /*3fa0*/  BSSY B2, `(.L_x_486) ;  /* 0x000002b000027945 */ /* 0x000fd80003800000 */
[----:B-1----:R-:W-:Y:S05]  /*3fb0*/  @P3 BRA `(.L_x_487) ;  /* 0x0000000000a43947 */ /* 0x002fea0003800000 */
[----:B------:R-:W-:Y:S01]  /*3fc0*/  SHF.R.U64 R86, R82, 0x10, R83 ;  /* 0x0000001052567819 */ /* 0x000fe20000001253 */
[----:B--2---:R-:W-:Y:S01]  /*3fd0*/  HADD2.F32 R92, -RZ, R41.H1_H1 ;  /* 0x30000029ff5c7230 */ /* 0x004fe20000004100 */
[----:B------:R-:W-:Y:S02]  /*3fe0*/  SHF.R.U64 R87, R84, 0x10, R85 ;  /* 0x0000001054577819 */ /* 0x000fe40000001255 */
[----:B------:R-:W-:Y:S01]  /*3ff0*/  SHF.R.U32.HI R82, RZ, 0x10, R83 ;  /* 0x00000010ff527819 */ /* 0x000fe20000011653 */
[----:B------:R-:W-:Y:S01]  /*4000*/  IMAD.MOV.U32 R83, RZ, RZ, R43 ;  /* 0x000000ffff537224 */ /* 0x000fe200078e002b */
[----:B------:R-:W-:Y:S01]  /*4010*/  SHF.R.U32.HI R93, RZ, 0x10, R85 ;  /* 0x00000010ff5d7819 */ /* 0x000fe20000011655 */
[----:B------:R-:W-:Y:S02]  /*4020*/  HADD2.F32 R43, -RZ, R86.H0_H0 ;  /* 0x20000056ff2b7230 */ /* 0x000fe40000004100 */
[----:B------:R-:W-:Y:S02]  /*4030*/  HADD2.F32 R87, -RZ, R87.H0_H0 ;  /* 0x20000057ff577230 */ /* 0x000fe40000004100 */
[----:B------:R-:W-:-:S02]  /*4040*/  HADD2.F32 R86, -RZ, R41.H0_H0 ;  /* 0x20000029ff567230 */ /* 0x000fc40000004100 */
[----:B------:R-:W-:Y:S02]  /*4050*/  HADD2.F32 R93, -RZ, R93.H0_H0 ;  /* 0x2000005dff5d7230 */ /* 0x000fe40000004100 */
[-C--:B------:R-:W-:Y:S01]  /*4060*/  FMUL.FTZ R41, R92, R87.reuse ;  /* 0x000000575c297220 */ /* 0x080fe20000410000 */
[--C-:B------:R-:W-:Y:S02]  /*4070*/  HADD2.F32 R84, -RZ, R83.reuse.H1_H1 ;  /* 0x30000053ff547230 */ /* 0x100fe40000004100 */
[C---:B------:R-:W-:Y:S01]  /*4080*/  FMUL.FTZ R87, R86.reuse, R87 ;  /* 0x0000005756577220 */ /* 0x040fe20000410000 */
[----:B------:R-:W-:Y:S02]  /*4090*/  HADD2.F32 R83, -RZ, R83.H0_H0 ;  /* 0x20000053ff537230 */ /* 0x000fe40000004100 */
[----:B------:R-:W-:Y:S01]  /*40a0*/  FFMA.FTZ R41, R86, R43, -R41 ;  /* 0x0000002b56297223 */ /* 0x000fe20000010829 */
[----:B------:R-:W-:Y:S02]  /*40b0*/  HADD2.F32 R85, -RZ, R82.H0_H0 ;  /* 0x20000052ff557230 */ /* 0x000fe40000004100 */
[----:B------:R-:W-:Y:S01]  /*40c0*/  FMUL.FTZ R94, R84, R93 ;  /* 0x0000005d545e7220 */ /* 0x000fe20000410000 */
[----:B------:R-:W-:Y:S01]  /*40d0*/  FFMA.FTZ R82, R92, R43, R87 ;  /* 0x0000002b5c527223 */ /* 0x000fe20000010057 */
[----:B------:R-:W-:Y:S01]  /*40e0*/  FMUL.FTZ R93, R83, R93 ;  /* 0x0000005d535d7220 */ /* 0x000fe20000410000 */
[----:B------:R-:W-:-:S02]  /*40f0*/  HADD2.F32 R87, -RZ, R163.H0_H0 ;  /* 0x200000a3ff577230 */ /* 0x000fc40000004100 */
[-C--:B------:R-:W-:Y:S01]  /*4100*/  FFMA.FTZ R43, R83, R85.reuse, -R94 ;  /* 0x00000055532b7223 */ /* 0x080fe2000001085e */
[--C-:B------:R-:W-:Y:S02]  /*4110*/  HADD2.F32 R83, -RZ, R40.reuse.H1_H1 ;  /* 0x30000028ff537230 */ /* 0x100fe40000004100 */
[----:B------:R-:W-:Y:S01]  /*4120*/  FFMA.FTZ R84, R84, R85, R93 ;  /* 0x0000005554547223 */ /* 0x000fe2000001005d */
[----:B------:R-:W-:Y:S01]  /*4130*/  HADD2.F32 R40, -RZ, R40.H0_H0 ;  /* 0x20000028ff287230 */ /* 0x000fe20000004100 */
[----:B------:R-:W-:Y:S01]  /*4140*/  F2FP.F16.F32.PACK_AB R41, R82, R41 ;  /* 0x000000295229723e */ /* 0x000fe200000000ff */
[--C-:B------:R-:W-:Y:S02]  /*4150*/  HADD2.F32 R85, -RZ, R42.reuse.H1_H1 ;  /* 0x3000002aff557230 */ /* 0x100fe40000004100 */
[-C--:B------:R-:W-:Y:S01]  /*4160*/  FMUL.FTZ R93, R83, R87.reuse ;  /* 0x00000057535d7220 */ /* 0x080fe20000410000 */
[----:B------:R-:W-:Y:S02]  /*4170*/  HADD2.F32 R163, -RZ, R163.H1_H1 ;  /* 0x300000a3ffa37230 */ /* 0x000fe40000004100 */
[----:B------:R-:W-:Y:S01]  /*4180*/  FMUL.FTZ R92, R40, R87 ;  /* 0x00000057285c7220 */ /* 0x000fe20000410000 */
[----:B------:R-:W-:Y:S01]  /*4190*/  HADD2.F32 R42, -RZ, R42.H0_H0 ;  /* 0x2000002aff2a7230 */ /* 0x000fe20000004100 */
[----:B------:R-:W-:Y:S01]  /*41a0*/  F2FP.F16.F32.PACK_AB R43, R84, R43 ;  /* 0x0000002b542b723e */ /* 0x000fe200000000ff */
[----:B------:R-:W-:-:S02]  /*41b0*/  HADD2.F32 R86, -RZ, R162.H1_H1 ;  /* 0x300000a2ff567230 */ /* 0x000fc40000004100 */
[-C--:B------:R-:W-:Y:S01]  /*41c0*/  FMUL.FTZ R87, R85, R163.reuse ;  /* 0x000000a355577220 */ /* 0x080fe20000410000 */
[----:B------:R-:W-:Y:S02]  /*41d0*/  HADD2.F32 R162, -RZ, R162.H0_H0 ;  /* 0x200000a2ffa27230 */ /* 0x000fe40000004100 */
[----:B------:R-:W-:Y:S01]  /*41e0*/  FMUL.FTZ R94, R42, R163 ;  /* 0x000000a32a5e7220 */ /* 0x000fe20000410000 */
[-C--:B------:R-:W-:Y:S01]  /*41f0*/  FFMA.FTZ R93, R40, R86.reuse, -R93 ;  /* 0x00000056285d7223 */ /* 0x080fe2000001085d */
[----:B------:R-:W-:Y:S01]  /*4200*/  FFMA.FTZ R92, R83, R86, R92 ;  /* 0x00000056535c7223 */ /* 0x000fe2000001005c */
[-C--:B------:R-:W-:Y:S01]  /*4210*/  FFMA.FTZ R87, R42, R162.reuse, -R87 ;  /* 0x000000a22a577223 */ /* 0x080fe20000010857 */
[----:B------:R-:W-:-:S03]  /*4220*/  FFMA.FTZ R94, R85, R162, R94 ;  /* 0x000000a2555e7223 */ /* 0x000fc6000001005e */
[----:B------:R-:W-:Y:S02]  /*4230*/  F2FP.F16.F32.PACK_AB R40, R92, R93 ;  /* 0x0000005d5c28723e */ /* 0x000fe400000000ff */
[----:B------:R-:W-:-:S07]  /*4240*/  F2FP.F16.F32.PACK_AB R42, R94, R87 ;  /* 0x000000575e2a723e */ /* 0x000fce00000000ff */
.L_x_487:
[----:B------:R-:W-:Y:S05]  /*4250*/  BSYNC B2 ;  /* 0x0000000000027941 */ /* 0x000fea0003800000 */
.L_x_486:
[----:B------:R-:W-:Y:S02]  /*4260*/  ULDC.64 UR4, c[0x0][0x208] ;  /* 0x0000820000047ab9 */ /* 0x000fe40000000a00 */
[----:B--2---:R4:W-:Y:S03]  /*4270*/  STG.E.128 desc[UR4][R60.64+0x180], R40 ;  /* 0x000180283c007986 */ /* 0x0049e6000c101d04 */
.L_x_473:
[----:B------:R-:W-:Y:S05]  /*4280*/  BSYNC B1 ;  /* 0x0000000000017941 */ /* 0x000fea0003800000 */
.L_x_472:
[----:B------:R-:W-:Y:S04]  /*4290*/  BSSY B1, `(.L_x_488) ;  /* 0x00000d1000017945 */ /* 0x000fe80003800000 */
[----:B------:R-:W-:Y:S05]  /*42a0*/  @P4 BRA `(.L_x_489) ;  /* 0x0000000c003c4947 */ /* 0x000fea0003800000 */
[----:B------:R-:W-:Y:S01]  /*42b0*/  ISETP.NE.AND P3, PT, R26, RZ, PT ;  /* 0x000000ff1a00720c */ /* 0x000fe20003f65270 */
[----:B------:R-:W-:-:S12]  /*42c0*/  BSSY B2, `(.L_x_490) ;  /* 0x0000033000027945 */ /* 0x000fd80003800000 */
[----:B------:R-:W-:Y:S05]  /*42d0*/  @!P3 BRA `(.L_x_491) ;  /* 0x0000000000c4b947 */ /* 0x000fea0003800000 */
[----:B-1234-:R1:W2:Y:S01]  /*42e0*/  LDS.128 R40, [R4+0x25400] ;  /* 0x0254000004287984 */ /* 0x01e2a20000000c00 */
[----:B------:R-:W-:Y:S01]  /*42f0*/  ISETP.GE.AND P3, PT, R22, R116, PT ;  /* 0x000000741600720c */ /* 0x000fe20003f66270 */
[----:B------:R-:W-:-:S12]  /*4300*/  BSSY B3, `(.L_x_492) ;  /* 0x000002c000037945 */ /* 0x000fd80003800000 */
[----:B-1----:R-:W-:Y:S05]  /*4310*/  @P3 BRA `(.L_x_493) ;  /* 0x0000000000a83947 */ /* 0x002fea0003800000 */
[----:B------:R-:W-:Y:S01]  /*4320*/  SHF.R.U64 R78, R78, 0x10, R79 ;  /* 0x000000104e4e7819 */ /* 0x000fe2000000124f */
[----:B--2---:R-:W-:Y:S01]  /*4330*/  IMAD.MOV.U32 R61, RZ, RZ, R43 ;  /* 0x000000ffff3d7224 */ /* 0x004fe200078e002b */
[----:B------:R-:W-:Y:S01]  /*4340*/  SHF.R.U32.HI R83, RZ, 0x10, R79 ;  /* 0x00000010ff537819 */ /* 0x000fe2000001164f */
[----:B------:R-:W-:Y:S01]  /*4350*/  HADD2.F32 R43, -RZ, R41.H1_H1 ;  /* 0x30000029ff2b7230 */ /* 0x000fe20000004100 */
[--C-:B------:R-:W-:Y:S01]  /*4360*/  SHF.R.U64 R79, R80, 0x10, R81.reuse ;  /* 0x00000010504f7819 */ /* 0x100fe20000001251 */
[----:B------:R-:W-:Y:S01]  /*4370*/  HADD2.F32 R78, -RZ, R78.H0_H0 ;  /* 0x2000004eff4e7230 */ /* 0x000fe20000004100 */
[----:B------:R-:W-:Y:S01]  /*4380*/  SHF.R.U32.HI R82, RZ, 0x10, R81 ;  /* 0x00000010ff527819 */ /* 0x000fe20000011651 */
[----:B------:R-:W-:Y:S01]  /*4390*/  HADD2.F32 R80, -RZ, R83.H0_H0 ;  /* 0x20000053ff507230 */ /* 0x000fe20000004100 */
[----:B------:R-:W-:Y:S01]  /*43a0*/  MOV R60, R40 ;  /* 0x00000028003c7202 */ /* 0x000fe20000000f00 */
[----:B------:R-:W-:Y:S02]  /*43b0*/  HADD2.F32 R40, -RZ, R41.H0_H0 ;  /* 0x20000029ff287230 */ /* 0x000fe40000004100 */
[----:B------:R-:W-:-:S02]  /*43c0*/  HADD2.F32 R79, -RZ, R79.H0_H0 ;  /* 0x2000004fff4f7230 */ /* 0x000fc40000004100 */
[----:B------:R-:W-:Y:S02]  /*43d0*/  HADD2.F32 R82, -RZ, R82.H0_H0 ;  /* 0x20000052ff527230 */ /* 0x000fe40000004100 */
[--C-:B------:R-:W-:Y:S02]  /*43e0*/  HADD2.F32 R41, -RZ, R61.reuse.H1_H1 ;  /* 0x3000003dff297230 */ /* 0x100fe40000004100 */
[-C--:B------:R-:W-:Y:S01]  /*43f0*/  FMUL.FTZ R81, R43, R79.reuse ;  /* 0x0000004f2b517220 */ /* 0x080fe20000410000 */
[----:B------:R-:W-:Y:S02]  /*4400*/  HADD2.F32 R61, -RZ, R61.H0_H0 ;  /* 0x2000003dff3d7230 */ /* 0x000fe40000004100 */
[C---:B------:R-:W-:Y:S01]  /*4410*/  FMUL.FTZ R84, R40.reuse, R79 ;  /* 0x0000004f28547220 */ /* 0x040fe20000410000 */
[----:B------:R-:W-:Y:S01]  /*4420*/  FMUL.FTZ R86, R41, R82 ;  /* 0x0000005229567220 */ /* 0x000fe20000410000 */
[----:B------:R-:W-:Y:S01]  /*4430*/  FFMA.FTZ R40, R40, R78, -R81 ;  /* 0x0000004e28287223 */ /* 0x000fe20000010851 */
[----:B------:R-:W-:Y:S01]  /*4440*/  FMUL.FTZ R82, R61, R82 ;  /* 0x000000523d527220 */ /* 0x000fe20000410000 */
[----:B------:R-:W-:Y:S01]  /*4450*/  FFMA.FTZ R81, R43, R78, R84 ;  /* 0x0000004e2b517223 */ /* 0x000fe20000010054 */
[----:B------:R-:W-:Y:S01]  /*4460*/  FFMA.FTZ R86, R61, R80, -R86 ;  /* 0x000000503d567223 */ /* 0x000fe20000010856 */
[----:B------:R-:W-:-:S02]  /*4470*/  HADD2.F32 R61, -RZ, R161.H1_H1 ;  /* 0x300000a1ff3d7230 */ /* 0x000fc40000004100 */
[----:B------:R-:W-:Y:S01]  /*4480*/  FFMA.FTZ R85, R41, R80, R82 ;  /* 0x0000005029557223 */ /* 0x000fe20000010052 */
[----:B------:R-:W-:Y:S02]  /*4490*/  HADD2.F32 R78, -RZ, R160.H1_H1 ;  /* 0x300000a0ff4e7230 */ /* 0x000fe40000004100 */
[----:B------:R-:W-:Y:S02]  /*44a0*/  HADD2.F32 R41, -RZ, R60.H1_H1 ;  /* 0x3000003cff297230 */ /* 0x000fe40000004100 */
[----:B------:R-:W-:Y:S02]  /*44b0*/  HADD2.F32 R43, -RZ, R42.H1_H1 ;  /* 0x3000002aff2b7230 */ /* 0x000fe40000004100 */
[----:B------:R-:W-:Y:S02]  /*44c0*/  HADD2.F32 R161, -RZ, R161.H0_H0 ;  /* 0x200000a1ffa17230 */ /* 0x000fe40000004100 */
[----:B------:R-:W-:Y:S02]  /*44d0*/  HADD2.F32 R60, -RZ, R60.H0_H0 ;  /* 0x2000003cff3c7230 */ /* 0x000fe40000004100 */
[----:B------:R-:W-:Y:S01]  /*44e0*/  FMUL.FTZ R83, R43, R78 ;  /* 0x0000004e2b537220 */ /* 0x000fe20000410000 */
[----:B------:R-:W-:-:S02]  /*44f0*/  HADD2.F32 R42, -RZ, R42.H0_H0 ;  /* 0x2000002aff2a7230 */ /* 0x000fc40000004100 */
[CC--:B------:R-:W-:Y:S01]  /*4500*/  FMUL.FTZ R79, R41.reuse, R161.reuse ;  /* 0x000000a1294f7220 */ /* 0x0c0fe20000410000 */
[----:B------:R-:W-:Y:S02]  /*4510*/  HADD2.F32 R160, -RZ, R160.H0_H0 ;  /* 0x200000a0ffa07230 */ /* 0x000fe40000004100 */
[----:B------:R-:W-:Y:S01]  /*4520*/  FMUL.FTZ R80, R60, R161 ;  /* 0x000000a13c507220 */ /* 0x000fe20000410000 */
[----:B------:R-:W-:Y:S01]  /*4530*/  FMUL.FTZ R78, R42, R78 ;  /* 0x0000004e2a4e7220 */ /* 0x000fe20000410000 */
[-C--:B------:R-:W-:Y:S02]  /*4540*/  FFMA.FTZ R79, R60, R61.reuse, -R79 ;  /* 0x0000003d3c4f7223 */ /* 0x080fe4000001084f */
[----:B------:R-:W-:Y:S01]  /*4550*/  FFMA.FTZ R80, R41, R61, R80 ;  /* 0x0000003d29507223 */ /* 0x000fe20000010050 */
[-C--:B------:R-:W-:Y:S01]  /*4560*/  FFMA.FTZ R83, R42, R160.reuse, -R83 ;  /* 0x000000a02a537223 */ /* 0x080fe20000010853 */
[----:B------:R-:W-:Y:S01]  /*4570*/  FFMA.FTZ R78, R43, R160, R78 ;  /* 0x000000a02b4e7223 */ /* 0x000fe2000001004e */
[----:B------:R-:W-:-:S02]  /*4580*/  F2FP.F16.F32.PACK_AB R41, R81, R40 ;  /* 0x000000285129723e */ /* 0x000fc400000000ff */
[----:B------:R-:W-:Y:S02]  /*4590*/  F2FP.F16.F32.PACK_AB R43, R85, R86 ;  /* 0x00000056552b723e */ /* 0x000fe400000000ff */
[----:B------:R-:W-:Y:S02]  /*45a0*/  F2FP.F16.F32.PACK_AB R40, R80, R79 ;  /* 0x0000004f5028723e */ /* 0x000fe400000000ff */
[----:B------:R-:W-:-:S07]  /*45b0*/  F2FP.F16.F32.PACK_AB R42, R78, R83 ;  /* 0x000000534e2a723e */ /* 0x000fce00000000ff */
.L_x_493:
[----:B------:R-:W-:Y:S05]  /*45c0*/  BSYNC B3 ;  /* 0x0000000000037941 */ /* 0x000fea0003800000 */
.L_x_492:
[----:B------:R-:W-:Y:S02]  /*45d0*/  ULDC.64 UR4, c[0x0][0x208] ;  /* 0x0000820000047ab9 */ /* 0x000fe40000000a00 */
[----:B--2---:R1:W-:Y:S03]  /*45e0*/  STG.E.128 desc[UR4][R54.64], R40 ;  /* 0x0000002836007986 */ /* 0x0043e6000c101d04 */
.L_x_491:
[----:B------:R-:W-:Y:S05]  /*45f0*/  BSYNC B2 ;  /* 0x0000000000027941 */ /* 0x000fea0003800000 */
.L_x_490:
[----:B------:R-:W-:Y:S01]  /*4600*/  ISETP.NE.AND P3, PT, R10, RZ, PT ;  /* 0x000000ff0a00720c */ /* 0x000fe20003f65270 */
[----:B------:R-:W-:-:S12]  /*4610*/  BSSY B2, `(.L_x_494) ;  /* 0x0000032000027945 */ /* 0x000fd80003800000 */
[----:B------:R-:W-:Y:S05]  /*4620*/  @!P3 BRA `(.L_x_495) ;  /* 0x0000000000c0b947 */ /* 0x000fea0003800000 */
[----:B-1234-:R1:W2:Y:S01]  /*4630*/  LDS.128 R40, [R4+0x27c00] ;  /* 0x027c000004287984 */ /* 0x01e2a20000000c00 */
[----:B------:R-:W-:Y:S01]  /*4640*/  ISETP.GE.AND P3, PT, R215, R116, PT ;  /* 0x00000074d700720c */ /* 0x000fe20003f66270 */
[----:B------:R-:W-:-:S12]  /*4650*/  BSSY B3, `(.L_x_496) ;  /* 0x000002b000037945 */ /* 0x000fd80003800000 */
[----:B-1----:R-:W-:Y:S05]  /*4660*/  @P3 BRA `(.L_x_497) ;  /* 0x0000000000a43947 */ /* 0x002fea0003800000 */
[--C-:B------:R-:W-:Y:S01]  /*4670*/  SHF.R.U64 R74, R74, 0x10, R75.reuse ;  /* 0x000000104a4a7819 */ /* 0x100fe2000000124b */
[----:B--2---:R-:W-:Y:S01]  /*4680*/  IMAD.MOV.U32 R60, RZ, RZ, R42 ;  /* 0x000000ffff3c7224 */ /* 0x004fe200078e002a */
[----:B------:R-:W-:Y:S01]  /*4690*/  SHF.R.U32.HI R79, RZ, 0x10, R75 ;  /* 0x00000010ff4f7819 */ /* 0x000fe2000001164b */
[--C-:B------:R-:W-:Y:S01]  /*46a0*/  HADD2.F32 R42, -RZ, R41.reuse.H1_H1 ;  /* 0x30000029ff2a7230 */ /* 0x100fe20000004100 */
[--C-:B------:R-:W-:Y:S01]  /*46b0*/  SHF.R.U64 R75, R76, 0x10, R77.reuse ;  /* 0x000000104c4b7819 */ /* 0x100fe2000000124d */
[----:B------:R-:W-:Y:S01]  /*46c0*/  HADD2.F32 R41, -RZ, R41.H0_H0 ;  /* 0x20000029ff297230 */ /* 0x000fe20000004100 */
[----:B------:R-:W-:Y:S01]  /*46d0*/  SHF.R.U32.HI R78, RZ, 0x10, R77 ;  /* 0x00000010ff4e7819 */ /* 0x000fe2000001164d */
[----:B------:R-:W-:Y:S02]  /*46e0*/  HADD2.F32 R74, -RZ, R74.H0_H0 ;  /* 0x2000004aff4a7230 */ /* 0x000fe40000004100 */
[----:B------:R-:W-:Y:S02]  /*46f0*/  HADD2.F32 R75, -RZ, R75.H0_H0 ;  /* 0x2000004bff4b7230 */ /* 0x000fe40000004100 */
[----:B------:R-:W-:-:S02]  /*4700*/  HADD2.F32 R78, -RZ, R78.H0_H0 ;  /* 0x2000004eff4e7230 */ /* 0x000fc40000004100 */
[--C-:B------:R-:W-:Y:S02]  /*4710*/  HADD2.F32 R61, -RZ, R43.reuse.H1_H1 ;  /* 0x3000002bff3d7230 */ /* 0x100fe40000004100 */
[CC--:B------:R-:W-:Y:S01]  /*4720*/  FMUL.FTZ R80, R42.reuse, R75.reuse ;  /* 0x0000004b2a507220 */ /* 0x0c0fe20000410000 */
[C---:B------:R-:W-:Y:S01]  /*4730*/  FMUL.FTZ R75, R41.reuse, R75 ;  /* 0x0000004b294b7220 */ /* 0x040fe20000410000 */
[----:B------:R-:W-:Y:S02]  /*4740*/  HADD2.F32 R43, -RZ, R43.H0_H0 ;  /* 0x2000002bff2b7230 */ /* 0x000fe40000004100 */
[-C--:B------:R-:W-:Y:S01]  /*4750*/  FFMA.FTZ R80, R41, R74.reuse, -R80 ;  /* 0x0000004a29507223 */ /* 0x080fe20000010850 */
[----:B------:R-:W-:Y:S01]  /*4760*/  FFMA.FTZ R77, R42, R74, R75 ;  /* 0x0000004a2a4d7223 */ /* 0x000fe2000001004b */
[----:B------:R-:W-:Y:S02]  /*4770*/  HADD2.F32 R76, -RZ, R79.H0_H0 ;  /* 0x2000004fff4c7230 */ /* 0x000fe40000004100 */
[----:B------:R-:W-:Y:S01]  /*4780*/  FMUL.FTZ R82, R61, R78 ;  /* 0x0000004e3d527220 */ /* 0x000fe20000410000 */
[----:B------:R-:W-:-:S02]  /*4790*/  HADD2.F32 R74, -RZ, R153.H0_H0 ;  /* 0x20000099ff4a7230 */ /* 0x000fc40000004100 */
[C---:B------:R-:W-:Y:S01]  /*47a0*/  FMUL.FTZ R78, R43.reuse, R78 ;  /* 0x0000004e2b4e7220 */ /* 0x040fe20000410000 */
[----:B------:R-:W-:Y:S02]  /*47b0*/  HADD2.F32 R153, -RZ, R153.H1_H1 ;  /* 0x30000099ff997230 */ /* 0x000fe40000004100 */
[-C--:B------:R-:W-:Y:S01]  /*47c0*/  FFMA.FTZ R82, R43, R76.reuse, -R82 ;  /* 0x0000004c2b527223 */ /* 0x080fe20000010852 */
[----:B------:R-:W-:Y:S02]  /*47d0*/  HADD2.F32 R41, -RZ, R40.H1_H1 ;  /* 0x30000028ff297230 */ /* 0x000fe40000004100 */
[----:B------:R-:W-:Y:S01]  /*47e0*/  FFMA.FTZ R81, R61, R76, R78 ;  /* 0x0000004c3d517223 */ /* 0x000fe2000001004e */
[----:B------:R-:W-:Y:S02]  /*47f0*/  HADD2.F32 R42, -RZ, R60.H1_H1 ;  /* 0x3000003cff2a7230 */ /* 0x000fe40000004100 */
[----:B------:R-:W-:Y:S02]  /*4800*/  HADD2.F32 R40, -RZ, R40.H0_H0 ;  /* 0x20000028ff287230 */ /* 0x000fe40000004100 */
[----:B------:R-:W-:Y:S01]  /*4810*/  FMUL.FTZ R75, R41, R74 ;  /* 0x0000004a294b7220 */ /* 0x000fe20000410000 */
[----:B------:R-:W-:-:S02]  /*4820*/  HADD2.F32 R60, -RZ, R60.H0_H0 ;  /* 0x2000003cff3c7230 */ /* 0x000fc40000004100 */
[-C--:B------:R-:W-:Y:S01]  /*4830*/  FMUL.FTZ R79, R42, R153.reuse ;  /* 0x000000992a4f7220 */ /* 0x080fe20000410000 */
[--C-:B------:R-:W-:Y:S02]  /*4840*/  HADD2.F32 R43, -RZ, R152.reuse.H0_H0 ;  /* 0x20000098ff2b7230 */ /* 0x100fe40000004100 */
[----:B------:R-:W-:Y:S01]  /*4850*/  FMUL.FTZ R74, R40, R74 ;  /* 0x0000004a284a7220 */ /* 0x000fe20000410000 */
[----:B------:R-:W-:Y:S02]  /*4860*/  HADD2.F32 R61, -RZ, R152.H1_H1 ;  /* 0x30000098ff3d7230 */ /* 0x000fe40000004100 */
[----:B------:R-:W-:Y:S01]  /*4870*/  FMUL.FTZ R153, R60, R153 ;  /* 0x000000993c997220 */ /* 0x000fe20000410000 */
[-C--:B------:R-:W-:Y:S01]  /*4880*/  FFMA.FTZ R75, R40, R43.reuse, -R75 ;  /* 0x0000002b284b7223 */ /* 0x080fe2000001084b */
[----:B------:R-:W-:Y:S01]  /*4890*/  FFMA.FTZ R74, R41, R43, R74 ;  /* 0x0000002b294a7223 */ /* 0x000fe2000001004a */
[-C--:B------:R-:W-:Y:S01]  /*48a0*/  FFMA.FTZ R79, R60, R61.reuse, -R79 ;  /* 0x0000003d3c4f7223 */ /* 0x080fe2000001084f */
[----:B------:R-:W-:Y:S01]  /*48b0*/  FFMA.FTZ R42, R42, R61, R153 ;  /* 0x0000003d2a2a7223 */ /* 0x000fe20000010099 */
[----:B------:R-:W-:-:S02]  /*48c0*/  F2FP.F16.F32.PACK_AB R41, R77, R80 ;  /* 0x000000504d29723e */ /* 0x000fc400000000ff */
[----:B------:R-:W-:Y:S02]  /*48d0*/  F2FP.F16.F32.PACK_AB R43, R81, R82 ;  /* 0x00000052512b723e */ /* 0x000fe400000000ff */
[----:B------:R-:W-:Y:S02]  /*48e0*/  F2FP.F16.F32.PACK_AB R40, R74, R75 ;  /* 0x0000004b4a28723e */ /* 0x000fe400000000ff */
[----:B------:R-:W-:-:S07]  /*48f0*/  F2FP.F16.F32.PACK_AB R42, R42, R79 ;  /* 0x0000004f2a2a723e */ /* 0x000fce00000000ff */
.L_x_497:
[----:B------:R-:W-:Y:S05]  /*4900*/  BSYNC B3 ;  /* 0x0000000000037941 */ /* 0x000fea0003800000 */
.L_x_496:
[----:B------:R-:W-:Y:S02]  /*4910*/  ULDC.64 UR4, c[0x0][0x208] ;  /* 0x0000820000047ab9 */ /* 0x000fe40000000a00 */
[----:B--2---:R1:W-:Y:S03]  /*4920*/  STG.E.128 desc[UR4][R54.64+0x80], R40 ;  /* 0x0000802836007986 */ /* 0x0043e6000c101d04 */
.L_x_495:
[----:B------:R-:W-:Y:S05]  /*4930*/  BSYNC B2 ;  /* 0x0000000000027941 */ /* 0x000fea0003800000 */
.L_x_494:
        /* <DEDUP_REMOVED lines=14> */
[----:B------:R-:W-:Y:S01]  /*4a20*/  HADD2.F32 R72, -RZ, R75.H0_H0 ;  /* 0x2000004bff487230 */ /* 0x000fe20000004100 */
[----:B------:R-:W-:Y:S01]  /*4a30*/  MOV R60, R42 ;  /* 0x0000002a003c7202 */ /* 0x000fe20000000f00 */
[----:B------:R-:W-:Y:S02]  /*4a40*/  HADD2.F32 R71, -RZ, R71.H0_H0 ;  /* 0x20000047ff477230 */ /* 0x000fe40000004100 */
[----:B------:R-:W-:-:S02]  /*4a50*/  HADD2.F32 R74, -RZ, R74.H0_H0 ;  /* 0x2000004aff4a7230 */ /* 0x000fc40000004100 */
[--C-:B------:R-:W-:Y:S02]  /*4a60*/  HADD2.F32 R42, -RZ, R41.reuse.H1_H1 ;  /* 0x30000029ff2a7230 */ /* 0x100fe40000004100 */
[----:B------:R-:W-:Y:S02]  /*4a70*/  HADD2.F32 R41, -RZ, R41.H0_H0 ;  /* 0x20000029ff297230 */ /* 0x000fe40000004100 */
[-C--:B------:R-:W-:Y:S01]  /*4a80*/  FMUL.FTZ R78, R61, R74.reuse ;  /* 0x0000004a3d4e7220 */ /* 0x080fe20000410000 */
[----:B------:R-:W-:Y:S01]  /*4a90*/  FMUL.FTZ R74, R43, R74 ;  /* 0x0000004a2b4a7220 */ /* 0x000fe20000410000 */
[-C--:B------:R-:W-:Y:S01]  /*4aa0*/  FMUL.FTZ R76, R42, R71.reuse ;  /* 0x000000472a4c7220 */ /* 0x080fe20000410000 */
[----:B------:R-:W-:Y:S02]  /*4ab0*/  FMUL.FTZ R71, R41, R71 ;  /* 0x0000004729477220 */ /* 0x000fe40000410000 */
[----:B------:R-:W-:Y:S01]  /*4ac0*/  FFMA.FTZ R77, R61, R72, R74 ;  /* 0x000000483d4d7223 */ /* 0x000fe2000001004a */
[----:B------:R-:W-:Y:S01]  /*4ad0*/  FFMA.FTZ R76, R41, R70, -R76 ;  /* 0x00000046294c7223 */ /* 0x000fe2000001084c */
[----:B------:R-:W-:-:S02]  /*4ae0*/  HADD2.F32 R41, -RZ, R40.H1_H1 ;  /* 0x30000028ff297230 */ /* 0x000fc40000004100 */
[----:B------:R-:W-:Y:S01]  /*4af0*/  FFMA.FTZ R75, R42, R70, R71 ;  /* 0x000000462a4b7223 */ /* 0x000fe20000010047 */
[----:B------:R-:W-:Y:S02]  /*4b00*/  HADD2.F32 R61, -RZ, R146.H0_H0 ;  /* 0x20000092ff3d7230 */ /* 0x000fe40000004100 */
[----:B------:R-:W-:Y:S01]  /*4b10*/  FFMA.FTZ R78, R43, R72, -R78 ;  /* 0x000000482b4e7223 */ /* 0x000fe2000001084e */
[----:B------:R-:W-:Y:S02]  /*4b20*/  HADD2.F32 R40, -RZ, R40.H0_H0 ;  /* 0x20000028ff287230 */ /* 0x000fe40000004100 */
[----:B------:R-:W-:Y:S02]  /*4b30*/  HADD2.F32 R71, -RZ, R146.H1_H1 ;  /* 0x30000092ff477230 */ /* 0x000fe40000004100 */
[-C--:B------:R-:W-:Y:S01]  /*4b40*/  FMUL.FTZ R73, R41, R61.reuse ;  /* 0x0000003d29497220 */ /* 0x080fe20000410000 */
[--C-:B------:R-:W-:Y:S02]  /*4b50*/  HADD2.F32 R42, -RZ, R60.reuse.H1_H1 ;  /* 0x3000003cff2a7230 */ /* 0x100fe40000004100 */
[----:B------:R-:W-:Y:S01]  /*4b60*/  FMUL.FTZ R70, R40, R61 ;  /* 0x0000003d28467220 */ /* 0x000fe20000410000 */
[----:B------:R-:W-:-:S02]  /*4b70*/  HADD2.F32 R60, -RZ, R60.H0_H0 ;  /* 0x2000003cff3c7230 */ /* 0x000fc40000004100 */
[--C-:B------:R-:W-:Y:S02]  /*4b80*/  HADD2.F32 R43, -RZ, R145.reuse.H0_H0 ;  /* 0x20000091ff2b7230 */ /* 0x100fe40000004100 */
[-C--:B------:R-:W-:Y:S01]  /*4b90*/  FMUL.FTZ R61, R42, R71.reuse ;  /* 0x000000472a3d7220 */ /* 0x080fe20000410000 */
        /* <DEDUP_REMOVED lines=10> */
.L_x_501:
[----:B------:R-:W-:Y:S05]  /*4c40*/  BSYNC B3 ;  /* 0x0000000000037941 */ /* 0x000fea0003800000 */
.L_x_500:
[----:B------:R-:W-:Y:S02]  /*4c50*/  ULDC.64 UR4, c[0x0][0x208] ;  /* 0x0000820000047ab9 */ /* 0x000fe40000000a00 */
[----:B--2---:R1:W-:Y:S03]  /*4c60*/  STG.E.128 desc[UR4][R54.64+0x100], R40 ;  /* 0x0001002836007986 */ /* 0x0043e6000c101d04 */
.L_x_499:
[----:B------:R-:W-:Y:S05]  /*4c70*/  BSYNC B2 ;  /* 0x0000000000027941 */ /* 0x000fea0003800000 */
.L_x_498:
[----:B------:R-:W-:-:S13]  /*4c80*/  ISETP.NE.AND P3, PT, R8, RZ, PT ;  /* 0x000000ff0800720c */ /* 0x000fda0003f65270 */
        /* <DEDUP_REMOVED lines=46> */
.L_x_503:
[----:B------:R-:W-:Y:S05]  /*4f70*/  BSYNC B2 ;  /* 0x0000000000027941 */ /* 0x000fea0003800000 */
.L_x_502:
[----:B------:R-:W-:Y:S02]  /*4f80*/  ULDC.64 UR4, c[0x0][0x208] ;  /* 0x0000820000047ab9 */ /* 0x000fe40000000a00 */
[----:B--2---:R1:W-:Y:S03]  /*4f90*/  STG.E.128 desc[UR4][R54.64+0x180], R40 ;  /* 0x0001802836007986 */ /* 0x0043e6000c101d04 */
.L_x_489:
[----:B------:R-:W-:Y:S05]  /*4fa0*/  BSYNC B1 ;  /* 0x0000000000017941 */ /* 0x000fea0003800000 */
.L_x_488:
        /* <DEDUP_REMOVED lines=10> */
[----:B------:R-:W-:Y:S01]  /*5050*/  SHF.R.U64 R60, R62, 0x10, R63 ;  /* 0x000000103e3c7819 */ /* 0x000fe2000000123f */
[----:B------:R-:W-:Y:S01]  /*5060*/  HADD2.F32 R42, -RZ, R41.H1_H1 ;  /* 0x30000029ff2a7230 */ /* 0x000fe20000004100 */
[----:B------:R-:W-:Y:S01]  /*5070*/  SHF.R.U32.HI R64, RZ, 0x10, R65 ;  /* 0x00000010ff407819 */ /* 0x000fe20000011641 */
[----:B------:R-:W-:Y:S01]  /*5080*/  HADD2.F32 R61, -RZ, R61.H0_H0 ;  /* 0x2000003dff3d7230 */ /* 0x000fe20000004100 */
[----:B------:R-:W-:Y:S01]  /*5090*/  SHF.R.U32.HI R62, RZ, 0x10, R63 ;  /* 0x00000010ff3e7819 */ /* 0x000fe2000001163f */
[----:B------:R-:W-:Y:S02]  /*50a0*/  HADD2.F32 R41, -RZ, R41.H0_H0 ;  /* 0x20000029ff297230 */ /* 0x000fe40000004100 */
[----:B------:R-:W-:Y:S02]  /*50b0*/  HADD2.F32 R60, -RZ, R60.H0_H0 ;  /* 0x2000003cff3c7230 */ /* 0x000fe40000004100 */
[----:B------:R-:W-:Y:S01]  /*50c0*/  FMUL.FTZ R66, R42, R61 ;  /* 0x0000003d2a427220 */ /* 0x000fe20000410000 */
[----:B------:R-:W-:-:S02]  /*50d0*/  HADD2.F32 R64, -RZ, R64.H0_H0 ;  /* 0x20000040ff407230 */ /* 0x000fc40000004100 */
[C---:B------:R-:W-:Y:S01]  /*50e0*/  FMUL.FTZ R61, R41.reuse, R61 ;  /* 0x0000003d293d7220 */ /* 0x040fe20000410000 */
[--C-:B------:R-:W-:Y:S02]  /*50f0*/  HADD2.F32 R55, -RZ, R43.reuse.H1_H1 ;  /* 0x3000002bff377230 */ /* 0x100fe40000004100 */
[-C--:B------:R-:W-:Y:S01]  /*5100*/  FFMA.FTZ R66, R41, R60.reuse, -R66 ;  /* 0x0000003c29427223 */ /* 0x080fe20000010842 */
[----:B------:R-:W-:Y:S02]  /*5110*/  HADD2.F32 R43, -RZ, R43.H0_H0 ;  /* 0x2000002bff2b7230 */ /* 0x000fe40000004100 */
        /* <DEDUP_REMOVED lines=26> */
.L_x_508:
[----:B------:R-:W-:Y:S05]  /*52c0*/  BSYNC B2 ;  /* 0x0000000000027941 */ /* 0x000fea0003800000 */
.L_x_507:
[----:B------:R-:W-:Y:S02]  /*52d0*/  ULDC.64 UR4, c[0x0][0x208] ;  /* 0x0000820000047ab9 */ /* 0x000fe40000000a00 */
[----:B--2---:R1:W-:Y:S03]  /*52e0*/  STG.E.128 desc[UR4][R52.64], R40 ;  /* 0x0000002834007986 */ /* 0x0043e6000c101d04 */
.L_x_506:
[----:B------:R-:W-:Y:S05]  /*52f0*/  BSYNC B1 ;  /* 0x0000000000017941 */ /* 0x000fea0003800000 */
.L_x_505:
        /* <DEDUP_REMOVED lines=13> */
[----:B------:R-:W-:Y:S01]  /*53d0*/  MOV R54, R42 ;  /* 0x0000002a00367202 */ /* 0x000fe20000000f00 */
[----:B------:R-:W-:Y:S01]  /*53e0*/  HADD2.F32 R42, -RZ, R41.H1_H1 ;  /* 0x30000029ff2a7230 */ /* 0x000fe20000004100 */
[----:B------:R-:W-:Y:S01]  /*53f0*/  SHF.R.U32.HI R60, RZ, 0x10, R59 ;  /* 0x00000010ff3c7819 */ /* 0x000fe2000001163b */
[----:B------:R-:W-:Y:S02]  /*5400*/  HADD2.F32 R57, -RZ, R57.H0_H0 ;  /* 0x20000039ff397230 */ /* 0x000fe40000004100 */
[----:B------:R-:W-:-:S02]  /*5410*/  HADD2.F32 R41, -RZ, R41.H0_H0 ;  /* 0x20000029ff297230 */ /* 0x000fc40000004100 */
[----:B------:R-:W-:Y:S02]  /*5420*/  HADD2.F32 R60, -RZ, R60.H0_H0 ;  /* 0x2000003cff3c7230 */ /* 0x000fe40000004100 */
[CC--:B------:R-:W-:Y:S01]  /*5430*/  FMUL.FTZ R62, R42.reuse, R57.reuse ;  /* 0x000000392a3e7220 */ /* 0x0c0fe20000410000 */
[----:B------:R-:W-:Y:S02]  /*5440*/  HADD2.F32 R58, -RZ, R61.H0_H0 ;  /* 0x2000003dff3a7230 */ /* 0x000fe40000004100 */
[C---:B------:R-:W-:Y:S01]  /*5450*/  FMUL.FTZ R57, R41.reuse, R57 ;  /* 0x0000003929397220 */ /* 0x040fe20000410000 */
[----:B------:R-:W-:Y:S01]  /*5460*/  FFMA.FTZ R62, R41, R56, -R62 ;  /* 0x00000038293e7223 */ /* 0x000fe2000001083e */
[----:B------:R-:W-:Y:S02]  /*5470*/  FMUL.FTZ R64, R55, R60 ;  /* 0x0000003c37407220 */ /* 0x000fe40000410000 */
[----:B------:R-:W-:Y:S01]  /*5480*/  FFMA.FTZ R59, R42, R56, R57 ;  /* 0x000000382a3b7223 */ /* 0x000fe20000010039 */
        /* <DEDUP_REMOVED lines=23> */
.L_x_512:
[----:B------:R-:W-:Y:S05]  /*5600*/  BSYNC B2 ;  /* 0x0000000000027941 */ /* 0x000fea0003800000 */
.L_x_511:
[----:B------:R-:W-:Y:S02]  /*5610*/  ULDC.64 UR4, c[0x0][0x208] ;  /* 0x0000820000047ab9 */ /* 0x000fe40000000a00 */
[----:B--2---:R1:W-:Y:S03]  /*5620*/  STG.E.128 desc[UR4][R52.64+0x80], R40 ;  /* 0x0000802834007986 */ /* 0x0043e6000c101d04 */
.L_x_510:
[----:B------:R-:W-:Y:S05]  /*5630*/  BSYNC B1 ;  /* 0x0000000000017941 */ /* 0x000fea0003800000 */
.L_x_509:
[----:B------:R-:W-:Y:S01]  /*5640*/  ISETP.NE.AND P3, PT, R9, RZ, PT ;  /* 0x000000ff0900720c */ /* 0x000fe20003f65270 */
[----:B------:R-:W-:-:S12]  /*5650*/  BSSY B1, `(.L_x_513) ;  /* 0x0000032000017945 */ /* 0x000fd80003800000 */
[----:B------:R-:W-:Y:S05]  /*5660*/  @!P3 BRA `(.L_x_514) ;  /* 0x0000000000c0b947 */ /* 0x000fea0003800000 */
[----:B-1234-:R1:W2:Y:S01]  /*5670*/  LDS.128 R40, [R4+0x2b400] ;  /* 0x02b4000004287984 */ /* 0x01e2a20000000c00 */
[----:B------:R-:W-:Y:S01]  /*5680*/  ISETP.GE.AND P3, PT, R214, R116, PT ;  /* 0x00000074d600720c */ /* 0x000fe20003f66270 */
[----:B------:R-:W-:-:S12]  /*5690*/  BSSY B2, `(.L_x_515) ;  /* 0x000002b000027945 */ /* 0x000fd80003800000 */
[----:B-1----:R-:W-:Y:S05]  /*56a0*/  @P3 BRA `(.L_x_516) ;  /* 0x0000000000a43947 */ /* 0x002fea0003800000 */
[--C-:B------:R-:W-:Y:S02]  /*56b0*/  SHF.R.U64 R50, R50, 0x10, R51.reuse ;  /* 0x0000001032327819 */ /* 0x100fe40000001233 */
[----:B------:R-:W-:Y:S02]  /*56c0*/  SHF.R.U32.HI R54, RZ, 0x10, R51 ;  /* 0x00000010ff367819 */ /* 0x000fe40000011633 */
[--C-:B------:R-:W-:Y:S01]  /*56d0*/  SHF.R.U64 R51, R48, 0x10, R49.reuse ;  /* 0x0000001030337819 */ /* 0x100fe20000001231 */
[----:B--2---:R-:W-:Y:S01]  /*56e0*/  IMAD.MOV.U32 R48, RZ, RZ, R42 ;  /* 0x000000ffff307224 */ /* 0x004fe200078e002a */
[----:B------:R-:W-:Y:S01]  /*56f0*/  SHF.R.U32.HI R56, RZ, 0x10, R49 ;  /* 0x00000010ff387819 */ /* 0x000fe20000011631 */
[----:B------:R-:W-:Y:S02]  /*5700*/  HADD2.F32 R42, -RZ, R41.H1_H1 ;  /* 0x30000029ff2a7230 */ /* 0x000fe40000004100 */
[----:B------:R-:W-:Y:S02]  /*5710*/  HADD2.F32 R51, -RZ, R51.H0_H0 ;  /* 0x20000033ff337230 */ /* 0x000fe40000004100 */
[----:B------:R-:W-:-:S02]  /*5720*/  HADD2.F32 R41, -RZ, R41.H0_H0 ;  /* 0x20000029ff297230 */ /* 0x000fc40000004100 */
[----:B------:R-:W-:Y:S02]  /*5730*/  HADD2.F32 R50, -RZ, R50.H0_H0 ;  /* 0x20000032ff327230 */ /* 0x000fe40000004100 */
[CC--:B------:R-:W-:Y:S01]  /*5740*/  FMUL.FTZ R58, R42.reuse, R51.reuse ;  /* 0x000000332a3a7220 */ /* 0x0c0fe20000410000 */
[----:B------:R-:W-:Y:S02]  /*5750*/  HADD2.F32 R56, -RZ, R56.H0_H0 ;  /* 0x20000038ff387230 */ /* 0x000fe40000004100 */
[C---:B------:R-:W-:Y:S01]  /*5760*/  FMUL.FTZ R51, R41.reuse, R51 ;  /* 0x0000003329337220 */ /* 0x040fe20000410000 */
[--C-:B------:R-:W-:Y:S02]  /*5770*/  HADD2.F32 R49, -RZ, R43.reuse.H1_H1 ;  /* 0x3000002bff317230 */ /* 0x100fe40000004100 */
[-C--:B------:R-:W-:Y:S01]  /*5780*/  FFMA.FTZ R58, R41, R50.reuse, -R58 ;  /* 0x00000032293a7223 */ /* 0x080fe2000001083a */
[----:B------:R-:W-:Y:S02]  /*5790*/  HADD2.F32 R43, -RZ, R43.H0_H0 ;  /* 0x2000002bff2b7230 */ /* 0x000fe40000004100 */
[----:B------:R-:W-:Y:S01]  /*57a0*/  FFMA.FTZ R55, R42, R50, R51 ;  /* 0x000000322a377223 */ /* 0x000fe20000010033 */
[----:B------:R-:W-:-:S02]  /*57b0*/  HADD2.F32 R54, -RZ, R54.H0_H0 ;  /* 0x20000036ff367230 */ /* 0x000fc40000004100 */
[-C--:B------:R-:W-:Y:S01]  /*57c0*/  FMUL.FTZ R60, R49, R56.reuse ;  /* 0x00000038313c7220 */ /* 0x080fe20000410000 */
[--C-:B------:R-:W-:Y:S02]  /*57d0*/  HADD2.F32 R50, -RZ, R91.reuse.H0_H0 ;  /* 0x2000005bff327230 */ /* 0x100fe40000004100 */
[C---:B------:R-:W-:Y:S01]  /*57e0*/  FMUL.FTZ R56, R43.reuse, R56 ;  /* 0x000000382b387220 */ /* 0x040fe20000410000 */
[----:B------:R-:W-:Y:S02]  /*57f0*/  HADD2.F32 R91, -RZ, R91.H1_H1 ;  /* 0x3000005bff5b7230 */ /* 0x000fe40000004100 */
[-C--:B------:R-:W-:Y:S01]  /*5800*/  FFMA.FTZ R60, R43, R54.reuse, -R60 ;  /* 0x000000362b3c7223 */ /* 0x080fe2000001083c */
[----:B------:R-:W-:Y:S02]  /*5810*/  HADD2.F32 R41, -RZ, R40.H1_H1 ;  /* 0x30000028ff297230 */ /* 0x000fe40000004100 */
[----:B------:R-:W-:Y:S01]  /*5820*/  FFMA.FTZ R59, R49, R54, R56 ;  /* 0x00000036313b7223 */ /* 0x000fe20000010038 */
[----:B------:R-:W-:-:S02]  /*5830*/  HADD2.F32 R42, -RZ, R48.H1_H1 ;  /* 0x30000030ff2a7230 */ /* 0x000fc40000004100 */
[----:B------:R-:W-:Y:S02]  /*5840*/  HADD2.F32 R40, -RZ, R40.H0_H0 ;  /* 0x20000028ff287230 */ /* 0x000fe40000004100 */
[CC--:B------:R-:W-:Y:S01]  /*5850*/  FMUL.FTZ R51, R41.reuse, R50.reuse ;  /* 0x0000003229337220 */ /* 0x0c0fe20000410000 */
[----:B------:R-:W-:Y:S02]  /*5860*/  HADD2.F32 R48, -RZ, R48.H0_H0 ;  /* 0x20000030ff307230 */ /* 0x000fe40000004100 */
        /* <DEDUP_REMOVED lines=13> */
.L_x_516:
[----:B------:R-:W-:Y:S05]  /*5940*/  BSYNC B2 ;  /* 0x0000000000027941 */ /* 0x000fea0003800000 */
.L_x_515:
[----:B------:R-:W-:Y:S02]  /*5950*/  ULDC.64 UR4, c[0x0][0x208] ;  /* 0x0000820000047ab9 */ /* 0x000fe40000000a00 */
[----:B--2---:R1:W-:Y:S03]  /*5960*/  STG.E.128 desc[UR4][R52.64+0x100], R40 ;  /* 0x0001002834007986 */ /* 0x0043e6000c101d04 */
.L_x_514:
[----:B------:R-:W-:Y:S05]  /*5970*/  BSYNC B1 ;  /* 0x0000000000017941 */ /* 0x000fea0003800000 */
.L_x_513:
        /* <DEDUP_REMOVED lines=47> */
.L_x_518:
[----:B------:R-:W-:Y:S05]  /*5c70*/  BSYNC B1 ;  /* 0x0000000000017941 */ /* 0x000fea0003800000 */
.L_x_517:
[----:B------:R-:W-:Y:S02]  /*5c80*/  ULDC.64 UR4, c[0x0][0x208] ;  /* 0x0000820000047ab9 */ /* 0x000fe40000000a00 */
[----:B--2---:R1:W-:Y:S01]  /*5c90*/  STG.E.128 desc[UR4][R52.64+0x180], R40 ;  /* 0x0001802834007986 */ /* 0x0043e2000c101d04 */
[----:B------:R-:W-:Y:S05]  /*5ca0*/  BRA `(.L_x_504) ;  /* 0x0000003c00e87947 */ /* 0x000fea0003800000 */
.L_x_462:
        /* <DEDUP_REMOVED lines=14> */
[----:B------:R-:W-:Y:S01]  /*5d90*/  IADD3 R40, P4, R102, R88, RZ ;  /* 0x0000005866287210 */ /* 0x000fe20007f9e0ff */
[----:B------:R-:W-:Y:S01]  /*5da0*/  ULDC.64 UR6, c[0x0][0x3e0] ;  /* 0x0000f80000067ab9 */ /* 0x000fe20000000a00 */
[----:B------:R-:W-:Y:S02]  /*5db0*/  IADD3.X R43, R0, R15, RZ, P2, !PT ;  /* 0x0000000f002b7210 */ /* 0x000fe400017fe4ff */
[----:B------:R-:W-:Y:S02]  /*5dc0*/  CS2R R46, SRZ ;  /* 0x00000000002e7805 */ /* 0x000fe4000001ff00 */
[----:B------:R-:W-:Y:S01]  /*5dd0*/  LEA R56, P3, R42, UR4, 0x1 ;  /* 0x000000042a387c11 */ /* 0x000fe2000f8608ff */
[----:B------:R-:W-:Y:S01]  /*5de0*/  IMAD.X R41, R115, 0x1, R21, P4 ;  /* 0x0000000173297824 */ /* 0x000fe200020e0615 */
[----:B------:R-:W-:-:S02]  /*5df0*/  ISETP.GE.AND P4, PT, R213, R116, PT ;  /* 0x00000074d500720c */ /* 0x000fc40003f86270 */
[----:B------:R-:W-:Y:S02]  /*5e00*/  CS2R R44, SRZ ;  /* 0x00000000002c7805 */ /* 0x000fe4000001ff00 */
[----:B------:R-:W-:Y:S02]  /*5e10*/  LEA.HI.X R57, R42, UR5, R43, 0x1, P3 ;  /* 0x000000052a397c11 */ /* 0x000fe400098f0c2b */
[----:B------:R-:W-:Y:S02]  /*5e20*/  CS2R R42, SRZ ;  /* 0x00000000002a7805 */ /* 0x000fe4000001ff00 */
[----:B------:R-:W-:Y:S02]  /*5e30*/  ISETP.GE.AND P3, PT, R212, R116, PT ;  /* 0x00000074d400720c */ /* 0x000fe40003f66270 */
[----:B------:R-:W-:Y:S02]  /*5e40*/  CS2R R54, SRZ ;  /* 0x0000000000367805 */ /* 0x000fe4000001ff00 */
[----:B------:R-:W-:-:S02]  /*5e50*/  LEA R60, P2, R40, UR6, 0x1 ;  /* 0x00000006283c7c11 */ /* 0x000fc4000f8408ff */
[----:B------:R-:W-:Y:S02]  /*5e60*/  CS2R R52, SRZ ;  /* 0x0000000000347805 */ /* 0x000fe4000001ff00 */
[----:B------:R-:W-:Y:S02]  /*5e70*/  CS2R R50, SRZ ;  /* 0x0000000000327805 */ /* 0x000fe4000001ff00 */
[----:B------:R-:W-:Y:S02]  /*5e80*/  CS2R R48, SRZ ;  /* 0x0000000000307805 */ /* 0x000fe4000001ff00 */
[----:B------:R-:W-:Y:S02]  /*5e90*/  LEA.HI.X R61, R40, UR7, R41, 0x1, P2 ;  /* 0x00000007283d7c11 */ /* 0x000fe400090f0c29 */
[----:B------:R-:W-:Y:S01]  /*5ea0*/  CS2R R40, SRZ ;  /* 0x0000000000287805 */ /* 0x000fe2000001ff00 */
[----:B------:R-:W-:Y:S02]  /*5eb0*/  ULDC.64 UR8, c[0x0][0x208] ;  /* 0x0000820000087ab9 */ /* 0x000fe40000000a00 */
[----:B------:R0:W5:Y:S04]  /*5ec0*/  @!P4 LDG.E.128 R48, desc[UR8][R60.64+0x80] ;  /* 0x000080083c30c981 */ /* 0x000168000c1e1d00 */
[----:B------:R0:W5:Y:S04]  /*5ed0*/  @!P3 LDG.E.128 R44, desc[UR8][R56.64] ;  /* 0x00000008382cb981 */ /* 0x000168000c1e1d00 */
[----:B------:R0:W5:Y:S04]  /*5ee0*/  @!P4 LDG.E.128 R40, desc[UR8][R56.64+0x80] ;  /* 0x000080083828c981 */ /* 0x000168000c1e1d00 */
[----:B------:R0:W5:Y:S02]  /*5ef0*/  @!P3 LDG.E.128 R52, desc[UR8][R60.64] ;  /* 0x000000083c34b981 */ /* 0x000164000c1e1d00 */
.L_x_520:
[----:B------:R-:W-:Y:S05]  /*5f00*/  BSYNC B1 ;  /* 0x0000000000017941 */ /* 0x000fea0003800000 */
.L_x_519:
[----:B0----5:R-:W-:Y:S01]  /*5f10*/  IMAD.MOV.U32 R56, RZ, RZ, R42 ;  /* 0x000000ffff387224 */ /* 0x021fe200078e002a */
[----:B------:R-:W-:Y:S01]  /*5f20*/  MOV R57, R43 ;  /* 0x0000002b00397202 */ /* 0x000fe20000000f00 */
[----:B------:R-:W-:Y:S01]  /*5f30*/  IMAD.MOV.U32 R60, RZ, RZ, R40 ;  /* 0x000000ffff3c7224 */ /* 0x000fe200078e0028 */
[----:B------:R-:W-:Y:S01]  /*5f40*/  ISETP.GE.AND P3, PT, R217, R3, PT ;  /* 0x00000003d900720c */ /* 0x000fe20003f66270 */
[----:B------:R-:W-:Y:S01]  /*5f50*/  BSSY B1, `(.L_x_521) ;  /* 0x000003e000017945 */ /* 0x000fe20003800000 */
[----:B------:R-:W-:Y:S01]  /*5f60*/  PRMT R178, R178, 0x5410, R56 ;  /* 0x00005410b2b27816 */ /* 0x000fe20000000038 */
[----:B------:R-:W-:Y:S01]  /*5f70*/  IMAD.MOV.U32 R56, RZ, RZ, R41 ;  /* 0x000000ffff387224 */ /* 0x000fe200078e0029 */
[----:B------:R-:W-:Y:S02]  /*5f80*/  PRMT R181, R181, 0x5410, R57 ;  /* 0x00005410b5b57816 */ /* 0x000fe40000000039 */
[----:B------:R-:W-:Y:S02]  /*5f90*/  CS2R R62, SRZ ;  /* 0x00000000003e7805 */ /* 0x000fe4000001ff00 */
[----:B------:R-:W-:-:S02]  /*5fa0*/  MOV R57, R46 ;  /* 0x0000002e00397202 */ /* 0x000fc40000000f00 */
[----:B------:R-:W-:Y:S02]  /*5fb0*/  CS2R R66, SRZ ;  /* 0x0000000000427805 */ /* 0x000fe4000001ff00 */
[----:B------:R-:W-:Y:S01]  /*5fc0*/  PRMT R182, R56, 0x7610, R182 ;  /* 0x0000761038b67816 */ /* 0x000fe200000000b6 */
[----:B------:R-:W-:Y:S01]  /*5fd0*/  IMAD.MOV.U32 R56, RZ, RZ, R47 ;  /* 0x000000ffff387224 */ /* 0x000fe200078e002f */
[----:B------:R-:W-:Y:S01]  /*5fe0*/  PRMT R179, R179, 0x5410, R60 ;  /* 0x00005410b3b37816 */ /* 0x000fe2000000003c */
        /* <DEDUP_REMOVED lines=10> */
[----:B------:R-:W-:Y:S01]  /*6090*/  PRMT R178, R56, 0x7610, R178 ;  /* 0x0000761038b27816 */ /* 0x000fe200000000b2 */
[----:B------:R-:W-:Y:S01]  /*60a0*/  IMAD.MOV.U32 R56, RZ, RZ, R49 ;  /* 0x000000ffff387224 */ /* 0x000fe200078e0031 */
[----:B------:R-:W-:Y:S02]  /*60b0*/  MOV R60, R48 ;  /* 0x00000030003c7202 */ /* 0x000fe40000000f00 */
[----:B------:R-:W-:Y:S01]  /*60c0*/  PRMT R181, R57, 0x7610, R181 ;  /* 0x0000761039b57816 */ /* 0x000fe200000000b5 */
[----:B------:R-:W-:Y:S01]  /*60d0*/  IMAD.MOV.U32 R57, RZ, RZ, R54 ;  /* 0x000000ffff397224 */ /* 0x000fe200078e0036 */
[----:B------:R-:W-:Y:S01]  /*60e0*/  PRMT R179, R60, 0x7610, R179 ;  /* 0x000076103cb37816 */ /* 0x000fe200000000b3 */
[----:B------:R-:W-:Y:S01]  /*60f0*/  IMAD.MOV.U32 R60, RZ, RZ, R52 ;  /* 0x000000ffff3c7224 */ /* 0x000fe200078e0034 */
[----:B------:R-:W-:-:S02]  /*6100*/  PRMT R182, R182, 0x5410, R56 ;  /* 0x00005410b6b67816 */ /* 0x000fc40000000038 */
[----:B------:R-:W-:Y:S01]  /*6110*/  PRMT R183, R183, 0x5410, R57 ;  /* 0x00005410b7b77816 */ /* 0x000fe20000000039 */
[----:B------:R-:W-:Y:S01]  /*6120*/  IMAD.MOV.U32 R57, RZ, RZ, R53 ;  /* 0x000000ffff397224 */ /* 0x000fe200078e0035 */
[----:B------:R-:W-:Y:S02]  /*6130*/  MOV R56, R55 ;  /* 0x0000003700387202 */ /* 0x000fe40000000f00 */
[----:B------:R-:W-:Y:S02]  /*6140*/  PRMT R184, R60, 0x7610, R184 ;  /* 0x000076103cb87816 */ /* 0x000fe400000000b8 */
[----:B------:R-:W-:Y:S02]  /*6150*/  CS2R R60, SRZ ;  /* 0x00000000003c7805 */ /* 0x000fe4000001ff00 */
[----:B------:R-:W-:Y:S02]  /*6160*/  PRMT R168, R56, 0x7610, R168 ;  /* 0x0000761038a87816 */ /* 0x000fe400000000a8 */
[----:B------:R-:W-:-:S02]  /*6170*/  PRMT R162, R57, 0x7610, R162 ;  /* 0x0000761039a27816 */ /* 0x000fc400000000a2 */
[----:B------:R-:W-:Y:S01]  /*6180*/  CS2R R56, SRZ ;  /* 0x0000000000387805 */ /* 0x000fe2000001ff00 */
        /* <DEDUP_REMOVED lines=9> */
[----:B------:R-:W-:Y:S02]  /*6220*/  CS2R R68, SRZ ;  /* 0x0000000000447805 */ /* 0x000fe4000001ff00 */
[----:B------:R-:W-:Y:S02]  /*6230*/  CS2R R66, SRZ ;  /* 0x0000000000427805 */ /* 0x000fe4000001ff00 */
[----:B------:R-:W-:Y:S02]  /*6240*/  IADD3.X R57, R21, R115, R34, P2, P4 ;  /* 0x0000007315397210 */ /* 0x000fe400017e8422 */
[----:B------:R-:W-:Y:S02]  /*6250*/  CS2R R64, SRZ ;  /* 0x0000000000407805 */ /* 0x000fe4000001ff00 */
[----:B------:R-:W-:Y:S01]  /*6260*/  LEA R72, P4, R58, UR4, 0x1 ;  /* 0x000000043a487c11 */ /* 0x000fe2000f8808ff */
[----:B------:R-:W-:Y:S01]  /*6270*/  ULDC.64 UR8, c[0x0][0x208] ;  /* 0x0000820000087ab9 */ /* 0x000fe20000000a00 */
[----:B------:R-:W-:-:S02]  /*6280*/  LEA R74, P2, R56, UR6, 0x1 ;  /* 0x00000006384a7c11 */ /* 0x000fc4000f8408ff */
[----:B------:R-:W-:Y:S02]  /*6290*/  LEA.HI.X R73, R58, UR5, R59, 0x1, P4 ;  /* 0x000000053a497c11 */ /* 0x000fe4000a0f0c3b */
[----:B------:R-:W-:Y:S02]  /*62a0*/  CS2R R58, SRZ ;  /* 0x00000000003a7805 */ /* 0x000fe4000001ff00 */
[----:B------:R-:W-:Y:S02]  /*62b0*/  LEA.HI.X R75, R56, UR7, R57, 0x1, P2 ;  /* 0x00000007384b7c11 */ /* 0x000fe400090f0c39 */
[----:B------:R-:W-:Y:S02]  /*62c0*/  CS2R R56, SRZ ;  /* 0x0000000000387805 */ /* 0x000fe4000001ff00 */
[-C--:B------:R-:W-:Y:S02]  /*62d0*/  ISETP.GE.AND P4, PT, R212, R116.reuse, PT ;  /* 0x00000074d400720c */ /* 0x080fe40003f86270 */
[----:B------:R-:W-:-:S11]  /*62e0*/  ISETP.GE.AND P2, PT, R213, R116, PT ;  /* 0x00000074d500720c */ /* 0x000fd60003f46270 */
[----:B------:R0:W5:Y:S04]  /*62f0*/  @!P4 LDG.E.128 R60, desc[UR8][R72.64] ;  /* 0x00000008483cc981 */ /* 0x000168000c1e1d00 */
[----:B------:R0:W5:Y:S04]  /*6300*/  @!P2 LDG.E.128 R56, desc[UR8][R72.64+0x80] ;  /* 0x000080084838a981 */ /* 0x000168000c1e1d00 */
[----:B------:R0:W5:Y:S04]  /*6310*/  @!P4 LDG.E.128 R68, desc[UR8][R74.64] ;  /* 0x000000084a44c981 */ /* 0x000168000c1e1d00 */
[----:B------:R0:W5:Y:S02]  /*6320*/  @!P2 LDG.E.128 R64, desc[UR8][R74.64+0x80] ;  /* 0x000080084a40a981 */ /* 0x000164000c1e1d00 */
.L_x_522:
[----:B------:R-:W-:Y:S05]  /*6330*/  BSYNC B1 ;  /* 0x0000000000017941 */ /* 0x000fea0003800000 */
.L_x_521:
[----:B------:R-:W-:Y:S01]  /*6340*/  ISETP.GE.AND P4, PT, R218, R3, PT ;  /* 0x00000003da00720c */ /* 0x000fe20003f86270 */
[----:B------:R-:W-:Y:S01]  /*6350*/  BSSY B1, `(.L_x_523) ;  /* 0x000001f000017945 */ /* 0x000fe20003800000 */
[----:B0-----:R-:W-:Y:S02]  /*6360*/  CS2R R74, SRZ ;  /* 0x00000000004a7805 */ /* 0x001fe4000001ff00 */
        /* <DEDUP_REMOVED lines=11> */
[----:B------:R-:W-:Y:S01]  /*6420*/  ULDC.64 UR8, c[0x0][0x208] ;  /* 0x0000820000087ab9 */ /* 0x000fe20000000a00 */
[----:B------:R-:W-:Y:S02]  /*6430*/  IADD3.X R73, R15, R29, R0, P2, P6 ;  /* 0x0000001d0f497210 */ /* 0x000fe400017ec400 */
[----:B------:R-:W-:-:S04]  /*6440*/  IADD3 R0, P2, P6, R102, R31, R88 ;  /* 0x0000001f66007210 */ /* 0x000fc80007e5e058 */
[----:B------:R-:W-:Y:S02]  /*6450*/  IADD3.X R115, R21, R33, R115, P2, P6 ;  /* 0x0000002115737210 */ /* 0x000fe400017ec473 */
[----:B------:R-:W-:-:S04]  /*6460*/  LEA R88, P2, R90, UR4, 0x1 ;  /* 0x000000045a587c11 */ /* 0x000fc8000f8408ff */
[----:B------:R-:W-:Y:S02]  /*6470*/  LEA.HI.X R89, R90, UR5, R73, 0x1, P2 ;  /* 0x000000055a597c11 */ /* 0x000fe400090f0c49 */
[----:B------:R-:W-:-:S04]  /*6480*/  LEA R90, P2, R0, UR6, 0x1 ;  /* 0x00000006005a7c11 */ /* 0x000fc8000f8408ff */
[----:B------:R-:W-:Y:S02]  /*6490*/  LEA.HI.X R91, R0, UR7, R115, 0x1, P2 ;  /* 0x00000007005b7c11 */ /* 0x000fe400090f0c73 */
[----:B------:R-:W-:Y:S02]  /*64a0*/  ISETP.GE.AND P2, PT, R212, R116, PT ;  /* 0x00000074d400720c */ /* 0x000fe40003f46270 */
[----:B------:R-:W-:Y:S02]  /*64b0*/  CS2R R74, SRZ ;  /* 0x00000000004a7805 */ /* 0x000fe4000001ff00 */
[----:B------:R-:W-:Y:S02]  /*64c0*/  CS2R R72, SRZ ;  /* 0x0000000000487805 */ /* 0x000fe4000001ff00 */
[----:B------:R-:W-:Y:S02]  /*64d0*/  CS2R R82, SRZ ;  /* 0x0000000000527805 */ /* 0x000fe4000001ff00 */
[----:B------:R-:W-:-:S05]  /*64e0*/  CS2R R80, SRZ ;  /* 0x0000000000507805 */ /* 0x000fca000001ff00 */
[----:B------:R0:W5:Y:S04]  /*64f0*/  @!P2 LDG.E.128 R76, desc[UR8][R88.64] ;  /* 0x00000008584ca981 */ /* 0x000168000c1e1d00 */
[----:B------:R0:W5:Y:S01]  /*6500*/  @!P2 LDG.E.128 R84, desc[UR8][R90.64] ;  /* 0x000000085a54a981 */ /* 0x000162000c1e1d00 */
[----:B------:R-:W-:-:S13]  /*6510*/  ISETP.GE.AND P2, PT, R213, R116, PT ;  /* 0x00000074d500720c */ /* 0x000fda0003f46270 */
[----:B------:R0:W5:Y:S04]  /*6520*/  @!P2 LDG.E.128 R72, desc[UR8][R88.64+0x80] ;  /* 0x000080085848a981 */ /* 0x000168000c1e1d00 */
[----:B------:R0:W5:Y:S02]  /*6530*/  @!P2 LDG.E.128 R80, desc[UR8][R90.64+0x80] ;  /* 0x000080085a50a981 */ /* 0x000164000c1e1d00 */
.L_x_524:
[----:B------:R-:W-:Y:S05]  /*6540*/  BSYNC B1 ;  /* 0x0000000000017941 */ /* 0x000fea0003800000 */
.L_x_523:
[----:B0----5:R-:W-:Y:S01]  /*6550*/  IMAD.MOV.U32 R88, RZ, RZ, R59 ;  /* 0x000000ffff587224 */ /* 0x021fe200078e003b */
        /* <DEDUP_REMOVED lines=50> */
.L_x_525:
[----:B------:R-:W-:Y:S01]  /*6880*/  IMAD R0, R17, 0x8, R16 ;  /* 0x0000000811007824 */ /* 0x000fe200078e0210 */
[----:B------:R-:W-:Y:S01]  /*6890*/  SHF.L.U32 R115, R219, 0x1f, RZ ;  /* 0x0000001fdb737819 */ /* 0x000fe200000006ff */
[----:B------:R-:W0:Y:S01]  /*68a0*/  LDC R145, c[0x0][0x2e4] ;  /* 0x0000b900ff917b82 */ /* 0x000e220000000800 */
[----:B------:R-:W-:Y:S02]  /*68b0*/  BSSY B1, `(.L_x_526) ;  /* 0x0000004000017945 */ /* 0x000fe40003800000 */
[----:B------:R-:W1:Y:S05]  /*68c0*/  SYNCS.PHASECHK.TRANS64.TRYWAIT P6, [R0+URZ+0x38890], R115 ;  /* 0x03889073000075a7 */ /* 0x000e6a00080c017f */
[----:B------:R-:W2:Y:S01]  /*68d0*/  LDC.64 R122, c[0x0][0x2f0] ;  /* 0x0000bc00ff7a7b82 */ /* 0x000ea20000000a00 */
[----:B-1----:R-:W-:Y:S05]  /*68e0*/  @!P6 BRA `(.L_x_527) ;  /* 0x000001e4008ce947 */ /* 0x002fea0003800000 */
.L_x_787:
[----:B------:R-:W-:Y:S05]  /*68f0*/  BSYNC B1 ;  /* 0x0000000000017941 */ /* 0x000fea0003800000 */
.L_x_526:
[----:B------:R-:W-:Y:S01]  /*6900*/  BSSY B1, `(.L_x_528) ;  /* 0x00000fc000017945 */ /* 0x000fe20003800000 */
[----:B0-----:R-:W-:Y:S01]  /*6910*/  IADD3 R146, -R120, R145, RZ ;  /* 0x0000009178927210 */ /* 0x001fe20007ffe1ff */
[----:B------:R-:W-:Y:S02]  /*6920*/  IMAD.MOV.U32 R125, RZ, RZ, R92 ;  /* 0x000000ffff7d7224 */ /* 0x000fe400078e005c */
[----:B------:R-:W-:Y:S05]  /*6930*/  @P5 BRA `(.L_x_529) ;  /* 0x0000000c00e05947 */ /* 0x000fea0003800000 */
[----:B------:R-:W-:Y:S01]  /*6940*/  ISETP.NE.AND P5, PT, R26, RZ, PT ;  /* 0x000000ff1a00720c */ /* 0x000fe20003fa5270 */
[-C--:B--2---:R-:W-:Y:S01]  /*6950*/  IMAD R88, R117, R122.reuse, RZ ;  /* 0x0000007a75587224 */ /* 0x084fe200078e02ff */
[----:B------:R-:W-:Y:S01]  /*6960*/  BSSY B2, `(.L_x_530) ;  /* 0x000007c000027945 */ /* 0x000fe20003800000 */
[----:B------:R-:W-:-:S04]  /*6970*/  IMAD.WIDE.U32 R134, R18, R122, R124 ;  /* 0x0000007a12867225 */ /* 0x000fc800078e007c */
[----:B------:R-:W-:-:S04]  /*6980*/  IMAD R89, R18, R123, R88 ;  /* 0x0000007b12597224 */ /* 0x000fc800078e0258 */
[----:B------:R-:W-:Y:S02]  /*6990*/  IMAD.IADD R160, R89, 0x1, R135 ;  /* 0x0000000159a07824 */ /* 0x000fe400078e0287 */
[----:B------:R-:W-:Y:S05]  /*69a0*/  @!P5 BRA `(.L_x_531) ;  /* 0x0000000400dcd947 */ /* 0x000fea0003800000 */
[----:B------:R-:W-:Y:S01]  /*69b0*/  SEL R88, R120, R146, !P0 ;  /* 0x0000009278587207 */ /* 0x000fe20004000000 */
[----:B------:R-:W-:Y:S01]  /*69c0*/  BSSY B3, `(.L_x_532) ;  /* 0x0000072000037945 */ /* 0x000fe20003800000 */
[----:B------:R-:W-:Y:S02]  /*69d0*/  IADD3 R92, P5, P6, R38, R134, R13 ;  /* 0x00000086265c7210 */ /* 0x000fe40007ebe00d */
[----:B------:R-:W-:Y:S02]  /*69e0*/  SHF.R.S32.HI R89, RZ, 0x1f, R88 ;  /* 0x0000001fff597819 */ /* 0x000fe40000011458 */
[----:B------:R-:W-:Y:S02]  /*69f0*/  IADD3.X R93, R37, R160, R7, P5, P6 ;  /* 0x000000a0255d7210 */ /* 0x000fe40002fec407 */
[----:B------:R-:W-:Y:S02]  /*6a00*/  LEA.HI R89, R89, R88, RZ, 0x4 ;  /* 0x0000005859597211 */ /* 0x000fe400078f20ff */
[----:B------:R-:W-:-:S02]  /*6a10*/  P2R R94, PR, RZ, 0x2 ;  /* 0x00000002ff5e7803 */ /* 0x000fc40000000000 */
[----:B------:R-:W-:-:S04]  /*6a20*/  LEA.HI.SX32 R88, R89, R14, 0x1c ;  /* 0x0000000e59587211 */ /* 0x000fc800078fe2ff */
[----:B------:R-:W-:-:S04]  /*6a30*/  SHF.L.U32 R89, R88, 0x3, RZ ;  /* 0x0000000358597819 */ /* 0x000fc800000006ff */
[----:B------:R-:W-:-:S13]  /*6a40*/  ISETP.GE.AND P5, PT, R89, R145, PT ;  /* 0x000000915900720c */ /* 0x000fda0003fa6270 */
[--C-:B------:R-:W-:Y:S02]  /*6a50*/  @!P5 SHF.R.S32.HI R91, RZ, 0x1f, R89.reuse ;  /* 0x0000001fff5bd819 */ /* 0x100fe40000011459 */
[--C-:B------:R-:W-:Y:S02]  /*6a60*/  @!P5 IADD3 R90, P1, P6, R38, R134, R89.reuse ;  /* 0x00000086265ad210 */ /* 0x100fe40007e3e059 */
[----:B------:R-:W-:Y:S02]  /*6a70*/  LOP3.LUT R89, R235, 0x38, R89, 0xf8, !PT ;  /* 0x00000038eb597812 */ /* 0x000fe400078ef859 */
[----:B------:R-:W-:Y:S02]  /*6a80*/  @!P5 IADD3.X R91, R37, R160, R91, P1, P6 ;  /* 0x000000a0255bd210 */ /* 0x000fe40000fec45b */
[----:B------:R-:W-:Y:S02]  /*6a90*/  LEA R136, P6, R92, R118, 0x1 ;  /* 0x000000765c887211 */ /* 0x000fe400078c08ff */
[----:B------:R-:W-:-:S02]  /*6aa0*/  LOP3.LUT R89, R89, R236, RZ, 0x3c, !PT ;  /* 0x000000ec59597212 */ /* 0x000fc400078e3cff */
[-C--:B------:R-:W-:Y:S02]  /*6ab0*/  LEA.HI.X R137, R92, R119.reuse, R93, 0x1, P6 ;  /* 0x000000775c897211 */ /* 0x080fe400030f0c5d */
[----:B------:R-:W-:Y:S02]  /*6ac0*/  @!P5 LEA R138, P6, R90, R118, 0x1 ;  /* 0x000000765a8ad211 */ /* 0x000fe400078c08ff */
[----:B------:R-:W-:Y:S02]  /*6ad0*/  ISETP.NE.AND P1, PT, R94, RZ, PT ;  /* 0x000000ff5e00720c */ /* 0x000fe40003f25270 */
[----:B------:R-:W-:Y:S02]  /*6ae0*/  @!P5 LEA.HI.X R139, R90, R119, R91, 0x1, P6 ;  /* 0x000000775a8bd211 */ /* 0x000fe400030f0c5b */
[----:B------:R-:W-:Y:S02]  /*6af0*/  SHF.R.S32.HI R91, RZ, 0x1f, R88 ;  /* 0x0000001fff5b7819 */ /* 0x000fe40000011458 */
[----:B------:R-:W-:-:S02]  /*6b00*/  ISETP.GE.AND P6, PT, R212, R116, PT ;  /* 0x00000074d400720c */ /* 0x000fc40003fc6270 */
[----:B------:R-:W-:Y:S01]  /*6b10*/  LEA.HI R88, R91, R88, RZ, 0x3 ;  /* 0x000000585b587211 */ /* 0x000fe200078f18ff */
[----:B------:R-:W-:-:S03]  /*6b20*/  IMAD R91, R17, 0x5000, R144 ;  /* 0x00005000115b7824 */ /* 0x000fc600078e0290 */
[----:B------:R-:W-:-:S05]  /*6b30*/  SHF.R.S32.HI R88, RZ, 0x3, R88 ;  /* 0x00000003ff587819 */ /* 0x000fca0000011458 */
[----:B------:R-:W-:-:S04]  /*6b40*/  IMAD R88, R88, 0x1400, R237 ;  /* 0x0000140058587824 */ /* 0x000fc800078e02ed */
[----:B------:R-:W-:-:S04]  /*6b50*/  IMAD.IADD R88, R88, 0x1, R89 ;  /* 0x0000000158587824 */ /* 0x000fc800078e0259 */
[----:B------:R-:W-:Y:S02]  /*6b60*/  IMAD R89, R17, 0x5000, R88 ;  /* 0x0000500011597824 */ /* 0x000fe400078e0258 */
[----:B------:R-:W-:-:S03]  /*6b70*/  IMAD R88, R91, 0x2, R16 ;  /* 0x000000025b587824 */ /* 0x000fc600078e0210 */
[----:B------:R-:W-:-:S03]  /*6b80*/  LEA R92, R89, R16, 0x1 ;  /* 0x00000010595c7211 */ /* 0x000fc600078e08ff */
[----:B------:R-:W0:Y:S04]  /*6b90*/  LDS.128 R88, [R88+0x24400] ;  /* 0x0244000058587984 */ /* 0x000e280000000c00 */
[----:B------:R-:W2:Y:S01]  /*6ba0*/  LDS.128 R92, [R92+0x24400] ;  /* 0x024400005c5c7984 */ /* 0x000ea20000000c00 */
[----:B------:R-:W-:Y:S05]  /*6bb0*/  @P6 BRA `(.L_x_533) ;  /* 0x0000000400486947 */ /* 0x000fea0003800000 */
[--C-:B------:R-:W-:Y:S01]  /*6bc0*/  SHF.R.U64 R44, R44, 0x10, R45.reuse ;  /* 0x000000102c2c7819 */ /* 0x100fe2000000122d */
[----:B------:R-:W-:Y:S01]  /*6bd0*/  HADD2.F32 R163, -RZ, R163.H0_H0 ;  /* 0x200000a3ffa37230 */ /* 0x000fe20000004100 */
[----:B------:R-:W-:Y:S01]  /*6be0*/  SHF.R.U32.HI R161, RZ, 0x10, R45 ;  /* 0x00000010ffa17819 */ /* 0x000fe2000001162d */
[----:B0-----:R-:W-:Y:S01]  /*6bf0*/  HADD2.F32 R164, -RZ, R89.H0_H0 ;  /* 0x20000059ffa47230 */ /* 0x001fe20000004100 */
[--C-:B------:R-:W-:Y:S01]  /*6c00*/  SHF.R.U64 R45, R52, 0x10, R53.reuse ;  /* 0x00000010342d7819 */ /* 0x100fe20000001235 */
[----:B--2---:R-:W-:Y:S01]  /*6c10*/  HADD2.F32 R165, -RZ, R93.H1_H1 ;  /* 0x3000005dffa57230 */ /* 0x004fe20000004100 */
[----:B------:R-:W-:Y:S01]  /*6c20*/  SHF.R.U32.HI R52, RZ, 0x10, R53 ;  /* 0x00000010ff347819 */ /* 0x000fe20000011635 */
[----:B------:R-:W-:Y:S01]  /*6c30*/  HADD2.F32 R89, -RZ, R89.H1_H1 ;  /* 0x30000059ff597230 */ /* 0x000fe20000004100 */
[--C-:B------:R-:W-:Y:S01]  /*6c40*/  SHF.R.U64 R53, R54, 0x10, R55.reuse ;  /* 0x0000001036357819 */ /* 0x100fe20000001237 */
[----:B------:R-:W-:Y:S01]  /*6c50*/  HADD2.F32 R45, -RZ, R45.H0_H0 ;  /* 0x2000002dff2d7230 */ /* 0x000fe20000004100 */
[----:B------:R-:W-:Y:S01]  /*6c60*/  SHF.R.U32.HI R54, RZ, 0x10, R55 ;  /* 0x00000010ff367819 */ /* 0x000fe20000011637 */
[----:B------:R-:W-:Y:S01]  /*6c70*/  HADD2.F32 R55, -RZ, R162.H0_H0 ;  /* 0x200000a2ff377230 */ /* 0x000fe20000004100 */
[--C-:B------:R-:W-:Y:S01]  /*6c80*/  SHF.R.U64 R46, R46, 0x10, R47.reuse ;  /* 0x000000102e2e7819 */ /* 0x100fe2000000122f */
[----:B------:R-:W-:Y:S01]  /*6c90*/  HADD2.F32 R162, -RZ, R93.H0_H0 ;  /* 0x2000005dffa27230 */ /* 0x000fe20000004100 */
[----:B------:R-:W-:Y:S01]  /*6ca0*/  SHF.R.U32.HI R47, RZ, 0x10, R47 ;  /* 0x00000010ff2f7819 */ /* 0x000fe2000001162f */
[----:B------:R-:W-:-:S02]  /*6cb0*/  HADD2.F32 R52, -RZ, R52.H0_H0 ;  /* 0x20000034ff347230 */ /* 0x000fc40000004100 */
[----:B------:R-:W-:Y:S02]  /*6cc0*/  HADD2.F32 R54, -RZ, R54.H0_H0 ;  /* 0x20000036ff367230 */ /* 0x000fe40000004100 */
[-C--:B------:R-:W-:Y:S01]  /*6cd0*/  FMUL.FTZ R93, R162, R55.reuse ;  /* 0x00000037a25d7220 */ /* 0x080fe20000410000 */
[C---:B------:R-:W-:Y:S01]  /*6ce0*/  FMUL.FTZ R55, R164.reuse, R55 ;  /* 0x00000037a4377220 */ /* 0x040fe20000410000 */
[-C--:B------:R-:W-:Y:S01]  /*6cf0*/  FMUL.FTZ R166, R165, R52.reuse ;  /* 0x00000034a5a67220 */ /* 0x080fe20000410000 */
[----:B------:R-:W-:Y:S01]  /*6d00*/  FMUL.FTZ R52, R89, R52 ;  /* 0x0000003459347220 */ /* 0x000fe20000410000 */
[-C--:B------:R-:W-:Y:S01]  /*6d10*/  FFMA.FTZ R93, R164, R163.reuse, -R93 ;  /* 0x000000a3a45d7223 */ /* 0x080fe2000001085d */
[----:B------:R-:W-:Y:S02]  /*6d20*/  HADD2.F32 R164, -RZ, R161.H0_H0 ;  /* 0x200000a1ffa47230 */ /* 0x000fe40000004100 */
[----:B------:R-:W-:Y:S01]  /*6d30*/  FFMA.FTZ R55, R162, R163, R55 ;  /* 0x000000a3a2377223 */ /* 0x000fe20000010037 */
[----:B------:R-:W-:-:S02]  /*6d40*/  HADD2.F32 R162, -RZ, R95.H0_H0 ;  /* 0x2000005fffa27230 */ /* 0x000fc40000004100 */
[----:B------:R-:W-:Y:S02]  /*6d50*/  HADD2.F32 R95, -RZ, R95.H1_H1 ;  /* 0x3000005fff5f7230 */ /* 0x000fe40000004100 */
[-C--:B------:R-:W-:Y:S01]  /*6d60*/  FFMA.FTZ R166, R89, R164.reuse, -R166 ;  /* 0x000000a459a67223 */ /* 0x080fe200000108a6 */
[----:B------:R-:W-:Y:S01]  /*6d70*/  FFMA.FTZ R52, R165, R164, R52 ;  /* 0x000000a4a5347223 */ /* 0x000fe20000010034 */
[----:B------:R-:W-:Y:S02]  /*6d80*/  HADD2.F32 R89, -RZ, R168.H0_H0 ;  /* 0x200000a8ff597230 */ /* 0x000fe40000004100 */
[----:B------:R-:W-:Y:S02]  /*6d90*/  HADD2.F32 R164, -RZ, R91.H0_H0 ;  /* 0x2000005bffa47230 */ /* 0x000fe40000004100 */
[----:B------:R-:W-:Y:S01]  /*6da0*/  FMUL.FTZ R170, R95, R54 ;  /* 0x000000365faa7220 */ /* 0x000fe20000410000 */
[----:B------:R-:W-:Y:S02]  /*6db0*/  HADD2.F32 R168, -RZ, R47.H0_H0 ;  /* 0x2000002fffa87230 */ /* 0x000fe40000004100 */
[----:B------:R-:W-:Y:S01]  /*6dc0*/  FMUL.FTZ R47, R162, R89 ;  /* 0x00000059a22f7220 */ /* 0x000fe20000410000 */
[----:B------:R-:W-:-:S02]  /*6dd0*/  HADD2.F32 R161, -RZ, R167.H1_H1 ;  /* 0x300000a7ffa17230 */ /* 0x000fc40000004100 */
[----:B------:R-:W-:Y:S01]  /*6de0*/  FMUL.FTZ R89, R164, R89 ;  /* 0x00000059a4597220 */ /* 0x000fe20000410000 */
[----:B------:R-:W-:Y:S01]  /*6df0*/  HADD2.F32 R91, -RZ, R91.H1_H1 ;  /* 0x3000005bff5b7230 */ /* 0x000fe20000004100 */
[----:B------:R-:W-:Y:S01]  /*6e00*/  F2FP.F16.F32.PACK_AB R93, R166, R93 ;  /* 0x0000005da65d723e */ /* 0x000fe200000000ff */
[----:B------:R-:W-:Y:S02]  /*6e10*/  HADD2.F32 R163, -RZ, R44.H0_H0 ;  /* 0x2000002cffa37230 */ /* 0x000fe40000004100 */
[-C--:B------:R-:W-:Y:S01]  /*6e20*/  FFMA.FTZ R47, R164, R161.reuse, -R47 ;  /* 0x000000a1a42f7223 */ /* 0x080fe2000001082f */
[----:B------:R-:W-:Y:S01]  /*6e30*/  FFMA.FTZ R89, R162, R161, R89 ;  /* 0x000000a1a2597223 */ /* 0x000fe20000010059 */
[C---:B------:R-:W-:Y:S01]  /*6e40*/  FMUL.FTZ R54, R91.reuse, R54 ;  /* 0x000000365b367220 */ /* 0x040fe20000410000 */
[----:B------:R-:W-:Y:S01]  /*6e50*/  FFMA.FTZ R170, R91, R168, -R170 ;  /* 0x000000a85baa7223 */ /* 0x000fe200000108aa */
[----:B------:R-:W-:Y:S01]  /*6e60*/  HADD2.F32 R91, -RZ, R184.H0_H0 ;  /* 0x200000b8ff5b7230 */ /* 0x000fe20000004100 */
[----:B------:R-:W-:Y:S01]  /*6e70*/  F2FP.F16.F32.PACK_AB R52, R52, R55 ;  /* 0x000000373434723e */ /* 0x000fe200000000ff */
[----:B------:R-:W-:-:S02]  /*6e80*/  HADD2.F32 R164, -RZ, R92.H0_H0 ;  /* 0x2000005cffa47230 */ /* 0x000fc40000004100 */
[----:B------:R-:W-:Y:S01]  /*6e90*/  FFMA.FTZ R54, R95, R168, R54 ;  /* 0x000000a85f367223 */ /* 0x000fe20000010036 */
[----:B------:R-:W-:Y:S02]  /*6ea0*/  HADD2.F32 R162, -RZ, R88.H0_H0 ;  /* 0x20000058ffa27230 */ /* 0x000fe40000004100 */
[----:B------:R-:W-:Y:S02]  /*6eb0*/  HADD2.F32 R92, -RZ, R92.H1_H1 ;  /* 0x3000005cff5c7230 */ /* 0x000fe40000004100 */
[-C--:B------:R-:W-:Y:S01]  /*6ec0*/  FMUL.FTZ R161, R164, R91.reuse ;  /* 0x0000005ba4a17220 */ /* 0x080fe20000410000 */
[--C-:B------:R-:W-:Y:S02]  /*6ed0*/  HADD2.F32 R95, -RZ, R183.reuse.H0_H0 ;  /* 0x200000b7ff5f7230 */ /* 0x100fe40000004100 */
[----:B------:R-:W-:Y:S01]  /*6ee0*/  FMUL.FTZ R165, R162, R91 ;  /* 0x0000005ba2a57220 */ /* 0x000fe20000410000 */
[----:B------:R-:W-:Y:S02]  /*6ef0*/  HADD2.F32 R88, -RZ, R88.H1_H1 ;  /* 0x30000058ff587230 */ /* 0x000fe40000004100 */
[----:B------:R-:W-:Y:S01]  /*6f00*/  FMUL.FTZ R91, R92, R45 ;  /* 0x0000002d5c5b7220 */ /* 0x000fe20000410000 */
[----:B------:R-:W-:-:S02]  /*6f10*/  HADD2.F32 R44, -RZ, R183.H1_H1 ;  /* 0x300000b7ff2c7230 */ /* 0x000fc40000004100 */
[-C--:B------:R-:W-:Y:S01]  /*6f20*/  FFMA.FTZ R161, R162, R95.reuse, -R161 ;  /* 0x0000005fa2a17223 */ /* 0x080fe200000108a1 */
[----:B------:R-:W-:Y:S01]  /*6f30*/  FFMA.FTZ R165, R164, R95, R165 ;  /* 0x0000005fa4a57223 */ /* 0x000fe200000100a5 */
[C---:B------:R-:W-:Y:S01]  /*6f40*/  FMUL.FTZ R45, R88.reuse, R45 ;  /* 0x0000002d582d7220 */ /* 0x040fe20000410000 */
[-C--:B------:R-:W-:Y:S01]  /*6f50*/  FFMA.FTZ R88, R88, R163.reuse, -R91 ;  /* 0x000000a358587223 */ /* 0x080fe2000001085b */
[----:B------:R-:W-:Y:S02]  /*6f60*/  HADD2.F32 R95, -RZ, R94.H0_H0 ;  /* 0x2000005eff5f7230 */ /* 0x000fe40000004100 */
[----:B------:R-:W-:Y:S02]  /*6f70*/  HADD2.F32 R53, -RZ, R53.H0_H0 ;  /* 0x20000035ff357230 */ /* 0x000fe40000004100 */
[----:B------:R-:W-:Y:S01]  /*6f80*/  FFMA.FTZ R92, R92, R163, R45 ;  /* 0x000000a35c5c7223 */ /* 0x000fe2000001002d */
[----:B------:R-:W-:Y:S01]  /*6f90*/  HADD2.F32 R91, -RZ, R90.H0_H0 ;  /* 0x2000005aff5b7230 */ /* 0x000fe20000004100 */
[----:B------:R-:W-:Y:S01]  /*6fa0*/  F2FP.F16.F32.PACK_AB R88, R88, R161 ;  /* 0x000000a15858723e */ /* 0x000fe200000000ff */
[----:B------:R-:W-:-:S02]  /*6fb0*/  HADD2.F32 R94, -RZ, R94.H1_H1 ;  /* 0x3000005eff5e7230 */ /* 0x000fc40000004100 */
[----:B------:R-:W-:Y:S01]  /*6fc0*/  HADD2.F32 R90, -RZ, R90.H1_H1 ;  /* 0x3000005aff5a7230 */ /* 0x000fe20000004100 */
[----:B------:R-:W-:Y:S01]  /*6fd0*/  F2FP.F16.F32.PACK_AB R92, R92, R165 ;  /* 0x000000a55c5c723e */ /* 0x000fe200000000ff */
[----:B------:R-:W-:Y:S02]  /*6fe0*/  HADD2.F32 R45, -RZ, R167.H0_H0 ;  /* 0x200000a7ff2d7230 */ /* 0x000fe40000004100 */
[-C--:B------:R-:W-:Y:S01]  /*6ff0*/  FMUL.FTZ R167, R94, R53.reuse ;  /* 0x000000355ea77220 */ /* 0x080fe20000410000 */
[----:B------:R-:W-:Y:S02]  /*7000*/  HADD2.F32 R163, -RZ, R46.H0_H0 ;  /* 0x2000002effa37230 */ /* 0x000fe40000004100 */
[-C--:B------:R-:W-:Y:S01]  /*7010*/  FMUL.FTZ R46, R95, R44.reuse ;  /* 0x0000002c5f2e7220 */ /* 0x080fe20000410000 */
[C---:B------:R-:W-:Y:S01]  /*7020*/  FMUL.FTZ R44, R91.reuse, R44 ;  /* 0x0000002c5b2c7220 */ /* 0x040fe20000410000 */
[C---:B------:R-:W-:Y:S02]  /*7030*/  FMUL.FTZ R53, R90.reuse, R53 ;  /* 0x000000355a357220 */ /* 0x040fe40000410000 */
[-C--:B------:R-:W-:Y:S01]  /*7040*/  FFMA.FTZ R46, R91, R45.reuse, -R46 ;  /* 0x0000002d5b2e7223 */ /* 0x080fe2000001082e */
[----:B------:R-:W-:Y:S01]  /*7050*/  FFMA.FTZ R44, R95, R45, R44 ;  /* 0x0000002d5f2c7223 */ /* 0x000fe2000001002c */
[-C--:B------:R-:W-:Y:S01]  /*7060*/  FFMA.FTZ R167, R90, R163.reuse, -R167 ;  /* 0x000000a35aa77223 */ /* 0x080fe200000108a7 */
[----:B------:R-:W-:Y:S01]  /*7070*/  FFMA.FTZ R53, R94, R163, R53 ;  /* 0x000000a35e357223 */ /* 0x000fe20000010035 */
[----:B------:R-:W-:Y:S01]  /*7080*/  F2FP.F16.F32.PACK_AB R95, R54, R89 ;  /* 0x00000059365f723e */ /* 0x000fe200000000ff */
[----:B------:R-:W-:Y:S01]  /*7090*/  IMAD.MOV.U32 R89, RZ, RZ, R93 ;  /* 0x000000ffff597224 */ /* 0x000fe200078e005d */
[----:B------:R-:W-:Y:S01]  /*70a0*/  F2FP.F16.F32.PACK_AB R91, R170, R47 ;  /* 0x0000002faa5b723e */ /* 0x000fe200000000ff */
[----:B------:R-:W-:Y:S01]  /*70b0*/  IMAD.MOV.U32 R93, RZ, RZ, R52 ;  /* 0x000000ffff5d7224 */ /* 0x000fe200078e0034 */
[----:B------:R-:W-:-:S02]  /*70c0*/  F2FP.F16.F32.PACK_AB R90, R167, R46 ;  /* 0x0000002ea75a723e */ /* 0x000fc400000000ff */
[----:B------:R-:W-:-:S07]  /*70d0*/  F2FP.F16.F32.PACK_AB R94, R53, R44 ;  /* 0x0000002c355e723e */ /* 0x000fce00000000ff */
.L_x_533:
[----:B------:R-:W-:Y:S05]  /*70e0*/  BSYNC B3 ;  /* 0x0000000000037941 */ /* 0x000fea0003800000 */
.L_x_532:
[----:B------:R-:W-:Y:S02]  /*70f0*/  ULDC.64 UR4, c[0x0][0x208] ;  /* 0x0000820000047ab9 */ /* 0x000fe40000000a00 */
[----:B0-----:R0:W-:Y:S04]  /*7100*/  STG.E.128 desc[UR4][R136.64], R88 ;  /* 0x0000005888007986 */ /* 0x0011e8000c101d04 */
[----:B--2---:R0:W-:Y:S02]  /*7110*/  @!P5 STG.E.128 desc[UR4][R138.64], R92 ;  /* 0x0000005c8a00d986 */ /* 0x0041e4000c101d04 */
.L_x_531:
[----:B------:R-:W-:Y:S05]  /*7120*/  BSYNC B2 ;  /* 0x0000000000027941 */ /* 0x000fea0003800000 */
.L_x_530:
[----:B------:R-:W-:-:S13]  /*7130*/  ISETP.NE.AND P5, PT, R10, RZ, PT ;  /* 0x000000ff0a00720c */ /* 0x000fda0003fa5270 */
        /* <DEDUP_REMOVED lines=12> */
[----:B------:R-:W-:-:S04]  /*7200*/  @!P5 IADD3 R134, P0, P6, R38, R134, R44 ;  /* 0x000000862686d210 */ /* 0x000fc80007e1e02c */
[----:B------:R-:W-:Y:S02]  /*7210*/  @!P5 IADD3.X R160, R37, R160, R53, P0, P6 ;  /* 0x000000a025a0d210 */ /* 0x000fe400007ec435 */
[CC--:B0-----:R-:W-:Y:S02]  /*7220*/  LEA R88, P6, R47.reuse, R118.reuse, 0x1 ;  /* 0x000000762f587211 */ /* 0x0c1fe400078c08ff */
[----:B------:R-:W-:Y:S02]  /*7230*/  ISETP.NE.AND P0, PT, R52, RZ, PT ;  /* 0x000000ff3400720c */ /* 0x000fe40003f05270 */
[----:B------:R-:W-:Y:S01]  /*7240*/  LEA.HI.X R89, R47, R119, R46, 0x1, P6 ;  /* 0x000000772f597211 */ /* 0x000fe200030f0c2e */
[----:B------:R-:W-:Y:S01]  /*7250*/  IMAD R47, R17, 0x5000, R143 ;  /* 0x00005000112f7824 */ /* 0x000fe200078e028f */
[----:B------:R-:W-:Y:S02]  /*7260*/  SHF.R.S32.HI R46, RZ, 0x1f, R45 ;  /* 0x0000001fff2e7819 */ /* 0x000fe4000001142d */
[----:B------:R-:W-:-:S02]  /*7270*/  @!P5 LEA R90, P6, R134, R118, 0x1 ;  /* 0x00000076865ad211 */ /* 0x000fc400078c08ff */
[----:B------:R-:W-:Y:S02]  /*7280*/  LEA.HI R46, R46, R45, RZ, 0x3 ;  /* 0x0000002d2e2e7211 */ /* 0x000fe400078f18ff */
[----:B------:R-:W-:Y:S01]  /*7290*/  LOP3.LUT R45, R235, 0x38, R44, 0xf8, !PT ;  /* 0x00000038eb2d7812 */ /* 0x000fe200078ef82c */
[----:B------:R-:W-:Y:S01]  /*72a0*/  IMAD R44, R47, 0x2, R16 ;  /* 0x000000022f2c7824 */ /* 0x000fe200078e0210 */
[----:B------:R-:W-:Y:S02]  /*72b0*/  SHF.R.S32.HI R46, RZ, 0x3, R46 ;  /* 0x00000003ff2e7819 */ /* 0x000fe4000001142e */
[----:B------:R-:W-:Y:S02]  /*72c0*/  LOP3.LUT R45, R45, R236, RZ, 0x3c, !PT ;  /* 0x000000ec2d2d7212 */ /* 0x000fe400078e3cff */
[----:B------:R-:W-:Y:S01]  /*72d0*/  @!P5 LEA.HI.X R91, R134, R119, R160, 0x1, P6 ;  /* 0x00000077865bd211 */ /* 0x000fe200030f0ca0 */
[----:B------:R-:W-:Y:S01]  /*72e0*/  IMAD R46, R46, 0x1400, R237 ;  /* 0x000014002e2e7824 */ /* 0x000fe200078e02ed */
[----:B------:R-:W-:-:S03]  /*72f0*/  ISETP.GE.AND P6, PT, R213, R116, PT ;  /* 0x00000074d500720c */ /* 0x000fc60003fc6270 */
[----:B------:R-:W-:-:S04]  /*7300*/  IMAD.IADD R46, R46, 0x1, R45 ;  /* 0x000000012e2e7824 */ /* 0x000fc800078e022d */
[----:B------:R-:W-:-:S05]  /*7310*/  IMAD R45, R17, 0x5000, R46 ;  /* 0x00005000112d7824 */ /* 0x000fca00078e022e */
[----:B------:R-:W-:Y:S02]  /*7320*/  LEA R52, R45, R16, 0x1 ;  /* 0x000000102d347211 */ /* 0x000fe400078e08ff */
[----:B------:R-:W0:Y:S04]  /*7330*/  LDS.128 R44, [R44+0x24400] ;  /* 0x024400002c2c7984 */ /* 0x000e280000000c00 */
[----:B------:R-:W2:Y:S01]  /*7340*/  LDS.128 R52, [R52+0x24400] ;  /* 0x0244000034347984 */ /* 0x000ea20000000c00 */
[----:B------:R-:W-:Y:S05]  /*7350*/  @P6 BRA `(.L_x_535) ;  /* 0x0000000400486947 */ /* 0x000fea0003800000 */
[--C-:B------:R-:W-:Y:S01]  /*7360*/  SHF.R.U64 R40, R40, 0x10, R41.reuse ;  /* 0x0000001028287819 */ /* 0x100fe20000001229 */
[--C-:B--2---:R-:W-:Y:S01]  /*7370*/  HADD2.F32 R94, -RZ, R53.reuse.H0_H0 ;  /* 0x20000035ff5e7230 */ /* 0x104fe20000004100 */
[----:B------:R-:W-:Y:S01]  /*7380*/  SHF.R.U32.HI R92, RZ, 0x10, R41 ;  /* 0x00000010ff5c7819 */ /* 0x000fe20000011629 */
[----:B------:R-:W-:Y:S01]  /*7390*/  HADD2.F32 R53, -RZ, R53.H1_H1 ;  /* 0x30000035ff357230 */ /* 0x000fe20000004100 */
[--C-:B------:R-:W-:Y:S01]  /*73a0*/  SHF.R.U64 R41, R48, 0x10, R49.reuse ;  /* 0x0000001030297819 */ /* 0x100fe20000001231 */
[--C-:B0-----:R-:W-:Y:S01]  /*73b0*/  HADD2.F32 R134, -RZ, R45.reuse.H0_H0 ;  /* 0x2000002dff867230 */ /* 0x101fe20000004100 */
[----:B------:R-:W-:Y:S01]  /*73c0*/  SHF.R.U32.HI R48, RZ, 0x10, R49 ;  /* 0x00000010ff307819 */ /* 0x000fe20000011631 */
[----:B------:R-:W-:Y:S01]  /*73d0*/  HADD2.F32 R45, -RZ, R45.H1_H1 ;  /* 0x3000002dff2d7230 */ /* 0x000fe20000004100 */
[--C-:B------:R-:W-:Y:S01]  /*73e0*/  SHF.R.U64 R49, R50, 0x10, R51.reuse ;  /* 0x0000001032317819 */ /* 0x100fe20000001233 */
[----:B------:R-:W-:Y:S01]  /*73f0*/  HADD2.F32 R92, -RZ, R92.H0_H0 ;  /* 0x2000005cff5c7230 */ /* 0x000fe20000004100 */
[----:B------:R-:W-:Y:S01]  /*7400*/  SHF.R.U32.HI R50, RZ, 0x10, R51 ;  /* 0x00000010ff327819 */ /* 0x000fe20000011633 */
[----:B------:R-:W-:Y:S01]  /*7410*/  HADD2.F32 R48, -RZ, R48.H0_H0 ;  /* 0x20000030ff307230 */ /* 0x000fe20000004100 */
[--C-:B------:R-:W-:Y:S01]  /*7420*/  SHF.R.U64 R42, R42, 0x10, R43.reuse ;  /* 0x000000102a2a7819 */ /* 0x100fe2000000122b */
[--C-:B------:R-:W-:Y:S01]  /*7430*/  HADD2.F32 R51, -RZ, R182.reuse.H1_H1 ;  /* 0x300000b6ff337230 */ /* 0x100fe20000004100 */
[----:B------:R-:W-:Y:S01]  /*7440*/  SHF.R.U32.HI R43, RZ, 0x10, R43 ;  /* 0x00000010ff2b7819 */ /* 0x000fe2000001162b */
[----:B------:R-:W-:-:S02]  /*7450*/  HADD2.F32 R93, -RZ, R182.H0_H0 ;  /* 0x200000b6ff5d7230 */ /* 0x000fc40000004100 */
[-C--:B------:R-:W-:Y:S01]  /*7460*/  FMUL.FTZ R136, R53, R48.reuse ;  /* 0x0000003035887220 */ /* 0x080fe20000410000 */
[C---:B------:R-:W-:Y:S01]  /*7470*/  FMUL.FTZ R48, R45.reuse, R48 ;  /* 0x000000302d307220 */ /* 0x040fe20000410000 */
[-C--:B------:R-:W-:Y:S01]  /*7480*/  FMUL.FTZ R95, R94, R51.reuse ;  /* 0x000000335e5f7220 */ /* 0x080fe20000410000 */
[----:B------:R-:W-:Y:S01]  /*7490*/  FMUL.FTZ R51, R134, R51 ;  /* 0x0000003386337220 */ /* 0x000fe20000410000 */
[-C--:B------:R-:W-:Y:S01]  /*74a0*/  FFMA.FTZ R136, R45, R92.reuse, -R136 ;  /* 0x0000005c2d887223 */ /* 0x080fe20000010888 */
[----:B------:R-:W-:Y:S01]  /*74b0*/  FFMA.FTZ R48, R53, R92, R48 ;  /* 0x0000005c35307223 */ /* 0x000fe20000010030 */
[----:B------:R-:W-:Y:S02]  /*74c0*/  HADD2.F32 R45, -RZ, R181.H0_H0 ;  /* 0x200000b5ff2d7230 */ /* 0x000fe40000004100 */
[-C--:B------:R-:W-:Y:S01]  /*74d0*/  FFMA.FTZ R51, R94, R93.reuse, R51 ;  /* 0x0000005d5e337223 */ /* 0x080fe20000010033 */
[--C-:B------:R-:W-:Y:S02]  /*74e0*/  HADD2.F32 R92, -RZ, R55.reuse.H0_H0 ;  /* 0x20000037ff5c7230 */ /* 0x100fe40000004100 */
[----:B------:R-:W-:Y:S01]  /*74f0*/  FFMA.FTZ R95, R134, R93, -R95 ;  /* 0x0000005d865f7223 */ /* 0x000fe2000001085f */
[----:B------:R-:W-:-:S02]  /*7500*/  HADD2.F32 R55, -RZ, R55.H1_H1 ;  /* 0x30000037ff377230 */ /* 0x000fc40000004100 */
[----:B------:R-:W-:Y:S02]  /*7510*/  HADD2.F32 R94, -RZ, R47.H0_H0 ;  /* 0x2000002fff5e7230 */ /* 0x000fe40000004100 */
[----:B------:R-:W-:Y:S01]  /*7520*/  HADD2.F32 R50, -RZ, R50.H0_H0 ;  /* 0x20000032ff327230 */ /* 0x000fe20000004100 */
[----:B------:R-:W-:Y:S01]  /*7530*/  F2FP.F16.F32.PACK_AB R95, R136, R95 ;  /* 0x0000005f885f723e */ /* 0x000fe200000000ff */
[----:B------:R-:W-:Y:S02]  /*7540*/  HADD2.F32 R134, -RZ, R43.H0_H0 ;  /* 0x2000002bff867230 */ /* 0x000fe40000004100 */
[-C--:B------:R-:W-:Y:S01]  /*7550*/  FMUL.FTZ R43, R92, R45.reuse ;  /* 0x0000002d5c2b7220 */ /* 0x080fe20000410000 */
[----:B------:R-:W-:Y:S02]  /*7560*/  HADD2.F32 R53, -RZ, R181.H1_H1 ;  /* 0x300000b5ff357230 */ /* 0x000fe40000004100 */
[----:B------:R-:W-:Y:S01]  /*7570*/  FMUL.FTZ R45, R94, R45 ;  /* 0x0000002d5e2d7220 */ /* 0x000fe20000410000 */
[----:B------:R-:W-:-:S02]  /*7580*/  HADD2.F32 R47, -RZ, R47.H1_H1 ;  /* 0x3000002fff2f7230 */ /* 0x000fc40000004100 */
[-C--:B------:R-:W-:Y:S01]  /*7590*/  FMUL.FTZ R138, R55, R50.reuse ;  /* 0x00000032378a7220 */ /* 0x080fe20000410000 */
[----:B------:R-:W-:Y:S02]  /*75a0*/  HADD2.F32 R41, -RZ, R41.H0_H0 ;  /* 0x20000029ff297230 */ /* 0x000fe40000004100 */
[-C--:B------:R-:W-:Y:S01]  /*75b0*/  FFMA.FTZ R43, R94, R53.reuse, -R43 ;  /* 0x000000355e2b7223 */ /* 0x080fe2000001082b */
[----:B------:R-:W-:Y:S01]  /*75c0*/  FFMA.FTZ R45, R92, R53, R45 ;  /* 0x000000355c2d7223 */ /* 0x000fe2000001002d */
[C---:B------:R-:W-:Y:S01]  /*75d0*/  FMUL.FTZ R50, R47.reuse, R50 ;  /* 0x000000322f327220 */ /* 0x040fe20000410000 */
[-C--:B------:R-:W-:Y:S01]  /*75e0*/  FFMA.FTZ R138, R47, R134.reuse, -R138 ;  /* 0x000000862f8a7223 */ /* 0x080fe2000001088a */
[----:B------:R-:W-:Y:S02]  /*75f0*/  HADD2.F32 R47, -RZ, R179.H0_H0 ;  /* 0x200000b3ff2f7230 */ /* 0x000fe40000004100 */
[----:B------:R-:W-:Y:S02]  /*7600*/  HADD2.F32 R94, -RZ, R52.H0_H0 ;  /* 0x20000034ff5e7230 */ /* 0x000fe40000004100 */
[----:B------:R-:W-:Y:S01]  /*7610*/  FFMA.FTZ R50, R55, R134, R50 ;  /* 0x0000008637327223 */ /* 0x000fe20000010032 */
[----:B------:R-:W-:-:S02]  /*7620*/  HADD2.F32 R92, -RZ, R44.H0_H0 ;  /* 0x2000002cff5c7230 */ /* 0x000fc40000004100 */
[----:B------:R-:W-:Y:S02]  /*7630*/  HADD2.F32 R52, -RZ, R52.H1_H1 ;  /* 0x30000034ff347230 */ /* 0x000fe40000004100 */
[-C--:B------:R-:W-:Y:S01]  /*7640*/  FMUL.FTZ R55, R94, R47.reuse ;  /* 0x0000002f5e377220 */ /* 0x080fe20000410000 */
[----:B------:R-:W-:Y:S02]  /*7650*/  HADD2.F32 R53, -RZ, R179.H1_H1 ;  /* 0x300000b3ff357230 */ /* 0x000fe40000004100 */
[----:B------:R-:W-:Y:S01]  /*7660*/  FMUL.FTZ R135, R92, R47 ;  /* 0x0000002f5c877220 */ /* 0x000fe20000410000 */
[----:B------:R-:W-:Y:S02]  /*7670*/  HADD2.F32 R44, -RZ, R44.H1_H1 ;  /* 0x3000002cff2c7230 */ /* 0x000fe40000004100 */
[----:B------:R-:W-:Y:S01]  /*7680*/  FMUL.FTZ R47, R52, R41 ;  /* 0x00000029342f7220 */ /* 0x000fe20000410000 */
[----:B------:R-:W-:Y:S02]  /*7690*/  HADD2.F32 R93, -RZ, R40.H0_H0 ;  /* 0x20000028ff5d7230 */ /* 0x000fe40000004100 */
[-C--:B------:R-:W-:Y:S01]  /*76a0*/  FFMA.FTZ R55, R92, R53.reuse, -R55 ;  /* 0x000000355c377223 */ /* 0x080fe20000010837 */
[----:B------:R-:W-:Y:S01]  /*76b0*/  FFMA.FTZ R135, R94, R53, R135 ;  /* 0x000000355e877223 */ /* 0x000fe20000010087 */
[----:B------:R-:W-:Y:S01]  /*76c0*/  FMUL.FTZ R41, R44, R41 ;  /* 0x000000292c297220 */ /* 0x000fe20000410000 */
[----:B------:R-:W-:-:S02]  /*76d0*/  HADD2.F32 R53, -RZ, R54.H0_H0 ;  /* 0x20000036ff357230 */ /* 0x000fc40000004100 */
[-C--:B------:R-:W-:Y:S01]  /*76e0*/  FFMA.FTZ R44, R44, R93.reuse, -R47 ;  /* 0x0000005d2c2c7223 */ /* 0x080fe2000001082f */
[----:B------:R-:W-:Y:S02]  /*76f0*/  HADD2.F32 R40, -RZ, R178.H0_H0 ;  /* 0x200000b2ff287230 */ /* 0x000fe40000004100 */
[----:B------:R-:W-:Y:S01]  /*7700*/  FFMA.FTZ R52, R52, R93, R41 ;  /* 0x0000005d34347223 */ /* 0x000fe20000010029 */
[----:B------:R-:W-:Y:S01]  /*7710*/  HADD2.F32 R49, -RZ, R49.H0_H0 ;  /* 0x20000031ff317230 */ /* 0x000fe20000004100 */
[----:B------:R-:W-:Y:S01]  /*7720*/  F2FP.F16.F32.PACK_AB R50, R50, R45 ;  /* 0x0000002d3232723e */ /* 0x000fe200000000ff */
[----:B------:R-:W-:Y:S01]  /*7730*/  HADD2.F32 R47, -RZ, R46.H0_H0 ;  /* 0x2000002eff2f7230 */ /* 0x000fe20000004100 */
[----:B------:R-:W-:Y:S01]  /*7740*/  F2FP.F16.F32.PACK_AB R44, R44, R55 ;  /* 0x000000372c2c723e */ /* 0x000fe200000000ff */
[----:B------:R-:W-:Y:S01]  /*7750*/  HADD2.F32 R54, -RZ, R54.H1_H1 ;  /* 0x30000036ff367230 */ /* 0x000fe20000004100 */
[----:B------:R-:W-:Y:S01]  /*7760*/  F2FP.F16.F32.PACK_AB R52, R52, R135 ;  /* 0x000000873434723e */ /* 0x000fe200000000ff */
[----:B------:R-:W-:-:S02]  /*7770*/  HADD2.F32 R46, -RZ, R46.H1_H1 ;  /* 0x3000002eff2e7230 */ /* 0x000fc40000004100 */
[----:B------:R-:W-:Y:S02]  /*7780*/  HADD2.F32 R93, -RZ, R42.H0_H0 ;  /* 0x2000002aff5d7230 */ /* 0x000fe40000004100 */
[-C--:B------:R-:W-:Y:S01]  /*7790*/  FMUL.FTZ R42, R53, R40.reuse ;  /* 0x00000028352a7220 */ /* 0x080fe20000410000 */
[----:B------:R-:W-:Y:S02]  /*77a0*/  HADD2.F32 R41, -RZ, R178.H1_H1 ;  /* 0x300000b2ff297230 */ /* 0x000fe40000004100 */
[-C--:B------:R-:W-:Y:S01]  /*77b0*/  FMUL.FTZ R137, R54, R49.reuse ;  /* 0x0000003136897220 */ /* 0x080fe20000410000 */
[C---:B------:R-:W-:Y:S01]  /*77c0*/  FMUL.FTZ R40, R47.reuse, R40 ;  /* 0x000000282f287220 */ /* 0x040fe20000410000 */
[C---:B------:R-:W-:Y:S01]  /*77d0*/  FMUL.FTZ R49, R46.reuse, R49 ;  /* 0x000000312e317220 */ /* 0x040fe20000410000 */
[----:B------:R-:W-:Y:S02]  /*77e0*/  IMAD.MOV.U32 R45, RZ, RZ, R95 ;  /* 0x000000ffff2d7224 */ /* 0x000fe400078e005f */
[-C--:B------:R-:W-:Y:S01]  /*77f0*/  FFMA.FTZ R42, R47, R41.reuse, -R42 ;  /* 0x000000292f2a7223 */ /* 0x080fe2000001082a */
[----:B------:R-:W-:Y:S01]  /*7800*/  FFMA.FTZ R40, R53, R41, R40 ;  /* 0x0000002935287223 */ /* 0x000fe20000010028 */
[-C--:B------:R-:W-:Y:S01]  /*7810*/  FFMA.FTZ R137, R46, R93.reuse, -R137 ;  /* 0x0000005d2e897223 */ /* 0x080fe20000010889 */
[----:B------:R-:W-:Y:S01]  /*7820*/  FFMA.FTZ R49, R54, R93, R49 ;  /* 0x0000005d36317223 */ /* 0x000fe20000010031 */
[----:B------:R-:W-:Y:S01]  /*7830*/  F2FP.F16.F32.PACK_AB R47, R138, R43 ;  /* 0x0000002b8a2f723e */ /* 0x000fe200000000ff */
[----:B------:R-:W-:Y:S01]  /*7840*/  IMAD.MOV.U32 R55, RZ, RZ, R50 ;  /* 0x000000ffff377224 */ /* 0x000fe200078e0032 */
[----:B------:R-:W-:-:S02]  /*7850*/  F2FP.F16.F32.PACK_AB R53, R48, R51 ;  /* 0x000000333035723e */ /* 0x000fc400000000ff */
[----:B------:R-:W-:Y:S02]  /*7860*/  F2FP.F16.F32.PACK_AB R46, R137, R42 ;  /* 0x0000002a892e723e */ /* 0x000fe400000000ff */
[----:B------:R-:W-:-:S07]  /*7870*/  F2FP.F16.F32.PACK_AB R54, R49, R40 ;  /* 0x000000283136723e */ /* 0x000fce00000000ff */
.L_x_535:
[----:B------:R-:W-:Y:S05]  /*7880*/  BSYNC B2 ;  /* 0x0000000000027941 */ /* 0x000fea0003800000 */
.L_x_534:
[----:B------:R-:W-:Y:S02]  /*7890*/  ULDC.64 UR4, c[0x0][0x208] ;  /* 0x0000820000047ab9 */ /* 0x000fe40000000a00 */
[----:B0-----:R3:W-:Y:S04]  /*78a0*/  STG.E.128 desc[UR4][R88.64], R44 ;  /* 0x0000002c58007986 */ /* 0x0017e8000c101d04 */
[----:B--2---:R3:W-:Y:S02]  /*78b0*/  @!P5 STG.E.128 desc[UR4][R90.64], R52 ;  /* 0x000000345a00d986 */ /* 0x0047e4000c101d04 */
.L_x_529:
[----:B------:R-:W-:Y:S05]  /*78c0*/  BSYNC B1 ;  /* 0x0000000000017941 */ /* 0x000fea0003800000 */
.L_x_528:
[----:B------:R-:W-:Y:S04]  /*78d0*/  BSSY B1, `(.L_x_536) ;  /* 0x00000f9000017945 */ /* 0x000fe80003800000 */
[----:B------:R-:W-:Y:S05]  /*78e0*/  @P3 BRA `(.L_x_537) ;  /* 0x0000000c00dc3947 */ /* 0x000fea0003800000 */
[----:B------:R-:W4:Y:S01]  /*78f0*/  LDL R40, [R1+0x60] ;  /* 0x0000600001287983 */ /* 0x000f220000100800 */
[----:B------:R-:W-:Y:S01]  /*7900*/  ISETP.NE.AND P3, PT, R26, RZ, PT ;  /* 0x000000ff1a00720c */ /* 0x000fe20003f65270 */
[-C--:B--2---:R-:W-:Y:S01]  /*7910*/  IMAD.WIDE.U32 R48, R217, R122.reuse, R124 ;  /* 0x0000007ad9307225 */ /* 0x084fe200078e007c */
[----:B------:R-:W-:Y:S03]  /*7920*/  BSSY B2, `(.L_x_538) ;  /* 0x000007a000027945 */ /* 0x000fe60003800000 */
[----:B----4-:R-:W-:-:S04]  /*7930*/  IMAD R40, R40, R122, RZ ;  /* 0x0000007a28287224 */ /* 0x010fc800078e02ff */
[----:B------:R-:W-:-:S05]  /*7940*/  IMAD R41, R217, R123, R40 ;  /* 0x0000007bd9297224 */ /* 0x000fca00078e0228 */
[----:B---3--:R-:W-:Y:S01]  /*7950*/  IADD3 R54, R49, R41, RZ ;  /* 0x0000002931367210 */ /* 0x008fe20007ffe0ff */
[----:B------:R-:W-:Y:S06]  /*7960*/  @!P3 BRA `(.L_x_539) ;  /* 0x0000000400d4b947 */ /* 0x000fec0003800000 */
[----:B------:R-:W-:Y:S01]  /*7970*/  SEL R40, R120, R146, !P0 ;  /* 0x0000009278287207 */ /* 0x000fe20004000000 */
[----:B------:R-:W-:Y:S01]  /*7980*/  BSSY B3, `(.L_x_540) ;  /* 0x0000070000037945 */ /* 0x000fe20003800000 */
[----:B------:R-:W-:Y:S02]  /*7990*/  IADD3 R42, P3, P5, R38, R48, R13 ;  /* 0x00000030262a7210 */ /* 0x000fe40007d7e00d */
[----:B------:R-:W-:Y:S02]  /*79a0*/  SHF.R.S32.HI R41, RZ, 0x1f, R40 ;  /* 0x0000001fff297819 */ /* 0x000fe40000011428 */
[----:B------:R-:W-:Y:S02]  /*79b0*/  IADD3.X R43, R37, R54, R7, P3, P5 ;  /* 0x00000036252b7210 */ /* 0x000fe40001fea407 */
[----:B------:R-:W-:-:S04]  /*79c0*/  LEA.HI R41, R41, R40, RZ, 0x4 ;  /* 0x0000002829297211 */ /* 0x000fc800078f20ff */
[----:B------:R-:W-:-:S04]  /*79d0*/  LEA.HI.SX32 R44, R41, R14, 0x1c ;  /* 0x0000000e292c7211 */ /* 0x000fc800078fe2ff */
[----:B------:R-:W-:Y:S01]  /*79e0*/  SHF.R.S32.HI R47, RZ, 0x1f, R44 ;  /* 0x0000001fff2f7819 */ /* 0x000fe2000001142c */
[----:B------:R-:W-:-:S03]  /*79f0*/  IMAD.SHL.U32 R45, R44, 0x8, RZ ;  /* 0x000000082c2d7824 */ /* 0x000fc600078e00ff */
[----:B------:R-:W-:Y:S02]  /*7a00*/  LEA.HI R47, R47, R44, RZ, 0x3 ;  /* 0x0000002c2f2f7211 */ /* 0x000fe400078f18ff */
[----:B------:R-:W-:Y:S02]  /*7a10*/  ISETP.GE.AND P3, PT, R45, R145, PT ;  /* 0x000000912d00720c */ /* 0x000fe40003f66270 */
[----:B------:R-:W-:-:S05]  /*7a20*/  SHF.R.S32.HI R44, RZ, 0x3, R47 ;  /* 0x00000003ff2c7819 */ /* 0x000fca000001142f */
[----:B------:R-:W-:-:S06]  /*7a30*/  IMAD R44, R44, 0x1400, R233 ;  /* 0x000014002c2c7824 */ /* 0x000fcc00078e02e9 */
[--C-:B------:R-:W-:Y:S02]  /*7a40*/  @!P3 SHF.R.S32.HI R41, RZ, 0x1f, R45.reuse ;  /* 0x0000001fff29b819 */ /* 0x100fe4000001142d */
[--C-:B------:R-:W-:Y:S02]  /*7a50*/  @!P3 IADD3 R40, P5, P6, R38, R48, R45.reuse ;  /* 0x000000302628b210 */ /* 0x100fe40007ebe02d */
[----:B------:R-:W-:Y:S02]  /*7a60*/  LOP3.LUT R45, R229, 0x38, R45, 0xf8, !PT ;  /* 0x00000038e52d7812 */ /* 0x000fe400078ef82d */
[----:B------:R-:W-:Y:S02]  /*7a70*/  @!P3 IADD3.X R41, R37, R54, R41, P5, P6 ;  /* 0x000000362529b210 */ /* 0x000fe40002fec429 */
[----:B------:R-:W-:Y:S02]  /*7a80*/  LOP3.LUT R45, R45, R232, RZ, 0x3c, !PT ;  /* 0x000000e82d2d7212 */ /* 0x000fe400078e3cff */
[----:B------:R-:W-:-:S03]  /*7a90*/  LEA R50, P5, R42, R118, 0x1 ;  /* 0x000000762a327211 */ /* 0x000fc600078a08ff */
[----:B------:R-:W-:Y:S01]  /*7aa0*/  IMAD.IADD R44, R44, 0x1, R45 ;  /* 0x000000012c2c7824 */ /* 0x000fe200078e022d */
[----:B------:R-:W-:Y:S01]  /*7ab0*/  LEA.HI.X R51, R42, R119, R43, 0x1, P5 ;  /* 0x000000772a337211 */ /* 0x000fe200028f0c2b */
[C---:B------:R-:W-:Y:S01]  /*7ac0*/  IMAD R45, R17.reuse, 0x5000, R142 ;  /* 0x00005000112d7824 */ /* 0x040fe200078e028e */
[----:B------:R-:W-:Y:S01]  /*7ad0*/  @!P3 LEA R52, P5, R40, R118, 0x1 ;  /* 0x000000762834b211 */ /* 0x000fe200078a08ff */
[----:B------:R-:W-:-:S03]  /*7ae0*/  IMAD R47, R17, 0x5000, R44 ;  /* 0x00005000112f7824 */ /* 0x000fc600078e022c */
[----:B------:R-:W-:Y:S01]  /*7af0*/  LEA R42, R45, R16, 0x1 ;  /* 0x000000102d2a7211 */ /* 0x000fe200078e08ff */
[----:B------:R-:W-:Y:S01]  /*7b00*/  IMAD R47, R47, 0x2, R16 ;  /* 0x000000022f2f7824 */ /* 0x000fe200078e0210 */
[----:B------:R-:W-:Y:S02]  /*7b10*/  @!P3 LEA.HI.X R53, R40, R119, R41, 0x1, P5 ;  /* 0x000000772835b211 */ /* 0x000fe400028f0c29 */
[----:B------:R-:W-:Y:S02]  /*7b20*/  ISETP.GE.AND P5, PT, R212, R116, PT ;  /* 0x00000074d400720c */ /* 0x000fe40003fa6270 */
[----:B------:R-:W2:Y:S04]  /*7b30*/  LDS.128 R40, [R42+0x24400] ;  /* 0x024400002a287984 */ /* 0x000ea80000000c00 */
[----:B------:R-:W3:Y:S07]  /*7b40*/  LDS.128 R44, [R47+0x24400] ;  /* 0x024400002f2c7984 */ /* 0x000eee0000000c00 */
[----:B------:R-:W-:Y:S05]  /*7b50*/  @P5 BRA `(.L_x_541) ;  /* 0x0000000400485947 */ /* 0x000fea0003800000 */
[----:B------:R-:W-:Y:S01]  /*7b60*/  SHF.R.U64 R55, R60, 0x10, R61 ;  /* 0x000000103c377819 */ /* 0x000fe2000000123d */
[----:B0-----:R-:W-:Y:S01]  /*7b70*/  HADD2.F32 R88, -RZ, R177.H1_H1 ;  /* 0x300000b1ff587230 */ /* 0x001fe20000004100 */
[--C-:B------:R-:W-:Y:S01]  /*7b80*/  SHF.R.U64 R60, R68, 0x10, R69.reuse ;  /* 0x00000010443c7819 */ /* 0x100fe20000001245 */
[--C-:B---3--:R-:W-:Y:S01]  /*7b90*/  HADD2.F32 R89, -RZ, R45.reuse.H0_H0 ;  /* 0x2000002dff597230 */ /* 0x108fe20000004100 */
[----:B------:R-:W-:Y:S01]  /*7ba0*/  SHF.R.U32.HI R68, RZ, 0x10, R69 ;  /* 0x00000010ff447819 */ /* 0x000fe20000011645 */
[----:B------:R-:W-:Y:S01]  /*7bb0*/  HADD2.F32 R90, -RZ, R45.H1_H1 ;  /* 0x3000002dff5a7230 */ /* 0x000fe20000004100 */
[----:B------:R-:W-:Y:S01]  /*7bc0*/  SHF.R.U32.HI R61, RZ, 0x10, R61 ;  /* 0x00000010ff3d7819 */ /* 0x000fe2000001163d */
[--C-:B--2---:R-:W-:Y:S01]  /*7bd0*/  HADD2.F32 R45, -RZ, R41.reuse.H0_H0 ;  /* 0x20000029ff2d7230 */ /* 0x104fe20000004100 */
[--C-:B------:R-:W-:Y:S01]  /*7be0*/  SHF.R.U64 R69, R70, 0x10, R71.reuse ;  /* 0x0000001046457819 */ /* 0x100fe20000001247 */
[----:B------:R-:W-:Y:S01]  /*7bf0*/  HADD2.F32 R91, -RZ, R68.H0_H0 ;  /* 0x20000044ff5b7230 */ /* 0x000fe20000004100 */
[----:B------:R-:W-:Y:S01]  /*7c00*/  SHF.R.U32.HI R70, RZ, 0x10, R71 ;  /* 0x00000010ff467819 */ /* 0x000fe20000011647 */
[----:B------:R-:W-:-:S02]  /*7c10*/  HADD2.F32 R68, -RZ, R41.H1_H1 ;  /* 0x30000029ff447230 */ /* 0x000fc40000004100 */
[-C--:B------:R-:W-:Y:S01]  /*7c20*/  FMUL.FTZ R92, R89, R88.reuse ;  /* 0x00000058595c7220 */ /* 0x080fe20000410000 */
[----:B------:R-:W-:Y:S02]  /*7c30*/  HADD2.F32 R71, -RZ, R175.H1_H1 ;  /* 0x300000afff477230 */ /* 0x000fe40000004100 */
[C---:B------:R-:W-:Y:S01]  /*7c40*/  FMUL.FTZ R88, R45.reuse, R88 ;  /* 0x000000582d587220 */ /* 0x040fe20000410000 */
[----:B------:R-:W-:Y:S02]  /*7c50*/  HADD2.F32 R61, -RZ, R61.H0_H0 ;  /* 0x2000003dff3d7230 */ /* 0x000fe40000004100 */
[-C--:B------:R-:W-:Y:S01]  /*7c60*/  FMUL.FTZ R41, R90, R91.reuse ;  /* 0x0000005b5a297220 */ /* 0x080fe20000410000 */
[C---:B------:R-:W-:Y:S01]  /*7c70*/  FMUL.FTZ R91, R68.reuse, R91 ;  /* 0x0000005b445b7220 */ /* 0x040fe20000410000 */
[-C--:B------:R-:W-:Y:S01]  /*7c80*/  FFMA.FTZ R92, R45, R71.reuse, -R92 ;  /* 0x000000472d5c7223 */ /* 0x080fe2000001085c */
[----:B------:R-:W-:Y:S01]  /*7c90*/  FFMA.FTZ R88, R89, R71, R88 ;  /* 0x0000004759587223 */ /* 0x000fe20000010058 */
[-C--:B------:R-:W-:Y:S01]  /*7ca0*/  FFMA.FTZ R41, R68, R61.reuse, -R41 ;  /* 0x0000003d44297223 */ /* 0x080fe20000010829 */
[----:B------:R-:W-:Y:S01]  /*7cb0*/  SHF.R.U64 R62, R62, 0x10, R63 ;  /* 0x000000103e3e7819 */ /* 0x000fe2000000123f */
[----:B------:R-:W-:Y:S01]  /*7cc0*/  FFMA.FTZ R91, R90, R61, R91 ;  /* 0x0000003d5a5b7223 */ /* 0x000fe2000001005b */
[----:B------:R-:W-:Y:S01]  /*7cd0*/  HADD2.F32 R71, -RZ, R176.H1_H1 ;  /* 0x300000b0ff477230 */ /* 0x000fe20000004100 */
[----:B------:R-:W-:Y:S01]  /*7ce0*/  SHF.R.U32.HI R63, RZ, 0x10, R63 ;  /* 0x00000010ff3f7819 */ /* 0x000fe2000001163f */
[----:B------:R-:W-:Y:S01]  /*7cf0*/  HADD2.F32 R68, -RZ, R47.H0_H0 ;  /* 0x2000002fff447230 */ /* 0x000fe20000004100 */
[----:B------:R-:W-:Y:S01]  /*7d00*/  F2FP.F16.F32.PACK_AB R41, R41, R92 ;  /* 0x0000005c2929723e */ /* 0x000fe200000000ff */
[----:B------:R-:W-:Y:S01]  /*7d10*/  HADD2.F32 R90, -RZ, R43.H0_H0 ;  /* 0x2000002bff5a7230 */ /* 0x000fe20000004100 */
[----:B------:R-:W-:Y:S01]  /*7d20*/  F2FP.F16.F32.PACK_AB R88, R91, R88 ;  /* 0x000000585b58723e */ /* 0x000fe200000000ff */
[----:B------:R-:W-:-:S02]  /*7d30*/  HADD2.F32 R47, -RZ, R47.H1_H1 ;  /* 0x3000002fff2f7230 */ /* 0x000fc40000004100 */
[----:B------:R-:W-:Y:S02]  /*7d40*/  HADD2.F32 R94, -RZ, R70.H0_H0 ;  /* 0x20000046ff5e7230 */ /* 0x000fe40000004100 */
[----:B------:R-:W-:Y:S02]  /*7d50*/  HADD2.F32 R45, -RZ, R174.H1_H1 ;  /* 0x300000aeff2d7230 */ /* 0x000fe40000004100 */
[----:B------:R-:W-:Y:S02]  /*7d60*/  HADD2.F32 R61, -RZ, R43.H1_H1 ;  /* 0x3000002bff3d7230 */ /* 0x000fe40000004100 */
[-C--:B------:R-:W-:Y:S01]  /*7d70*/  FMUL.FTZ R43, R68, R71.reuse ;  /* 0x00000047442b7220 */ /* 0x080fe20000410000 */
[----:B------:R-:W-:Y:S02]  /*7d80*/  HADD2.F32 R70, -RZ, R63.H0_H0 ;  /* 0x2000003fff467230 */ /* 0x000fe40000004100 */
[C---:B------:R-:W-:Y:S01]  /*7d90*/  FMUL.FTZ R71, R90.reuse, R71 ;  /* 0x000000475a477220 */ /* 0x040fe20000410000 */
[-C--:B------:R-:W-:Y:S01]  /*7da0*/  FMUL.FTZ R134, R47, R94.reuse ;  /* 0x0000005e2f867220 */ /* 0x080fe20000410000 */
[-C--:B------:R-:W-:Y:S01]  /*7db0*/  FFMA.FTZ R43, R90, R45.reuse, -R43 ;  /* 0x0000002d5a2b7223 */ /* 0x080fe2000001082b */
[C---:B------:R-:W-:Y:S01]  /*7dc0*/  FMUL.FTZ R94, R61.reuse, R94 ;  /* 0x0000005e3d5e7220 */ /* 0x040fe20000410000 */
[----:B------:R-:W-:Y:S01]  /*7dd0*/  FFMA.FTZ R45, R68, R45, R71 ;  /* 0x0000002d442d7223 */ /* 0x000fe20000010047 */
[----:B------:R-:W-:Y:S01]  /*7de0*/  FFMA.FTZ R68, R61, R70, -R134 ;  /* 0x000000463d447223 */ /* 0x000fe20000010886 */
[----:B------:R-:W-:-:S02]  /*7df0*/  HADD2.F32 R134, -RZ, R60.H0_H0 ;  /* 0x2000003cff867230 */ /* 0x000fc40000004100 */
[----:B------:R-:W-:Y:S01]  /*7e00*/  FFMA.FTZ R70, R47, R70, R94 ;  /* 0x000000462f467223 */ /* 0x000fe2000001005e */
[----:B------:R-:W-:Y:S02]  /*7e10*/  HADD2.F32 R177, -RZ, R177.H0_H0 ;  /* 0x200000b1ffb17230 */ /* 0x000fe40000004100 */
[----:B------:R-:W-:Y:S01]  /*7e20*/  HADD2.F32 R60, -RZ, R44.H0_H0 ;  /* 0x2000002cff3c7230 */ /* 0x000fe20000004100 */
[----:B------:R-:W-:Y:S01]  /*7e30*/  F2FP.F16.F32.PACK_AB R43, R68, R43 ;  /* 0x0000002b442b723e */ /* 0x000fe200000000ff */
[----:B------:R-:W-:Y:S01]  /*7e40*/  HADD2.F32 R90, -RZ, R40.H0_H0 ;  /* 0x20000028ff5a7230 */ /* 0x000fe20000004100 */
[----:B------:R-:W-:Y:S01]  /*7e50*/  F2FP.F16.F32.PACK_AB R70, R70, R45 ;  /* 0x0000002d4646723e */ /* 0x000fe200000000ff */
[----:B------:R-:W-:Y:S02]  /*7e60*/  HADD2.F32 R47, -RZ, R44.H1_H1 ;  /* 0x3000002cff2f7230 */ /* 0x000fe40000004100 */
[----:B------:R-:W-:Y:S02]  /*7e70*/  HADD2.F32 R94, -RZ, R55.H0_H0 ;  /* 0x20000037ff5e7230 */ /* 0x000fe40000004100 */
[----:B------:R-:W-:Y:S01]  /*7e80*/  FMUL.FTZ R55, R60, R177 ;  /* 0x000000b13c377220 */ /* 0x000fe20000410000 */
[----:B------:R-:W-:-:S02]  /*7e90*/  HADD2.F32 R175, -RZ, R175.H0_H0 ;  /* 0x200000afffaf7230 */ /* 0x000fc40000004100 */
[C---:B------:R-:W-:Y:S01]  /*7ea0*/  FMUL.FTZ R177, R90.reuse, R177 ;  /* 0x000000b15ab17220 */ /* 0x040fe20000410000 */
[----:B------:R-:W-:Y:S02]  /*7eb0*/  HADD2.F32 R61, -RZ, R40.H1_H1 ;  /* 0x30000028ff3d7230 */ /* 0x000fe40000004100 */
[-C--:B------:R-:W-:Y:S01]  /*7ec0*/  FMUL.FTZ R136, R47, R134.reuse ;  /* 0x000000862f887220 */ /* 0x080fe20000410000 */
[----:B------:R-:W-:Y:S02]  /*7ed0*/  HADD2.F32 R176, -RZ, R176.H0_H0 ;  /* 0x200000b0ffb07230 */ /* 0x000fe40000004100 */
[-C--:B------:R-:W-:Y:S01]  /*7ee0*/  FFMA.FTZ R40, R90, R175.reuse, -R55 ;  /* 0x000000af5a287223 */ /* 0x080fe20000010837 */
[----:B------:R-:W-:Y:S01]  /*7ef0*/  FFMA.FTZ R44, R60, R175, R177 ;  /* 0x000000af3c2c7223 */ /* 0x000fe200000100b1 */
[C---:B------:R-:W-:Y:S01]  /*7f00*/  FMUL.FTZ R134, R61.reuse, R134 ;  /* 0x000000863d867220 */ /* 0x040fe20000410000 */
[----:B------:R-:W-:Y:S01]  /*7f10*/  FFMA.FTZ R55, R61, R94, -R136 ;  /* 0x0000005e3d377223 */ /* 0x000fe20000010888 */
[----:B------:R-:W-:-:S02]  /*7f20*/  HADD2.F32 R71, -RZ, R69.H0_H0 ;  /* 0x20000045ff477230 */ /* 0x000fc40000004100 */
[--C-:B------:R-:W-:Y:S02]  /*7f30*/  HADD2.F32 R63, -RZ, R46.reuse.H0_H0 ;  /* 0x2000002eff3f7230 */ /* 0x100fe40000004100 */
[----:B------:R-:W-:Y:S01]  /*7f40*/  FFMA.FTZ R47, R47, R94, R134 ;  /* 0x0000005e2f2f7223 */ /* 0x000fe20000010086 */
[----:B------:R-:W-:Y:S01]  /*7f50*/  HADD2.F32 R60, -RZ, R46.H1_H1 ;  /* 0x3000002eff3c7230 */ /* 0x000fe20000004100 */
[----:B------:R-:W-:Y:S01]  /*7f60*/  F2FP.F16.F32.PACK_AB R40, R55, R40 ;  /* 0x000000283728723e */ /* 0x000fe200000000ff */
[--C-:B------:R-:W-:Y:S02]  /*7f70*/  HADD2.F32 R61, -RZ, R42.reuse.H0_H0 ;  /* 0x2000002aff3d7230 */ /* 0x100fe40000004100 */
[----:B------:R-:W-:Y:S02]  /*7f80*/  HADD2.F32 R46, -RZ, R42.H1_H1 ;  /* 0x3000002aff2e7230 */ /* 0x000fe40000004100 */
[----:B------:R-:W-:Y:S01]  /*7f90*/  FMUL.FTZ R42, R63, R176 ;  /* 0x000000b03f2a7220 */ /* 0x000fe20000410000 */
[----:B------:R-:W-:-:S02]  /*7fa0*/  HADD2.F32 R174, -RZ, R174.H0_H0 ;  /* 0x200000aeffae7230 */ /* 0x000fc40000004100 */
[-C--:B------:R-:W-:Y:S01]  /*7fb0*/  FMUL.FTZ R89, R60, R71.reuse ;  /* 0x000000473c597220 */ /* 0x080fe20000410000 */
[----:B------:R-:W-:Y:S02]  /*7fc0*/  HADD2.F32 R69, -RZ, R62.H0_H0 ;  /* 0x2000003eff457230 */ /* 0x000fe40000004100 */
[C---:B------:R-:W-:Y:S01]  /*7fd0*/  FMUL.FTZ R176, R61.reuse, R176 ;  /* 0x000000b03db07220 */ /* 0x040fe20000410000 */
[C---:B------:R-:W-:Y:S01]  /*7fe0*/  FMUL.FTZ R71, R46.reuse, R71 ;  /* 0x000000472e477220 */ /* 0x040fe20000410000 */
[----:B------:R-:W-:Y:S01]  /*7ff0*/  FFMA.FTZ R42, R61, R174, -R42 ;  /* 0x000000ae3d2a7223 */ /* 0x000fe2000001082a */
[----:B------:R-:W-:Y:S01]  /*8000*/  F2FP.F16.F32.PACK_AB R44, R47, R44 ;  /* 0x0000002c2f2c723e */ /* 0x000fe200000000ff */
[----:B------:R-:W-:Y:S01]  /*8010*/  FFMA.FTZ R176, R63, R174, R176 ;  /* 0x000000ae3fb07223 */ /* 0x000fe200000100b0 */
[-C--:B------:R-:W-:Y:S01]  /*8020*/  FFMA.FTZ R89, R46, R69.reuse, -R89 ;  /* 0x000000452e597223 */ /* 0x080fe20000010859 */
[----:B------:R-:W-:Y:S01]  /*8030*/  FFMA.FTZ R71, R60, R69, R71 ;  /* 0x000000453c477223 */ /* 0x000fe20000010047 */
[----:B------:R-:W-:Y:S01]  /*8040*/  IMAD.MOV.U32 R45, RZ, RZ, R88 ;  /* 0x000000ffff2d7224 */ /* 0x000fe200078e0058 */
[----:B------:R-:W-:-:S02]  /*8050*/  MOV R47, R70 ;  /* 0x00000046002f7202 */ /* 0x000fc40000000f00 */
[----:B------:R-:W-:Y:S02]  /*8060*/  F2FP.F16.F32.PACK_AB R42, R89, R42 ;  /* 0x0000002a592a723e */ /* 0x000fe400000000ff */
[----:B------:R-:W-:-:S07]  /*8070*/  F2FP.F16.F32.PACK_AB R46, R71, R176 ;  /* 0x000000b0472e723e */ /* 0x000fce00000000ff */
.L_x_541:
[----:B------:R-:W-:Y:S05]  /*8080*/  BSYNC B3 ;  /* 0x0000000000037941 */ /* 0x000fea0003800000 */
.L_x_540:
[----:B------:R-:W-:Y:S02]  /*8090*/  ULDC.64 UR4, c[0x0][0x208] ;  /* 0x0000820000047ab9 */ /* 0x000fe40000000a00 */
[----:B--2---:R2:W-:Y:S04]  /*80a0*/  STG.E.128 desc[UR4][R50.64], R40 ;  /* 0x0000002832007986 */ /* 0x0045e8000c101d04 */
[----:B---3--:R2:W-:Y:S02]  /*80b0*/  @!P3 STG.E.128 desc[UR4][R52.64], R44 ;  /* 0x0000002c3400b986 */ /* 0x0085e4000c101d04 */
.L_x_539:
[----:B------:R-:W-:Y:S05]  /*80c0*/  BSYNC B2 ;  /* 0x0000000000027941 */ /* 0x000fea0003800000 */
.L_x_538:
[----:B------:R-:W-:-:S13]  /*80d0*/  ISETP.NE.AND P3, PT, R10, RZ, PT ;  /* 0x000000ff0a00720c */ /* 0x000fda0003f65270 */
[----:B------:R-:W-:Y:S05]  /*80e0*/  @!P3 BRA `(.L_x_537) ;  /* 0x0000000400dcb947 */ /* 0x000fea0003800000 */
[----:B--2---:R-:W-:Y:S01]  /*80f0*/  SEL R40, R120, R146, !P1 ;  /* 0x0000009278287207 */ /* 0x004fe20004800000 */
        /* <DEDUP_REMOVED lines=10> */
[----:B------:R-:W-:Y:S02]  /*81a0*/  SHF.R.S32.HI R46, RZ, 0x3, R46 ;  /* 0x00000003ff2e7819 */ /* 0x000fe4000001142e */
[----:B------:R-:W-:-:S04]  /*81b0*/  LOP3.LUT R41, R229, 0x38, R40, 0xf8, !PT ;  /* 0x00000038e5297812 */ /* 0x000fc800078ef828 */
[----:B------:R-:W-:-:S05]  /*81c0*/  LOP3.LUT R41, R41, R232, RZ, 0x3c, !PT ;  /* 0x000000e829297212 */ /* 0x000fca00078e3cff */
[--C-:B------:R-:W-:Y:S02]  /*81d0*/  @!P3 SHF.R.S32.HI R43, RZ, 0x1f, R40.reuse ;  /* 0x0000001fff2bb819 */ /* 0x100fe40000011428 */
[----:B------:R-:W-:Y:S01]  /*81e0*/  @!P3 IADD3 R42, P5, P6, R38, R48, R40 ;  /* 0x00000030262ab210 */ /* 0x000fe20007ebe028 */
[----:B------:R-:W-:-:S03]  /*81f0*/  IMAD R40, R46, 0x1400, R233 ;  /* 0x000014002e287824 */ /* 0x000fc600078e02e9 */
[----:B------:R-:W-:Y:S01]  /*8200*/  @!P3 IADD3.X R54, R37, R54, R43, P5, P6 ;  /* 0x000000362536b210 */ /* 0x000fe20002fec42b */
[----:B------:R-:W-:Y:S01]  /*8210*/  IMAD.IADD R40, R40, 0x1, R41 ;  /* 0x0000000128287824 */ /* 0x000fe200078e0229 */
[C---:B------:R-:W-:Y:S01]  /*8220*/  LEA R48, P5, R44.reuse, R118, 0x1 ;  /* 0x000000762c307211 */ /* 0x040fe200078a08ff */
[C---:B------:R-:W-:Y:S02]  /*8230*/  IMAD R41, R17.reuse, 0x5000, R141 ;  /* 0x0000500011297824 */ /* 0x040fe400078e028d */
[----:B------:R-:W-:Y:S01]  /*8240*/  IMAD R43, R17, 0x5000, R40 ;  /* 0x00005000112b7824 */ /* 0x000fe200078e0228 */
[----:B------:R-:W-:Y:S02]  /*8250*/  LEA.HI.X R49, R44, R119, R45, 0x1, P5 ;  /* 0x000000772c317211 */ /* 0x000fe400028f0c2d */
[----:B------:R-:W-:Y:S01]  /*8260*/  LEA R41, R41, R16, 0x1 ;  /* 0x0000001029297211 */ /* 0x000fe200078e08ff */
[----:B------:R-:W-:Y:S01]  /*8270*/  IMAD R44, R43, 0x2, R16 ;  /* 0x000000022b2c7824 */ /* 0x000fe200078e0210 */
[----:B------:R-:W-:-:S04]  /*8280*/  @!P3 LEA R50, P5, R42, R118, 0x1 ;  /* 0x000000762a32b211 */ /* 0x000fc800078a08ff */
[----:B------:R-:W-:Y:S01]  /*8290*/  @!P3 LEA.HI.X R51, R42, R119, R54, 0x1, P5 ;  /* 0x000000772a33b211 */ /* 0x000fe200028f0c36 */
[----:B------:R-:W2:Y:S01]  /*82a0*/  LDS.128 R44, [R44+0x24400] ;  /* 0x024400002c2c7984 */ /* 0x000ea20000000c00 */
[----:B------:R-:W-:-:S03]  /*82b0*/  ISETP.GE.AND P5, PT, R213, R116, PT ;  /* 0x00000074d500720c */ /* 0x000fc60003fa6270 */
[----:B------:R-:W3:Y:S10]  /*82c0*/  LDS.128 R40, [R41+0x24400] ;  /* 0x0244000029287984 */ /* 0x000ef40000000c00 */
[----:B------:R-:W-:Y:S05]  /*82d0*/  @P5 BRA `(.L_x_543) ;  /* 0x0000000400505947 */ /* 0x000fea0003800000 */
[----:B------:R-:W-:Y:S01]  /*82e0*/  SHF.R.U64 R52, R56, 0x10, R57 ;  /* 0x0000001038347819 */ /* 0x000fe20000001239 */
[----:B--2---:R-:W-:Y:S01]  /*82f0*/  IMAD.MOV.U32 R56, RZ, RZ, R45 ;  /* 0x000000ffff387224 */ /* 0x004fe200078e002d */
[----:B------:R-:W-:Y:S01]  /*8300*/  SHF.R.U32.HI R61, RZ, 0x10, R65 ;  /* 0x00000010ff3d7819 */ /* 0x000fe20000011641 */
[----:B------:R-:W-:Y:S01]  /*8310*/  HADD2.F32 R62, -RZ, R171.H1_H1 ;  /* 0x300000abff3e7230 */ /* 0x000fe20000004100 */
[----:B------:R-:W-:Y:S01]  /*8320*/  SHF.R.U32.HI R63, RZ, 0x10, R57 ;  /* 0x00000010ff3f7819 */ /* 0x000fe20000011639 */
[----:B------:R-:W-:Y:S01]  /*8330*/  IMAD.MOV.U32 R57, RZ, RZ, R47 ;  /* 0x000000ffff397224 */ /* 0x000fe200078e002f */
[----:B------:R-:W-:Y:S01]  /*8340*/  SHF.R.U64 R54, R64, 0x10, R65 ;  /* 0x0000001040367819 */ /* 0x000fe20000001241 */
[----:B------:R-:W-:Y:S01]  /*8350*/  HADD2.F32 R64, -RZ, R173.H1_H1 ;  /* 0x300000adff407230 */ /* 0x000fe20000004100 */
[----:B---3--:R-:W-:Y:S01]  /*8360*/  MOV R45, R43 ;  /* 0x0000002b002d7202 */ /* 0x008fe20000000f00 */
[--C-:B------:R-:W-:Y:S01]  /*8370*/  HADD2.F32 R47, -RZ, R56.reuse.H0_H0 ;  /* 0x20000038ff2f7230 */ /* 0x100fe20000004100 */
[--C-:B------:R-:W-:Y:S01]  /*8380*/  SHF.R.U64 R53, R58, 0x10, R59.reuse ;  /* 0x000000103a357819 */ /* 0x100fe2000000123b */
[----:B------:R-:W-:Y:S01]  /*8390*/  HADD2.F32 R60, -RZ, R56.H1_H1 ;  /* 0x30000038ff3c7230 */ /* 0x000fe20000004100 */
[----:B------:R-:W-:Y:S01]  /*83a0*/  SHF.R.U32.HI R58, RZ, 0x10, R59 ;  /* 0x00000010ff3a7819 */ /* 0x000fe2000001163b */
[----:B------:R-:W-:-:S02]  /*83b0*/  HADD2.F32 R61, -RZ, R61.H0_H0 ;  /* 0x2000003dff3d7230 */ /* 0x000fc40000004100 */
[-C--:B------:R-:W-:Y:S01]  /*83c0*/  FMUL.FTZ R68, R47, R64.reuse ;  /* 0x000000402f447220 */ /* 0x080fe20000410000 */
[--C-:B------:R-:W-:Y:S01]  /*83d0*/  HADD2.F32 R43, -RZ, R41.reuse.H0_H0 ;  /* 0x20000029ff2b7230 */ /* 0x100fe20000004100 */
[--C-:B------:R-:W-:Y:S01]  /*83e0*/  SHF.R.U64 R55, R66, 0x10, R67.reuse ;  /* 0x0000001042377819 */ /* 0x100fe20000001243 */
[----:B------:R-:W-:Y:S01]  /*83f0*/  HADD2.F32 R56, -RZ, R41.H1_H1 ;  /* 0x30000029ff387230 */ /* 0x000fe20000004100 */
[----:B------:R-:W-:Y:S01]  /*8400*/  SHF.R.U32.HI R66, RZ, 0x10, R67 ;  /* 0x00000010ff427819 */ /* 0x000fe20000011643 */
[----:B------:R-:W-:Y:S02]  /*8410*/  HADD2.F32 R59, -RZ, R63.H0_H0 ;  /* 0x2000003fff3b7230 */ /* 0x000fe40000004100 */
[-C--:B------:R-:W-:Y:S01]  /*8420*/  FMUL.FTZ R63, R60, R61.reuse ;  /* 0x0000003d3c3f7220 */ /* 0x080fe20000410000 */
[C---:B------:R-:W-:Y:S01]  /*8430*/  FMUL.FTZ R64, R43.reuse, R64 ;  /* 0x000000402b407220 */ /* 0x040fe20000410000 */
[C---:B------:R-:W-:Y:S01]  /*8440*/  FMUL.FTZ R61, R56.reuse, R61 ;  /* 0x0000003d383d7220 */ /* 0x040fe20000410000 */
[-C--:B------:R-:W-:Y:S01]  /*8450*/  FFMA.FTZ R41, R43, R62.reuse, -R68 ;  /* 0x0000003e2b297223 */ /* 0x080fe20000010844 */
[-C--:B------:R-:W-:Y:S01]  /*8460*/  FFMA.FTZ R56, R56, R59.reuse, -R63 ;  /* 0x0000003b38387223 */ /* 0x080fe2000001083f */
[----:B------:R-:W-:Y:S01]  /*8470*/  FFMA.FTZ R43, R47, R62, R64 ;  /* 0x0000003e2f2b7223 */ /* 0x000fe20000010040 */
[----:B------:R-:W-:Y:S01]  /*8480*/  FFMA.FTZ R60, R60, R59, R61 ;  /* 0x0000003b3c3c7223 */ /* 0x000fe2000001003d */
[----:B------:R-:W-:-:S02]  /*8490*/  HADD2.F32 R68, -RZ, R172.H1_H1 ;  /* 0x300000acff447230 */ /* 0x000fc40000004100 */
[--C-:B------:R-:W-:Y:S01]  /*84a0*/  HADD2.F32 R59, -RZ, R57.reuse.H0_H0 ;  /* 0x20000039ff3b7230 */ /* 0x100fe20000004100 */
[----:B------:R-:W-:Y:S01]  /*84b0*/  F2FP.F16.F32.PACK_AB R41, R56, R41 ;  /* 0x000000293829723e */ /* 0x000fe200000000ff */
[----:B------:R-:W-:Y:S02]  /*84c0*/  HADD2.F32 R62, -RZ, R57.H1_H1 ;  /* 0x30000039ff3e7230 */ /* 0x000fe40000004100 */
[----:B------:R-:W-:Y:S02]  /*84d0*/  HADD2.F32 R66, -RZ, R66.H0_H0 ;  /* 0x20000042ff427230 */ /* 0x000fe40000004100 */
[----:B------:R-:W-:Y:S02]  /*84e0*/  HADD2.F32 R57, -RZ, R45.H1_H1 ;  /* 0x3000002dff397230 */ /* 0x000fe40000004100 */
[----:B------:R-:W-:Y:S02]  /*84f0*/  HADD2.F32 R64, -RZ, R169.H1_H1 ;  /* 0x300000a9ff407230 */ /* 0x000fe40000004100 */
[----:B------:R-:W-:Y:S01]  /*8500*/  FMUL.FTZ R70, R62, R66 ;  /* 0x000000423e467220 */ /* 0x000fe20000410000 */
[----:B------:R-:W-:-:S02]  /*8510*/  HADD2.F32 R47, -RZ, R45.H0_H0 ;  /* 0x2000002dff2f7230 */ /* 0x000fc40000004100 */
[----:B------:R-:W-:Y:S01]  /*8520*/  FMUL.FTZ R63, R57, R66 ;  /* 0x00000042393f7220 */ /* 0x000fe20000410000 */
[----:B------:R-:W-:Y:S02]  /*8530*/  HADD2.F32 R61, -RZ, R58.H0_H0 ;  /* 0x2000003aff3d7230 */ /* 0x000fe40000004100 */
[-C--:B------:R-:W-:Y:S01]  /*8540*/  FMUL.FTZ R58, R59, R68.reuse ;  /* 0x000000443b3a7220 */ /* 0x080fe20000410000 */
[----:B------:R-:W-:Y:S02]  /*8550*/  HADD2.F32 R173, -RZ, R173.H0_H0 ;  /* 0x200000adffad7230 */ /* 0x000fe40000004100 */
[C---:B------:R-:W-:Y:S01]  /*8560*/  FMUL.FTZ R68, R47.reuse, R68 ;  /* 0x000000442f447220 */ /* 0x040fe20000410000 */
[----:B------:R-:W-:Y:S02]  /*8570*/  HADD2.F32 R171, -RZ, R171.H0_H0 ;  /* 0x200000abffab7230 */ /* 0x000fe40000004100 */
[----:B------:R-:W-:Y:S01]  /*8580*/  FFMA.FTZ R45, R47, R64, -R58 ;  /* 0x000000402f2d7223 */ /* 0x000fe2000001083a */
[-C--:B------:R-:W-:Y:S01]  /*8590*/  FFMA.FTZ R58, R57, R61.reuse, -R70 ;  /* 0x0000003d393a7223 */ /* 0x080fe20000010846 */
[----:B------:R-:W-:Y:S01]  /*85a0*/  FFMA.FTZ R62, R62, R61, R63 ;  /* 0x0000003d3e3e7223 */ /* 0x000fe2000001003f */
[----:B------:R-:W-:-:S02]  /*85b0*/  HADD2.F32 R61, -RZ, R54.H0_H0 ;  /* 0x20000036ff3d7230 */ /* 0x000fc40000004100 */
[----:B------:R-:W-:Y:S01]  /*85c0*/  FFMA.FTZ R47, R59, R64, R68 ;  /* 0x000000403b2f7223 */ /* 0x000fe20000010044 */
[----:B------:R-:W-:Y:S01]  /*85d0*/  HADD2.F32 R57, -RZ, R44.H0_H0 ;  /* 0x2000002cff397230 */ /* 0x000fe20000004100 */
[----:B------:R-:W-:Y:S01]  /*85e0*/  F2FP.F16.F32.PACK_AB R58, R58, R45 ;  /* 0x0000002d3a3a723e */ /* 0x000fe200000000ff */
[----:B------:R-:W-:Y:S01]  /*85f0*/  HADD2.F32 R54, -RZ, R40.H0_H0 ;  /* 0x20000028ff367230 */ /* 0x000fe20000004100 */
[----:B------:R-:W-:Y:S01]  /*8600*/  F2FP.F16.F32.PACK_AB R45, R60, R43 ;  /* 0x0000002b3c2d723e */ /* 0x000fe200000000ff */
[----:B------:R-:W-:Y:S02]  /*8610*/  HADD2.F32 R44, -RZ, R44.H1_H1 ;  /* 0x3000002cff2c7230 */ /* 0x000fe40000004100 */
[----:B------:R-:W-:Y:S01]  /*8620*/  FMUL.FTZ R63, R57, R173 ;  /* 0x000000ad393f7220 */ /* 0x000fe20000410000 */
[----:B------:R-:W-:Y:S01]  /*8630*/  HADD2.F32 R40, -RZ, R40.H1_H1 ;  /* 0x30000028ff287230 */ /* 0x000fe20000004100 */
[----:B------:R-:W-:Y:S01]  /*8640*/  F2FP.F16.F32.PACK_AB R47, R62, R47 ;  /* 0x0000002f3e2f723e */ /* 0x000fe200000000ff */
[----:B------:R-:W-:-:S02]  /*8650*/  HADD2.F32 R59, -RZ, R52.H0_H0 ;  /* 0x20000034ff3b7230 */ /* 0x000fc40000004100 */
[----:B------:R-:W-:Y:S01]  /*8660*/  FMUL.FTZ R65, R44, R61 ;  /* 0x0000003d2c417220 */ /* 0x000fe20000410000 */
[----:B------:R-:W-:Y:S01]  /*8670*/  FMUL.FTZ R52, R54, R173 ;  /* 0x000000ad36347220 */ /* 0x000fe20000410000 */
[----:B------:R-:W-:Y:S01]  /*8680*/  FMUL.FTZ R61, R40, R61 ;  /* 0x0000003d283d7220 */ /* 0x000fe20000410000 */
[----:B------:R-:W-:Y:S01]  /*8690*/  FFMA.FTZ R63, R54, R171, -R63 ;  /* 0x000000ab363f7223 */ /* 0x000fe2000001083f */
[----:B------:R-:W-:Y:S01]  /*86a0*/  FFMA.FTZ R54, R40, R59, -R65 ;  /* 0x0000003b28367223 */ /* 0x000fe20000010841 */
[----:B------:R-:W-:Y:S01]  /*86b0*/  FFMA.FTZ R52, R57, R171, R52 ;  /* 0x000000ab39347223 */ /* 0x000fe20000010034 */
[----:B------:R-:W-:Y:S01]  /*86c0*/  FFMA.FTZ R61, R44, R59, R61 ;  /* 0x0000003b2c3d7223 */ /* 0x000fe2000001003d */
[----:B------:R-:W-:Y:S02]  /*86d0*/  HADD2.F32 R44, -RZ, R46.H0_H0 ;  /* 0x2000002eff2c7230 */ /* 0x000fe40000004100 */
[----:B------:R-:W-:Y:S02]  /*86e0*/  HADD2.F32 R57, -RZ, R172.H0_H0 ;  /* 0x200000acff397230 */ /* 0x000fe40000004100 */
[----:B------:R-:W-:-:S02]  /*86f0*/  HADD2.F32 R55, -RZ, R55.H0_H0 ;  /* 0x20000037ff377230 */ /* 0x000fc40000004100 */
[----:B------:R-:W-:Y:S02]  /*8700*/  HADD2.F32 R40, -RZ, R42.H0_H0 ;  /* 0x2000002aff287230 */ /* 0x000fe40000004100 */
[-C--:B------:R-:W-:Y:S01]  /*8710*/  FMUL.FTZ R59, R44, R57.reuse ;  /* 0x000000392c3b7220 */ /* 0x080fe20000410000 */
[----:B------:R-:W-:Y:S02]  /*8720*/  HADD2.F32 R46, -RZ, R46.H1_H1 ;  /* 0x3000002eff2e7230 */ /* 0x000fe40000004100 */
[----:B------:R-:W-:Y:S02]  /*8730*/  HADD2.F32 R42, -RZ, R42.H1_H1 ;  /* 0x3000002aff2a7230 */ /* 0x000fe40000004100 */
[----:B------:R-:W-:Y:S01]  /*8740*/  FMUL.FTZ R57, R40, R57 ;  /* 0x0000003928397220 */ /* 0x000fe20000410000 */
[----:B------:R-:W-:Y:S02]  /*8750*/  HADD2.F32 R169, -RZ, R169.H0_H0 ;  /* 0x200000a9ffa97230 */ /* 0x000fe40000004100 */
[----:B------:R-:W-:Y:S01]  /*8760*/  FMUL.FTZ R65, R46, R55 ;  /* 0x000000372e417220 */ /* 0x000fe20000410000 */
[----:B------:R-:W-:-:S02]  /*8770*/  HADD2.F32 R53, -RZ, R53.H0_H0 ;  /* 0x20000035ff357230 */ /* 0x000fc40000004100 */
[----:B------:R-:W-:Y:S01]  /*8780*/  FMUL.FTZ R55, R42, R55 ;  /* 0x000000372a377220 */ /* 0x000fe20000410000 */
[----:B------:R-:W-:Y:S02]  /*8790*/  IMAD.MOV.U32 R43, RZ, RZ, R58 ;  /* 0x000000ffff2b7224 */ /* 0x000fe400078e003a */
[-C--:B------:R-:W-:Y:S01]  /*87a0*/  FFMA.FTZ R59, R40, R169.reuse, -R59 ;  /* 0x000000a9283b7223 */ /* 0x080fe2000001083b */
[----:B------:R-:W-:Y:S01]  /*87b0*/  FFMA.FTZ R57, R44, R169, R57 ;  /* 0x000000a92c397223 */ /* 0x000fe20000010039 */
[-C--:B------:R-:W-:Y:S01]  /*87c0*/  FFMA.FTZ R42, R42, R53.reuse, -R65 ;  /* 0x000000352a2a7223 */ /* 0x080fe20000010841 */
[----:B------:R-:W-:Y:S01]  /*87d0*/  FFMA.FTZ R46, R46, R53, R55 ;  /* 0x000000352e2e7223 */ /* 0x000fe20000010037 */
[----:B------:R-:W-:Y:S02]  /*87e0*/  F2FP.F16.F32.PACK_AB R40, R54, R63 ;  /* 0x0000003f3628723e */ /* 0x000fe400000000ff */
[----:B------:R-:W-:Y:S02]  /*87f0*/  F2FP.F16.F32.PACK_AB R44, R61, R52 ;  /* 0x000000343d2c723e */ /* 0x000fe400000000ff */
[----:B------:R-:W-:-:S02]  /*8800*/  F2FP.F16.F32.PACK_AB R42, R42, R59 ;  /* 0x0000003b2a2a723e */ /* 0x000fc400000000ff */
[----:B------:R-:W-:-:S07]  /*8810*/  F2FP.F16.F32.PACK_AB R46, R46, R57 ;  /* 0x000000392e2e723e */ /* 0x000fce00000000ff */
.L_x_543:
[----:B------:R-:W-:Y:S05]  /*8820*/  BSYNC B2 ;  /* 0x0000000000027941 */ /* 0x000fea0003800000 */
.L_x_542:
[----:B------:R-:W-:Y:S02]  /*8830*/  ULDC.64 UR4, c[0x0][0x208] ;  /* 0x0000820000047ab9 */ /* 0x000fe40000000a00 */
[----:B---3--:R4:W-:Y:S04]  /*8840*/  STG.E.128 desc[UR4][R48.64], R40 ;  /* 0x0000002830007986 */ /* 0x0089e8000c101d04 */
[----:B--2---:R4:W-:Y:S02]  /*8850*/  @!P3 STG.E.128 desc[UR4][R50.64], R44 ;  /* 0x0000002c3200b986 */ /* 0x0049e4000c101d04 */
.L_x_537:
[----:B------:R-:W-:Y:S05]  /*8860*/  BSYNC B1 ;  /* 0x0000000000017941 */ /* 0x000fea0003800000 */
.L_x_536:
[----:B--2-4-:R-:W2:Y:S01]  /*8870*/  LDL R40, [R1+0x5c] ;  /* 0x00005c0001287983 */ /* 0x014ea20000100800 */
[----:B------:R-:W-:-:S04]  /*8880*/  IMAD.WIDE.U32 R124, R218, R122, R124 ;  /* 0x0000007ada7c7225 */ /* 0x000fc800078e007c */
[----:B--2---:R-:W-:-:S04]  /*8890*/  IMAD R40, R40, R122, RZ ;  /* 0x0000007a28287224 */ /* 0x004fc800078e02ff */
[----:B------:R-:W-:Y:S01]  /*88a0*/  IMAD R123, R218, R123, R40 ;  /* 0x0000007bda7b7224 */ /* 0x000fe200078e0228 */
[----:B------:R-:W-:Y:S06]  /*88b0*/  @P4 BRA `(.L_x_504) ;  /* 0x0000001000e44947 */ /* 0x000fec0003800000 */
[----:B------:R-:W-:Y:S01]  /*88c0*/  ISETP.NE.AND P3, PT, R26, RZ, PT ;  /* 0x000000ff1a00720c */ /* 0x000fe20003f65270 */
[----:B------:R-:W-:Y:S01]  /*88d0*/  BSSY B1, `(.L_x_544) ;  /* 0x000007d000017945 */ /* 0x000fe20003800000 */
[----:B---3--:R-:W-:-:S11]  /*88e0*/  IADD3 R52, R125, R123, RZ ;  /* 0x0000007b7d347210 */ /* 0x008fd60007ffe0ff */
[----:B------:R-:W-:Y:S05]  /*88f0*/  @!P3 BRA `(.L_x_545) ;  /* 0x0000000400e8b947 */ /* 0x000fea0003800000 */
[----:B------:R-:W-:Y:S01]  /*8900*/  SEL R40, R120, R146, !P0 ;  /* 0x0000009278287207 */ /* 0x000fe20004000000 */
[----:B------:R-:W-:Y:S01]  /*8910*/  BSSY B2, `(.L_x_546) ;  /* 0x0000075000027945 */ /* 0x000fe20003800000 */
[----:B------:R-:W-:Y:S02]  /*8920*/  IADD3 R42, P4, P5, R38, R124, R13 ;  /* 0x0000007c262a7210 */ /* 0x000fe40007d9e00d */
[----:B------:R-:W-:Y:S02]  /*8930*/  SHF.R.S32.HI R41, RZ, 0x1f, R40 ;  /* 0x0000001fff297819 */ /* 0x000fe40000011428 */
[----:B------:R-:W-:Y:S02]  /*8940*/  IADD3.X R43, R37, R52, R7, P4, P5 ;  /* 0x00000034252b7210 */ /* 0x000fe400027ea407 */
[----:B------:R-:W-:Y:S02]  /*8950*/  LEA.HI R41, R41, R40, RZ, 0x4 ;  /* 0x0000002829297211 */ /* 0x000fe400078f20ff */
[----:B------:R-:W-:-:S02]  /*8960*/  LEA R48, P4, R42, R118, 0x1 ;  /* 0x000000762a307211 */ /* 0x000fc400078808ff */
[----:B------:R-:W-:Y:S02]  /*8970*/  LEA.HI.SX32 R41, R41, R14, 0x1c ;  /* 0x0000000e29297211 */ /* 0x000fe400078fe2ff */
[----:B------:R-:W-:Y:S02]  /*8980*/  LEA.HI.X R49, R42, R119, R43, 0x1, P4 ;  /* 0x000000772a317211 */ /* 0x000fe400020f0c2b */
[----:B------:R-:W-:Y:S01]  /*8990*/  SHF.R.S32.HI R40, RZ, 0x1f, R41 ;  /* 0x0000001fff287819 */ /* 0x000fe20000011429 */
[----:B------:R-:W-:-:S03]  /*89a0*/  IMAD.SHL.U32 R51, R41, 0x8, RZ ;  /* 0x0000000829337824 */ /* 0x000fc600078e00ff */
[----:B------:R-:W-:Y:S02]  /*89b0*/  LEA.HI R40, R40, R41, RZ, 0x3 ;  /* 0x0000002928287211 */ /* 0x000fe400078f18ff */
[----:B------:R-:W-:Y:S02]  /*89c0*/  LOP3.LUT R41, R228, 0x38, R51, 0xf8, !PT ;  /* 0x00000038e4297812 */ /* 0x000fe400078ef833 */
[----:B------:R-:W-:Y:S02]  /*89d0*/  SHF.R.S32.HI R40, RZ, 0x3, R40 ;  /* 0x00000003ff287819 */ /* 0x000fe40000011428 */
[----:B------:R-:W-:Y:S02]  /*89e0*/  LOP3.LUT R41, R41, R230, RZ, 0x3c, !PT ;  /* 0x000000e629297212 */ /* 0x000fe400078e3cff */
[----:B------:R-:W-:Y:S01]  /*89f0*/  ISETP.GE.AND P3, PT, R51, R145, PT ;  /* 0x000000913300720c */ /* 0x000fe20003f66270 */
[----:B------:R-:W-:-:S04]  /*8a00*/  IMAD R40, R40, 0x1400, R231 ;  /* 0x0000140028287824 */ /* 0x000fc800078e02e7 */
[----:B------:R-:W-:Y:S02]  /*8a10*/  IMAD.IADD R40, R40, 0x1, R41 ;  /* 0x0000000128287824 */ /* 0x000fe400078e0229 */
[C---:B------:R-:W-:Y:S02]  /*8a20*/  IMAD R41, R17.reuse, 0x5000, R140 ;  /* 0x0000500011297824 */ /* 0x040fe400078e028c */
[----:B------:R-:W-:-:S03]  /*8a30*/  IMAD R43, R17, 0x5000, R40 ;  /* 0x00005000112b7824 */ /* 0x000fc600078e0228 */
[----:B------:R-:W-:Y:S01]  /*8a40*/  LEA R41, R41, R16, 0x1 ;  /* 0x0000001029297211 */ /* 0x000fe200078e08ff */
[----:B------:R-:W-:Y:S01]  /*8a50*/  IMAD R44, R43, 0x2, R16 ;  /* 0x000000022b2c7824 */ /* 0x000fe200078e0210 */
[--C-:B------:R-:W-:Y:S02]  /*8a60*/  @!P3 SHF.R.S32.HI R54, RZ, 0x1f, R51.reuse ;  /* 0x0000001fff36b819 */ /* 0x100fe40000011433 */
[----:B------:R-:W-:Y:S02]  /*8a70*/  @!P3 IADD3 R51, P4, P5, R38, R124, R51 ;  /* 0x0000007c2633b210 */ /* 0x000fe40007d9e033 */
[----:B------:R-:W2:Y:S02]  /*8a80*/  LDS.128 R40, [R41+0x24400] ;  /* 0x0244000029287984 */ /* 0x000ea40000000c00 */
[----:B------:R-:W-:Y:S02]  /*8a90*/  @!P3 IADD3.X R54, R37, R52, R54, P4, P5 ;  /* 0x000000342536b210 */ /* 0x000fe400027ea436 */
[----:B------:R-:W3:Y:S01]  /*8aa0*/  LDS.128 R44, [R44+0x24400] ;  /* 0x024400002c2c7984 */ /* 0x000ee20000000c00 */
[----:B------:R-:W-:-:S02]  /*8ab0*/  ISETP.GE.AND P5, PT, R212, R116, PT ;  /* 0x00000074d400720c */ /* 0x000fc40003fa6270 */
[----:B------:R-:W-:-:S04]  /*8ac0*/  @!P3 LEA R50, P4, R51, R118, 0x1 ;  /* 0x000000763332b211 */ /* 0x000fc800078808ff */
[----:B------:R-:W-:-:S07]  /*8ad0*/  @!P3 LEA.HI.X R51, R51, R119, R54, 0x1, P4 ;  /* 0x000000773333b211 */ /* 0x000fce00020f0c36 */
[----:B------:R-:W-:Y:S05]  /*8ae0*/  @P5 BRA `(.L_x_547) ;  /* 0x00000004005c5947 */ /* 0x000fea0003800000 */
[----:B--2---:R-:W-:Y:S01]  /*8af0*/  IMAD.MOV.U32 R57, RZ, RZ, R40 ;  /* 0x000000ffff397224 */ /* 0x004fe200078e0028 */
[----:B---3--:R-:W-:Y:S01]  /*8b00*/  MOV R40, R45 ;  /* 0x0000002d00287202 */ /* 0x008fe20000000f00 */
[----:B------:R-:W-:Y:S01]  /*8b10*/  IMAD.MOV.U32 R58, RZ, RZ, R44 ;  /* 0x000000ffff3a7224 */ /* 0x000fe200078e002c */
[----:B------:R-:W-:Y:S01]  /*8b20*/  SHF.R.U32.HI R62, RZ, 0x10, R85 ;  /* 0x00000010ff3e7819 */ /* 0x000fe20000011655 */
[----:B------:R-:W-:Y:S01]  /*8b30*/  HADD2.F32 R63, -RZ, R159.H1_H1 ;  /* 0x3000009fff3f7230 */ /* 0x000fe20000004100 */
[----:B------:R-:W-:Y:S01]  /*8b40*/  MOV R59, R47 ;  /* 0x0000002f003b7202 */ /* 0x000fe20000000f00 */
[--C-:B------:R-:W-:Y:S01]  /*8b50*/  HADD2.F32 R44, -RZ, R40.reuse.H0_H0 ;  /* 0x20000028ff2c7230 */ /* 0x100fe20000004100 */
[----:B------:R-:W-:Y:S01]  /*8b60*/  SHF.R.U32.HI R60, RZ, 0x10, R77 ;  /* 0x00000010ff3c7819 */ /* 0x000fe2000001164d */
[----:B------:R-:W-:Y:S01]  /*8b70*/  HADD2.F32 R47, -RZ, R40.H1_H1 ;  /* 0x30000028ff2f7230 */ /* 0x000fe20000004100 */
[----:B------:R-:W-:Y:S01]  /*8b80*/  SHF.R.U64 R54, R86, 0x10, R87 ;  /* 0x0000001056367819 */ /* 0x000fe20000001257 */
[----:B------:R-:W-:Y:S01]  /*8b90*/  IMAD.MOV.U32 R45, RZ, RZ, R43 ;  /* 0x000000ffff2d7224 */ /* 0x000fe200078e002b */
[----:B------:R-:W-:Y:S01]  /*8ba0*/  SHF.R.U32.HI R86, RZ, 0x10, R87 ;  /* 0x00000010ff567819 */ /* 0x000fe20000011657 */
[--C-:B------:R-:W-:Y:S01]  /*8bb0*/  HADD2.F32 R40, -RZ, R41.reuse.H0_H0 ;  /* 0x20000029ff287230 */ /* 0x100fe20000004100 */
        /* <DEDUP_REMOVED lines=13> */
[----:B------:R-:W-:Y:S01]  /*8c90*/  FFMA.FTZ R44, R47, R60, R62 ;  /* 0x0000003c2f2c7223 */ /* 0x000fe2000001003e */
[--C-:B------:R-:W-:Y:S01]  /*8ca0*/  HADD2.F32 R60, -RZ, R59.reuse.H0_H0 ;  /* 0x2000003bff3c7230 */ /* 0x100fe20000004100 */
[----:B------:R-:W-:Y:S01]  /*8cb0*/  SHF.R.U64 R56, R84, 0x10, R85 ;  /* 0x0000001054387819 */ /* 0x000fe20000001255 */
[----:B------:R-:W-:Y:S01]  /*8cc0*/  HADD2.F32 R59, -RZ, R59.H1_H1 ;  /* 0x3000003bff3b7230 */ /* 0x000fe20000004100 */
[----:B------:R-:W-:Y:S01]  /*8cd0*/  SHF.R.U64 R55, R76, 0x10, R77 ;  /* 0x000000104c377819 */ /* 0x000fe2000000124d */
[----:B------:R-:W-:Y:S01]  /*8ce0*/  HADD2.F32 R47, -RZ, R45.H0_H0 ;  /* 0x2000002dff2f7230 */ /* 0x000fe20000004100 */
[----:B------:R-:W-:Y:S01]  /*8cf0*/  F2FP.F16.F32.PACK_AB R43, R43, R40 ;  /* 0x000000282b2b723e */ /* 0x000fe200000000ff */
[----:B------:R-:W-:-:S02]  /*8d00*/  HADD2.F32 R64, -RZ, R86.H0_H0 ;  /* 0x20000056ff407230 */ /* 0x000fc40000004100 */
[----:B------:R-:W-:Y:S02]  /*8d10*/  HADD2.F32 R63, -RZ, R158.H1_H1 ;  /* 0x3000009eff3f7230 */ /* 0x000fe40000004100 */
[----:B------:R-:W-:Y:S02]  /*8d20*/  HADD2.F32 R45, -RZ, R45.H1_H1 ;  /* 0x3000002dff2d7230 */ /* 0x000fe40000004100 */
[-C--:B------:R-:W-:Y:S01]  /*8d30*/  FMUL.FTZ R68, R59, R64.reuse ;  /* 0x000000403b447220 */ /* 0x080fe20000410000 */
[----:B------:R-:W-:Y:S02]  /*8d40*/  HADD2.F32 R61, -RZ, R156.H1_H1 ;  /* 0x3000009cff3d7230 */ /* 0x000fe40000004100 */
[-C--:B------:R-:W-:Y:S01]  /*8d50*/  FMUL.FTZ R66, R60, R63.reuse ;  /* 0x0000003f3c427220 */ /* 0x080fe20000410000 */
[----:B------:R-:W-:Y:S02]  /*8d60*/  HADD2.F32 R62, -RZ, R78.H0_H0 ;  /* 0x2000004eff3e7230 */ /* 0x000fe40000004100 */
[----:B------:R-:W-:Y:S01]  /*8d70*/  FMUL.FTZ R64, R45, R64 ;  /* 0x000000402d407220 */ /* 0x000fe20000410000 */
[C---:B------:R-:W-:Y:S01]  /*8d80*/  FMUL.FTZ R65, R47.reuse, R63 ;  /* 0x0000003f2f417220 */ /* 0x040fe20000410000 */
[----:B------:R-:W-:Y:S01]  /*8d90*/  FFMA.FTZ R63, R47, R61, -R66 ;  /* 0x0000003d2f3f7223 */ /* 0x000fe20000010842 */
[----:B------:R-:W-:-:S02]  /*8da0*/  HADD2.F32 R47, -RZ, R58.H0_H0 ;  /* 0x2000003aff2f7230 */ /* 0x000fc40000004100 */
[-C--:B------:R-:W-:Y:S01]  /*8db0*/  FFMA.FTZ R68, R45, R62.reuse, -R68 ;  /* 0x0000003e2d447223 */ /* 0x080fe20000010844 */
[----:B------:R-:W-:Y:S01]  /*8dc0*/  FFMA.FTZ R70, R59, R62, R64 ;  /* 0x0000003e3b467223 */ /* 0x000fe20000010040 */
[----:B------:R-:W-:Y:S02]  /*8dd0*/  HADD2.F32 R62, -RZ, R159.H0_H0 ;  /* 0x2000009fff3e7230 */ /* 0x000fe40000004100 */
[----:B------:R-:W-:Y:S01]  /*8de0*/  FFMA.FTZ R65, R60, R61, R65 ;  /* 0x0000003d3c417223 */ /* 0x000fe20000010041 */
[----:B------:R-:W-:Y:S01]  /*8df0*/  HADD2.F32 R45, -RZ, R57.H0_H0 ;  /* 0x20000039ff2d7230 */ /* 0x000fe20000004100 */
[----:B------:R-:W-:Y:S01]  /*8e00*/  F2FP.F16.F32.PACK_AB R63, R68, R63 ;  /* 0x0000003f443f723e */ /* 0x000fe200000000ff */
[----:B------:R-:W-:Y:S02]  /*8e10*/  HADD2.F32 R56, -RZ, R56.H0_H0 ;  /* 0x20000038ff387230 */ /* 0x000fe40000004100 */
[----:B------:R-:W-:Y:S01]  /*8e20*/  FMUL.FTZ R64, R47, R62 ;  /* 0x0000003e2f407220 */ /* 0x000fe20000410000 */
[----:B------:R-:W-:-:S02]  /*8e30*/  HADD2.F32 R58, -RZ, R58.H1_H1 ;  /* 0x3000003aff3a7230 */ /* 0x000fc40000004100 */
[----:B------:R-:W-:Y:S01]  /*8e40*/  FMUL.FTZ R62, R45, R62 ;  /* 0x0000003e2d3e7220 */ /* 0x000fe20000410000 */
[----:B------:R-:W-:Y:S02]  /*8e50*/  HADD2.F32 R57, -RZ, R57.H1_H1 ;  /* 0x30000039ff397230 */ /* 0x000fe40000004100 */
[----:B------:R-:W-:Y:S02]  /*8e60*/  HADD2.F32 R60, -RZ, R157.H0_H0 ;  /* 0x2000009dff3c7230 */ /* 0x000fe40000004100 */
[CC--:B------:R-:W-:Y:S01]  /*8e70*/  FMUL.FTZ R66, R58.reuse, R56.reuse ;  /* 0x000000383a427220 */ /* 0x0c0fe20000410000 */
[----:B------:R-:W-:Y:S02]  /*8e80*/  HADD2.F32 R55, -RZ, R55.H0_H0 ;  /* 0x20000037ff377230 */ /* 0x000fe40000004100 */
[----:B------:R-:W-:Y:S01]  /*8e90*/  FMUL.FTZ R59, R57, R56 ;  /* 0x00000038393b7220 */ /* 0x000fe20000410000 */
[----:B------:R-:W-:Y:S02]  /*8ea0*/  HADD2.F32 R158, -RZ, R158.H0_H0 ;  /* 0x2000009eff9e7230 */ /* 0x000fe40000004100 */
[-C--:B------:R-:W-:Y:S01]  /*8eb0*/  FFMA.FTZ R62, R47, R60.reuse, R62 ;  /* 0x0000003c2f3e7223 */ /* 0x080fe2000001003e */
[----:B------:R-:W-:Y:S01]  /*8ec0*/  FFMA.FTZ R64, R45, R60, -R64 ;  /* 0x0000003c2d407223 */ /* 0x000fe20000010840 */
[-C--:B------:R-:W-:Y:S01]  /*8ed0*/  FFMA.FTZ R57, R57, R55.reuse, -R66 ;  /* 0x0000003739397223 */ /* 0x080fe20000010842 */
[----:B------:R-:W-:Y:S01]  /*8ee0*/  FFMA.FTZ R59, R58, R55, R59 ;  /* 0x000000373a3b7223 */ /* 0x000fe2000001003b */
[----:B------:R-:W-:-:S02]  /*8ef0*/  HADD2.F32 R47, -RZ, R46.H0_H0 ;  /* 0x2000002eff2f7230 */ /* 0x000fc40000004100 */
[----:B------:R-:W-:Y:S01]  /*8f00*/  HADD2.F32 R55, -RZ, R54.H0_H0 ;  /* 0x20000036ff377230 */ /* 0x000fe20000004100 */
[----:B------:R-:W-:Y:S01]  /*8f10*/  F2FP.F16.F32.PACK_AB R40, R57, R64 ;  /* 0x000000403928723e */ /* 0x000fe200000000ff */
[----:B------:R-:W-:Y:S02]  /*8f20*/  HADD2.F32 R45, -RZ, R42.H0_H0 ;  /* 0x2000002aff2d7230 */ /* 0x000fe40000004100 */
[-C--:B------:R-:W-:Y:S01]  /*8f30*/  FMUL.FTZ R54, R47, R158.reuse ;  /* 0x0000009e2f367220 */ /* 0x080fe20000410000 */
[----:B------:R-:W-:Y:S02]  /*8f40*/  HADD2.F32 R46, -RZ, R46.H1_H1 ;  /* 0x3000002eff2e7230 */ /* 0x000fe40000004100 */
[----:B------:R-:W-:Y:S02]  /*8f50*/  HADD2.F32 R42, -RZ, R42.H1_H1 ;  /* 0x3000002aff2a7230 */ /* 0x000fe40000004100 */
[----:B------:R-:W-:Y:S01]  /*8f60*/  FMUL.FTZ R158, R45, R158 ;  /* 0x0000009e2d9e7220 */ /* 0x000fe20000410000 */
[----:B------:R-:W-:-:S02]  /*8f70*/  HADD2.F32 R156, -RZ, R156.H0_H0 ;  /* 0x2000009cff9c7230 */ /* 0x000fc40000004100 */
[-C--:B------:R-:W-:Y:S01]  /*8f80*/  FMUL.FTZ R61, R46, R55.reuse ;  /* 0x000000372e3d7220 */ /* 0x080fe20000410000 */
[----:B------:R-:W-:Y:S02]  /*8f90*/  HADD2.F32 R53, -RZ, R53.H0_H0 ;  /* 0x20000035ff357230 */ /* 0x000fe40000004100 */
[C---:B------:R-:W-:Y:S01]  /*8fa0*/  FMUL.FTZ R55, R42.reuse, R55 ;  /* 0x000000372a377220 */ /* 0x040fe20000410000 */
        /* <DEDUP_REMOVED lines=9> */
[----:B------:R-:W-:Y:S02]  /*9040*/  F2FP.F16.F32.PACK_AB R42, R61, R54 ;  /* 0x000000363d2a723e */ /* 0x000fe400000000ff */
[----:B------:R-:W-:-:S07]  /*9050*/  F2FP.F16.F32.PACK_AB R46, R55, R158 ;  /* 0x0000009e372e723e */ /* 0x000fce00000000ff */
.L_x_547:
[----:B------:R-:W-:Y:S05]  /*9060*/  BSYNC B2 ;  /* 0x0000000000027941 */ /* 0x000fea0003800000 */
.L_x_546:
[----:B------:R-:W-:Y:S02]  /*9070*/  ULDC.64 UR4, c[0x0][0x208] ;  /* 0x0000820000047ab9 */ /* 0x000fe40000000a00 */
[----:B--2---:R2:W-:Y:S04]  /*9080*/  STG.E.128 desc[UR4][R48.64], R40 ;  /* 0x0000002830007986 */ /* 0x0045e8000c101d04 */
[----:B---3--:R2:W-:Y:S02]  /*9090*/  @!P3 STG.E.128 desc[UR4][R50.64], R44 ;  /* 0x0000002c3200b986 */ /* 0x0085e4000c101d04 */
.L_x_545:
[----:B------:R-:W-:Y:S05]  /*90a0*/  BSYNC B1 ;  /* 0x0000000000017941 */ /* 0x000fea0003800000 */
.L_x_544:
[----:B------:R-:W-:-:S13]  /*90b0*/  ISETP.NE.AND P3, PT, R10, RZ, PT ;  /* 0x000000ff0a00720c */ /* 0x000fda0003f65270 */
[----:B------:R-:W-:Y:S05]  /*90c0*/  @!P3 BRA `(.L_x_504) ;  /* 0x0000000800e0b947 */ /* 0x000fea0003800000 */
[----:B------:R-:W-:Y:S01]  /*90d0*/  SEL R146, R120, R146, !P1 ;  /* 0x0000009278927207 */ /* 0x000fe20004800000 */
[----:B------:R-:W-:Y:S01]  /*90e0*/  BSSY B1, `(.L_x_548) ;  /* 0x000006e000017945 */ /* 0x000fe20003800000 */
[----:B--2---:R-:W-:Y:S02]  /*90f0*/  IADD3 R49, P3, P4, R38, R124, R11 ;  /* 0x0000007c26317210 */ /* 0x004fe40007c7e00b */
[----:B------:R-:W-:Y:S02]  /*9100*/  SHF.R.S32.HI R41, RZ, 0x1f, R146 ;  /* 0x0000001fff297819 */ /* 0x000fe40000011492 */
[----:B------:R-:W-:Y:S02]  /*9110*/  IADD3.X R50, R37, R52, R6, P3, P4 ;  /* 0x0000003425327210 */ /* 0x000fe40001fe8406 */
[----:B------:R-:W-:Y:S02]  /*9120*/  LEA.HI R41, R41, R146, RZ, 0x4 ;  /* 0x0000009229297211 */ /* 0x000fe400078f20ff */
[----:B------:R-:W-:-:S02]  /*9130*/  ISETP.GE.AND P4, PT, R213, R116, PT ;  /* 0x00000074d500720c */ /* 0x000fc40003f86270 */
[----:B------:R-:W-:Y:S02]  /*9140*/  LEA.HI.SX32 R41, R41, R12, 0x1c ;  /* 0x0000000c29297211 */ /* 0x000fe400078fe2ff */
[----:B------:R-:W-:Y:S02]  /*9150*/  LEA R48, P3, R49, R118, 0x1 ;  /* 0x0000007631307211 */ /* 0x000fe400078608ff */
[----:B------:R-:W-:Y:S02]  /*9160*/  SHF.R.S32.HI R40, RZ, 0x1f, R41 ;  /* 0x0000001fff287819 */ /* 0x000fe40000011429 */
[----:B------:R-:W-:Y:S02]  /*9170*/  SHF.L.U32 R51, R41, 0x3, RZ ;  /* 0x0000000329337819 */ /* 0x000fe400000006ff */
[----:B------:R-:W-:Y:S02]  /*9180*/  LEA.HI R40, R40, R41, RZ, 0x3 ;  /* 0x0000002928287211 */ /* 0x000fe400078f18ff */
[----:B------:R-:W-:-:S02]  /*9190*/  LOP3.LUT R41, R228, 0x38, R51, 0xf8, !PT ;  /* 0x00000038e4297812 */ /* 0x000fc400078ef833 */
[----:B------:R-:W-:Y:S02]  /*91a0*/  SHF.R.S32.HI R40, RZ, 0x3, R40 ;  /* 0x00000003ff287819 */ /* 0x000fe40000011428 */
[----:B------:R-:W-:Y:S02]  /*91b0*/  LOP3.LUT R41, R41, R230, RZ, 0x3c, !PT ;  /* 0x000000e629297212 */ /* 0x000fe400078e3cff */
[----:B------:R-:W-:Y:S01]  /*91c0*/  LEA.HI.X R49, R49, R119, R50, 0x1, P3 ;  /* 0x0000007731317211 */ /* 0x000fe200018f0c32 */
[----:B------:R-:W-:-:S04]  /*91d0*/  IMAD R40, R40, 0x1400, R231 ;  /* 0x0000140028287824 */ /* 0x000fc800078e02e7 */
[----:B------:R-:W-:Y:S02]  /*91e0*/  IMAD.IADD R40, R40, 0x1, R41 ;  /* 0x0000000128287824 */ /* 0x000fe400078e0229 */
[C---:B------:R-:W-:Y:S02]  /*91f0*/  IMAD R41, R17.reuse, 0x5000, R133 ;  /* 0x0000500011297824 */ /* 0x040fe400078e0285 */
[----:B------:R-:W-:Y:S02]  /*9200*/  IMAD R43, R17, 0x5000, R40 ;  /* 0x00005000112b7824 */ /* 0x000fe400078e0228 */
[----:B------:R-:W-:-:S03]  /*9210*/  IMAD R41, R41, 0x2, R16 ;  /* 0x0000000229297824 */ /* 0x000fc600078e0210 */
[----:B------:R-:W-:-:S03]  /*9220*/  LEA R44, R43, R16, 0x1 ;  /* 0x000000102b2c7211 */ /* 0x000fc600078e08ff */
[----:B------:R-:W2:Y:S04]  /*9230*/  LDS.128 R40, [R41+0x24400] ;  /* 0x0244000029287984 */ /* 0x000ea80000000c00 */
[----:B------:R-:W3:Y:S01]  /*9240*/  LDS.128 R44, [R44+0x24400] ;  /* 0x024400002c2c7984 */ /* 0x000ee20000000c00 */
[----:B------:R-:W-:Y:S05]  /*9250*/  @P4 BRA `(.L_x_549) ;  /* 0x0000000400584947 */ /* 0x000fea0003800000 */
[----:B------:R-:W-:Y:S01]  /*9260*/  SHF.R.U32.HI R58, RZ, 0x10, R81 ;  /* 0x00000010ff3a7819 */ /* 0x000fe20000011651 */
[----:B---3--:R-:W-:Y:S01]  /*9270*/  IMAD.MOV.U32 R53, RZ, RZ, R44 ;  /* 0x000000ffff357224 */ /* 0x008fe200078e002c */
[----:B------:R-:W-:Y:S01]  /*9280*/  MOV R54, R46 ;  /* 0x0000002e00367202 */ /* 0x000fe20000000f00 */
[----:B--2---:R-:W-:Y:S01]  /*9290*/  IMAD.MOV.U32 R44, RZ, RZ, R42 ;  /* 0x000000ffff2c7224 */ /* 0x004fe200078e002a */
[----:B------:R-:W-:Y:S01]  /*92a0*/  SHF.R.U32.HI R56, RZ, 0x10, R73 ;  /* 0x00000010ff387819 */ /* 0x000fe20000011649 */
[----:B------:R-:W-:Y:S01]  /*92b0*/  HADD2.F32 R57, -RZ, R155.H1_H1 ;  /* 0x3000009bff397230 */ /* 0x000fe20000004100 */
[--C-:B------:R-:W-:Y:S01]  /*92c0*/  SHF.R.U64 R65, R82, 0x10, R83.reuse ;  /* 0x0000001052417819 */ /* 0x100fe20000001253 */
[----:B------:R-:W-:Y:S01]  /*92d0*/  HADD2.F32 R46, -RZ, R45.H0_H0 ;  /* 0x2000002dff2e7230 */ /* 0x000fe20000004100 */
[----:B------:R-:W-:Y:S01]  /*92e0*/  SHF.R.U32.HI R82, RZ, 0x10, R83 ;  /* 0x00000010ff527819 */ /* 0x000fe20000011653 */
[----:B------:R-:W-:Y:S01]  /*92f0*/  HADD2.F32 R42, -RZ, R41.H0_H0 ;  /* 0x20000029ff2a7230 */ /* 0x000fe20000004100 */
[----:B------:R-:W-:Y:S01]  /*9300*/  SHF.R.U64 R50, R74, 0x10, R75 ;  /* 0x000000104a327819 */ /* 0x000fe2000000124b */
[----:B------:R-:W-:-:S02]  /*9310*/  HADD2.F32 R45, -RZ, R45.H1_H1 ;  /* 0x3000002dff2d7230 */ /* 0x000fc40000004100 */
[-C--:B------:R-:W-:Y:S01]  /*9320*/  FMUL.FTZ R59, R46, R57.reuse ;  /* 0x000000392e3b7220 */ /* 0x080fe20000410000 */
[----:B------:R-:W-:Y:S02]  /*9330*/  HADD2.F32 R58, -RZ, R58.H0_H0 ;  /* 0x2000003aff3a7230 */ /* 0x000fe40000004100 */
[C---:B------:R-:W-:Y:S01]  /*9340*/  FMUL.FTZ R57, R42.reuse, R57 ;  /* 0x000000392a397220 */ /* 0x040fe20000410000 */
[----:B------:R-:W-:Y:S01]  /*9350*/  HADD2.F32 R55, -RZ, R153.H1_H1 ;  /* 0x30000099ff377230 */ /* 0x000fe20000004100 */
[----:B------:R-:W-:Y:S01]  /*9360*/  SHF.R.U32.HI R74, RZ, 0x10, R75 ;  /* 0x00000010ff4a7819 */ /* 0x000fe2000001164b */
[----:B------:R-:W-:Y:S02]  /*9370*/  HADD2.F32 R41, -RZ, R41.H1_H1 ;  /* 0x30000029ff297230 */ /* 0x000fe40000004100 */
[-C--:B------:R-:W-:Y:S01]  /*9380*/  FMUL.FTZ R60, R45, R58.reuse ;  /* 0x0000003a2d3c7220 */ /* 0x080fe20000410000 */
[----:B------:R-:W-:Y:S02]  /*9390*/  HADD2.F32 R56, -RZ, R56.H0_H0 ;  /* 0x20000038ff387230 */ /* 0x000fe40000004100 */
[-C--:B------:R-:W-:Y:S01]  /*93a0*/  FFMA.FTZ R59, R42, R55.reuse, -R59 ;  /* 0x000000372a3b7223 */ /* 0x080fe2000001083b */
[----:B------:R-:W-:Y:S01]  /*93b0*/  FFMA.FTZ R57, R46, R55, R57 ;  /* 0x000000372e397223 */ /* 0x000fe20000010039 */
[----:B------:R-:W-:Y:S01]  /*93c0*/  FMUL.FTZ R58, R41, R58 ;  /* 0x0000003a293a7220 */ /* 0x000fe20000410000 */
[----:B------:R-:W-:-:S02]  /*93d0*/  HADD2.F32 R55, -RZ, R154.H1_H1 ;  /* 0x3000009aff377230 */ /* 0x000fc40000004100 */
[-C--:B------:R-:W-:Y:S01]  /*93e0*/  FFMA.FTZ R60, R41, R56.reuse, -R60 ;  /* 0x00000038293c7223 */ /* 0x080fe2000001083c */
[----:B------:R-:W-:Y:S02]  /*93f0*/  HADD2.F32 R42, -RZ, R47.H0_H0 ;  /* 0x2000002fff2a7230 */ /* 0x000fe40000004100 */
[----:B------:R-:W-:Y:S01]  /*9400*/  FFMA.FTZ R58, R45, R56, R58 ;  /* 0x000000382d3a7223 */ /* 0x000fe2000001003a */
[----:B------:R-:W-:Y:S01]  /*9410*/  HADD2.F32 R41, -RZ, R43.H0_H0 ;  /* 0x2000002bff297230 */ /* 0x000fe20000004100 */
[----:B------:R-:W-:Y:S01]  /*9420*/  SHF.R.U64 R66, R80, 0x10, R81 ;  /* 0x0000001050427819 */ /* 0x000fe20000001251 */
[----:B------:R-:W-:Y:S02]  /*9430*/  HADD2.F32 R45, -RZ, R152.H1_H1 ;  /* 0x30000098ff2d7230 */ /* 0x000fe40000004100 */
[-C--:B------:R-:W-:Y:S01]  /*9440*/  FMUL.FTZ R62, R42, R55.reuse ;  /* 0x000000372a3e7220 */ /* 0x080fe20000410000 */
[----:B------:R-:W-:Y:S02]  /*9450*/  HADD2.F32 R47, -RZ, R47.H1_H1 ;  /* 0x3000002fff2f7230 */ /* 0x000fe40000004100 */
[----:B------:R-:W-:Y:S01]  /*9460*/  FMUL.FTZ R55, R41, R55 ;  /* 0x0000003729377220 */ /* 0x000fe20000410000 */
[----:B------:R-:W-:Y:S01]  /*9470*/  HADD2.F32 R56, -RZ, R82.H0_H0 ;  /* 0x20000052ff387230 */ /* 0x000fe20000004100 */
[----:B------:R-:W-:Y:S01]  /*9480*/  SHF.R.U64 R67, R72, 0x10, R73 ;  /* 0x0000001048437819 */ /* 0x000fe20000001249 */
[----:B------:R-:W-:-:S02]  /*9490*/  HADD2.F32 R43, -RZ, R43.H1_H1 ;  /* 0x3000002bff2b7230 */ /* 0x000fc40000004100 */
[-C--:B------:R-:W-:Y:S01]  /*94a0*/  FFMA.FTZ R61, R42, R45.reuse, R55 ;  /* 0x0000002d2a3d7223 */ /* 0x080fe20000010037 */
[----:B------:R-:W-:Y:S02]  /*94b0*/  HADD2.F32 R46, -RZ, R74.H0_H0 ;  /* 0x2000004aff2e7230 */ /* 0x000fe40000004100 */
[-C--:B------:R-:W-:Y:S01]  /*94c0*/  FMUL.FTZ R64, R47, R56.reuse ;  /* 0x000000382f407220 */ /* 0x080fe20000410000 */
[----:B------:R-:W-:Y:S01]  /*94d0*/  FFMA.FTZ R62, R41, R45, -R62 ;  /* 0x0000002d293e7223 */ /* 0x000fe2000001083e */
[C---:B------:R-:W-:Y:S01]  /*94e0*/  FMUL.FTZ R56, R43.reuse, R56 ;  /* 0x000000382b387220 */ /* 0x040fe20000410000 */
[----:B------:R-:W-:Y:S02]  /*94f0*/  HADD2.F32 R155, -RZ, R155.H0_H0 ;  /* 0x2000009bff9b7230 */ /* 0x000fe40000004100 */
[-C--:B------:R-:W-:Y:S01]  /*9500*/  FFMA.FTZ R63, R43, R46.reuse, -R64 ;  /* 0x0000002e2b3f7223 */ /* 0x080fe20000010840 */
[--C-:B------:R-:W-:Y:S02]  /*9510*/  HADD2.F32 R42, -RZ, R53.reuse.H0_H0 ;  /* 0x20000035ff2a7230 */ /* 0x100fe40000004100 */
[----:B------:R-:W-:Y:S01]  /*9520*/  FFMA.FTZ R64, R47, R46, R56 ;  /* 0x0000002e2f407223 */ /* 0x000fe20000010038 */
[----:B------:R-:W-:Y:S01]  /*9530*/  HADD2.F32 R45, -RZ, R66.H0_H0 ;  /* 0x20000042ff2d7230 */ /* 0x000fe20000004100 */
[----:B------:R-:W-:Y:S01]  /*9540*/  F2FP.F16.F32.PACK_AB R57, R58, R57 ;  /* 0x000000393a39723e */ /* 0x000fe200000000ff */
[----:B------:R-:W-:-:S02]  /*9550*/  HADD2.F32 R53, -RZ, R53.H1_H1 ;  /* 0x30000035ff357230 */ /* 0x000fc40000004100 */
[----:B------:R-:W-:Y:S01]  /*9560*/  FMUL.FTZ R46, R42, R155 ;  /* 0x0000009b2a2e7220 */ /* 0x000fe20000410000 */
[----:B------:R-:W-:Y:S01]  /*9570*/  HADD2.F32 R153, -RZ, R153.H0_H0 ;  /* 0x20000099ff997230 */ /* 0x000fe20000004100 */
[----:B------:R-:W-:Y:S01]  /*9580*/  F2FP.F16.F32.PACK_AB R61, R64, R61 ;  /* 0x0000003d403d723e */ /* 0x000fe200000000ff */
[--C-:B------:R-:W-:Y:S02]  /*9590*/  HADD2.F32 R41, -RZ, R40.reuse.H0_H0 ;  /* 0x20000028ff297230 */ /* 0x100fe40000004100 */
[----:B------:R-:W-:Y:S01]  /*95a0*/  FMUL.FTZ R47, R53, R45 ;  /* 0x0000002d352f7220 */ /* 0x000fe20000410000 */
[----:B------:R-:W-:Y:S02]  /*95b0*/  HADD2.F32 R40, -RZ, R40.H1_H1 ;  /* 0x30000028ff287230 */ /* 0x000fe40000004100 */
[----:B------:R-:W-:Y:S02]  /*95c0*/  HADD2.F32 R43, -RZ, R67.H0_H0 ;  /* 0x20000043ff2b7230 */ /* 0x000fe40000004100 */
[C---:B------:R-:W-:Y:S01]  /*95d0*/  FMUL.FTZ R155, R41.reuse, R155 ;  /* 0x0000009b299b7220 */ /* 0x040fe20000410000 */
[----:B------:R-:W-:Y:S01]  /*95e0*/  FFMA.FTZ R46, R41, R153, -R46 ;  /* 0x00000099292e7223 */ /* 0x000fe2000001082e */
[----:B------:R-:W-:Y:S01]  /*95f0*/  FMUL.FTZ R56, R40, R45 ;  /* 0x0000002d28387220 */ /* 0x000fe20000410000 */
[----:B------:R-:W-:-:S02]  /*9600*/  HADD2.F32 R41, -RZ, R54.H0_H0 ;  /* 0x20000036ff297230 */ /* 0x000fc40000004100 */
[-C--:B------:R-:W-:Y:S01]  /*9610*/  FFMA.FTZ R47, R40, R43.reuse, -R47 ;  /* 0x0000002b282f7223 */ /* 0x080fe2000001082f */
[----:B------:R-:W-:Y:S02]  /*9620*/  HADD2.F32 R154, -RZ, R154.H0_H0 ;  /* 0x2000009aff9a7230 */ /* 0x000fe40000004100 */
[----:B------:R-:W-:Y:S01]  /*9630*/  FFMA.FTZ R56, R53, R43, R56 ;  /* 0x0000002b35387223 */ /* 0x000fe20000010038 */
[----:B------:R-:W-:Y:S02]  /*9640*/  HADD2.F32 R45, -RZ, R65.H0_H0 ;  /* 0x20000041ff2d7230 */ /* 0x000fe40000004100 */
[----:B------:R-:W-:Y:S01]  /*9650*/  FFMA.FTZ R155, R42, R153, R155 ;  /* 0x000000992a9b7223 */ /* 0x000fe2000001009b */
[----:B------:R-:W-:Y:S02]  /*9660*/  HADD2.F32 R40, -RZ, R44.H0_H0 ;  /* 0x2000002cff287230 */ /* 0x000fe40000004100 */
[----:B------:R-:W-:Y:S01]  /*9670*/  FMUL.FTZ R53, R41, R154 ;  /* 0x0000009a29357220 */ /* 0x000fe20000410000 */
[----:B------:R-:W-:-:S02]  /*9680*/  HADD2.F32 R54, -RZ, R54.H1_H1 ;  /* 0x30000036ff367230 */ /* 0x000fc40000004100 */
[----:B------:R-:W-:Y:S02]  /*9690*/  HADD2.F32 R44, -RZ, R44.H1_H1 ;  /* 0x3000002cff2c7230 */ /* 0x000fe40000004100 */
[----:B------:R-:W-:Y:S01]  /*96a0*/  FMUL.FTZ R154, R40, R154 ;  /* 0x0000009a289a7220 */ /* 0x000fe20000410000 */
[----:B------:R-:W-:Y:S02]  /*96b0*/  HADD2.F32 R152, -RZ, R152.H0_H0 ;  /* 0x20000098ff987230 */ /* 0x000fe40000004100 */
[-C--:B------:R-:W-:Y:S01]  /*96c0*/  FMUL.FTZ R55, R54, R45.reuse ;  /* 0x0000002d36377220 */ /* 0x080fe20000410000 */
[----:B------:R-:W-:Y:S02]  /*96d0*/  HADD2.F32 R43, -RZ, R50.H0_H0 ;  /* 0x20000032ff2b7230 */ /* 0x000fe40000004100 */
[----:B------:R-:W-:Y:S01]  /*96e0*/  FMUL.FTZ R45, R44, R45 ;  /* 0x0000002d2c2d7220 */ /* 0x000fe20000410000 */
[----:B------:R-:W-:Y:S01]  /*96f0*/  F2FP.F16.F32.PACK_AB R56, R56, R155 ;  /* 0x0000009b3838723e */ /* 0x000fe200000000ff */
[-C--:B------:R-:W-:Y:S01]  /*9700*/  FFMA.FTZ R53, R40, R152.reuse, -R53 ;  /* 0x0000009828357223 */ /* 0x080fe20000010835 */
[----:B------:R-:W-:Y:S01]  /*9710*/  FFMA.FTZ R154, R41, R152, R154 ;  /* 0x00000098299a7223 */ /* 0x000fe2000001009a */
[-C--:B------:R-:W-:Y:S01]  /*9720*/  FFMA.FTZ R44, R44, R43.reuse, -R55 ;  /* 0x0000002b2c2c7223 */ /* 0x080fe20000010837 */
[----:B------:R-:W-:Y:S01]  /*9730*/  FFMA.FTZ R45, R54, R43, R45 ;  /* 0x0000002b362d7223 */ /* 0x000fe2000001002d */
[----:B------:R-:W-:-:S02]  /*9740*/  F2FP.F16.F32.PACK_AB R40, R47, R46 ;  /* 0x0000002e2f28723e */ /* 0x000fc400000000ff */
[----:B------:R-:W-:Y:S02]  /*9750*/  F2FP.F16.F32.PACK_AB R41, R60, R59 ;  /* 0x0000003b3c29723e */ /* 0x000fe400000000ff */
[----:B------:R-:W-:Y:S01]  /*9760*/  F2FP.F16.F32.PACK_AB R42, R44, R53 ;  /* 0x000000352c2a723e */ /* 0x000fe200000000ff */
[----:B------:R-:W-:Y:S01]  /*9770*/  IMAD.MOV.U32 R44, RZ, RZ, R56 ;  /* 0x000000ffff2c7224 */ /* 0x000fe200078e0038 */
[----:B------:R-:W-:Y:S01]  /*9780*/  F2FP.F16.F32.PACK_AB R46, R45, R154 ;  /* 0x0000009a2d2e723e */ /* 0x000fe200000000ff */
[----:B------:R-:W-:Y:S01]  /*9790*/  IMAD.MOV.U32 R45, RZ, RZ, R57 ;  /* 0x000000ffff2d7224 */ /* 0x000fe200078e0039 */
[----:B------:R-:W-:Y:S02]  /*97a0*/  F2FP.F16.F32.PACK_AB R43, R63, R62 ;  /* 0x0000003e3f2b723e */ /* 0x000fe400000000ff */
[----:B------:R-:W-:-:S07]  /*97b0*/  MOV R47, R61 ;  /* 0x0000003d002f7202 */ /* 0x000fce0000000f00 */
.L_x_549:
[----:B------:R-:W-:Y:S05]  /*97c0*/  BSYNC B1 ;  /* 0x0000000000017941 */ /* 0x000fea0003800000 */
.L_x_548:
[----:B------:R-:W-:Y:S01]  /*97d0*/  ISETP.GE.AND P3, PT, R51, R145, PT ;  /* 0x000000913300720c */ /* 0x000fe20003f66270 */
[----:B------:R-:W-:Y:S02]  /*97e0*/  ULDC.64 UR4, c[0x0][0x208] ;  /* 0x0000820000047ab9 */ /* 0x000fe40000000a00 */
[----:B--2---:R2:W-:Y:S10]  /*97f0*/  STG.E.128 desc[UR4][R48.64], R40 ;  /* 0x0000002830007986 */ /* 0x0045f4000c101d04 */
[----:B------:R-:W-:Y:S05]  /*9800*/  @P3 BRA `(.L_x_504) ;  /* 0x0000000400103947 */ /* 0x000fea0003800000 */
[--C-:B------:R-:W-:Y:S01]  /*9810*/  IADD3 R124, P3, P4, R38, R124, R51.reuse ;  /* 0x0000007c267c7210 */ /* 0x100fe20007c7e033 */
[----:B------:R-:W-:Y:S01]  /*9820*/  ULDC.64 UR4, c[0x0][0x208] ;  /* 0x0000820000047ab9 */ /* 0x000fe20000000a00 */
[----:B------:R-:W-:-:S04]  /*9830*/  SHF.R.S32.HI R51, RZ, 0x1f, R51 ;  /* 0x0000001fff337819 */ /* 0x000fc80000011433 */
[----:B------:R-:W-:Y:S02]  /*9840*/  IADD3.X R52, R37, R52, R51, P3, P4 ;  /* 0x0000003425347210 */ /* 0x000fe40001fe8433 */
[----:B------:R-:W-:-:S04]  /*9850*/  LEA R118, P3, R124, R118, 0x1 ;  /* 0x000000767c767211 */ /* 0x000fc800078608ff */
[----:B------:R-:W-:-:S05]  /*9860*/  LEA.HI.X R119, R124, R119, R52, 0x1, P3 ;  /* 0x000000777c777211 */ /* 0x000fca00018f0c34 */
[----:B---3--:R3:W-:Y:S01]  /*9870*/  STG.E.128 desc[UR4][R118.64], R44 ;  /* 0x0000002c76007986 */ /* 0x0087e2000c101d04 */
[----:B------:R-:W-:Y:S05]  /*9880*/  BRA `(.L_x_504) ;  /* 0x0000000000f07947 */ /* 0x000fea0003800000 */
.L_x_461:
[----:B------:R-:W-:-:S13]  /*9890*/  ISETP.NE.AND P2, PT, R221, 0x3, PT ;  /* 0x00000003dd00780c */ /* 0x000fda0003f45270 */
[----:B------:R-:W-:Y:S05]  /*98a0*/  @!P2 BRA `(.L_x_550) ;  /* 0x000000000004a947 */ /* 0x000fea0003800000 */
[----:B------:R-:W-:Y:S01]  /*98b0*/  BPT.TRAP 0x1 ;  /* 0x000000040000795c */ /* 0x000fe20000300000 */
.L_x_550:
[----:B------:R-:W-:Y:S01]  /*98c0*/  IMAD R0, R17, 0x8, R16 ;  /* 0x0000000811007824 */ /* 0x000fe200078e0210 */
[----:B------:R-:W-:Y:S01]  /*98d0*/  SHF.L.U32 R115, R219, 0x1f, RZ ;  /* 0x0000001fdb737819 */ /* 0x000fe200000006ff */
[----:B------:R-:W-:Y:S01]  /*98e0*/  IMAD R3, R24, -0x50, R2 ;  /* 0xffffffb018037824 */ /* 0x000fe200078e0202 */
[----:B------:R-:W-:Y:S02]  /*98f0*/  BSSY B1, `(.L_x_551) ;  /* 0x0000005000017945 */ /* 0x000fe40003800000 */
[----:B------:R-:W0:Y:S02]  /*9900*/  SYNCS.PHASECHK.TRANS64.TRYWAIT P3, [R0+URZ+0x38890], R115 ;  /* 0x03889073000075a7 */ /* 0x000e24000806017f */
[----:B------:R-:W-:-:S04]  /*9910*/  VIMNMX R3, R3, 0x50, PT ;  /* 0x0000005003037848 */ /* 0x000fc80003fe0100 */
[----:B------:R-:W-:Y:S01]  /*9920*/  ISETP.GE.AND P4, PT, R18, R3, PT ;  /* 0x000000031200720c */ /* 0x000fe20003f86270 */
[----:B0-----:R-:W-:-:S12]  /*9930*/  @!P3 BRA `(.L_x_552) ;  /* 0x000001b4008cb947 */ /* 0x001fd80003800000 */
.L_x_788:
[----:B------:R-:W-:Y:S05]  /*9940*/  BSYNC B1 ;  /* 0x0000000000017941 */ /* 0x000fea0003800000 */
.L_x_551:
[----:B------:R-:W-:Y:S04]  /*9950*/  BSSY B1, `(.L_x_553) ;  /* 0x000000f000017945 */ /* 0x000fe80003800000 */
[----:B------:R-:W-:Y:S05]  /*9960*/  @P4 BRA `(.L_x_554) ;  /* 0x0000000000344947 */ /* 0x000fea0003800000 */
[----:B------:R-:W-:Y:S01]  /*9970*/  ISETP.NE.AND P5, PT, R26, RZ, PT ;  /* 0x000000ff1a00720c */ /* 0x000fe20003fa5270 */
[----:B------:R-:W-:Y:S01]  /*9980*/  ULDC.64 UR4, c[0x0][0x208] ;  /* 0x0000820000047ab9 */ /* 0x000fe20000000a00 */
[----:B------:R-:W-:Y:S02]  /*9990*/  ISETP.NE.AND P4, PT, R10, RZ, PT ;  /* 0x000000ff0a00720c */ /* 0x000fe40003f85270 */
[----:B------:R-:W-:-:S09]  /*99a0*/  ISETP.NE.AND P3, PT, R9, RZ, PT ;  /* 0x000000ff0900720c */ /* 0x000fd20003f65270 */
[----:B------:R-:W1:Y:S04]  /*99b0*/  @P5 LDS.128 R40, [R4+0x24400] ;  /* 0x0244000004285984 */ /* 0x000e680000000c00 */
[----:B------:R-:W2:Y:S04]  /*99c0*/  @P3 LDS.128 R44, [R4+0x29400] ;  /* 0x02940000042c3984 */ /* 0x000ea80000000c00 */
[----:B-1----:R-:W-:Y:S01]  /*99d0*/  @P5 STG.E.128 desc[UR4][R60.64], R40 ;  /* 0x000000283c005986 */ /* 0x002fe2000c101d04 */
[----:B------:R-:W-:-:S03]  /*99e0*/  ISETP.NE.AND P5, PT, R8, RZ, PT ;  /* 0x000000ff0800720c */ /* 0x000fc60003fa5270 */
[----:B------:R-:W1:Y:S04]  /*99f0*/  @P4 LDS.128 R40, [R4+0x26c00] ;  /* 0x026c000004284984 */ /* 0x000e680000000c00 */
[----:B--2---:R-:W-:Y:S06]  /*9a00*/  @P3 STG.E.128 desc[UR4][R60.64+0x100], R44 ;  /* 0x0001002c3c003986 */ /* 0x004fec000c101d04 */
[----:B------:R-:W2:Y:S04]  /*9a10*/  @P5 LDS.128 R48, [R4+0x2bc00] ;  /* 0x02bc000004305984 */ /* 0x000ea80000000c00 */
[----:B-1----:R1:W-:Y:S04]  /*9a20*/  @P4 STG.E.128 desc[UR4][R60.64+0x80], R40 ;  /* 0x000080283c004986 */ /* 0x0023e8000c101d04 */
[----:B--2---:R1:W-:Y:S02]  /*9a30*/  @P5 STG.E.128 desc[UR4][R60.64+0x180], R48 ;  /* 0x000180303c005986 */ /* 0x0043e4000c101d04 */
.L_x_554:
[----:B------:R-:W-:Y:S05]  /*9a40*/  BSYNC B1 ;  /* 0x0000000000017941 */ /* 0x000fea0003800000 */
.L_x_553:
[----:B------:R-:W-:Y:S01]  /*9a50*/  ISETP.GE.AND P3, PT, R217, R3, PT ;  /* 0x00000003d900720c */ /* 0x000fe20003f66270 */
[----:B------:R-:W-:-:S12]  /*9a60*/  BSSY B1, `(.L_x_555) ;  /* 0x000000f000017945 */ /* 0x000fd80003800000 */
[----:B------:R-:W-:Y:S05]  /*9a70*/  @P3 BRA `(.L_x_556) ;  /* 0x0000000000343947 */ /* 0x000fea0003800000 */
[----:B------:R-:W-:Y:S01]  /*9a80*/  ISETP.NE.AND P5, PT, R26, RZ, PT ;  /* 0x000000ff1a00720c */ /* 0x000fe20003fa5270 */
[----:B------:R-:W-:Y:S01]  /*9a90*/  ULDC.64 UR4, c[0x0][0x208] ;  /* 0x0000820000047ab9 */ /* 0x000fe20000000a00 */
[----:B------:R-:W-:Y:S02]  /*9aa0*/  ISETP.NE.AND P4, PT, R10, RZ, PT ;  /* 0x000000ff0a00720c */ /* 0x000fe40003f85270 */
[----:B------:R-:W-:-:S09]  /*9ab0*/  ISETP.NE.AND P3, PT, R9, RZ, PT ;  /* 0x000000ff0900720c */ /* 0x000fd20003f65270 */
[----:B-1----:R-:W1:Y:S04]  /*9ac0*/  @P5 LDS.128 R40, [R4+0x25400] ;  /* 0x0254000004285984 */ /* 0x002e680000000c00 */
        /* <DEDUP_REMOVED lines=8> */
.L_x_556:
[----:B------:R-:W-:Y:S05]  /*9b50*/  BSYNC B1 ;  /* 0x0000000000017941 */ /* 0x000fea0003800000 */
.L_x_555:
[----:B------:R-:W-:-:S13]  /*9b60*/  ISETP.GE.AND P3, PT, R218, R3, PT ;  /* 0x00000003da00720c */ /* 0x000fda0003f66270 */
[----:B------:R-:W-:Y:S05]  /*9b70*/  @P3 BRA `(.L_x_504) ;  /* 0x0000000000343947 */ /* 0x000fea0003800000 */
[----:B------:R-:W-:Y:S01]  /*9b80*/  ISETP.NE.AND P5, PT, R26, RZ, PT ;  /* 0x000000ff1a00720c */ /* 0x000fe20003fa5270 */
[----:B------:R-:W-:Y:S01]  /*9b90*/  ULDC.64 UR4, c[0x0][0x208] ;  /* 0x0000820000047ab9 */ /* 0x000fe20000000a00 */
[----:B------:R-:W-:Y:S02]  /*9ba0*/  ISETP.NE.AND P4, PT, R10, RZ, PT ;  /* 0x000000ff0a00720c */ /* 0x000fe40003f85270 */
[----:B------:R-:W-:-:S09]  /*9bb0*/  ISETP.NE.AND P3, PT, R9, RZ, PT ;  /* 0x000000ff0900720c */ /* 0x000fd20003f65270 */
[----:B-1-3--:R-:W1:Y:S04]  /*9bc0*/  @P5 LDS.128 R40, [R4+0x26400] ;  /* 0x0264000004285984 */ /* 0x00ae680000000c00 */
        /* <DEDUP_REMOVED lines=8> */
.L_x_504:
[----:B------:R-:W-:Y:S05]  /*9c50*/  BSYNC B0 ;  /* 0x0000000000007941 */ /* 0x000fea0003800000 */
.L_x_460:
[----:B-1234-:R-:W1:Y:S01]  /*9c60*/  S2R R40, SR_TID.X ;  /* 0x0000000000287919 */ /* 0x01ee620000002100 */
[----:B------:R-:W-:Y:S01]  /*9c70*/  @!PT LDS RZ, [RZ] ;  /* 0x00000000fffff984 */ /* 0x000fe20000000800 */
[----:B------:R-:W-:Y:S01]  /*9c80*/  @!PT LDS RZ, [RZ] ;  /* 0x00000000fffff984 */ /* 0x000fe20000000800 */
[----:B------:R-:W-:Y:S01]  /*9c90*/  @!PT LDS RZ, [RZ] ;  /* 0x00000000fffff984 */ /* 0x000fe20000000800 */
[----:B------:R-:W-:Y:S01]  /*9ca0*/  @!PT LDS RZ, [RZ] ;  /* 0x00000000fffff984 */ /* 0x000fe20000000800 */
[----:B------:R2:W-:Y:S06]  /*9cb0*/  MEMBAR.ALL.CTA ;  /* 0x0000000000007992 */ /* 0x0005ec0000008000 */
[----:B--2---:R-:W2:Y:S01]  /*9cc0*/  FENCE.VIEW.ASYNC.S ;  /* 0x00000000000073c6 */ /* 0x004ea20000000000 */
[----:B------:R-:W-:Y:S05]  /*9cd0*/  WARPSYNC.ALL ;  /* 0x0000000000007948 */ /* 0x000fea0003800000 */
[----:B------:R-:W-:Y:S01]  /*9ce0*/  BSSY B0, `(.L_x_557) ;  /* 0x0000009000007945 */ /* 0x000fe20003800000 */
[----:B-1----:R-:W-:Y:S01]  /*9cf0*/  LOP3.LUT R40, R40, 0x7f, RZ, 0xc0, !PT ;  /* 0x0000007f28287812 */ /* 0x002fe200078ec0ff */
[----:B--2---:R1:W-:Y:S03]  /*9d00*/  BAR.SYNC.DEFER_BLOCKING R150, 0x80 ;  /* 0x000200960000751d */ /* 0x0043e60000010000 */
[----:B------:R-:W-:-:S13]  /*9d10*/  ISETP.NE.AND P3, PT, R40, RZ, PT ;  /* 0x000000ff2800720c */ /* 0x000fda0003f65270 */
[----:B------:R-:W-:-:S05]  /*9d20*/  @!P3 VIADD R40, R0, 0x388a0 ;  /* 0x000388a00028b836 */ /* 0x000fca0000000000 */
[----:B------:R-:W-:-:S04]  /*9d30*/  @!P3 PRMT R40, RZ, 0x654, R40 ;  /* 0x00000654ff28b816 */ /* 0x000fc80000000028 */
[----:B------:R1:W-:Y:S01]  /*9d40*/  @!P3 SYNCS.ARRIVE.TRANS64.RED.A1T0 RZ, [R40+URZ], RZ ;  /* 0x000000ff28ffb9a7 */ /* 0x0003e2000810043f */
[----:B------:R-:W-:Y:S05]  /*9d50*/  @!P2 BRA `(.L_x_558) ;  /* 0x000000000004a947 */ /* 0x000fea0003800000 */
[----:B------:R-:W-:Y:S01]  /*9d60*/  BPT.TRAP 0x1 ;  /* 0x000000040000795c */ /* 0x000fe20000300000 */
.L_x_558:
[----:B------:R-:W-:Y:S05]  /*9d70*/  BSYNC B0 ;  /* 0x0000000000007941 */ /* 0x000fea0003800000 */
.L_x_557:
[----:B------:R-:W2:Y:S01]  /*9d80*/  SYNCS.PHASECHK.TRANS64.TRYWAIT P2, [R0+URZ+0x388b0], R115 ;  /* 0x0388b073000075a7 */ /* 0x000ea2000804017f */
[----:B------:R-:W-:Y:S01]  /*9d90*/  ULDC UR60, c[0x0][0x2e4] ;  /* 0x0000b900003c7ab9 */ /* 0x000fe20000000800 */
[----:B------:R-:W-:Y:S01]  /*9da0*/  ULDC.64 UR56, c[0x0][0x318] ;  /* 0x0000c60000387ab9 */ /* 0x000fe20000000a00 */
[----:B------:R-:W-:Y:S01]  /*9db0*/  ULDC.64 UR58, c[0x0][0x308] ;  /* 0x0000c200003a7ab9 */ /* 0x000fe20000000a00 */
[----:B------:R-:W-:Y:S01]  /*9dc0*/  BSSY B0, `(.L_x_559) ;  /* 0x0000004000007945 */ /* 0x000fe20003800000 */
[----:B------:R-:W-:Y:S01]  /*9dd0*/  ISETP.GE.AND P4, PT, R18, R3, PT ;  /* 0x000000031200720c */ /* 0x000fe20003f86270 */
[----:B------:R-:W-:Y:S02]  /*9de0*/  IMAD.WIDE R52, R24, 0x50, R112 ;  /* 0x0000005018347825 */ /* 0x000fe400078e0270 */
[----:B--2---:R-:W-:Y:S10]  /*9df0*/  @!P2 BRA `(.L_x_560) ;  /* 0x000001b00070a947 */ /* 0x004ff40003800000 */
.L_x_789:
[----:B------:R-:W-:Y:S05]  /*9e00*/  BSYNC B0 ;  /* 0x0000000000007941 */ /* 0x000fea0003800000 */
.L_x_559:
[----:B------:R-:W-:Y:S04]  /*9e10*/  BSSY B0, `(.L_x_561) ;  /* 0x0000017000007945 */ /* 0x000fe80003800000 */
[----:B------:R-:W-:Y:S05]  /*9e20*/  @P4 BRA `(.L_x_562) ;  /* 0x0000000000544947 */ /* 0x000fea0003800000 */
[----:B------:R-:W-:Y:S01]  /*9e30*/  ISETP.GE.AND P5, PT, R212, UR60, PT ;  /* 0x0000003cd4007c0c */ /* 0x000fe2000bfa6270 */
[----:B------:R-:W-:Y:S01]  /*9e40*/  IMAD R47, R53, UR56, RZ ;  /* 0x00000038352f7c24 */ /* 0x000fe2000f8e02ff */
[----:B------:R-:W-:Y:S01]  /*9e50*/  MOV R44, R96 ;  /* 0x00000060002c7202 */ /* 0x000fe20000000f00 */
[----:B------:R-:W-:Y:S01]  /*9e60*/  IMAD.MOV.U32 R45, RZ, RZ, R5 ;  /* 0x000000ffff2d7224 */ /* 0x000fe200078e0005 */
[----:B------:R-:W-:Y:S01]  /*9e70*/  ULDC.64 UR4, c[0x0][0x208] ;  /* 0x0000820000047ab9 */ /* 0x000fe20000000a00 */
[C---:B------:R-:W-:Y:S01]  /*9e80*/  IMAD R47, R52.reuse, UR57, R47 ;  /* 0x00000039342f7c24 */ /* 0x040fe2000f8e022f */
[----:B------:R-:W-:Y:S01]  /*9e90*/  ISETP.GE.AND P4, PT, R213, UR60, PT ;  /* 0x0000003cd5007c0c */ /* 0x000fe2000bf86270 */
[----:B------:R-:W-:-:S04]  /*9ea0*/  IMAD.WIDE.U32 R44, R52, UR56, R44 ;  /* 0x00000038342c7c25 */ /* 0x000fc8000f8e002c */
[----:B------:R-:W-:Y:S01]  /*9eb0*/  IMAD.IADD R45, R45, 0x1, R47 ;  /* 0x000000012d2d7824 */ /* 0x000fe200078e022f */
[C---:B------:R-:W-:Y:S01]  /*9ec0*/  LEA R54, P2, R44.reuse, UR58, 0x1 ;  /* 0x0000003a2c367c11 */ /* 0x040fe2000f8408ff */
[----:B-1----:R-:W1:Y:S03]  /*9ed0*/  @!P5 LDS.128 R40, [R4+0x400] ;  /* 0x000400000428d984 */ /* 0x002e660000000c00 */
[----:B------:R-:W-:Y:S02]  /*9ee0*/  LEA.HI.X R55, R44, UR59, R45, 0x1, P2 ;  /* 0x0000003b2c377c11 */ /* 0x000fe400090f0c2d */
[----:B------:R-:W-:-:S13]  /*9ef0*/  ISETP.GE.AND P2, PT, R227, UR60, PT ;  /* 0x0000003ce3007c0c */ /* 0x000fda000bf46270 */
[----:B------:R-:W3:Y:S04]  /*9f00*/  @!P2 LDS.128 R44, [R4+0x5400] ;  /* 0x00540000042ca984 */ /* 0x000ee80000000c00 */
[----:B-1----:R-:W-:Y:S01]  /*9f10*/  @!P5 STG.E.128 desc[UR4][R54.64], R40 ;  /* 0x000000283600d986 */ /* 0x002fe2000c101d04 */
[----:B------:R-:W-:-:S03]  /*9f20*/  ISETP.GE.AND P5, PT, R226, UR60, PT ;  /* 0x0000003ce2007c0c */ /* 0x000fc6000bfa6270 */
[----:B------:R-:W1:Y:S10]  /*9f30*/  @!P4 LDS.128 R40, [R4+0x2c00] ;  /* 0x002c00000428c984 */ /* 0x000e740000000c00 */
[----:B------:R-:W4:Y:S04]  /*9f40*/  @!P5 LDS.128 R48, [R4+0x7c00] ;  /* 0x007c00000430d984 */ /* 0x000f280000000c00 */
[----:B---3--:R3:W-:Y:S04]  /*9f50*/  @!P2 STG.E.128 desc[UR4][R54.64+0x100], R44 ;  /* 0x0001002c3600a986 */ /* 0x0087e8000c101d04 */
[----:B-1----:R3:W-:Y:S04]  /*9f60*/  @!P4 STG.E.128 desc[UR4][R54.64+0x80], R40 ;  /* 0x000080283600c986 */ /* 0x0027e8000c101d04 */
[----:B----4-:R3:W-:Y:S02]  /*9f70*/  @!P5 STG.E.128 desc[UR4][R54.64+0x180], R48 ;  /* 0x000180303600d986 */ /* 0x0107e4000c101d04 */
.L_x_562:
[----:B------:R-:W-:Y:S05]  /*9f80*/  BSYNC B0 ;  /* 0x0000000000007941 */ /* 0x000fea0003800000 */
.L_x_561:
[----:B------:R-:W-:Y:S01]  /*9f90*/  ISETP.GE.AND P2, PT, R217, R3, PT ;  /* 0x00000003d900720c */ /* 0x000fe20003f46270 */
[----:B------:R-:W-:-:S12]  /*9fa0*/  BSSY B0, `(.L_x_563) ;  /* 0x0000019000007945 */ /* 0x000fd80003800000 */
[----:B------:R-:W-:Y:S05]  /*9fb0*/  @P2 BRA `(.L_x_564) ;  /* 0x00000000005c2947 */ /* 0x000fea0003800000 */
[----:B------:R-:W-:Y:S01]  /*9fc0*/  ISETP.GE.AND P2, PT, R212, UR60, PT ;  /* 0x0000003cd4007c0c */ /* 0x000fe2000bf46270 */
[----:B---3--:R-:W-:Y:S01]  /*9fd0*/  IMAD.MOV.U32 R45, RZ, RZ, R5 ;  /* 0x000000ffff2d7224 */ /* 0x008fe200078e0005 */
[----:B------:R-:W-:Y:S01]  /*9fe0*/  IADD3 R47, P4, R52, 0x20, RZ ;  /* 0x00000020342f7810 */ /* 0x000fe20007f9e0ff */
[----:B------:R-:W-:Y:S01]  /*9ff0*/  ULDC.64 UR4, c[0x0][0x208] ;  /* 0x0000820000047ab9 */ /* 0x000fe20000000a00 */
[----:B------:R-:W-:Y:S02]  /*a000*/  ISETP.GE.AND P5, PT, R213, UR60, PT ;  /* 0x0000003cd5007c0c */ /* 0x000fe4000bfa6270 */
[----:B------:R-:W-:-:S05]  /*a010*/  IADD3.X R44, RZ, R53, RZ, P4, !PT ;  /* 0x00000035ff2c7210 */ /* 0x000fca00027fe4ff */
[----:B------:R-:W-:Y:S02]  /*a020*/  IMAD R46, R44, UR56, RZ ;  /* 0x000000382c2e7c24 */ /* 0x000fe4000f8e02ff */
[----:B-1----:R-:W1:Y:S01]  /*a030*/  @!P2 LDS.128 R40, [R4+0x1400] ;  /* 0x001400000428a984 */ /* 0x002e620000000c00 */
[----:B------:R-:W-:-:S04]  /*a040*/  IMAD.MOV.U32 R44, RZ, RZ, R96 ;  /* 0x000000ffff2c7224 */ /* 0x000fc800078e0060 */
[----:B------:R-:W-:-:S04]  /*a050*/  IMAD.WIDE.U32 R44, R47, UR56, R44 ;  /* 0x000000382f2c7c25 */ /* 0x000fc8000f8e002c */
[----:B------:R-:W-:Y:S01]  /*a060*/  IMAD R47, R47, UR57, R46 ;  /* 0x000000392f2f7c24 */ /* 0x000fe2000f8e022e */
[----:B------:R-:W-:-:S04]  /*a070*/  LEA R54, P4, R44, UR58, 0x1 ;  /* 0x0000003a2c367c11 */ /* 0x000fc8000f8808ff */
[----:B------:R-:W-:-:S04]  /*a080*/  IADD3 R45, R45, R47, RZ ;  /* 0x0000002f2d2d7210 */ /* 0x000fc80007ffe0ff */
        /* <DEDUP_REMOVED lines=10> */
.L_x_564:
[----:B------:R-:W-:Y:S05]  /*a130*/  BSYNC B0 ;  /* 0x0000000000007941 */ /* 0x000fea0003800000 */
.L_x_563:
[----:B------:R-:W-:Y:S01]  /*a140*/  ISETP.GE.AND P2, PT, R218, R3, PT ;  /* 0x00000003da00720c */ /* 0x000fe20003f46270 */
[----:B------:R-:W-:-:S12]  /*a150*/  BSSY B0, `(.L_x_565) ;  /* 0x0000019000007945 */ /* 0x000fd80003800000 */
[----:B------:R-:W-:Y:S05]  /*a160*/  @P2 BRA `(.L_x_566) ;  /* 0x00000000005c2947 */ /* 0x000fea0003800000 */
[----:B------:R-:W-:Y:S01]  /*a170*/  ISETP.GE.AND P2, PT, R212, UR60, PT ;  /* 0x0000003cd4007c0c */ /* 0x000fe2000bf46270 */
[----:B---3--:R-:W-:Y:S01]  /*a180*/  IMAD.MOV.U32 R44, RZ, RZ, R96 ;  /* 0x000000ffff2c7224 */ /* 0x008fe200078e0060 */
[----:B------:R-:W-:Y:S01]  /*a190*/  IADD3 R3, P4, R52, 0x40, RZ ;  /* 0x0000004034037810 */ /* 0x000fe20007f9e0ff */
[----:B------:R-:W-:Y:S01]  /*a1a0*/  ULDC.64 UR4, c[0x0][0x208] ;  /* 0x0000820000047ab9 */ /* 0x000fe20000000a00 */
[----:B------:R-:W-:Y:S02]  /*a1b0*/  MOV R45, R5 ;  /* 0x00000005002d7202 */ /* 0x000fe40000000f00 */
[----:B------:R-:W-:Y:S01]  /*a1c0*/  ISETP.GE.AND P5, PT, R213, UR60, PT ;  /* 0x0000003cd5007c0c */ /* 0x000fe2000bfa6270 */
[----:B------:R-:W-:Y:S02]  /*a1d0*/  IMAD.X R52, RZ, RZ, R53, P4 ;  /* 0x000000ffff347224 */ /* 0x000fe400020e0635 */
[----:B------:R-:W-:-:S04]  /*a1e0*/  IMAD.WIDE.U32 R44, R3, UR56, R44 ;  /* 0x00000038032c7c25 */ /* 0x000fc8000f8e002c */
[----:B-1----:R-:W1:Y:S01]  /*a1f0*/  @!P2 LDS.128 R40, [R4+0x2400] ;  /* 0x002400000428a984 */ /* 0x002e620000000c00 */
[----:B------:R-:W-:-:S04]  /*a200*/  IMAD R52, R52, UR56, RZ ;  /* 0x0000003834347c24 */ /* 0x000fc8000f8e02ff */
[----:B------:R-:W-:Y:S01]  /*a210*/  IMAD R3, R3, UR57, R52 ;  /* 0x0000003903037c24 */ /* 0x000fe2000f8e0234 */
[----:B------:R-:W-:-:S03]  /*a220*/  LEA R52, P4, R44, UR58, 0x1 ;  /* 0x0000003a2c347c11 */ /* 0x000fc6000f8808ff */
[----:B------:R-:W-:-:S05]  /*a230*/  IMAD.IADD R3, R45, 0x1, R3 ;  /* 0x000000012d037824 */ /* 0x000fca00078e0203 */
[----:B------:R-:W-:Y:S02]  /*a240*/  LEA.HI.X R53, R44, UR59, R3, 0x1, P4 ;  /* 0x0000003b2c357c11 */ /* 0x000fe4000a0f0c03 */
[----:B------:R-:W-:Y:S01]  /*a250*/  ISETP.GE.AND P4, PT, R227, UR60, PT ;  /* 0x0000003ce3007c0c */ /* 0x000fe2000bf86270 */
[----:B------:R-:W3:Y:S04]  /*a260*/  @!P5 LDS.128 R44, [R4+0x4c00] ;  /* 0x004c0000042cd984 */ /* 0x000ee80000000c00 */
[----:B-1----:R-:W-:Y:S01]  /*a270*/  @!P2 STG.E.128 desc[UR4][R52.64], R40 ;  /* 0x000000283400a986 */ /* 0x002fe2000c101d04 */
[----:B------:R-:W-:-:S07]  /*a280*/  ISETP.GE.AND P2, PT, R226, UR60, PT ;  /* 0x0000003ce2007c0c */ /* 0x000fce000bf46270 */
[----:B------:R-:W1:Y:S06]  /*a290*/  @!P4 LDS.128 R40, [R4+0x7400] ;  /* 0x007400000428c984 */ /* 0x000e6c0000000c00 */
[----:B------:R-:W4:Y:S04]  /*a2a0*/  @!P2 LDS.128 R48, [R4+0x9c00] ;  /* 0x009c00000430a984 */ /* 0x000f280000000c00 */
[----:B---3--:R3:W-:Y:S04]  /*a2b0*/  @!P5 STG.E.128 desc[UR4][R52.64+0x80], R44 ;  /* 0x0000802c3400d986 */ /* 0x0087e8000c101d04 */
[----:B-1----:R3:W-:Y:S04]  /*a2c0*/  @!P4 STG.E.128 desc[UR4][R52.64+0x100], R40 ;  /* 0x000100283400c986 */ /* 0x0027e8000c101d04 */
[----:B----4-:R3:W-:Y:S02]  /*a2d0*/  @!P2 STG.E.128 desc[UR4][R52.64+0x180], R48 ;  /* 0x000180303400a986 */ /* 0x0107e4000c101d04 */
.L_x_566:
[----:B------:R-:W-:Y:S05]  /*a2e0*/  BSYNC B0 ;  /* 0x0000000000007941 */ /* 0x000fea0003800000 */
.L_x_565:
[----:B------:R-:W-:Y:S01]  /*a2f0*/  @!PT LDS RZ, [RZ] ;  /* 0x00000000fffff984 */ /* 0x000fe20000000800 */
[----:B------:R-:W-:Y:S01]  /*a300*/  @!PT LDS RZ, [RZ] ;  /* 0x00000000fffff984 */ /* 0x000fe20000000800 */
[----:B------:R-:W-:Y:S01]  /*a310*/  @!PT LDS RZ, [RZ] ;  /* 0x00000000fffff984 */ /* 0x000fe20000000800 */
[----:B------:R-:W-:Y:S01]  /*a320*/  @!PT LDS RZ, [RZ] ;  /* 0x00000000fffff984 */ /* 0x000fe20000000800 */
[----:B------:R4:W-:Y:S06]  /*a330*/  MEMBAR.ALL.CTA ;  /* 0x0000000000007992 */ /* 0x0009ec0000008000 */
[----:B----4-:R-:W4:Y:S01]  /*a340*/  FENCE.VIEW.ASYNC.S ;  /* 0x00000000000073c6 */ /* 0x010f220000000000 */
[----:B0-2---:R-:W-:Y:S01]  /*a350*/  @!P3 VIADD R0, R0, 0x388c0 ;  /* 0x000388c00000b836 */ /* 0x005fe20000000000 */
[----:B----4-:R0:W-:Y:S01]  /*a360*/  BAR.SYNC.DEFER_BLOCKING R150, 0x80 ;  /* 0x000200960000751d */ /* 0x0101e20000010000 */
[----:B------:R-:W-:-:S03]  /*a370*/  ISETP.NE.AND P4, PT, R114, RZ, PT ;  /* 0x000000ff7200720c */ /* 0x000fc60003f85270 */
[----:B------:R-:W-:Y:S02]  /*a380*/  @!P3 PRMT R0, RZ, 0x654, R0 ;  /* 0x00000654ff00b816 */ /* 0x000fe40000000000 */
[----:B------:R-:W-:Y:S02]  /*a390*/  IADD3 R17, R17, 0x1, RZ ;  /* 0x0000000111117810 */ /* 0x000fe40007ffe0ff */
[----:B------:R-:W-:Y:S01]  /*a3a0*/  PLOP3.LUT P2, PT, PT, PT, PT, 0x8, 0x0 ;  /* 0x000000000000781c */ /* 0x000fe20003f4e170 */
[----:B------:R2:W-:Y:S01]  /*a3b0*/  @!P3 SYNCS.ARRIVE.TRANS64.RED.A1T0 RZ, [R0+URZ], RZ ;  /* 0x000000ff00ffb9a7 */ /* 0x0005e2000810043f */
[----:B------:R-:W-:-:S04]  /*a3c0*/  ISETP.NE.AND P3, PT, R17, 0x2, PT ;  /* 0x000000021100780c */ /* 0x000fc80003f65270 */
[----:B------:R-:W-:Y:S02]  /*a3d0*/  SEL R17, R17, RZ, P3 ;  /* 0x000000ff11117207 */ /* 0x000fe40001800000 */
[----:B--2---:R-:W-:-:S04]  /*a3e0*/  SEL R0, RZ, 0x1, P3 ;  /* 0x00000001ff007807 */ /* 0x004fc80001800000 */
[----:B------:R-:W-:Y:S01]  /*a3f0*/  LOP3.LUT R219, R219, R0, RZ, 0x3c, !PT ;  /* 0x00000000dbdb7212 */ /* 0x000fe200078e3cff */
[----:B0-----:R-:W-:Y:S06]  /*a400*/  @P4 BRA `(.L_x_567) ;  /* 0xffffff80005c4947 */ /* 0x001fec000383ffff */
.L_x_455:
[----:B------:R-:W-:Y:S01]  /*a410*/  BSSY B0, `(.L_x_568) ;  /* 0x000004a000007945 */ /* 0x000fe20003800000 */
[----:B------:R-:W-:Y:S02]  /*a420*/  ISETP.GE.AND P1, PT, R148, 0x1, PT ;  /* 0x000000019400780c */ /* 0x000fe40003f26270 */
[----:B------:R-:W-:Y:S02]  /*a430*/  CS2R R2, SRZ ;  /* 0x0000000000027805 */ /* 0x000fe4000001ff00 */
[----:B------:R-:W-:Y:S01]  /*a440*/  PLOP3.LUT P0, PT, PT, PT, PT, 0x80, 0x0 ;  /* 0x000000000000781c */ /* 0x000fe20003f0f070 */
[----:B------:R-:W-:Y:S01]  /*a450*/  IMAD.MOV.U32 R0, RZ, RZ, RZ ;  /* 0x000000ffff007224 */ /* 0x000fe200078e00ff */
        /* <DEDUP_REMOVED lines=23> */
[----:B---3--:R-:W-:Y:S02]  /*a5d0*/  CS2R R54, SRZ ;  /* 0x0000000000367805 */ /* 0x008fe4000001ff00 */
[----:B------:R-:W-:Y:S02]  /*a5e0*/  CS2R R176, SRZ ;  /* 0x0000000000b07805 */ /* 0x000fe4000001ff00 */
[----:B------:R-:W-:Y:S02]  /*a5f0*/  CS2R R52, SRZ ;  /* 0x0000000000347805 */ /* 0x000fe4000001ff00 */
[----:B------:R-:W-:Y:S02]  /*a600*/  CS2R R48, SRZ ;  /* 0x0000000000307805 */ /* 0x000fe4000001ff00 */
[----:B------:R-:W-:-:S02]  /*a610*/  CS2R R154, SRZ ;  /* 0x00000000009a7805 */ /* 0x000fc4000001ff00 */
[----:B------:R-:W-:Y:S02]  /*a620*/  CS2R R42, SRZ ;  /* 0x00000000002a7805 */ /* 0x000fe4000001ff00 */
[----:B-1----:R-:W-:Y:S02]  /*a630*/  CS2R R40, SRZ ;  /* 0x0000000000287805 */ /* 0x002fe4000001ff00 */
        /* <DEDUP_REMOVED lines=20> */
[----:B------:R-:W-:Y:S02]  /*a780*/  MOV R31, RZ ;  /* 0x000000ff001f7202 */ /* 0x000fe40000000f00 */
[----:B------:R-:W-:-:S02]  /*a790*/  CS2R R58, SRZ ;  /* 0x00000000003a7805 */ /* 0x000fc4000001ff00 */
[----:B------:R-:W-:Y:S01]  /*a7a0*/  CS2R R162, SRZ ;  /* 0x0000000000a27805 */ /* 0x000fe2000001ff00 */
[----:B------:R-:W-:Y:S01]  /*a7b0*/  IMAD.MOV.U32 R27, RZ, RZ, RZ ;  /* 0x000000ffff1b7224 */ /* 0x000fe200078e00ff */
[----:B------:R-:W-:Y:S02]  /*a7c0*/  CS2R R50, SRZ ;  /* 0x0000000000327805 */ /* 0x000fe4000001ff00 */
[----:B------:R-:W-:Y:S01]  /*a7d0*/  CS2R R160, SRZ ;  /* 0x0000000000a07805 */ /* 0x000fe2000001ff00 */
[----:B------:R-:W-:Y:S01]  /*a7e0*/  IMAD.MOV.U32 R47, RZ, RZ, RZ ;  /* 0x000000ffff2f7224 */ /* 0x000fe200078e00ff */
[----:B------:R-:W-:Y:S02]  /*a7f0*/  CS2R R10, SRZ ;  /* 0x00000000000a7805 */ /* 0x000fe4000001ff00 */
[----:B------:R-:W-:Y:S02]  /*a800*/  CS2R R8, SRZ ;  /* 0x0000000000087805 */ /* 0x000fe4000001ff00 */
[----:B------:R-:W-:-:S02]  /*a810*/  CS2R R38, SRZ ;  /* 0x0000000000267805 */ /* 0x000fc4000001ff00 */
[----:B------:R-:W-:Y:S02]  /*a820*/  MOV R24, RZ ;  /* 0x000000ff00187202 */ /* 0x000fe40000000f00 */
[----:B------:R-:W-:Y:S02]  /*a830*/  CS2R R34, SRZ ;  /* 0x0000000000227805 */ /* 0x000fe4000001ff00 */
[----:B------:R-:W-:Y:S01]  /*a840*/  CS2R R32, SRZ ;  /* 0x0000000000207805 */ /* 0x000fe2000001ff00 */
[----:B------:R-:W-:Y:S01]  /*a850*/  IMAD.MOV.U32 R7, RZ, RZ, RZ ;  /* 0x000000ffff077224 */ /* 0x000fe200078e00ff */
[----:B------:R-:W-:Y:S01]  /*a860*/  CS2R R28, SRZ ;  /* 0x00000000001c7805 */ /* 0x000fe2000001ff00 */
[----:B------:R-:W-:Y:S01]  /*a870*/  IMAD.MOV.U32 R5, RZ, RZ, RZ ;  /* 0x000000ffff057224 */ /* 0x000fe200078e00ff */
[----:B------:R-:W-:Y:S06]  /*a880*/  @P2 BRA `(.L_x_569) ;  /* 0x0000000000082947 */ /* 0x000fec0003800000 */
[----:B------:R-:W0:Y:S02]  /*a890*/  FENCE.VIEW.ASYNC.G ;  /* 0x00000000000073c6 */ /* 0x000e240000000100 */
[----:B0-----:R-:W-:Y:S06]  /*a8a0*/  BAR.ARV 0xc, 0x120 ;  /* 0x0304800000007b1d */ /* 0x001fec0000002000 */
.L_x_569:
[----:B------:R-:W-:Y:S05]  /*a8b0*/  BSYNC B0 ;  /* 0x0000000000007941 */ /* 0x000fea0003800000 */
.L_x_568:
[----:B------:R-:W-:Y:S01]  /*a8c0*/  MOV R25, RZ ;  /* 0x000000ff00197202 */ /* 0x000fe20000000f00 */
[----:B------:R-:W-:Y:S01]  /*a8d0*/  IMAD.MOV.U32 R4, RZ, RZ, RZ ;  /* 0x000000ffff047224 */ /* 0x000fe200078e00ff */
[----:B------:R-:W-:Y:S06]  /*a8e0*/  @!P1 BRA `(.L_x_570) ;  /* 0x0000011800389947 */ /* 0x000fec0003800000 */
[----:B------:R-:W2:Y:S04]  /*a8f0*/  LDL R14, [R1+0x90] ;  /* 0x00009000010e7983 */ /* 0x000ea80000100800 */
[----:B------:R-:W3:Y:S04]  /*a900*/  LDL R6, [R1+0x6c] ;  /* 0x00006c0001067983 */ /* 0x000ee80000100800 */
[----:B--2---:R-:W0:Y:S01]  /*a910*/  SHFL.IDX PT, R0, R14, RZ, 0x1f ;  /* 0x00001fff0e007589 */ /* 0x004e2200000e0000 */
[----:B---3--:R-:W-:Y:S02]  /*a920*/  LOP3.LUT P0, RZ, R6, 0x9f, RZ, 0xc0, !PT ;  /* 0x0000009f06ff7812 */ /* 0x008fe4000780c0ff */
[----:B0-----:R-:W-:-:S04]  /*a930*/  LEA.HI R2, R0, R0, RZ, 0x1 ;  /* 0x0000000000027211 */ /* 0x001fc800078f08ff */
[----:B------:R-:W-:-:S05]  /*a940*/  LOP3.LUT R3, R2, 0x1e, RZ, 0xc0, !PT ;  /* 0x0000001e02037812 */ /* 0x000fca00078ec0ff */
[----:B------:R-:W-:-:S05]  /*a950*/  IMAD.IADD R3, R0, 0x1, -R3 ;  /* 0x0000000100037824 */ /* 0x000fca00078e0a03 */
[----:B------:R-:W-:-:S04]  /*a960*/  LEA R3, R3, R6, 0xd ;  /* 0x0000000603037211 */ /* 0x000fc800078e68ff */
[----:B------:R-:W-:-:S04]  /*a970*/  SHF.R.U32.HI R2, RZ, 0x4, R3 ;  /* 0x00000004ff027819 */ /* 0x000fc80000011603 */
[----:B------:R-:W-:Y:S01]  /*a980*/  LOP3.LUT R2, R2, 0x3fff, RZ, 0xc0, !PT ;  /* 0x00003fff02027812 */ /* 0x000fe200078ec0ff */
[----:B------:R-:W-:Y:S06]  /*a990*/  @!P0 BRA `(.L_x_571) ;  /* 0x0000000000408947 */ /* 0x000fec0003800000 */
        /* <DEDUP_REMOVED lines=8> */
[----:B------:R-:W-:Y:S01]  /*aa20*/  IMAD.U32 R7, RZ, RZ, UR7 ;  /* 0x00000007ff077e24 */ /* 0x000fe2000f8e00ff */
[----:B------:R-:W-:Y:S01]  /*aa30*/  MOV R11, UR5 ;  /* 0x00000005000b7c02 */ /* 0x000fe20008000f00 */
[----:B------:R-:W-:Y:S01]  /*aa40*/  IMAD.U32 R10, RZ, RZ, UR4 ;  /* 0x00000004ff0a7e24 */ /* 0x000fe2000f8e00ff */
[----:B------:R-:W-:Y:S01]  /*aa50*/  MOV R13, RZ ;  /* 0x000000ff000d7202 */ /* 0x000fe20000000f00 */
[----:B------:R-:W-:-:S02]  /*aa60*/  IMAD.MOV.U32 R8, RZ, RZ, 0x70 ;  /* 0x00000070ff087424 */ /* 0x000fc400078e00ff */
[----:B0-----:R-:W-:-:S07]  /*aa70*/  IMAD.MOV.U32 R12, RZ, RZ, 0x1 ;  /* 0x00000001ff0c7424 */ /* 0x001fce00078e00ff */
[----:B------:R-:W-:-:S07]  /*aa80*/  LEPC R20, `(.L_x_571) ;  /* 0x000000001014794e */ /* 0x000fce0000000000 */
[----:B-1---5:R-:W-:Y:S05]  /*aa90*/  CALL.ABS.NOINC R14 ;  /* 0x000000000e007343 */ /* 0x022fea0003c00000 */
.L_x_571:
[----:B------:R-:W-:Y:S02]  /*aaa0*/  ULDC UR4, c[0x0][0x3d4] ;  /* 0x0000f50000047ab9 */ /* 0x000fe40000000800 */
[----:B------:R-:W-:-:S13]  /*aab0*/  ISETP.LT.AND P0, PT, RZ, UR4, PT ;  /* 0x00000004ff007c0c */ /* 0x000fda000bf01270 */
[----:B------:R-:W-:Y:S05]  /*aac0*/  @P0 BRA `(.L_x_572) ;  /* 0x0000000000400947 */ /* 0x000fea0003800000 */
[----:B------:R-:W2:Y:S02]  /*aad0*/  LDL R20, [R1+0x70] ;  /* 0x0000700001147983 */ /* 0x000ea40000100800 */
[----:B--2---:R-:W-:-:S04]  /*aae0*/  LEA.HI R0, R20, R20, RZ, 0x1 ;  /* 0x0000001414007211 */ /* 0x004fc800078f08ff */
[----:B------:R-:W-:-:S05]  /*aaf0*/  LOP3.LUT R0, R0, 0xfffffffe, RZ, 0xc0, !PT ;  /* 0xfffffffe00007812 */ /* 0x000fca00078ec0ff */
[----:B------:R-:W-:-:S05]  /*ab00*/  IMAD.IADD R0, R20, 0x1, -R0 ;  /* 0x0000000114007824 */ /* 0x000fca00078e0a00 */
[----:B------:R-:W-:-:S04]  /*ab10*/  SHF.L.U32 R3, R0, 0x1f, RZ ;  /* 0x0000001f00037819 */ /* 0x000fc800000006ff */
[----:B------:R0:W1:Y:S03]  /*ab20*/  SYNCS.PHASECHK.TRANS64.TRYWAIT P0, [R16+URZ+0x38800], R3 ;  /* 0x03880003100075a7 */ /* 0x000066000800017f */
[----:B-1----:R-:W-:Y:S05]  /*ab30*/  @!P0 NANOSLEEP.SYNCS 0x989680 ;  /* 0x009896800000895d */ /* 0x002fea0003900000 */
[----:B------:R-:W1:Y:S01]  /*ab40*/  @!P0 SYNCS.PHASECHK.TRANS64 P0, [R16+URZ+0x38800], R3 ;  /* 0x03880003100085a7 */ /* 0x000e62000800007f */
[----:B------:R-:W-:Y:S04]  /*ab50*/  BSSY B0, `(.L_x_573) ;  /* 0x0000006000007945 */ /* 0x000fe80003800000 */
[----:B-1----:R-:W-:Y:S05]  /*ab60*/  @P0 BRA `(.L_x_574) ;  /* 0x0000000000100947 */ /* 0x002fea0003800000 */
.L_x_575:
[----:B-1----:R1:W2:Y:S02]  /*ab70*/  SYNCS.PHASECHK.TRANS64.TRYWAIT P0, [R16+URZ+0x38800], R3 ;  /* 0x03880003100075a7 */ /* 0x0022a4000800017f */
[----:B--2---:R-:W-:Y:S05]  /*ab80*/  @!P0 NANOSLEEP.SYNCS 0x989680 ;  /* 0x009896800000895d */ /* 0x004fea0003900000 */
[----:B------:R-:W2:Y:S02]  /*ab90*/  @!P0 SYNCS.PHASECHK.TRANS64 P0, [R16+URZ+0x38800], R3 ;  /* 0x03880003100085a7 */ /* 0x000ea4000800007f */
[----:B--2---:R-:W-:Y:S05]  /*aba0*/  @!P0 BRA `(.L_x_575) ;  /* 0xfffffffc00f08947 */ /* 0x004fea000383ffff */
.L_x_574:
[----:B------:R-:W-:Y:S05]  /*abb0*/  BSYNC B0 ;  /* 0x0000000000007941 */ /* 0x000fea0003800000 */
.L_x_573:
[----:B------:R-:W-:Y:S05]  /*abc0*/  BRA `(.L_x_576) ;  /* 0x0000006800d87947 */ /* 0x000fea0003800000 */
.L_x_572:
[----:B------:R-:W2:Y:S01]  /*abd0*/  LDL R24, [R1+0x6c] ;  /* 0x00006c0001187983 */ /* 0x000ea20000100800 */
[----:B-----5:R-:W-:Y:S01]  /*abe0*/  SHF.R.S32.HI R0, RZ, 0x1f, R147 ;  /* 0x0000001fff007819 */ /* 0x020fe20000011493 */
[----:B------:R-:W-:Y:S01]  /*abf0*/  ULDC.64 UR4, c[0x0][0x3d8] ;  /* 0x0000f60000047ab9 */ /* 0x000fe20000000a00 */
[----:B------:R-:W-:Y:S01]  /*ac00*/  ULDC.64 UR6, c[0x0][0x3e8] ;  /* 0x0000fa0000067ab9 */ /* 0x000fe20000000a00 */
[----:B------:R-:W-:Y:S01]  /*ac10*/  IMAD.WIDE.U32 R4, R147, UR4, RZ ;  /* 0x0000000493047c25 */ /* 0x000fe2000f8e00ff */
[----:B------:R-:W-:Y:S02]  /*ac20*/  SHF.R.S32.HI R10, RZ, 0x1f, R22 ;  /* 0x0000001fff0a7819 */ /* 0x000fe40000011416 */
[----:B------:R-:W-:Y:S01]  /*ac30*/  SHF.R.S32.HI R12, RZ, 0x1f, R212 ;  /* 0x0000001fff0c7819 */ /* 0x000fe200000114d4 */
[----:B------:R-:W-:-:S04]  /*ac40*/  IMAD R6, R0, UR4, RZ ;  /* 0x0000000400067c24 */ /* 0x000fc8000f8e02ff */
[----:B------:R-:W-:Y:S01]  /*ac50*/  IMAD R9, R147, UR5, R6 ;  /* 0x0000000593097c24 */ /* 0x000fe2000f8e0206 */
[----:B------:R-:W-:Y:S01]  /*ac60*/  ULDC.64 UR4, c[0x0][0x3c8] ;  /* 0x0000f20000047ab9 */ /* 0x000fe20000000a00 */
[----:B------:R-:W-:Y:S01]  /*ac70*/  IMAD R6, R0, UR6, RZ ;  /* 0x0000000600067c24 */ /* 0x000fe2000f8e02ff */
[----:B------:R-:W-:Y:S01]  /*ac80*/  IADD3 R0, P0, R22, R4, RZ ;  /* 0x0000000416007210 */ /* 0x000fe20007f1e0ff */
[----:B------:R-:W-:Y:S01]  /*ac90*/  IMAD.IADD R9, R9, 0x1, R5 ;  /* 0x0000000109097824 */ /* 0x000fe200078e0205 */
[----:B------:R-:W-:Y:S01]  /*aca0*/  LEA R28, P1, R4, UR4, 0x1 ;  /* 0x00000004041c7c11 */ /* 0x000fe2000f8208ff */
[C---:B------:R-:W-:Y:S01]  /*acb0*/  IMAD R31, R147.reuse, UR7, R6 ;  /* 0x00000007931f7c24 */ /* 0x040fe2000f8e0206 */
[----:B------:R-:W-:Y:S01]  /*acc0*/  LEA R26, P2, R0, UR4, 0x1 ;  /* 0x00000004001a7c11 */ /* 0x000fe2000f8408ff */
[----:B------:R-:W-:Y:S01]  /*acd0*/  IMAD.WIDE.U32 R6, R147, UR6, RZ ;  /* 0x0000000693067c25 */ /* 0x000fe2000f8e00ff */
[----:B------:R-:W-:Y:S01]  /*ace0*/  IADD3.X R3, R10, R9, RZ, P0, !PT ;  /* 0x000000090a037210 */ /* 0x000fe200007fe4ff */
[----:B------:R-:W-:Y:S01]  /*acf0*/  ULDC.64 UR6, c[0x0][0x3e0] ;  /* 0x0000f80000067ab9 */ /* 0x000fe20000000a00 */
[----:B------:R-:W-:Y:S01]  /*ad00*/  LEA.HI.X R29, R4, UR5, R9, 0x1, P1 ;  /* 0x00000005041d7c11 */ /* 0x000fe200088f0c09 */
[----:B------:R-:W-:Y:S01]  /*ad10*/  IMAD.IADD R31, R31, 0x1, R7 ;  /* 0x000000011f1f7824 */ /* 0x000fe200078e0207 */
[----:B------:R-:W-:-:S02]  /*ad20*/  LEA.HI.X R27, R0, UR5, R3, 0x1, P2 ;  /* 0x00000005001b7c11 */ /* 0x000fc400090f0c03 */
[-C--:B------:R-:W-:Y:S02]  /*ad30*/  IADD3 R8, P4, R22, R6.reuse, RZ ;  /* 0x0000000616087210 */ /* 0x080fe40007f9e0ff */
[C---:B------:R-:W-:Y:S02]  /*ad40*/  IADD3 R0, P5, R212.reuse, R6, RZ ;  /* 0x00000006d4007210 */ /* 0x040fe40007fbe0ff */
[----:B------:R-:W-:Y:S01]  /*ad50*/  IADD3 R5, P0, R212, R4, RZ ;  /* 0x00000004d4057210 */ /* 0x000fe20007f1e0ff */
[--C-:B------:R-:W-:Y:S01]  /*ad60*/  IMAD.X R7, R10, 0x1, R31.reuse, P4 ;  /* 0x000000010a077824 */ /* 0x100fe200020e061f */
[----:B------:R-:W-:Y:S01]  /*ad70*/  LEA R32, P2, R8, UR6, 0x1 ;  /* 0x0000000608207c11 */ /* 0x000fe2000f8408ff */
[C---:B------:R-:W-:Y:S01]  /*ad80*/  IMAD.X R3, R12.reuse, 0x1, R31, P5 ;  /* 0x000000010c037824 */ /* 0x040fe200028e061f */
[----:B------:R-:W-:Y:S02]  /*ad90*/  IADD3.X R4, R12, R9, RZ, P0, !PT ;  /* 0x000000090c047210 */ /* 0x000fe400007fe4ff */
[----:B------:R-:W-:-:S02]  /*ada0*/  LEA R34, P3, R5, UR4, 0x1 ;  /* 0x0000000405227c11 */ /* 0x000fc4000f8608ff */
[----:B------:R-:W-:Y:S02]  /*adb0*/  LEA R36, P4, R0, UR6, 0x1 ;  /* 0x0000000600247c11 */ /* 0x000fe4000f8808ff */
[----:B------:R-:W-:Y:S02]  /*adc0*/  LEA R30, P0, R6, UR6, 0x1 ;  /* 0x00000006061e7c11 */ /* 0x000fe4000f8008ff */
[----:B------:R-:W-:Y:S02]  /*add0*/  LEA.HI.X R33, R8, UR7, R7, 0x1, P2 ;  /* 0x0000000708217c11 */ /* 0x000fe400090f0c07 */
[----:B------:R-:W-:Y:S02]  /*ade0*/  LEA.HI.X R35, R5, UR5, R4, 0x1, P3 ;  /* 0x0000000505237c11 */ /* 0x000fe400098f0c04 */
[----:B------:R-:W-:Y:S02]  /*adf0*/  LEA.HI.X R37, R0, UR7, R3, 0x1, P4 ;  /* 0x0000000700257c11 */ /* 0x000fe4000a0f0c03 */
[----:B------:R-:W-:-:S02]  /*ae00*/  LEA.HI.X R31, R6, UR7, R31, 0x1, P0 ;  /* 0x00000007061f7c11 */ /* 0x000fc400080f0c1f */
[----:B--2---:R-:W-:-:S13]  /*ae10*/  LOP3.LUT P1, RZ, R24, 0x3ff, RZ, 0xc0, !PT ;  /* 0x000003ff18ff7812 */ /* 0x004fda000782c0ff */
        /* <DEDUP_REMOVED lines=8> */
[----:B------:R-:W-:Y:S01]  /*aea0*/  IMAD.U32 R6, RZ, RZ, UR6 ;  /* 0x00000006ff067e24 */ /* 0x000fe2000f8e00ff */
[----:B------:R-:W-:Y:S01]  /*aeb0*/  MOV R10, UR4 ;  /* 0x00000004000a7c02 */ /* 0x000fe20008000f00 */
[----:B------:R-:W-:Y:S01]  /*aec0*/  IMAD.U32 R7, RZ, RZ, UR7 ;  /* 0x00000007ff077e24 */ /* 0x000fe2000f8e00ff */
[----:B------:R-:W-:Y:S01]  /*aed0*/  MOV R12, 0x1 ;  /* 0x00000001000c7802 */ /* 0x000fe20000000f00 */
[----:B------:R-:W-:-:S02]  /*aee0*/  IMAD.U32 R11, RZ, RZ, UR5 ;  /* 0x00000005ff0b7e24 */ /* 0x000fc4000f8e00ff */
[----:B------:R-:W-:Y:S02]  /*aef0*/  IMAD.MOV.U32 R8, RZ, RZ, 0x70 ;  /* 0x00000070ff087424 */ /* 0x000fe400078e00ff */
[----:B0-----:R-:W-:-:S07]  /*af00*/  IMAD.MOV.U32 R13, RZ, RZ, RZ ;  /* 0x000000ffff0d7224 */ /* 0x001fce00078e00ff */
[----:B------:R-:W-:-:S07]  /*af10*/  LEPC R20, `(.L_x_577) ;  /* 0x000000001014794e */ /* 0x000fce0000000000 */
[----:B-1----:R-:W-:Y:S05]  /*af20*/  CALL.ABS.NOINC R14 ;  /* 0x000000000e007343 */ /* 0x002fea0003c00000 */
.L_x_577:
[----:B------:R-:W2:Y:S01]  /*af30*/  LDL R20, [R1+0x58] ;  /* 0x0000580001147983 */ /* 0x000ea20000100800 */
[----:B------:R-:W-:Y:S01]  /*af40*/  ULDC.U8 UR4, c[0x0][0x3f0] ;  /* 0x0000fc0000047ab9 */ /* 0x000fe20000000000 */
[----:B------:R-:W-:Y:S01]  /*af50*/  IMAD R0, R149, -0x80, R151 ;  /* 0xffffff8095007824 */ /* 0x000fe200078e0297 */
[----:B------:R-:W-:Y:S01]  /*af60*/  ISETP.NE.AND P0, PT, RZ, UR4, PT ;  /* 0x00000004ff007c0c */ /* 0x000fe2000bf05270 */
[----:B------:R-:W-:Y:S03]  /*af70*/  BSSY B0, `(.L_x_578) ;  /* 0x0000673000007945 */ /* 0x000fe60003800000 */
[----:B------:R-:W-:Y:S01]  /*af80*/  VIMNMX R0, R0, 0x80, PT ;  /* 0x0000008000007848 */ /* 0x000fe20003fe0100 */
[----:B--2---:R-:W-:-:S08]  /*af90*/  IMAD R3, R20, 0x2, R24 ;  /* 0x0000000214037824 */ /* 0x004fd000078e0218 */
[----:B------:R-:W-:Y:S05]  /*afa0*/  @!P0 BRA `(.L_x_579) ;  /* 0x0000003000388947 */ /* 0x000fea0003800000 */
        /* <DEDUP_REMOVED lines=11> */
[----:B------:R-:W-:Y:S01]  /*b060*/  ULDC UR4, c[0x0][0x3d4] ;  /* 0x0000f50000047ab9 */ /* 0x000fe20000000800 */
[----:B------:R-:W-:Y:S02]  /*b070*/  CS2R R10, SRZ ;  /* 0x00000000000a7805 */ /* 0x000fe4000001ff00 */
[----:B------:R-:W-:Y:S02]  /*b080*/  ISETP.GE.AND P1, PT, R22, UR4, PT ;  /* 0x0000000416007c0c */ /* 0x000fe4000bf26270 */
[----:B------:R-:W-:Y:S02]  /*b090*/  CS2R R12, SRZ ;  /* 0x00000000000c7805 */ /* 0x000fe4000001ff00 */
[----:B------:R-:W-:Y:S02]  /*b0a0*/  ISETP.GE.AND P2, PT, R215, UR4, PT ;  /* 0x00000004d7007c0c */ /* 0x000fe4000bf46270 */
[----:B------:R-:W-:Y:S02]  /*b0b0*/  CS2R R14, SRZ ;  /* 0x00000000000e7805 */ /* 0x000fe4000001ff00 */
[----:B------:R-:W-:-:S02]  /*b0c0*/  ISETP.GE.AND P3, PT, R214, UR4, PT ;  /* 0x00000004d6007c0c */ /* 0x000fc4000bf66270 */
[----:B------:R-:W-:Y:S02]  /*b0d0*/  CS2R R24, SRZ ;  /* 0x0000000000187805 */ /* 0x000fe4000001ff00 */
[----:B------:R-:W-:Y:S02]  /*b0e0*/  ISETP.GE.AND P4, PT, R216, UR4, PT ;  /* 0x00000004d8007c0c */ /* 0x000fe4000bf86270 */
[----:B------:R-:W-:Y:S02]  /*b0f0*/  CS2R R4, SRZ ;  /* 0x0000000000047805 */ /* 0x000fe4000001ff00 */
[----:B------:R-:W-:Y:S02]  /*b100*/  CS2R R6, SRZ ;  /* 0x0000000000067805 */ /* 0x000fe4000001ff00 */
[----:B------:R-:W-:Y:S02]  /*b110*/  CS2R R8, SRZ ;  /* 0x0000000000087805 */ /* 0x000fe4000001ff00 */
[----:B------:R-:W-:Y:S01]  /*b120*/  CS2R R20, SRZ ;  /* 0x0000000000147805 */ /* 0x000fe2000001ff00 */
[----:B------:R-:W-:-:S02]  /*b130*/  ULDC.64 UR6, c[0x0][0x208] ;  /* 0x0000820000067ab9 */ /* 0x000fc40000000a00 */
[----:B------:R0:W5:Y:S04]  /*b140*/  @!P1 LDG.E.64 R10, desc[UR6][R26.64] ;  /* 0x000000061a0a9981 */ /* 0x000168000c1e1b00 */
[----:B------:R0:W5:Y:S04]  /*b150*/  @!P2 LDG.E.64 R12, desc[UR6][R26.64+0x40] ;  /* 0x000040061a0ca981 */ /* 0x000168000c1e1b00 */
[----:B------:R0:W5:Y:S04]  /*b160*/  @!P3 LDG.E.64 R14, desc[UR6][R26.64+0x80] ;  /* 0x000080061a0eb981 */ /* 0x000168000c1e1b00 */
[----:B------:R0:W5:Y:S04]  /*b170*/  @!P4 LDG.E.64 R24, desc[UR6][R26.64+0xc0] ;  /* 0x0000c0061a18c981 */ /* 0x000168000c1e1b00 */
[----:B------:R0:W5:Y:S04]  /*b180*/  @!P1 LDG.E.64 R4, desc[UR6][R32.64] ;  /* 0x0000000620049981 */ /* 0x000168000c1e1b00 */
[----:B------:R0:W5:Y:S04]  /*b190*/  @!P2 LDG.E.64 R6, desc[UR6][R32.64+0x40] ;  /* 0x000040062006a981 */ /* 0x000168000c1e1b00 */
[----:B------:R0:W5:Y:S04]  /*b1a0*/  @!P3 LDG.E.64 R8, desc[UR6][R32.64+0x80] ;  /* 0x000080062008b981 */ /* 0x000168000c1e1b00 */
[----:B------:R0:W5:Y:S02]  /*b1b0*/  @!P4 LDG.E.64 R20, desc[UR6][R32.64+0xc0] ;  /* 0x0000c0062014c981 */ /* 0x000164000c1e1b00 */
.L_x_581:
[----:B------:R-:W-:Y:S05]  /*b1c0*/  BSYNC B1 ;  /* 0x0000000000017941 */ /* 0x000fea0003800000 */
.L_x_580:
[----:B------:R-:W2:Y:S01]  /*b1d0*/  LDL R53, [R1+0x70] ;  /* 0x0000700001357983 */ /* 0x000ea20000100800 */
[----:B------:R-:W-:Y:S01]  /*b1e0*/  UMOV UR4, 0xffffffff ;  /* 0xffffffff00047882 */ /* 0x000fe20000000000 */
[----:B0----5:R-:W-:Y:S01]  /*b1f0*/  MOV R26, R10 ;  /* 0x0000000a001a7202 */ /* 0x021fe20000000f00 */
[----:B------:R-:W-:Y:S01]  /*b200*/  IMAD.MOV.U32 R38, RZ, RZ, R25 ;  /* 0x000000ffff267224 */ /* 0x000fe200078e0019 */
[----:B------:R-:W-:Y:S01]  /*b210*/  SHF.R.U64 R39, R10, 0x10, R11 ;  /* 0x000000100a277819 */ /* 0x000fe2000000120b */
[----:B------:R-:W-:Y:S01]  /*b220*/  IMAD.MOV.U32 R10, RZ, RZ, R4 ;  /* 0x000000ffff0a7224 */ /* 0x000fe200078e0004 */
[----:B------:R-:W-:Y:S01]  /*b230*/  SHF.R.U64 R45, R24, 0x10, R25 ;  /* 0x00000010182d7819 */ /* 0x000fe20000001219 */
[----:B------:R-:W-:Y:S01]  /*b240*/  IMAD.MOV.U32 R32, RZ, RZ, R7 ;  /* 0x000000ffff207224 */ /* 0x000fe200078e0007 */
[----:B------:R-:W-:Y:S01]  /*b250*/  SHF.R.U32.HI R46, RZ, 0x10, R25 ;  /* 0x00000010ff2e7819 */ /* 0x000fe20000011619 */
[----:B------:R-:W-:Y:S01]  /*b260*/  IMAD.MOV.U32 R25, RZ, RZ, R6 ;  /* 0x000000ffff197224 */ /* 0x000fe200078e0006 */
[----:B------:R-:W-:Y:S01]  /*b270*/  MOV R37, R24 ;  /* 0x0000001800257202 */ /* 0x000fe20000000f00 */
[----:B------:R-:W-:Y:S01]  /*b280*/  IMAD.MOV.U32 R27, RZ, RZ, R11 ;  /* 0x000000ffff1b7224 */ /* 0x000fe200078e000b */
[----:B------:R-:W-:Y:S01]  /*b290*/  SHF.R.U64 R47, R4, 0x10, R5 ;  /* 0x00000010042f7819 */ /* 0x000fe20000001205 */
[----:B------:R-:W-:Y:S01]  /*b2a0*/  IMAD.MOV.U32 R33, RZ, RZ, R12 ;  /* 0x000000ffff217224 */ /* 0x000fe200078e000c */
[--C-:B------:R-:W-:Y:S01]  /*b2b0*/  SHF.R.U64 R49, R6, 0x10, R7.reuse ;  /* 0x0000001006317819 */ /* 0x100fe20000001207 */
[----:B------:R-:W-:Y:S01]  /*b2c0*/  IMAD.MOV.U32 R35, RZ, RZ, R14 ;  /* 0x000000ffff237224 */ /* 0x000fe200078e000e */
[----:B------:R-:W-:Y:S01]  /*b2d0*/  SHF.R.U32.HI R50, RZ, 0x10, R7 ;  /* 0x00000010ff327819 */ /* 0x000fe20000011607 */
[----:B------:R-:W-:Y:S01]  /*b2e0*/  IMAD.MOV.U32 R36, RZ, RZ, R15 ;  /* 0x000000ffff247224 */ /* 0x000fe200078e000f */
[----:B------:R-:W-:Y:S01]  /*b2f0*/  SHF.R.U32.HI R40, RZ, 0x10, R11 ;  /* 0x00000010ff287819 */ /* 0x000fe2000001160b */
[----:B------:R-:W-:Y:S01]  /*b300*/  IMAD.MOV.U32 R7, RZ, RZ, R9 ;  /* 0x000000ffff077224 */ /* 0x000fe200078e0009 */
[----:B------:R-:W-:-:S02]  /*b310*/  MOV R34, R13 ;  /* 0x0000000d00227202 */ /* 0x000fc40000000f00 */
[--C-:B------:R-:W-:Y:S02]  /*b320*/  SHF.R.U64 R41, R12, 0x10, R13.reuse ;  /* 0x000000100c297819 */ /* 0x100fe4000000120d */
[----:B------:R-:W-:Y:S02]  /*b330*/  SHF.R.U32.HI R42, RZ, 0x10, R13 ;  /* 0x00000010ff2a7819 */ /* 0x000fe4000001160d */
[--C-:B------:R-:W-:Y:S02]  /*b340*/  SHF.R.U64 R43, R14, 0x10, R15.reuse ;  /* 0x000000100e2b7819 */ /* 0x100fe4000000120f */
[----:B------:R-:W-:Y:S02]  /*b350*/  SHF.R.U32.HI R44, RZ, 0x10, R15 ;  /* 0x00000010ff2c7819 */ /* 0x000fe4000001160f */
[----:B------:R-:W-:Y:S02]  /*b360*/  MOV R24, R5 ;  /* 0x0000000500187202 */ /* 0x000fe40000000f00 */
[----:B------:R-:W-:-:S02]  /*b370*/  SHF.R.U32.HI R48, RZ, 0x10, R5 ;  /* 0x00000010ff307819 */ /* 0x000fc40000011605 */
[----:B------:R-:W-:Y:S02]  /*b380*/  MOV R6, R8 ;  /* 0x0000000800067202 */ /* 0x000fe40000000f00 */
[--C-:B------:R-:W-:Y:S02]  /*b390*/  SHF.R.U64 R51, R8, 0x10, R9.reuse ;  /* 0x0000001008337819 */ /* 0x100fe40000001209 */
[----:B------:R-:W-:Y:S02]  /*b3a0*/  SHF.R.U32.HI R52, RZ, 0x10, R9 ;  /* 0x00000010ff347819 */ /* 0x000fe40000011609 */
[----:B--2---:R-:W-:Y:S01]  /*b3b0*/  LEA.HI R4, R53, R53, RZ, 0x1 ;  /* 0x0000003535047211 */ /* 0x004fe200078f08ff */
[----:B------:R-:W-:Y:S06]  /*b3c0*/  BRA.DIV UR4, `(.L_x_582) ;  /* 0x0000019e04107947 */ /* 0x000fec000b800000 */
.L_x_792:
[----:B------:R-:W-:Y:S01]  /*b3d0*/  UMOV UR4, 0xffffffff ;  /* 0xffffffff00047882 */ /* 0x000fe20000000000 */
[----:B------:R-:W-:Y:S02]  /*b3e0*/  LOP3.LUT R4, R4, 0xfffffffe, RZ, 0xc0, !PT ;  /* 0xfffffffe04047812 */ /* 0x000fe400078ec0ff */
[----:B------:R-:W-:Y:S05]  /*b3f0*/  BRA.DIV UR4, `(.L_x_583) ;  /* 0x0000019e042c7947 */ /* 0x000fea000b800000 */
.L_x_795:
[----:B------:R-:W-:Y:S01]  /*b400*/  UMOV UR4, 0xffffffff ;  /* 0xffffffff00047882 */ /* 0x000fe20000000000 */
[----:B------:R-:W-:Y:S02]  /*b410*/  IMAD.IADD R4, R53, 0x1, -R4 ;  /* 0x0000000135047824 */ /* 0x000fe400078e0a04 */
[----:B------:R-:W-:Y:S05]  /*b420*/  BRA.DIV UR4, `(.L_x_584) ;  /* 0x0000019e04487947 */ /* 0x000fea000b800000 */
.L_x_798:
[----:B------:R-:W-:Y:S01]  /*b430*/  UMOV UR4, 0xffffffff ;  /* 0xffffffff00047882 */ /* 0x000fe20000000000 */
[----:B------:R-:W-:Y:S02]  /*b440*/  SHF.L.U32 R5, R4, 0x1f, RZ ;  /* 0x0000001f04057819 */ /* 0x000fe400000006ff */
[----:B------:R-:W-:Y:S05]  /*b450*/  BRA.DIV UR4, `(.L_x_585) ;  /* 0x0000019e04647947 */ /* 0x000fea000b800000 */
.L_x_801:
[----:B------:R-:W0:Y:S01]  /*b460*/  SYNCS.PHASECHK.TRANS64.TRYWAIT P1, [R16+URZ+0x38800], R5 ;  /* 0x03880005100075a7 */ /* 0x000e22000802017f */
[--C-:B------:R-:W-:Y:S01]  /*b470*/  IMAD.MOV.U32 R11, RZ, RZ, R21.reuse ;  /* 0x000000ffff0b7224 */ /* 0x100fe200078e0015 */
[----:B------:R-:W-:Y:S01]  /*b480*/  MOV R4, R20 ;  /* 0x0000001400047202 */ /* 0x000fe20000000f00 */
[----:B------:R-:W-:Y:S01]  /*b490*/  BSSY B1, `(.L_x_586) ;  /* 0x0000013000017945 */ /* 0x000fe20003800000 */
[----:B------:R-:W-:Y:S02]  /*b4a0*/  PRMT R28, R10, 0x5410, R24 ;  /* 0x000054100a1c7816 */ /* 0x000fe40000000018 */
[--C-:B------:R-:W-:Y:S02]  /*b4b0*/  SHF.R.U64 R30, R20, 0x10, R21.reuse ;  /* 0x00000010141e7819 */ /* 0x100fe40000001215 */
[----:B------:R-:W-:Y:S02]  /*b4c0*/  SHF.R.U32.HI R31, RZ, 0x10, R21 ;  /* 0x00000010ff1f7819 */ /* 0x000fe40000011615 */
[----:B------:R-:W-:-:S02]  /*b4d0*/  PRMT R26, R26, 0x5410, R27 ;  /* 0x000054101a1a7816 */ /* 0x000fc4000000001b */
[----:B------:R-:W-:Y:S02]  /*b4e0*/  PRMT R24, R25, 0x5410, R32 ;  /* 0x0000541019187816 */ /* 0x000fe40000000020 */
[----:B------:R-:W-:Y:S02]  /*b4f0*/  PRMT R27, R39, 0x5410, R40 ;  /* 0x00005410271b7816 */ /* 0x000fe40000000028 */
[----:B------:R-:W-:Y:S02]  /*b500*/  PRMT R20, R33, 0x5410, R34 ;  /* 0x0000541021147816 */ /* 0x000fe40000000022 */
[----:B------:R-:W-:Y:S02]  /*b510*/  PRMT R21, R41, 0x5410, R42 ;  /* 0x0000541029157816 */ /* 0x000fe4000000002a */
[----:B------:R-:W-:Y:S02]  /*b520*/  PRMT R12, R35, 0x5410, R36 ;  /* 0x00005410230c7816 */ /* 0x000fe40000000024 */
[----:B------:R-:W-:-:S02]  /*b530*/  PRMT R13, R43, 0x5410, R44 ;  /* 0x000054102b0d7816 */ /* 0x000fc4000000002c */
[----:B------:R-:W-:Y:S02]  /*b540*/  PRMT R8, R37, 0x5410, R38 ;  /* 0x0000541025087816 */ /* 0x000fe40000000026 */
[----:B------:R-:W-:Y:S02]  /*b550*/  PRMT R9, R45, 0x5410, R46 ;  /* 0x000054102d097816 */ /* 0x000fe4000000002e */
[----:B------:R-:W-:Y:S02]  /*b560*/  PRMT R29, R47, 0x5410, R48 ;  /* 0x000054102f1d7816 */ /* 0x000fe40000000030 */
[----:B------:R-:W-:Y:S02]  /*b570*/  PRMT R25, R49, 0x5410, R50 ;  /* 0x0000541031197816 */ /* 0x000fe40000000032 */
[----:B------:R-:W-:Y:S02]  /*b580*/  PRMT R14, R6, 0x5410, R7 ;  /* 0x00005410060e7816 */ /* 0x000fe40000000007 */
[----:B------:R-:W-:-:S02]  /*b590*/  PRMT R15, R51, 0x5410, R52 ;  /* 0x00005410330f7816 */ /* 0x000fc40000000034 */
[----:B------:R-:W-:Y:S01]  /*b5a0*/  PRMT R10, R4, 0x5410, R11 ;  /* 0x00005410040a7816 */ /* 0x000fe2000000000b */
[----:B0-----:R-:W-:Y:S06]  /*b5b0*/  @!P1 BRA `(.L_x_587) ;  /* 0x0000019c00349947 */ /* 0x001fec0003800000 */
.L_x_802:
[----:B------:R-:W-:Y:S05]  /*b5c0*/  BSYNC B1 ;  /* 0x0000000000017941 */ /* 0x000fea0003800000 */
.L_x_586:
[----:B------:R-:W-:Y:S01]  /*b5d0*/  BSSY B1, `(.L_x_588) ;  /* 0x00000aa000017945 */ /* 0x000fe20003800000 */
[----:B------:R-:W-:-:S03]  /*b5e0*/  PRMT R11, R30, 0x5410, R31 ;  /* 0x000054101e0b7816 */ /* 0x000fc6000000001f */
[----:B------:R-:W-:Y:S05]  /*b5f0*/  @P0 BRA `(.L_x_589) ;  /* 0x00000008009c0947 */ /* 0x000fea0003800000 */
[----:B0-----:R-:W0:Y:S01]  /*b600*/  LDC R5, c[0x0][0x3d4] ;  /* 0x0000f500ff057b82 */ /* 0x001e220000000800 */
[----:B------:R-:W-:Y:S01]  /*b610*/  BSSY B2, `(.L_x_590) ;  /* 0x000002c000027945 */ /* 0x000fe20003800000 */
[-C--:B0-----:R-:W-:Y:S02]  /*b620*/  ISETP.GE.AND P0, PT, R22, R5.reuse, PT ;  /* 0x000000051600720c */ /* 0x081fe40003f06270 */
[-C--:B------:R-:W-:Y:S02]  /*b630*/  ISETP.GE.AND P1, PT, R215, R5.reuse, PT ;  /* 0x00000005d700720c */ /* 0x080fe40003f26270 */
[-C--:B------:R-:W-:Y:S02]  /*b640*/  ISETP.GE.AND P2, PT, R214, R5.reuse, PT ;  /* 0x00000005d600720c */ /* 0x080fe40003f46270 */
[----:B------:R-:W-:-:S07]  /*b650*/  ISETP.GE.AND P3, PT, R216, R5, PT ;  /* 0x00000005d800720c */ /* 0x000fce0003f66270 */
[----:B------:R-:W-:Y:S06]  /*b660*/  @P0 BRA `(.L_x_591) ;  /* 0x0000000000980947 */ /* 0x000fec0003800000 */
[----:B------:R-:W0:Y:S01]  /*b670*/  LDS.128 R4, [R3] ;  /* 0x0000000003047984 */ /* 0x000e220000000c00 */
[----:B------:R-:W-:Y:S02]  /*b680*/  HADD2.F32 R37, -RZ, R28.H0_H0 ;  /* 0x2000001cff257230 */ /* 0x000fe40000004100 */
[----:B------:R-:W-:Y:S02]  /*b690*/  HADD2.F32 R35, -RZ, R26.H0_H0 ;  /* 0x2000001aff237230 */ /* 0x000fe40000004100 */
[----:B------:R-:W-:Y:S02]  /*b6a0*/  HADD2.F32 R34, -RZ, R27.H0_H0 ;  /* 0x2000001bff227230 */ /* 0x000fe40000004100 */
[----:B------:R-:W-:Y:S02]  /*b6b0*/  HADD2.F32 R36, -RZ, R29.H0_H0 ;  /* 0x2000001dff247230 */ /* 0x000fe40000004100 */
[--C-:B0-----:R-:W-:Y:S02]  /*b6c0*/  HADD2.F32 R30, -RZ, R4.reuse.H0_H0 ;  /* 0x20000004ff1e7230 */ /* 0x101fe40000004100 */
[----:B------:R-:W-:-:S02]  /*b6d0*/  HADD2.F32 R4, -RZ, R4.H1_H1 ;  /* 0x30000004ff047230 */ /* 0x000fc40000004100 */
[--C-:B------:R-:W-:Y:S02]  /*b6e0*/  HADD2.F32 R31, -RZ, R5.reuse.H0_H0 ;  /* 0x20000005ff1f7230 */ /* 0x100fe40000004100 */
[----:B------:R-:W-:Y:S02]  /*b6f0*/  HADD2.F32 R5, -RZ, R5.H1_H1 ;  /* 0x30000005ff057230 */ /* 0x000fe40000004100 */
[C---:B------:R-:W-:Y:S01]  /*b700*/  FMUL.FTZ R39, R4.reuse, R37 ;  /* 0x0000002504277220 */ /* 0x040fe20000410000 */
[-C--:B------:R-:W-:Y:S01]  /*b710*/  FMUL.FTZ R4, R4, R35.reuse ;  /* 0x0000002304047220 */ /* 0x080fe20000410000 */
[--C-:B------:R-:W-:Y:S02]  /*b720*/  HADD2.F32 R32, -RZ, R6.reuse.H0_H0 ;  /* 0x20000006ff207230 */ /* 0x100fe40000004100 */
[----:B------:R-:W-:Y:S02]  /*b730*/  HADD2.F32 R33, -RZ, R7.H0_H0 ;  /* 0x20000007ff217230 */ /* 0x000fe40000004100 */
[C---:B------:R-:W-:Y:S01]  /*b740*/  FMUL.FTZ R40, R5.reuse, R36 ;  /* 0x0000002405287220 */ /* 0x040fe20000410000 */
[C---:B------:R-:W-:Y:S01]  /*b750*/  FFMA.FTZ R39, R30.reuse, R35, -R39 ;  /* 0x000000231e277223 */ /* 0x040fe20000010827 */
[----:B------:R-:W-:Y:S01]  /*b760*/  FFMA.FTZ R38, R30, R37, R4 ;  /* 0x000000251e267223 */ /* 0x000fe20000010004 */
[----:B------:R-:W-:Y:S01]  /*b770*/  FMUL.FTZ R42, R5, R34 ;  /* 0x00000022052a7220 */ /* 0x000fe20000410000 */
[----:B------:R-:W-:-:S02]  /*b780*/  HADD2.F32 R6, -RZ, R6.H1_H1 ;  /* 0x30000006ff067230 */ /* 0x000fc40000004100 */
[C---:B------:R-:W-:Y:S01]  /*b790*/  FFMA.FTZ R40, R31.reuse, R34, -R40 ;  /* 0x000000221f287223 */ /* 0x040fe20000010828 */
[----:B------:R-:W-:Y:S02]  /*b7a0*/  HADD2.F32 R7, -RZ, R7.H1_H1 ;  /* 0x30000007ff077230 */ /* 0x000fe40000004100 */
[----:B------:R-:W-:Y:S01]  /*b7b0*/  FFMA.FTZ R31, R31, R36, R42 ;  /* 0x000000241f1f7223 */ /* 0x000fe2000001002a */
[----:B------:R-:W-:Y:S02]  /*b7c0*/  HADD2.F32 R35, -RZ, R28.H1_H1 ;  /* 0x3000001cff237230 */ /* 0x000fe40000004100 */
[----:B------:R-:W-:Y:S02]  /*b7d0*/  HADD2.F32 R5, -RZ, R26.H1_H1 ;  /* 0x3000001aff057230 */ /* 0x000fe40000004100 */
[----:B------:R-:W-:Y:S02]  /*b7e0*/  HADD2.F32 R30, -RZ, R29.H1_H1 ;  /* 0x3000001dff1e7230 */ /* 0x000fe40000004100 */
[----:B------:R-:W-:Y:S01]  /*b7f0*/  FMUL.FTZ R37, R6, R35 ;  /* 0x0000002306257220 */ /* 0x000fe20000410000 */
[----:B------:R-:W-:-:S02]  /*b800*/  HADD2.F32 R4, -RZ, R27.H1_H1 ;  /* 0x3000001bff047230 */ /* 0x000fc40000004100 */
[-C--:B------:R-:W-:Y:S01]  /*b810*/  FMUL.FTZ R34, R6, R5.reuse ;  /* 0x0000000506227220 */ /* 0x080fe20000410000 */
[C---:B------:R-:W-:Y:S01]  /*b820*/  FMUL.FTZ R36, R7.reuse, R30 ;  /* 0x0000001e07247220 */ /* 0x040fe20000410000 */
[C---:B------:R-:W-:Y:S01]  /*b830*/  FFMA.FTZ R6, R32.reuse, R5, -R37 ;  /* 0x0000000520067223 */ /* 0x040fe20000010825 */
[-C--:B------:R-:W-:Y:S01]  /*b840*/  FMUL.FTZ R41, R7, R4.reuse ;  /* 0x0000000407297220 */ /* 0x080fe20000410000 */
[----:B------:R-:W-:Y:S01]  /*b850*/  FFMA.FTZ R35, R32, R35, R34 ;  /* 0x0000002320237223 */ /* 0x000fe20000010022 */
[C---:B------:R-:W-:Y:S01]  /*b860*/  FFMA.FTZ R7, R33.reuse, R4, -R36 ;  /* 0x0000000421077223 */ /* 0x040fe20000010824 */
[----:B------:R-:W-:Y:S01]  /*b870*/  F2FP.F16.F32.PACK_AB R4, R38, R39 ;  /* 0x000000272604723e */ /* 0x000fe200000000ff */
[----:B------:R-:W-:Y:S01]  /*b880*/  FFMA.FTZ R30, R33, R30, R41 ;  /* 0x0000001e211e7223 */ /* 0x000fe20000010029 */
[----:B------:R-:W-:Y:S02]  /*b890*/  F2FP.F16.F32.PACK_AB R5, R31, R40 ;  /* 0x000000281f05723e */ /* 0x000fe400000000ff */
[----:B------:R-:W-:-:S02]  /*b8a0*/  F2FP.F16.F32.PACK_AB R6, R35, R6 ;  /* 0x000000062306723e */ /* 0x000fc400000000ff */
[----:B------:R-:W-:-:S05]  /*b8b0*/  F2FP.F16.F32.PACK_AB R7, R30, R7 ;  /* 0x000000071e07723e */ /* 0x000fca00000000ff */
[----:B------:R0:W-:Y:S02]  /*b8c0*/  STS.128 [R3], R4 ;  /* 0x0000000403007388 */ /* 0x0001e40000000c00 */
.L_x_591:
[----:B------:R-:W-:Y:S05]  /*b8d0*/  BSYNC B2 ;  /* 0x0000000000027941 */ /* 0x000fea0003800000 */
.L_x_590:
[----:B------:R-:W-:Y:S04]  /*b8e0*/  BSSY B2, `(.L_x_592) ;  /* 0x0000028000027945 */ /* 0x000fe80003800000 */
[----:B------:R-:W-:Y:S05]  /*b8f0*/  @P1 BRA `(.L_x_593) ;  /* 0x0000000000981947 */ /* 0x000fea0003800000 */
[----:B0-----:R-:W0:Y:S01]  /*b900*/  LDS.128 R4, [R3+0x4000] ;  /* 0x0040000003047984 */ /* 0x001e220000000c00 */
        /* <DEDUP_REMOVED lines=36> */
[----:B------:R1:W-:Y:S02]  /*bb50*/  STS.128 [R3+0x4000], R4 ;  /* 0x0040000403007388 */ /* 0x0003e40000000c00 */
.L_x_593:
[----:B------:R-:W-:Y:S05]  /*bb60*/  BSYNC B2 ;  /* 0x0000000000027941 */ /* 0x000fea0003800000 */
.L_x_592:
[----:B------:R-:W-:Y:S04]  /*bb70*/  BSSY B2, `(.L_x_594) ;  /* 0x0000028000027945 */ /* 0x000fe80003800000 */
[----:B------:R-:W-:Y:S05]  /*bb80*/  @P2 BRA `(.L_x_595) ;  /* 0x0000000000982947 */ /* 0x000fea0003800000 */
[----:B01----:R-:W0:Y:S01]  /*bb90*/  LDS.128 R4, [R3+0x8000] ;  /* 0x0080000003047984 */ /* 0x003e220000000c00 */
        /* <DEDUP_REMOVED lines=37> */
.L_x_595:
[----:B------:R-:W-:Y:S05]  /*bdf0*/  BSYNC B2 ;  /* 0x0000000000027941 */ /* 0x000fea0003800000 */
.L_x_594:
[----:B------:R-:W-:Y:S05]  /*be00*/  @P3 BRA `(.L_x_589) ;  /* 0x0000000000983947 */ /* 0x000fea0003800000 */
[----:B012---:R-:W0:Y:S01]  /*be10*/  LDS.128 R4, [R3+0xc000] ;  /* 0x00c0000003047984 */ /* 0x007e220000000c00 */
        /* <DEDUP_REMOVED lines=37> */
.L_x_589:
[----:B------:R-:W-:Y:S05]  /*c070*/  BSYNC B1 ;  /* 0x0000000000017941 */ /* 0x000fea0003800000 */
.L_x_588:
[----:B------:R-:W-:Y:S01]  /*c080*/  ISETP.GE.AND P0, PT, R217, R0, PT ;  /* 0x00000000d900720c */ /* 0x000fe20003f06270 */
[----:B------:R-:W-:-:S12]  /*c090*/  BSSY B1, `(.L_x_596) ;  /* 0x00000a9000017945 */ /* 0x000fd80003800000 */
[----:B------:R-:W-:Y:S05]  /*c0a0*/  @P0 BRA `(.L_x_597) ;  /* 0x00000008009c0947 */ /* 0x000fea0003800000 */
[----:B0123--:R-:W0:Y:S01]  /*c0b0*/  LDC R5, c[0x0][0x3d4] ;  /* 0x0000f500ff057b82 */ /* 0x00fe220000000800 */
[----:B------:R-:W-:Y:S01]  /*c0c0*/  BSSY B2, `(.L_x_598) ;  /* 0x000002c000027945 */ /* 0x000fe20003800000 */
[-C--:B0-----:R-:W-:Y:S02]  /*c0d0*/  ISETP.GE.AND P0, PT, R22, R5.reuse, PT ;  /* 0x000000051600720c */ /* 0x081fe40003f06270 */
[-C--:B------:R-:W-:Y:S02]  /*c0e0*/  ISETP.GE.AND P1, PT, R215, R5.reuse, PT ;  /* 0x00000005d700720c */ /* 0x080fe40003f26270 */
[-C--:B------:R-:W-:Y:S02]  /*c0f0*/  ISETP.GE.AND P2, PT, R214, R5.reuse, PT ;  /* 0x00000005d600720c */ /* 0x080fe40003f46270 */
[----:B------:R-:W-:-:S07]  /*c100*/  ISETP.GE.AND P3, PT, R216, R5, PT ;  /* 0x00000005d800720c */ /* 0x000fce0003f66270 */
[----:B------:R-:W-:Y:S06]  /*c110*/  @P0 BRA `(.L_x_599) ;  /* 0x0000000000980947 */ /* 0x000fec0003800000 */
[----:B------:R-:W0:Y:S01]  /*c120*/  LDS.128 R4, [R3+0x1000] ;  /* 0x0010000003047984 */ /* 0x000e220000000c00 */
[----:B------:R-:W-:Y:S02]  /*c130*/  HADD2.F32 R36, -RZ, R26.H0_H0 ;  /* 0x2000001aff247230 */ /* 0x000fe40000004100 */
[--C-:B------:R-:W-:Y:S02]  /*c140*/  HADD2.F32 R38, -RZ, R28.reuse.H0_H0 ;  /* 0x2000001cff267230 */ /* 0x100fe40000004100 */
[----:B------:R-:W-:Y:S02]  /*c150*/  HADD2.F32 R41, -RZ, R29.H0_H0 ;  /* 0x2000001dff297230 */ /* 0x000fe40000004100 */
[----:B------:R-:W-:Y:S02]  /*c160*/  HADD2.F32 R39, -RZ, R27.H0_H0 ;  /* 0x2000001bff277230 */ /* 0x000fe40000004100 */
[----:B------:R-:W-:Y:S02]  /*c170*/  HADD2.F32 R40, -RZ, R28.H1_H1 ;  /* 0x3000001cff287230 */ /* 0x000fe40000004100 */
[----:B------:R-:W-:-:S02]  /*c180*/  HADD2.F32 R43, -RZ, R29.H1_H1 ;  /* 0x3000001dff2b7230 */ /* 0x000fc40000004100 */
[--C-:B0-----:R-:W-:Y:S02]  /*c190*/  HADD2.F32 R30, -RZ, R4.reuse.H0_H0 ;  /* 0x20000004ff1e7230 */ /* 0x101fe40000004100 */
[----:B------:R-:W-:Y:S02]  /*c1a0*/  HADD2.F32 R4, -RZ, R4.H1_H1 ;  /* 0x30000004ff047230 */ /* 0x000fe40000004100 */
[--C-:B------:R-:W-:Y:S02]  /*c1b0*/  HADD2.F32 R31, -RZ, R5.reuse.H0_H0 ;  /* 0x20000005ff1f7230 */ /* 0x100fe40000004100 */
[----:B------:R-:W-:Y:S02]  /*c1c0*/  HADD2.F32 R5, -RZ, R5.H1_H1 ;  /* 0x30000005ff057230 */ /* 0x000fe40000004100 */
[-C--:B------:R-:W-:Y:S01]  /*c1d0*/  FMUL.FTZ R35, R38, R4.reuse ;  /* 0x0000000426237220 */ /* 0x080fe20000410000 */
[----:B------:R-:W-:Y:S01]  /*c1e0*/  FMUL.FTZ R37, R36, R4 ;  /* 0x0000000424257220 */ /* 0x000fe20000410000 */
[----:B------:R-:W-:-:S02]  /*c1f0*/  HADD2.F32 R32, -RZ, R6.H0_H0 ;  /* 0x20000006ff207230 */ /* 0x000fc40000004100 */
[-C--:B------:R-:W-:Y:S01]  /*c200*/  FMUL.FTZ R34, R41, R5.reuse ;  /* 0x0000000529227220 */ /* 0x080fe20000410000 */
[-C--:B------:R-:W-:Y:S01]  /*c210*/  FFMA.FTZ R4, R36, R30.reuse, -R35 ;  /* 0x0000001e24047223 */ /* 0x080fe20000010823 */
[----:B------:R-:W-:Y:S01]  /*c220*/  FFMA.FTZ R37, R38, R30, R37 ;  /* 0x0000001e26257223 */ /* 0x000fe20000010025 */
[C---:B------:R-:W-:Y:S01]  /*c230*/  FMUL.FTZ R30, R39.reuse, R5 ;  /* 0x00000005271e7220 */ /* 0x040fe20000410000 */
[--C-:B------:R-:W-:Y:S02]  /*c240*/  HADD2.F32 R33, -RZ, R7.reuse.H0_H0 ;  /* 0x20000007ff217230 */ /* 0x100fe40000004100 */
[-C--:B------:R-:W-:Y:S01]  /*c250*/  FFMA.FTZ R5, R39, R31.reuse, -R34 ;  /* 0x0000001f27057223 */ /* 0x080fe20000010822 */
[----:B------:R-:W-:Y:S02]  /*c260*/  HADD2.F32 R6, -RZ, R6.H1_H1 ;  /* 0x30000006ff067230 */ /* 0x000fe40000004100 */
[----:B------:R-:W-:Y:S01]  /*c270*/  FFMA.FTZ R30, R41, R31, R30 ;  /* 0x0000001f291e7223 */ /* 0x000fe2000001001e */
[----:B------:R-:W-:Y:S01]  /*c280*/  HADD2.F32 R7, -RZ, R7.H1_H1 ;  /* 0x30000007ff077230 */ /* 0x000fe20000004100 */
[----:B------:R-:W-:Y:S01]  /*c290*/  F2FP.F16.F32.PACK_AB R4, R37, R4 ;  /* 0x000000042504723e */ /* 0x000fe200000000ff */
[----:B------:R-:W-:-:S02]  /*c2a0*/  HADD2.F32 R38, -RZ, R26.H1_H1 ;  /* 0x3000001aff267230 */ /* 0x000fc40000004100 */
[-C--:B------:R-:W-:Y:S01]  /*c2b0*/  FMUL.FTZ R31, R40, R6.reuse ;  /* 0x00000006281f7220 */ /* 0x080fe20000410000 */
[----:B------:R-:W-:Y:S02]  /*c2c0*/  HADD2.F32 R39, -RZ, R27.H1_H1 ;  /* 0x3000001bff277230 */ /* 0x000fe40000004100 */
[----:B------:R-:W-:Y:S01]  /*c2d0*/  FMUL.FTZ R34, R43, R7 ;  /* 0x000000072b227220 */ /* 0x000fe20000410000 */
[----:B------:R-:W-:Y:S01]  /*c2e0*/  F2FP.F16.F32.PACK_AB R5, R30, R5 ;  /* 0x000000051e05723e */ /* 0x000fe200000000ff */
[C---:B------:R-:W-:Y:S01]  /*c2f0*/  FMUL.FTZ R35, R38.reuse, R6 ;  /* 0x0000000626237220 */ /* 0x040fe20000410000 */
[-C--:B------:R-:W-:Y:S01]  /*c300*/  FFMA.FTZ R6, R38, R32.reuse, -R31 ;  /* 0x0000002026067223 */ /* 0x080fe2000001081f */
[C---:B------:R-:W-:Y:S01]  /*c310*/  FMUL.FTZ R36, R39.reuse, R7 ;  /* 0x0000000727247220 */ /* 0x040fe20000410000 */
[-C--:B------:R-:W-:Y:S01]  /*c320*/  FFMA.FTZ R7, R39, R33.reuse, -R34 ;  /* 0x0000002127077223 */ /* 0x080fe20000010822 */
[----:B------:R-:W-:Y:S02]  /*c330*/  FFMA.FTZ R35, R40, R32, R35 ;  /* 0x0000002028237223 */ /* 0x000fe40000010023 */
[----:B------:R-:W-:-:S03]  /*c340*/  FFMA.FTZ R36, R43, R33, R36 ;  /* 0x000000212b247223 */ /* 0x000fc60000010024 */
[----:B------:R-:W-:Y:S02]  /*c350*/  F2FP.F16.F32.PACK_AB R6, R35, R6 ;  /* 0x000000062306723e */ /* 0x000fe400000000ff */
[----:B------:R-:W-:-:S05]  /*c360*/  F2FP.F16.F32.PACK_AB R7, R36, R7 ;  /* 0x000000072407723e */ /* 0x000fca00000000ff */
[----:B------:R0:W-:Y:S02]  /*c370*/  STS.128 [R3+0x1000], R4 ;  /* 0x0010000403007388 */ /* 0x0001e40000000c00 */
.L_x_599:
[----:B------:R-:W-:Y:S05]  /*c380*/  BSYNC B2 ;  /* 0x0000000000027941 */ /* 0x000fea0003800000 */
.L_x_598:
[----:B------:R-:W-:Y:S04]  /*c390*/  BSSY B2, `(.L_x_600) ;  /* 0x0000028000027945 */ /* 0x000fe80003800000 */
[----:B------:R-:W-:Y:S05]  /*c3a0*/  @P1 BRA `(.L_x_601) ;  /* 0x0000000000981947 */ /* 0x000fea0003800000 */
[----:B0-----:R-:W0:Y:S01]  /*c3b0*/  LDS.128 R4, [R3+0x5000] ;  /* 0x0050000003047984 */ /* 0x001e220000000c00 */
        /* <DEDUP_REMOVED lines=37> */
.L_x_601:
[----:B------:R-:W-:Y:S05]  /*c610*/  BSYNC B2 ;  /* 0x0000000000027941 */ /* 0x000fea0003800000 */
.L_x_600:
[----:B------:R-:W-:Y:S04]  /*c620*/  BSSY B2, `(.L_x_602) ;  /* 0x0000028000027945 */ /* 0x000fe80003800000 */
[----:B------:R-:W-:Y:S05]  /*c630*/  @P2 BRA `(.L_x_603) ;  /* 0x0000000000982947 */ /* 0x000fea0003800000 */
[----:B01----:R-:W0:Y:S01]  /*c640*/  LDS.128 R4, [R3+0x9000] ;  /* 0x0090000003047984 */ /* 0x003e220000000c00 */
        /* <DEDUP_REMOVED lines=37> */
.L_x_603:
[----:B------:R-:W-:Y:S05]  /*c8a0*/  BSYNC B2 ;  /* 0x0000000000027941 */ /* 0x000fea0003800000 */
.L_x_602:
[----:B------:R-:W-:Y:S05]  /*c8b0*/  @P3 BRA `(.L_x_597) ;  /* 0x0000000000983947 */ /* 0x000fea0003800000 */
[----:B012---:R-:W0:Y:S01]  /*c8c0*/  LDS.128 R4, [R3+0xd000] ;  /* 0x00d0000003047984 */ /* 0x007e220000000c00 */
        /* <DEDUP_REMOVED lines=37> */
.L_x_597:
[----:B------:R-:W-:Y:S05]  /*cb20*/  BSYNC B1 ;  /* 0x0000000000017941 */ /* 0x000fea0003800000 */
.L_x_596:
[----:B------:R-:W-:Y:S01]  /*cb30*/  ISETP.GE.AND P0, PT, R218, R0, PT ;  /* 0x00000000da00720c */ /* 0x000fe20003f06270 */
[----:B------:R-:W-:-:S12]  /*cb40*/  BSSY B1, `(.L_x_604) ;  /* 0x00000a9000017945 */ /* 0x000fd80003800000 */
[----:B------:R-:W-:Y:S05]  /*cb50*/  @P0 BRA `(.L_x_605) ;  /* 0x00000008009c0947 */ /* 0x000fea0003800000 */
[----:B01234-:R-:W0:Y:S01]  /*cb60*/  LDC R5, c[0x0][0x3d4] ;  /* 0x0000f500ff057b82 */ /* 0x01fe220000000800 */
        /* <DEDUP_REMOVED lines=44> */
.L_x_607:
[----:B------:R-:W-:Y:S05]  /*ce30*/  BSYNC B2 ;  /* 0x0000000000027941 */ /* 0x000fea0003800000 */
.L_x_606:
        /* <DEDUP_REMOVED lines=40> */
.L_x_609:
[----:B------:R-:W-:Y:S05]  /*d0c0*/  BSYNC B2 ;  /* 0x0000000000027941 */ /* 0x000fea0003800000 */
.L_x_608:
        /* <DEDUP_REMOVED lines=40> */
.L_x_611:
[----:B------:R-:W-:Y:S05]  /*d350*/  BSYNC B2 ;  /* 0x0000000000027941 */ /* 0x000fea0003800000 */
.L_x_610:
        /* <DEDUP_REMOVED lines=39> */
.L_x_605:
[----:B------:R-:W-:Y:S05]  /*d5d0*/  BSYNC B1 ;  /* 0x0000000000017941 */ /* 0x000fea0003800000 */
.L_x_604:
[----:B01234-:R-:W2:Y:S02]  /*d5e0*/  LDL R4, [R1+0x7c] ;  /* 0x00007c0001047983 */ /* 0x01fea40000100800 */
[----:B--2---:R-:W-:-:S13]  /*d5f0*/  ISETP.GE.AND P0, PT, R4, R0, PT ;  /* 0x000000000400720c */ /* 0x004fda0003f06270 */
[----:B------:R-:W-:Y:S05]  /*d600*/  @P0 BRA `(.L_x_612) ;  /* 0x0000004000240947 */ /* 0x000fea0003800000 */
[----:B------:R-:W0:Y:S01]  /*d610*/  LDC R5, c[0x0][0x3d4] ;  /* 0x0000f500ff057b82 */ /* 0x000e220000000800 */
        /* <DEDUP_REMOVED lines=8> */
[----:B------:R-:W-:Y:S02]  /*d6a0*/  HADD2.F32 R40, -RZ, R29.H0_H0 ;  /* 0x2000001dff287230 */ /* 0x000fe40000004100 */
        /* <DEDUP_REMOVED lines=12> */
[----:B------:R-:W-:Y:S01]  /*d770*/  FFMA.FTZ R4, R34, R0, -R33 ;  /* 0x0000000022047223 */ /* 0x000fe20000010821 */
[C---:B------:R-:W-:Y:S01]  /*d780*/  FMUL.FTZ R33, R36.reuse, R5 ;  /* 0x0000000524217220 */ /* 0x040fe20000410000 */
[--C-:B------:R-:W-:Y:S02]  /*d790*/  HADD2.F32 R32, -RZ, R7.reuse.H0_H0 ;  /* 0x20000007ff207230 */ /* 0x100fe40000004100 */
[----:B------:R-:W-:Y:S01]  /*d7a0*/  FFMA.FTZ R5, R36, R30, -R37 ;  /* 0x0000001e24057223 */ /* 0x000fe20000010825 */
[----:B------:R-:W-:Y:S02]  /*d7b0*/  HADD2.F32 R6, -RZ, R6.H1_H1 ;  /* 0x30000006ff067230 */ /* 0x000fe40000004100 */
[----:B------:R-:W-:Y:S01]  /*d7c0*/  FFMA.FTZ R35, R38, R0, R35 ;  /* 0x0000000026237223 */ /* 0x000fe20000010023 */
[----:B------:R-:W-:Y:S02]  /*d7d0*/  HADD2.F32 R7, -RZ, R7.H1_H1 ;  /* 0x30000007ff077230 */ /* 0x000fe40000004100 */
[----:B------:R-:W-:Y:S01]  /*d7e0*/  FFMA.FTZ R30, R40, R30, R33 ;  /* 0x0000001e281e7223 */ /* 0x000fe20000010021 */
[----:B------:R-:W-:-:S02]  /*d7f0*/  HADD2.F32 R37, -RZ, R26.H1_H1 ;  /* 0x3000001aff257230 */ /* 0x000fc40000004100 */
[----:B------:R-:W-:Y:S01]  /*d800*/  FMUL.FTZ R0, R39, R6 ;  /* 0x0000000627007220 */ /* 0x000fe20000410000 */
[----:B------:R-:W-:Y:S02]  /*d810*/  HADD2.F32 R26, -RZ, R27.H1_H1 ;  /* 0x3000001bff1a7230 */ /* 0x000fe40000004100 */
[----:B------:R-:W-:Y:S01]  /*d820*/  FMUL.FTZ R27, R28, R7 ;  /* 0x000000071c1b7220 */ /* 0x000fe20000410000 */
[----:B------:R-:W-:Y:S01]  /*d830*/  F2FP.F16.F32.PACK_AB R4, R35, R4 ;  /* 0x000000042304723e */ /* 0x000fe200000000ff */
[C---:B------:R-:W-:Y:S01]  /*d840*/  FMUL.FTZ R6, R37.reuse, R6 ;  /* 0x0000000625067220 */ /* 0x040fe20000410000 */
[----:B------:R-:W-:Y:S01]  /*d850*/  FFMA.FTZ R0, R37, R31, -R0 ;  /* 0x0000001f25007223 */ /* 0x000fe20000010800 */
[C---:B------:R-:W-:Y:S01]  /*d860*/  FMUL.FTZ R29, R26.reuse, R7 ;  /* 0x000000071a1d7220 */ /* 0x040fe20000410000 */
[-C--:B------:R-:W-:Y:S01]  /*d870*/  FFMA.FTZ R7, R26, R32.reuse, -R27 ;  /* 0x000000201a077223 */ /* 0x080fe2000001081b */
[----:B------:R-:W-:Y:S01]  /*d880*/  FFMA.FTZ R31, R39, R31, R6 ;  /* 0x0000001f271f7223 */ /* 0x000fe20000010006 */
[----:B------:R-:W-:Y:S01]  /*d890*/  F2FP.F16.F32.PACK_AB R5, R30, R5 ;  /* 0x000000051e05723e */ /* 0x000fe200000000ff */
[----:B------:R-:W-:-:S03]  /*d8a0*/  FFMA.FTZ R32, R28, R32, R29 ;  /* 0x000000201c207223 */ /* 0x000fc6000001001d */
[----:B------:R-:W-:Y:S02]  /*d8b0*/  F2FP.F16.F32.PACK_AB R6, R31, R0 ;  /* 0x000000001f06723e */ /* 0x000fe400000000ff */
[----:B------:R-:W-:-:S05]  /*d8c0*/  F2FP.F16.F32.PACK_AB R7, R32, R7 ;  /* 0x000000072007723e */ /* 0x000fca00000000ff */
[----:B------:R0:W-:Y:S02]  /*d8d0*/  STS.128 [R3+0x3000], R4 ;  /* 0x0030000403007388 */ /* 0x0001e40000000c00 */
.L_x_614:
[----:B------:R-:W-:Y:S05]  /*d8e0*/  BSYNC B1 ;  /* 0x0000000000017941 */ /* 0x000fea0003800000 */
.L_x_613:
[----:B------:R-:W-:Y:S04]  /*d8f0*/  BSSY B1, `(.L_x_615) ;  /* 0x0000028000017945 */ /* 0x000fe80003800000 */
[----:B------:R-:W-:Y:S05]  /*d900*/  @P1 BRA `(.L_x_616) ;  /* 0x0000000000981947 */ /* 0x000fea0003800000 */
[----:B0-----:R-:W0:Y:S01]  /*d910*/  LDS.128 R4, [R3+0x7000] ;  /* 0x0070000003047984 */ /* 0x001e220000000c00 */
        /* <DEDUP_REMOVED lines=37> */
.L_x_616:
[----:B------:R-:W-:Y:S05]  /*db70*/  BSYNC B1 ;  /* 0x0000000000017941 */ /* 0x000fea0003800000 */
.L_x_615:
[----:B------:R-:W-:Y:S04]  /*db80*/  BSSY B1, `(.L_x_617) ;  /* 0x0000028000017945 */ /* 0x000fe80003800000 */
[----:B------:R-:W-:Y:S05]  /*db90*/  @P2 BRA `(.L_x_618) ;  /* 0x0000000000982947 */ /* 0x000fea0003800000 */
[----:B01----:R-:W0:Y:S01]  /*dba0*/  LDS.128 R4, [R3+0xb000] ;  /* 0x00b0000003047984 */ /* 0x003e220000000c00 */
        /* <DEDUP_REMOVED lines=37> */
.L_x_618:
[----:B------:R-:W-:Y:S05]  /*de00*/  BSYNC B1 ;  /* 0x0000000000017941 */ /* 0x000fea0003800000 */
.L_x_617:
[----:B------:R-:W-:Y:S05]  /*de10*/  @P3 BRA `(.L_x_612) ;  /* 0x0000003800203947 */ /* 0x000fea0003800000 */
[----:B012---:R-:W0:Y:S01]  /*de20*/  LDS.128 R4, [R3+0xf000] ;  /* 0x00f0000003047984 */ /* 0x007e220000000c00 */
        /* <DEDUP_REMOVED lines=36> */
[----:B------:R3:W-:Y:S01]  /*e070*/  STS.128 [R3+0xf000], R4 ;  /* 0x00f0000403007388 */ /* 0x0007e20000000c00 */
[----:B------:R-:W-:Y:S05]  /*e080*/  BRA `(.L_x_612) ;  /* 0x0000003400847947 */ /* 0x000fea0003800000 */
.L_x_579:
        /* <DEDUP_REMOVED lines=17> */
[----:B------:R-:W-:-:S02]  /*e1a0*/  CS2R R26, SRZ ;  /* 0x00000000001a7805 */ /* 0x000fc4000001ff00 */
[----:B------:R-:W-:Y:S02]  /*e1b0*/  CS2R R8, SRZ ;  /* 0x0000000000087805 */ /* 0x000fe4000001ff00 */
[----:B------:R-:W-:Y:S02]  /*e1c0*/  CS2R R10, SRZ ;  /* 0x00000000000a7805 */ /* 0x000fe4000001ff00 */
[----:B------:R-:W-:Y:S02]  /*e1d0*/  CS2R R4, SRZ ;  /* 0x0000000000047805 */ /* 0x000fe4000001ff00 */
[----:B------:R-:W-:Y:S01]  /*e1e0*/  CS2R R6, SRZ ;  /* 0x0000000000067805 */ /* 0x000fe2000001ff00 */
[----:B------:R-:W-:Y:S02]  /*e1f0*/  ULDC.64 UR6, c[0x0][0x208] ;  /* 0x0000820000067ab9 */ /* 0x000fe40000000a00 */
[----:B------:R0:W5:Y:S04]  /*e200*/  @!P0 LDG.E.128 R12, desc[UR6][R34.64] ;  /* 0x00000006220c8981 */ /* 0x000168000c1e1d00 */
[----:B------:R0:W5:Y:S04]  /*e210*/  @!P2 LDG.E.128 R24, desc[UR6][R34.64+0x80] ;  /* 0x000080062218a981 */ /* 0x000168000c1e1d00 */
[----:B------:R0:W5:Y:S04]  /*e220*/  @!P0 LDG.E.128 R8, desc[UR6][R36.64] ;  /* 0x0000000624088981 */ /* 0x000168000c1e1d00 */
[----:B------:R0:W5:Y:S02]  /*e230*/  @!P2 LDG.E.128 R4, desc[UR6][R36.64+0x80] ;  /* 0x000080062404a981 */ /* 0x000164000c1e1d00 */
.L_x_620:
[----:B------:R-:W-:Y:S05]  /*e240*/  BSYNC B1 ;  /* 0x0000000000017941 */ /* 0x000fea0003800000 */
.L_x_619:
[----:B------:R-:W-:Y:S01]  /*e250*/  UMOV UR4, 0xffffffff ;  /* 0xffffffff00047882 */ /* 0x000fe20000000000 */
[----:B0----5:R-:W-:Y:S01]  /*e260*/  MOV R37, R24 ;  /* 0x0000001800257202 */ /* 0x021fe20000000f00 */
[----:B------:R-:W-:Y:S01]  /*e270*/  IMAD.MOV.U32 R33, RZ, RZ, R8 ;  /* 0x000000ffff217224 */ /* 0x000fe200078e0008 */
[----:B------:R-:W-:Y:S01]  /*e280*/  SHF.R.U64 R44, R24, 0x10, R25 ;  /* 0x00000010182c7819 */ /* 0x000fe20000001219 */
[----:B------:R-:W-:Y:S01]  /*e290*/  IMAD.MOV.U32 R24, RZ, RZ, R26 ;  /* 0x000000ffff187224 */ /* 0x000fe200078e001a */
[--C-:B------:R-:W-:Y:S01]  /*e2a0*/  SHF.R.U64 R47, R8, 0x10, R9.reuse ;  /* 0x00000010082f7819 */ /* 0x100fe20000001209 */
[--C-:B------:R-:W-:Y:S01]  /*e2b0*/  IMAD.MOV.U32 R21, RZ, RZ, R9.reuse ;  /* 0x000000ffff157224 */ /* 0x100fe200078e0009 */
[----:B------:R-:W-:Y:S01]  /*e2c0*/  SHF.R.U32.HI R48, RZ, 0x10, R9 ;  /* 0x00000010ff307819 */ /* 0x000fe20000011609 */
[----:B------:R-:W-:Y:S01]  /*e2d0*/  IMAD.MOV.U32 R20, RZ, RZ, R12 ;  /* 0x000000ffff147224 */ /* 0x000fe200078e000c */
[----:B------:R-:W-:Y:S01]  /*e2e0*/  MOV R35, R10 ;  /* 0x0000000a00237202 */ /* 0x000fe20000000f00 */
[----:B------:R-:W-:Y:S01]  /*e2f0*/  IMAD.MOV.U32 R34, RZ, RZ, R14 ;  /* 0x000000ffff227224 */ /* 0x000fe200078e000e */
[----:B------:R-:W-:Y:S01]  /*e300*/  SHF.R.U64 R49, R10, 0x10, R11 ;  /* 0x000000100a317819 */ /* 0x000fe2000000120b */
[----:B------:R-:W-:Y:S01]  /*e310*/  IMAD.MOV.U32 R36, RZ, RZ, R15 ;  /* 0x000000ffff247224 */ /* 0x000fe200078e000f */
[----:B------:R-:W-:Y:S01]  /*e320*/  MOV R32, R13 ;  /* 0x0000000d00207202 */ /* 0x000fe20000000f00 */
[----:B------:R-:W-:Y:S01]  /*e330*/  IMAD.MOV.U32 R38, RZ, RZ, R25 ;  /* 0x000000ffff267224 */ /* 0x000fe200078e0019 */
[----:B------:R-:W-:Y:S01]  /*e340*/  SHF.R.U64 R40, R12, 0x10, R13 ;  /* 0x000000100c287819 */ /* 0x000fe2000000120d */
[----:B------:R-:W-:Y:S01]  /*e350*/  IMAD.MOV.U32 R8, RZ, RZ, R11 ;  /* 0x000000ffff087224 */ /* 0x000fe200078e000b */
[----:B------:R-:W-:Y:S01]  /*e360*/  SHF.R.U32.HI R41, RZ, 0x10, R13 ;  /* 0x00000010ff297819 */ /* 0x000fe2000001160d */
[----:B------:R-:W-:Y:S01]  /*e370*/  IMAD.MOV.U32 R9, RZ, RZ, R4 ;  /* 0x000000ffff097224 */ /* 0x000fe200078e0004 */
[----:B------:R-:W-:-:S02]  /*e380*/  SHF.R.U64 R42, R14, 0x10, R15 ;  /* 0x000000100e2a7819 */ /* 0x000fc4000000120f */
[----:B------:R-:W-:Y:S02]  /*e390*/  SHF.R.U32.HI R43, RZ, 0x10, R15 ;  /* 0x00000010ff2b7819 */ /* 0x000fe4000001160f */
[----:B------:R-:W-:Y:S02]  /*e3a0*/  SHF.R.U32.HI R45, RZ, 0x10, R25 ;  /* 0x00000010ff2d7819 */ /* 0x000fe40000011619 */
[----:B------:R-:W-:Y:S02]  /*e3b0*/  MOV R39, R27 ;  /* 0x0000001b00277202 */ /* 0x000fe40000000f00 */
[--C-:B------:R-:W-:Y:S02]  /*e3c0*/  SHF.R.U64 R26, R26, 0x10, R27.reuse ;  /* 0x000000101a1a7819 */ /* 0x100fe4000000121b */
[----:B------:R-:W-:Y:S02]  /*e3d0*/  SHF.R.U32.HI R46, RZ, 0x10, R27 ;  /* 0x00000010ff2e7819 */ /* 0x000fe4000001161b */
[----:B------:R-:W-:-:S02]  /*e3e0*/  SHF.R.U32.HI R50, RZ, 0x10, R11 ;  /* 0x00000010ff327819 */ /* 0x000fc4000001160b */
[----:B------:R-:W-:Y:S02]  /*e3f0*/  MOV R10, R5 ;  /* 0x00000005000a7202 */ /* 0x000fe40000000f00 */
[--C-:B------:R-:W-:Y:S02]  /*e400*/  SHF.R.U64 R51, R4, 0x10, R5.reuse ;  /* 0x0000001004337819 */ /* 0x100fe40000001205 */
[----:B------:R-:W-:Y:S01]  /*e410*/  SHF.R.U32.HI R52, RZ, 0x10, R5 ;  /* 0x00000010ff347819 */ /* 0x000fe20000011605 */
[----:B------:R-:W-:Y:S06]  /*e420*/  BRA.DIV UR4, `(.L_x_621) ;  /* 0x0000016e04ac7947 */ /* 0x000fec000b800000 */
.L_x_805:
[----:B------:R-:W2:Y:S01]  /*e430*/  LDL R5, [R1+0x70] ;  /* 0x0000700001057983 */ /* 0x000ea20000100800 */
[----:B------:R-:W-:Y:S01]  /*e440*/  UMOV UR4, 0xffffffff ;  /* 0xffffffff00047882 */ /* 0x000fe20000000000 */
[----:B--2---:R-:W-:Y:S02]  /*e450*/  LEA.HI R4, R5, R5, RZ, 0x1 ;  /* 0x0000000505047211 */ /* 0x004fe400078f08ff */
[----:B------:R-:W-:Y:S05]  /*e460*/  BRA.DIV UR4, `(.L_x_622) ;  /* 0x0000016e04c47947 */ /* 0x000fea000b800000 */
.L_x_808:
[----:B------:R-:W-:Y:S01]  /*e470*/  UMOV UR4, 0xffffffff ;  /* 0xffffffff00047882 */ /* 0x000fe20000000000 */
[----:B------:R-:W-:Y:S02]  /*e480*/  LOP3.LUT R4, R4, 0xfffffffe, RZ, 0xc0, !PT ;  /* 0xfffffffe04047812 */ /* 0x000fe400078ec0ff */
[----:B------:R-:W-:Y:S05]  /*e490*/  BRA.DIV UR4, `(.L_x_623) ;  /* 0x0000016e04e07947 */ /* 0x000fea000b800000 */
.L_x_811:
[----:B------:R-:W-:Y:S01]  /*e4a0*/  UMOV UR4, 0xffffffff ;  /* 0xffffffff00047882 */ /* 0x000fe20000000000 */
[----:B------:R-:W-:Y:S02]  /*e4b0*/  IMAD.IADD R4, R5, 0x1, -R4 ;  /* 0x0000000105047824 */ /* 0x000fe400078e0a04 */
[----:B------:R-:W-:Y:S05]  /*e4c0*/  BRA.DIV UR4, `(.L_x_624) ;  /* 0x0000016e04fc7947 */ /* 0x000fea000b800000 */
.L_x_814:
[----:B------:R-:W-:Y:S01]  /*e4d0*/  SHF.L.U32 R5, R4, 0x1f, RZ ;  /* 0x0000001f04057819 */ /* 0x000fe200000006ff */
[----:B------:R-:W-:Y:S01]  /*e4e0*/  IMAD.MOV.U32 R25, RZ, RZ, R6 ;  /* 0x000000ffff197224 */ /* 0x000fe200078e0006 */
[----:B------:R-:W-:Y:S01]  /*e4f0*/  MOV R4, R7 ;  /* 0x0000000700047202 */ /* 0x000fe20000000f00 */
[----:B------:R-:W-:Y:S01]  /*e500*/  BSSY B1, `(.L_x_625) ;  /* 0x0000017000017945 */ /* 0x000fe20003800000 */
[----:B------:R-:W0:Y:S01]  /*e510*/  SYNCS.PHASECHK.TRANS64.TRYWAIT P0, [R16+URZ+0x38800], R5 ;  /* 0x03880005100075a7 */ /* 0x000e22000800017f */
[----:B------:R-:W-:Y:S02]  /*e520*/  SHF.R.U64 R6, R6, 0x10, R7 ;  /* 0x0000001006067819 */ /* 0x000fe40000001207 */
[----:B------:R-:W-:Y:S02]  /*e530*/  SHF.R.S32.HI R28, RZ, 0x1f, R213 ;  /* 0x0000001fff1c7819 */ /* 0x000fe400000114d5 */
[----:B------:R-:W-:Y:S02]  /*e540*/  PRMT R27, R20, 0x5410, R32 ;  /* 0x00005410141b7816 */ /* 0x000fe40000000020 */
[----:B------:R-:W-:-:S02]  /*e550*/  PRMT R31, R34, 0x5410, R36 ;  /* 0x00005410221f7816 */ /* 0x000fc40000000024 */
[----:B------:R-:W-:Y:S02]  /*e560*/  PRMT R15, R24, 0x5410, R39 ;  /* 0x00005410180f7816 */ /* 0x000fe40000000027 */
[----:B------:R-:W-:Y:S02]  /*e570*/  PRMT R20, R26, 0x5410, R46 ;  /* 0x000054101a147816 */ /* 0x000fe4000000002e */
[----:B------:R-:W-:Y:S02]  /*e580*/  PRMT R33, R33, 0x5410, R21 ;  /* 0x0000541021217816 */ /* 0x000fe40000000015 */
[----:B------:R-:W-:Y:S02]  /*e590*/  SHF.R.U32.HI R7, RZ, 0x10, R7 ;  /* 0x00000010ff077819 */ /* 0x000fe40000011607 */
        /* <DEDUP_REMOVED lines=11> */
[----:B------:R-:W-:Y:S01]  /*e650*/  LEA.HI R30, R28, R213, RZ, 0x3 ;  /* 0x000000d51c1e7211 */ /* 0x000fe200078f18ff */
[----:B0-----:R-:W-:Y:S06]  /*e660*/  @!P0 BRA `(.L_x_626) ;  /* 0x0000016c00bc8947 */ /* 0x001fec0003800000 */
.L_x_815:
[----:B------:R-:W-:Y:S05]  /*e670*/  BSYNC B1 ;  /* 0x0000000000017941 */ /* 0x000fea0003800000 */
.L_x_625:
[----:B------:R-:W-:Y:S01]  /*e680*/  BSSY B1, `(.L_x_627) ;  /* 0x00000bf000017945 */ /* 0x000fe20003800000 */
[----:B------:R-:W-:Y:S02]  /*e690*/  PRMT R26, R26, 0x5410, R7 ;  /* 0x000054101a1a7816 */ /* 0x000fe40000000007 */
[----:B------:R-:W-:Y:S01]  /*e6a0*/  SHF.R.S32.HI R12, RZ, 0x3, R30 ;  /* 0x00000003ff0c7819 */ /* 0x000fe2000001141e */
[----:B------:R-:W-:Y:S06]  /*e6b0*/  @P1 BRA `(.L_x_628) ;  /* 0x0000000800ec1947 */ /* 0x000fec0003800000 */
[----:B------:R-:W1:Y:S01]  /*e6c0*/  LDC R59, c[0x0][0x3d4] ;  /* 0x0000f500ff3b7b82 */ /* 0x000e620000000800 */
[----:B------:R-:W-:Y:S01]  /*e6d0*/  BSSY B2, `(.L_x_629) ;  /* 0x000005a000027945 */ /* 0x000fe20003800000 */
[-C--:B-1----:R-:W-:Y:S02]  /*e6e0*/  ISETP.GE.AND P0, PT, R212, R59.reuse, PT ;  /* 0x0000003bd400720c */ /* 0x082fe40003f06270 */
[----:B------:R-:W-:-:S11]  /*e6f0*/  ISETP.GE.AND P1, PT, R213, R59, PT ;  /* 0x0000003bd500720c */ /* 0x000fd60003f26270 */
[----:B------:R-:W-:Y:S05]  /*e700*/  @P0 BRA `(.L_x_630) ;  /* 0x0000000400580947 */ /* 0x000fea0003800000 */
[----:B------:R-:W-:Y:S01]  /*e710*/  LEA.HI R4, R59, R220, RZ, 0x1d ;  /* 0x000000dc3b047211 */ /* 0x000fe200078fe8ff */
[----:B------:R-:W-:Y:S02]  /*e720*/  HADD2.F32 R49, -RZ, R33.H0_H0 ;  /* 0x20000021ff317230 */ /* 0x000fe40000004100 */
[----:B------:R-:W-:Y:S01]  /*e730*/  HADD2.F32 R47, -RZ, R27.H0_H0 ;  /* 0x2000001bff2f7230 */ /* 0x000fe20000004100 */
[----:B0-----:R-:W-:Y:S01]  /*e740*/  SHF.R.S32.HI R5, RZ, 0x1f, R4 ;  /* 0x0000001fff057819 */ /* 0x001fe20000011404 */
[----:B------:R-:W-:Y:S02]  /*e750*/  IMAD.SHL.U32 R6, R4, 0x8, RZ ;  /* 0x0000000804067824 */ /* 0x000fe400078e00ff */
[----:B------:R-:W-:Y:S01]  /*e760*/  HADD2.F32 R51, -RZ, R34.H0_H0 ;  /* 0x20000022ff337230 */ /* 0x000fe20000004100 */
[----:B------:R-:W-:Y:S02]  /*e770*/  LEA.HI R4, R5, R4, RZ, 0x3 ;  /* 0x0000000405047211 */ /* 0x000fe400078f18ff */
[----:B------:R-:W-:-:S03]  /*e780*/  LOP3.LUT R5, R235, 0x38, R6, 0xf8, !PT ;  /* 0x00000038eb057812 */ /* 0x000fc600078ef806 */
[----:B------:R-:W-:Y:S01]  /*e790*/  IMAD.SHL.U32 R4, R4, 0x400, RZ ;  /* 0x0000040004047824 */ /* 0x000fe200078e00ff */
[----:B------:R-:W-:-:S04]  /*e7a0*/  LOP3.LUT R9, R5, R236, RZ, 0x3c, !PT ;  /* 0x000000ec05097212 */ /* 0x000fc800078e3cff */
[----:B------:R-:W-:Y:S02]  /*e7b0*/  LOP3.LUT R8, R4, 0x7fffe000, RZ, 0xc0, !PT ;  /* 0x7fffe00004087812 */ /* 0x000fe400078ec0ff */
[----:B------:R-:W0:Y:S02]  /*e7c0*/  LDS.128 R4, [R3] ;  /* 0x0000000003047984 */ /* 0x000e240000000c00 */
[----:B------:R-:W-:-:S04]  /*e7d0*/  IADD3 R9, R9, R8, R237 ;  /* 0x0000000809097210 */ /* 0x000fc80007ffe0ed */
[----:B------:R-:W-:-:S05]  /*e7e0*/  LEA R37, R9, R16, 0x1 ;  /* 0x0000001009257211 */ /* 0x000fca00078e08ff */
[----:B------:R-:W1:Y:S01]  /*e7f0*/  LDS.128 R8, [R37+0x14400] ;  /* 0x0144000025087984 */ /* 0x000e620000000c00 */
[--C-:B0-----:R-:W-:Y:S02]  /*e800*/  HADD2.F32 R38, -RZ, R4.reuse.H0_H0 ;  /* 0x20000004ff267230 */ /* 0x101fe40000004100 */
[----:B------:R-:W-:Y:S02]  /*e810*/  HADD2.F32 R4, -RZ, R4.H1_H1 ;  /* 0x30000004ff047230 */ /* 0x000fe40000004100 */
[--C-:B------:R-:W-:Y:S02]  /*e820*/  HADD2.F32 R39, -RZ, R5.reuse.H0_H0 ;  /* 0x20000005ff277230 */ /* 0x100fe40000004100 */
[----:B------:R-:W-:Y:S02]  /*e830*/  HADD2.F32 R5, -RZ, R5.H1_H1 ;  /* 0x30000005ff057230 */ /* 0x000fe40000004100 */
[--C-:B------:R-:W-:Y:S02]  /*e840*/  HADD2.F32 R40, -RZ, R6.reuse.H0_H0 ;  /* 0x20000006ff287230 */ /* 0x100fe40000004100 */
[----:B------:R-:W-:-:S02]  /*e850*/  HADD2.F32 R6, -RZ, R6.H1_H1 ;  /* 0x30000006ff067230 */ /* 0x000fc40000004100 */
[--C-:B-1----:R-:W-:Y:S02]  /*e860*/  HADD2.F32 R42, -RZ, R8.reuse.H0_H0 ;  /* 0x20000008ff2a7230 */ /* 0x102fe40000004100 */
[----:B------:R-:W-:Y:S02]  /*e870*/  HADD2.F32 R8, -RZ, R8.H1_H1 ;  /* 0x30000008ff087230 */ /* 0x000fe40000004100 */
[----:B------:R-:W-:Y:S02]  /*e880*/  HADD2.F32 R43, -RZ, R9.H0_H0 ;  /* 0x20000009ff2b7230 */ /* 0x000fe40000004100 */
[C---:B------:R-:W-:Y:S01]  /*e890*/  FMUL.FTZ R53, R42.reuse, R49 ;  /* 0x000000312a357220 */ /* 0x040fe20000410000 */
[----:B------:R-:W-:Y:S01]  /*e8a0*/  FMUL.FTZ R55, R42, R47 ;  /* 0x0000002f2a377220 */ /* 0x000fe20000410000 */
[----:B------:R-:W-:Y:S02]  /*e8b0*/  HADD2.F32 R42, -RZ, R33.H1_H1 ;  /* 0x30000021ff2a7230 */ /* 0x000fe40000004100 */
[----:B------:R-:W-:Y:S01]  /*e8c0*/  FMUL.FTZ R57, R8, R51 ;  /* 0x0000003308397220 */ /* 0x000fe20000410000 */
[----:B------:R-:W-:Y:S01]  /*e8d0*/  FFMA.FTZ R53, R38, R47, -R53 ;  /* 0x0000002f26357223 */ /* 0x000fe20000010835 */
[----:B------:R-:W-:-:S02]  /*e8e0*/  HADD2.F32 R47, -RZ, R29.H0_H0 ;  /* 0x2000001dff2f7230 */ /* 0x000fc40000004100 */
[----:B------:R-:W-:Y:S01]  /*e8f0*/  FFMA.FTZ R55, R38, R49, R55 ;  /* 0x0000003126377223 */ /* 0x000fe20000010037 */
[----:B------:R-:W-:Y:S02]  /*e900*/  HADD2.F32 R38, -RZ, R27.H1_H1 ;  /* 0x3000001bff267230 */ /* 0x000fe40000004100 */
[C---:B------:R-:W-:Y:S01]  /*e910*/  FMUL.FTZ R50, R43.reuse, R42 ;  /* 0x0000002a2b327220 */ /* 0x040fe20000410000 */
[----:B------:R-:W-:Y:S02]  /*e920*/  HADD2.F32 R9, -RZ, R9.H1_H1 ;  /* 0x30000009ff097230 */ /* 0x000fe40000004100 */
[-C--:B------:R-:W-:Y:S01]  /*e930*/  FMUL.FTZ R49, R8, R47.reuse ;  /* 0x0000002f08317220 */ /* 0x080fe20000410000 */
[C---:B------:R-:W-:Y:S01]  /*e940*/  FFMA.FTZ R46, R4.reuse, R47, -R57 ;  /* 0x0000002f042e7223 */ /* 0x040fe20000010839 */
[----:B------:R-:W-:Y:S01]  /*e950*/  FMUL.FTZ R43, R43, R38 ;  /* 0x000000262b2b7220 */ /* 0x000fe20000410000 */
[----:B------:R-:W-:Y:S02]  /*e960*/  HADD2.F32 R8, -RZ, R34.H1_H1 ;  /* 0x30000022ff087230 */ /* 0x000fe40000004100 */
[----:B------:R-:W-:Y:S01]  /*e970*/  FFMA.FTZ R48, R4, R51, R49 ;  /* 0x0000003304307223 */ /* 0x000fe20000010031 */
[----:B------:R-:W-:-:S02]  /*e980*/  HADD2.F32 R4, -RZ, R29.H1_H1 ;  /* 0x3000001dff047230 */ /* 0x000fc40000004100 */
[C---:B------:R-:W-:Y:S01]  /*e990*/  FFMA.FTZ R42, R39.reuse, R42, R43 ;  /* 0x0000002a272a7223 */ /* 0x040fe2000001002b */
[--C-:B------:R-:W-:Y:S02]  /*e9a0*/  HADD2.F32 R44, -RZ, R10.reuse.H0_H0 ;  /* 0x2000000aff2c7230 */ /* 0x100fe40000004100 */
[----:B------:R-:W-:Y:S01]  /*e9b0*/  FFMA.FTZ R50, R39, R38, -R50 ;  /* 0x0000002627327223 */ /* 0x000fe20000010832 */
[----:B------:R-:W-:Y:S02]  /*e9c0*/  HADD2.F32 R43, -RZ, R35.H0_H0 ;  /* 0x20000023ff2b7230 */ /* 0x000fe40000004100 */
[C---:B------:R-:W-:Y:S01]  /*e9d0*/  FMUL.FTZ R38, R9.reuse, R8 ;  /* 0x0000000809267220 */ /* 0x040fe20000410000 */
[----:B------:R-:W-:Y:S02]  /*e9e0*/  HADD2.F32 R39, -RZ, R31.H0_H0 ;  /* 0x2000001fff277230 */ /* 0x000fe40000004100 */
[----:B------:R-:W-:Y:S01]  /*e9f0*/  FMUL.FTZ R52, R9, R4 ;  /* 0x0000000409347220 */ /* 0x000fe20000410000 */
[----:B------:R-:W-:-:S02]  /*ea00*/  HADD2.F32 R10, -RZ, R10.H1_H1 ;  /* 0x3000000aff0a7230 */ /* 0x000fc40000004100 */
[C---:B------:R-:W-:Y:S01]  /*ea10*/  FMUL.FTZ R57, R44.reuse, R43 ;  /* 0x0000002b2c397220 */ /* 0x040fe20000410000 */
[----:B------:R-:W-:Y:S02]  /*ea20*/  HADD2.F32 R47, -RZ, R36.H0_H0 ;  /* 0x20000024ff2f7230 */ /* 0x000fe40000004100 */
[C---:B------:R-:W-:Y:S01]  /*ea30*/  FFMA.FTZ R49, R5.reuse, R4, -R38 ;  /* 0x0000000405317223 */ /* 0x040fe20000010826 */
[----:B------:R-:W-:Y:S02]  /*ea40*/  HADD2.F32 R9, -RZ, R32.H0_H0 ;  /* 0x20000020ff097230 */ /* 0x000fe40000004100 */
[-C--:B------:R-:W-:Y:S01]  /*ea50*/  FMUL.FTZ R44, R44, R39.reuse ;  /* 0x000000272c2c7220 */ /* 0x080fe20000410000 */
[----:B------:R-:W-:Y:S01]  /*ea60*/  FFMA.FTZ R51, R5, R8, R52 ;  /* 0x0000000805337223 */ /* 0x000fe20000010034 */
[----:B------:R-:W-:Y:S01]  /*ea70*/  FFMA.FTZ R57, R40, R39, -R57 ;  /* 0x0000002728397223 */ /* 0x000fe20000010839 */
[--C-:B------:R-:W-:Y:S02]  /*ea80*/  HADD2.F32 R45, -RZ, R11.reuse.H0_H0 ;  /* 0x2000000bff2d7230 */ /* 0x100fe40000004100 */
[C---:B------:R-:W-:Y:S01]  /*ea90*/  FMUL.FTZ R5, R10.reuse, R47 ;  /* 0x0000002f0a057220 */ /* 0x040fe20000410000 */
[----:B------:R-:W-:Y:S01]  /*eaa0*/  FMUL.FTZ R39, R10, R9 ;  /* 0x000000090a277220 */ /* 0x000fe20000410000 */
[----:B------:R-:W-:-:S02]  /*eab0*/  HADD2.F32 R11, -RZ, R11.H1_H1 ;  /* 0x3000000bff0b7230 */ /* 0x000fc40000004100 */
[----:B------:R-:W-:Y:S01]  /*eac0*/  FFMA.FTZ R44, R40, R43, R44 ;  /* 0x0000002b282c7223 */ /* 0x000fe2000001002c */
[----:B------:R-:W-:Y:S02]  /*ead0*/  HADD2.F32 R10, -RZ, R35.H1_H1 ;  /* 0x30000023ff0a7230 */ /* 0x000fe40000004100 */
[C---:B------:R-:W-:Y:S01]  /*eae0*/  FFMA.FTZ R40, R6.reuse, R9, -R5 ;  /* 0x0000000906287223 */ /* 0x040fe20000010805 */
[----:B------:R-:W-:Y:S02]  /*eaf0*/  HADD2.F32 R38, -RZ, R36.H1_H1 ;  /* 0x30000024ff267230 */ /* 0x000fe40000004100 */
[----:B------:R-:W-:Y:S01]  /*eb00*/  FFMA.FTZ R39, R6, R47, R39 ;  /* 0x0000002f06277223 */ /* 0x000fe20000010027 */
[----:B------:R-:W-:Y:S02]  /*eb10*/  HADD2.F32 R4, -RZ, R31.H1_H1 ;  /* 0x3000001fff047230 */ /* 0x000fe40000004100 */
[----:B------:R-:W-:Y:S01]  /*eb20*/  FMUL.FTZ R6, R45, R10 ;  /* 0x0000000a2d067220 */ /* 0x000fe20000410000 */
[----:B------:R-:W-:-:S02]  /*eb30*/  HADD2.F32 R8, -RZ, R32.H1_H1 ;  /* 0x30000020ff087230 */ /* 0x000fc40000004100 */
[----:B------:R-:W-:Y:S01]  /*eb40*/  FMUL.FTZ R52, R11, R38 ;  /* 0x000000260b347220 */ /* 0x000fe20000410000 */
[--C-:B------:R-:W-:Y:S02]  /*eb50*/  HADD2.F32 R41, -RZ, R7.reuse.H0_H0 ;  /* 0x20000007ff297230 */ /* 0x100fe40000004100 */
[----:B------:R-:W-:Y:S01]  /*eb60*/  FMUL.FTZ R45, R45, R4 ;  /* 0x000000042d2d7220 */ /* 0x000fe20000410000 */
[----:B------:R-:W-:Y:S02]  /*eb70*/  HADD2.F32 R7, -RZ, R7.H1_H1 ;  /* 0x30000007ff077230 */ /* 0x000fe40000004100 */
[----:B------:R-:W-:Y:S01]  /*eb80*/  FMUL.FTZ R5, R11, R8 ;  /* 0x000000080b057220 */ /* 0x000fe20000410000 */
[----:B------:R-:W-:Y:S01]  /*eb90*/  F2FP.F16.F32.PACK_AB R9, R51, R42 ;  /* 0x0000002a3309723e */ /* 0x000fe200000000ff */
[C---:B------:R-:W-:Y:S01]  /*eba0*/  FFMA.FTZ R11, R41.reuse, R4, -R6 ;  /* 0x00000004290b7223 */ /* 0x040fe20000010806 */
[----:B------:R-:W-:Y:S01]  /*ebb0*/  FFMA.FTZ R45, R41, R10, R45 ;  /* 0x0000000a292d7223 */ /* 0x000fe2000001002d */
[C---:B------:R-:W-:Y:S01]  /*ebc0*/  FFMA.FTZ R52, R7.reuse, R8, -R52 ;  /* 0x0000000807347223 */ /* 0x040fe20000010834 */
[----:B------:R-:W-:Y:S01]  /*ebd0*/  FFMA.FTZ R38, R7, R38, R5 ;  /* 0x0000002607267223 */ /* 0x000fe20000010005 */
[----:B------:R-:W-:-:S02]  /*ebe0*/  F2FP.F16.F32.PACK_AB R4, R46, R53 ;  /* 0x000000352e04723e */ /* 0x000fc400000000ff */
[----:B------:R-:W-:Y:S02]  /*ebf0*/  F2FP.F16.F32.PACK_AB R5, R49, R50 ;  /* 0x000000323105723e */ /* 0x000fe400000000ff */
[----:B------:R-:W-:Y:S02]  /*ec00*/  F2FP.F16.F32.PACK_AB R6, R40, R57 ;  /* 0x000000392806723e */ /* 0x000fe400000000ff */
[----:B------:R-:W-:Y:S02]  /*ec10*/  F2FP.F16.F32.PACK_AB R7, R52, R11 ;  /* 0x0000000b3407723e */ /* 0x000fe400000000ff */
[----:B------:R-:W-:Y:S02]  /*ec20*/  F2FP.F16.F32.PACK_AB R8, R48, R55 ;  /* 0x000000373008723e */ /* 0x000fe400000000ff */
[----:B------:R-:W-:Y:S01]  /*ec30*/  F2FP.F16.F32.PACK_AB R10, R39, R44 ;  /* 0x0000002c270a723e */ /* 0x000fe200000000ff */
[----:B------:R1:W-:Y:S01]  /*ec40*/  STS.128 [R3], R4 ;  /* 0x0000000403007388 */ /* 0x0003e20000000c00 */
[----:B------:R-:W-:-:S05]  /*ec50*/  F2FP.F16.F32.PACK_AB R11, R38, R45 ;  /* 0x0000002d260b723e */ /* 0x000fca00000000ff */
[----:B------:R1:W-:Y:S02]  /*ec60*/  STS.128 [R37+0x14400], R8 ;  /* 0x0144000825007388 */ /* 0x0003e40000000c00 */
.L_x_630:
[----:B------:R-:W-:Y:S05]  /*ec70*/  BSYNC B2 ;  /* 0x0000000000027941 */ /* 0x000fea0003800000 */
.L_x_629:
[----:B------:R-:W-:Y:S05]  /*ec80*/  @P1 BRA `(.L_x_628) ;  /* 0x0000000400781947 */ /* 0x000fea0003800000 */
[----:B-1----:R-:W2:Y:S01]  /*ec90*/  LDL R7, [R1+0x6c] ;  /* 0x00006c0001077983 */ /* 0x002ea20000100800 */
[----:B------:R-:W-:Y:S01]  /*eca0*/  LEA.HI R4, R28, R213, RZ, 0x6 ;  /* 0x000000d51c047211 */ /* 0x000fe200078f30ff */
[----:B------:R-:W-:Y:S01]  /*ecb0*/  HADD2.F32 R46, -RZ, R13.H0_H0 ;  /* 0x2000000dff2e7230 */ /* 0x000fe20000004100 */
[----:B------:R-:W-:Y:S01]  /*ecc0*/  LEA.HI R3, R59, R12, RZ, 0x1d ;  /* 0x0000000c3b037211 */ /* 0x000fe200078fe8ff */
[--C-:B------:R-:W-:Y:S01]  /*ecd0*/  HADD2.F32 R48, -RZ, R21.reuse.H0_H0 ;  /* 0x20000015ff307230 */ /* 0x100fe20000004100 */
[----:B0-----:R-:W-:Y:S01]  /*ece0*/  LOP3.LUT R5, R235, 0x38, R30, 0xf8, !PT ;  /* 0x00000038eb057812 */ /* 0x001fe200078ef81e */
[----:B------:R-:W-:Y:S01]  /*ecf0*/  IMAD.SHL.U32 R4, R4, 0x80, RZ ;  /* 0x0000008004047824 */ /* 0x000fe200078e00ff */
[----:B------:R-:W-:Y:S01]  /*ed00*/  SHF.R.S32.HI R6, RZ, 0x1f, R3 ;  /* 0x0000001fff067819 */ /* 0x000fe20000011403 */
[----:B------:R-:W-:Y:S01]  /*ed10*/  HADD2.F32 R45, -RZ, R24.H0_H0 ;  /* 0x20000018ff2d7230 */ /* 0x000fe20000004100 */
[----:B------:R-:W-:Y:S01]  /*ed20*/  LOP3.LUT R5, R5, R236, RZ, 0x3c, !PT ;  /* 0x000000ec05057212 */ /* 0x000fe200078e3cff */
[----:B------:R-:W-:Y:S01]  /*ed30*/  HADD2.F32 R47, -RZ, R21.H1_H1 ;  /* 0x30000015ff2f7230 */ /* 0x000fe20000004100 */
[----:B------:R-:W-:Y:S01]  /*ed40*/  LOP3.LUT R8, R4, 0xffffe000, RZ, 0xc0, !PT ;  /* 0xffffe00004087812 */ /* 0x000fe200078ec0ff */
[----:B------:R-:W-:Y:S01]  /*ed50*/  IMAD.SHL.U32 R4, R3, 0x8, RZ ;  /* 0x0000000803047824 */ /* 0x000fe200078e00ff */
[----:B------:R-:W-:-:S02]  /*ed60*/  LEA.HI R6, R6, R3, RZ, 0x3 ;  /* 0x0000000306067211 */ /* 0x000fc400078f18ff */
[----:B------:R-:W-:Y:S02]  /*ed70*/  IADD3 R5, R5, R8, R237 ;  /* 0x0000000805057210 */ /* 0x000fe40007ffe0ed */
[----:B------:R-:W-:Y:S02]  /*ed80*/  LOP3.LUT R3, R235, 0x38, R4, 0xf8, !PT ;  /* 0x00000038eb037812 */ /* 0x000fe400078ef804 */
[----:B------:R-:W-:Y:S02]  /*ed90*/  SHF.L.U32 R6, R6, 0xa, RZ ;  /* 0x0000000a06067819 */ /* 0x000fe400000006ff */
[----:B------:R-:W-:Y:S02]  /*eda0*/  LOP3.LUT R3, R3, R236, RZ, 0x3c, !PT ;  /* 0x000000ec03037212 */ /* 0x000fe400078e3cff */
[----:B------:R-:W-:-:S04]  /*edb0*/  LOP3.LUT R8, R6, 0x7fffe000, RZ, 0xc0, !PT ;  /* 0x7fffe00006087812 */ /* 0x000fc800078ec0ff */
[----:B------:R-:W-:-:S05]  /*edc0*/  IADD3 R3, R3, R8, R237 ;  /* 0x0000000803037210 */ /* 0x000fca0007ffe0ed */
[----:B------:R-:W-:-:S05]  /*edd0*/  IMAD R3, R3, 0x2, R16 ;  /* 0x0000000203037824 */ /* 0x000fca00078e0210 */
[----:B------:R-:W0:Y:S02]  /*ede0*/  LDS.128 R8, [R3+0x14400] ;  /* 0x0144000003087984 */ /* 0x000e240000000c00 */
[--C-:B0-----:R-:W-:Y:S02]  /*edf0*/  HADD2.F32 R41, -RZ, R8.reuse.H0_H0 ;  /* 0x20000008ff297230 */ /* 0x101fe40000004100 */
[----:B------:R-:W-:Y:S02]  /*ee00*/  HADD2.F32 R8, -RZ, R8.H1_H1 ;  /* 0x30000008ff087230 */ /* 0x000fe40000004100 */
[----:B------:R-:W-:Y:S02]  /*ee10*/  HADD2.F32 R42, -RZ, R9.H0_H0 ;  /* 0x20000009ff2a7230 */ /* 0x000fe40000004100 */
[C---:B------:R-:W-:Y:S01]  /*ee20*/  FMUL.FTZ R50, R41.reuse, R48 ;  /* 0x0000003029327220 */ /* 0x040fe20000410000 */
[----:B------:R-:W-:Y:S01]  /*ee30*/  FMUL.FTZ R52, R41, R46 ;  /* 0x0000002e29347220 */ /* 0x000fe20000410000 */
[----:B------:R-:W-:-:S02]  /*ee40*/  HADD2.F32 R41, -RZ, R14.H0_H0 ;  /* 0x2000000eff297230 */ /* 0x000fc40000004100 */
[C---:B------:R-:W-:Y:S01]  /*ee50*/  FMUL.FTZ R49, R8.reuse, R45 ;  /* 0x0000002d08317220 */ /* 0x040fe20000410000 */
[----:B------:R-:W-:Y:S02]  /*ee60*/  HADD2.F32 R9, -RZ, R9.H1_H1 ;  /* 0x30000009ff097230 */ /* 0x000fe40000004100 */
[--C-:B------:R-:W-:Y:S02]  /*ee70*/  HADD2.F32 R43, -RZ, R10.reuse.H0_H0 ;  /* 0x2000000aff2b7230 */ /* 0x100fe40000004100 */
[----:B------:R-:W-:Y:S01]  /*ee80*/  FMUL.FTZ R51, R8, R41 ;  /* 0x0000002908337220 */ /* 0x000fe20000410000 */
[----:B------:R-:W-:Y:S02]  /*ee90*/  HADD2.F32 R8, -RZ, R15.H0_H0 ;  /* 0x2000000fff087230 */ /* 0x000fe40000004100 */
[----:B------:R-:W-:Y:S02]  /*eea0*/  HADD2.F32 R10, -RZ, R10.H1_H1 ;  /* 0x3000000aff0a7230 */ /* 0x000fe40000004100 */
[----:B------:R-:W-:-:S02]  /*eeb0*/  HADD2.F32 R44, -RZ, R11.H0_H0 ;  /* 0x2000000bff2c7230 */ /* 0x000fc40000004100 */
[----:B------:R-:W-:Y:S02]  /*eec0*/  HADD2.F32 R11, -RZ, R11.H1_H1 ;  /* 0x3000000bff0b7230 */ /* 0x000fe40000004100 */
[----:B--2---:R-:W-:-:S05]  /*eed0*/  IMAD R53, R5, 0x2, R7 ;  /* 0x0000000205357824 */ /* 0x004fca00078e0207 */
[----:B------:R-:W0:Y:S02]  /*eee0*/  LDS.128 R4, [R53] ;  /* 0x0000000035047984 */ /* 0x000e240000000c00 */
[--C-:B0-----:R-:W-:Y:S02]  /*eef0*/  HADD2.F32 R37, -RZ, R4.reuse.H0_H0 ;  /* 0x20000004ff257230 */ /* 0x101fe40000004100 */
[----:B------:R-:W-:Y:S02]  /*ef00*/  HADD2.F32 R4, -RZ, R4.H1_H1 ;  /* 0x30000004ff047230 */ /* 0x000fe40000004100 */
[----:B------:R-:W-:Y:S02]  /*ef10*/  HADD2.F32 R38, -RZ, R5.H0_H0 ;  /* 0x20000005ff267230 */ /* 0x000fe40000004100 */
[C---:B------:R-:W-:Y:S01]  /*ef20*/  FFMA.FTZ R50, R37.reuse, R46, -R50 ;  /* 0x0000002e25327223 */ /* 0x040fe20000010832 */
[----:B------:R-:W-:Y:S01]  /*ef30*/  FFMA.FTZ R52, R37, R48, R52 ;  /* 0x0000003025347223 */ /* 0x000fe20000010034 */
[----:B------:R-:W-:-:S02]  /*ef40*/  HADD2.F32 R37, -RZ, R13.H1_H1 ;  /* 0x3000000dff257230 */ /* 0x000fc40000004100 */
[----:B------:R-:W-:Y:S01]  /*ef50*/  FFMA.FTZ R49, R4, R41, -R49 ;  /* 0x0000002904317223 */ /* 0x000fe20000010831 */
[----:B------:R-:W-:Y:S01]  /*ef60*/  FMUL.FTZ R41, R42, R47 ;  /* 0x0000002f2a297220 */ /* 0x000fe20000410000 */
[----:B------:R-:W-:Y:S02]  /*ef70*/  HADD2.F32 R46, -RZ, R24.H1_H1 ;  /* 0x30000018ff2e7230 */ /* 0x000fe40000004100 */
[----:B------:R-:W-:Y:S01]  /*ef80*/  FFMA.FTZ R51, R4, R45, R51 ;  /* 0x0000002d04337223 */ /* 0x000fe20000010033 */
[-C--:B------:R-:W-:Y:S01]  /*ef90*/  FMUL.FTZ R42, R42, R37.reuse ;  /* 0x000000252a2a7220 */ /* 0x080fe20000410000 */
[----:B------:R-:W-:Y:S02]  /*efa0*/  HADD2.F32 R4, -RZ, R14.H1_H1 ;  /* 0x3000000eff047230 */ /* 0x000fe40000004100 */
[C---:B------:R-:W-:Y:S01]  /*efb0*/  FFMA.FTZ R41, R38.reuse, R37, -R41 ;  /* 0x0000002526297223 */ /* 0x040fe20000010829 */
[----:B------:R-:W-:Y:S02]  /*efc0*/  HADD2.F32 R5, -RZ, R5.H1_H1 ;  /* 0x30000005ff057230 */ /* 0x000fe40000004100 */
[----:B------:R-:W-:Y:S01]  /*efd0*/  FFMA.FTZ R42, R38, R47, R42 ;  /* 0x0000002f262a7223 */ /* 0x000fe2000001002a */
[----:B------:R-:W-:Y:S01]  /*efe0*/  FMUL.FTZ R48, R9, R46 ;  /* 0x0000002e09307220 */ /* 0x000fe20000410000 */
[----:B------:R-:W-:-:S02]  /*eff0*/  HADD2.F32 R38, -RZ, R25.H0_H0 ;  /* 0x20000019ff267230 */ /* 0x000fc40000004100 */
[-C--:B------:R-:W-:Y:S01]  /*f000*/  FMUL.FTZ R54, R9, R4.reuse ;  /* 0x0000000409367220 */ /* 0x080fe20000410000 */
[----:B------:R-:W-:Y:S02]  /*f010*/  HADD2.F32 R37, -RZ, R26.H0_H0 ;  /* 0x2000001aff257230 */ /* 0x000fe40000004100 */
[----:B------:R-:W-:Y:S01]  /*f020*/  FFMA.FTZ R48, R5, R4, -R48 ;  /* 0x0000000405307223 */ /* 0x000fe20000010830 */
[----:B------:R-:W-:Y:S02]  /*f030*/  HADD2.F32 R39, -RZ, R6.H0_H0 ;  /* 0x20000006ff277230 */ /* 0x000fe40000004100 */
[C---:B------:R-:W-:Y:S01]  /*f040*/  FMUL.FTZ R4, R43.reuse, R38 ;  /* 0x000000262b047220 */ /* 0x040fe20000410000 */
[----:B------:R-:W-:Y:S02]  /*f050*/  HADD2.F32 R9, -RZ, R20.H0_H0 ;  /* 0x20000014ff097230 */ /* 0x000fe40000004100 */
[----:B------:R-:W-:Y:S01]  /*f060*/  FMUL.FTZ R47, R43, R8 ;  /* 0x000000082b2f7220 */ /* 0x000fe20000410000 */
[----:B------:R-:W-:-:S02]  /*f070*/  HADD2.F32 R6, -RZ, R6.H1_H1 ;  /* 0x30000006ff067230 */ /* 0x000fc40000004100 */
[----:B------:R-:W-:Y:S01]  /*f080*/  FFMA.FTZ R43, R5, R46, R54 ;  /* 0x0000002e052b7223 */ /* 0x000fe20000010036 */
[C---:B------:R-:W-:Y:S01]  /*f090*/  FMUL.FTZ R5, R10.reuse, R37 ;  /* 0x000000250a057220 */ /* 0x040fe20000410000 */
[C---:B------:R-:W-:Y:S01]  /*f0a0*/  FFMA.FTZ R45, R39.reuse, R8, -R4 ;  /* 0x00000008272d7223 */ /* 0x040fe20000010804 */
[----:B------:R-:W-:Y:S01]  /*f0b0*/  FFMA.FTZ R47, R39, R38, R47 ;  /* 0x00000026272f7223 */ /* 0x000fe2000001002f */
[-C--:B------:R-:W-:Y:S01]  /*f0c0*/  FMUL.FTZ R39, R10, R9.reuse ;  /* 0x000000090a277220 */ /* 0x080fe20000410000 */
[C---:B------:R-:W-:Y:S01]  /*f0d0*/  FFMA.FTZ R10, R6.reuse, R9, -R5 ;  /* 0x00000009060a7223 */ /* 0x040fe20000010805 */
[----:B------:R-:W-:Y:S02]  /*f0e0*/  HADD2.F32 R9, -RZ, R25.H1_H1 ;  /* 0x30000019ff097230 */ /* 0x000fe40000004100 */
[----:B------:R-:W-:Y:S02]  /*f0f0*/  HADD2.F32 R5, -RZ, R15.H1_H1 ;  /* 0x3000000fff057230 */ /* 0x000fe40000004100 */
[----:B------:R-:W-:Y:S01]  /*f100*/  FFMA.FTZ R38, R6, R37, R39 ;  /* 0x0000002506267223 */ /* 0x000fe20000010027 */
[----:B------:R-:W-:-:S02]  /*f110*/  HADD2.F32 R8, -RZ, R26.H1_H1 ;  /* 0x3000001aff087230 */ /* 0x000fc40000004100 */
[C---:B------:R-:W-:Y:S01]  /*f120*/  FMUL.FTZ R37, R44.reuse, R9 ;  /* 0x000000092c257220 */ /* 0x040fe20000410000 */
[----:B------:R-:W-:Y:S02]  /*f130*/  HADD2.F32 R4, -RZ, R20.H1_H1 ;  /* 0x30000014ff047230 */ /* 0x000fe40000004100 */
[-C--:B------:R-:W-:Y:S01]  /*f140*/  FMUL.FTZ R44, R44, R5.reuse ;  /* 0x000000052c2c7220 */ /* 0x080fe20000410000 */
[--C-:B------:R-:W-:Y:S02]  /*f150*/  HADD2.F32 R40, -RZ, R7.reuse.H0_H0 ;  /* 0x20000007ff287230 */ /* 0x100fe40000004100 */
[C---:B------:R-:W-:Y:S01]  /*f160*/  FMUL.FTZ R6, R11.reuse, R8 ;  /* 0x000000080b067220 */ /* 0x040fe20000410000 */
[----:B------:R-:W-:Y:S02]  /*f170*/  HADD2.F32 R7, -RZ, R7.H1_H1 ;  /* 0x30000007ff077230 */ /* 0x000fe40000004100 */
[-C--:B------:R-:W-:Y:S01]  /*f180*/  FMUL.FTZ R39, R11, R4.reuse ;  /* 0x000000040b277220 */ /* 0x080fe20000410000 */
        /* <DEDUP_REMOVED lines=11> */
[----:B------:R-:W-:-:S02]  /*f240*/  F2FP.F16.F32.PACK_AB R10, R38, R47 ;  /* 0x0000002f260a723e */ /* 0x000fc400000000ff */
[----:B------:R-:W-:-:S05]  /*f250*/  F2FP.F16.F32.PACK_AB R11, R44, R11 ;  /* 0x0000000b2c0b723e */ /* 0x000fca00000000ff */
[----:B------:R2:W-:Y:S02]  /*f260*/  STS.128 [R3+0x14400], R8 ;  /* 0x0144000803007388 */ /* 0x0005e40000000c00 */
.L_x_628:
[----:B------:R-:W-:Y:S05]  /*f270*/  BSYNC B1 ;  /* 0x0000000000017941 */ /* 0x000fea0003800000 */
.L_x_627:
[----:B------:R-:W-:Y:S01]  /*f280*/  ISETP.GE.AND P0, PT, R217, R0, PT ;  /* 0x00000000d900720c */ /* 0x000fe20003f06270 */
[----:B------:R-:W-:-:S12]  /*f290*/  BSSY B1, `(.L_x_631) ;  /* 0x00000c0000017945 */ /* 0x000fd80003800000 */
[----:B------:R-:W-:Y:S05]  /*f2a0*/  @P0 BRA `(.L_x_632) ;  /* 0x0000000800f80947 */ /* 0x000fea0003800000 */
[----:B------:R3:W5:Y:S01]  /*f2b0*/  LDL R59, [R1+0x6c] ;  /* 0x00006c00013b7983 */ /* 0x0007620000100800 */
[----:B------:R-:W4:Y:S01]  /*f2c0*/  LDC R51, c[0x0][0x3d4] ;  /* 0x0000f500ff337b82 */ /* 0x000f220000000800 */
[----:B------:R-:W-:Y:S01]  /*f2d0*/  BSSY B2, `(.L_x_633) ;  /* 0x000005d000027945 */ /* 0x000fe20003800000 */
[-C--:B----4-:R-:W-:Y:S02]  /*f2e0*/  ISETP.GE.AND P0, PT, R212, R51.reuse, PT ;  /* 0x00000033d400720c */ /* 0x090fe40003f06270 */
[----:B------:R-:W-:-:S11]  /*f2f0*/  ISETP.GE.AND P1, PT, R213, R51, PT ;  /* 0x00000033d500720c */ /* 0x000fd60003f26270 */
[----:B---3--:R-:W-:Y:S05]  /*f300*/  @P0 BRA `(.L_x_634) ;  /* 0x0000000400640947 */ /* 0x008fea0003800000 */
[----:B-12---:R-:W-:Y:S01]  /*f310*/  LEA.HI R3, R51, R220, RZ, 0x1d ;  /* 0x000000dc33037211 */ /* 0x006fe200078fe8ff */
[----:B------:R-:W-:Y:S01]  /*f320*/  HADD2.F32 R45, -RZ, R27.H0_H0 ;  /* 0x2000001bff2d7230 */ /* 0x000fe20000004100 */
[----:B0-----:R-:W-:Y:S01]  /*f330*/  LOP3.LUT R5, R229, 0x38, R212, 0xf8, !PT ;  /* 0x00000038e5057812 */ /* 0x001fe200078ef8d4 */
[----:B------:R-:W-:Y:S01]  /*f340*/  HADD2.F32 R47, -RZ, R33.H0_H0 ;  /* 0x20000021ff2f7230 */ /* 0x000fe20000004100 */
[----:B------:R-:W-:Y:S01]  /*f350*/  SHF.R.S32.HI R6, RZ, 0x1f, R3 ;  /* 0x0000001fff067819 */ /* 0x000fe20000011403 */
[--C-:B------:R-:W-:Y:S01]  /*f360*/  HADD2.F32 R54, -RZ, R34.reuse.H0_H0 ;  /* 0x20000022ff367230 */ /* 0x100fe20000004100 */
[----:B------:R-:W-:Y:S01]  /*f370*/  SHF.L.U32 R4, R3, 0x3, RZ ;  /* 0x0000000303047819 */ /* 0x000fe200000006ff */
[----:B------:R-:W-:Y:S01]  /*f380*/  HADD2.F32 R50, -RZ, R29.H0_H0 ;  /* 0x2000001dff327230 */ /* 0x000fe20000004100 */
[----:B------:R-:W-:Y:S01]  /*f390*/  LEA.HI R6, R6, R3, RZ, 0x3 ;  /* 0x0000000306067211 */ /* 0x000fe200078f18ff */
[----:B------:R-:W-:Y:S01]  /*f3a0*/  HADD2.F32 R56, -RZ, R33.H1_H1 ;  /* 0x30000021ff387230 */ /* 0x000fe20000004100 */
[----:B------:R-:W-:Y:S01]  /*f3b0*/  LOP3.LUT R3, R229, 0x38, R4, 0xf8, !PT ;  /* 0x00000038e5037812 */ /* 0x000fe200078ef804 */
[----:B------:R-:W-:Y:S01]  /*f3c0*/  HADD2.F32 R52, -RZ, R27.H1_H1 ;  /* 0x3000001bff347230 */ /* 0x000fe20000004100 */
[----:B------:R-:W-:Y:S01]  /*f3d0*/  LOP3.LUT R5, R233, R5, R232, 0xf6, !PT ;  /* 0x00000005e9057212 */ /* 0x000fe200078ef6e8 */
[----:B------:R-:W-:Y:S01]  /*f3e0*/  IMAD.SHL.U32 R6, R6, 0x400, RZ ;  /* 0x0000040006067824 */ /* 0x000fe200078e00ff */
[----:B------:R-:W-:Y:S01]  /*f3f0*/  LOP3.LUT R8, R3, R232, RZ, 0x3c, !PT ;  /* 0x000000e803087212 */ /* 0x000fe200078e3cff */
[----:B------:R-:W-:-:S02]  /*f400*/  HADD2.F32 R55, -RZ, R34.H1_H1 ;  /* 0x30000022ff377230 */ /* 0x000fc40000004100 */
[----:B-----5:R-:W-:Y:S01]  /*f410*/  IMAD R58, R5, 0x2, R59 ;  /* 0x00000002053a7824 */ /* 0x020fe200078e023b */
[----:B------:R-:W-:Y:S01]  /*f420*/  LOP3.LUT R3, R6, 0x7fffe000, RZ, 0xc0, !PT ;  /* 0x7fffe00006037812 */ /* 0x000fe200078ec0ff */
[----:B------:R-:W-:Y:S02]  /*f430*/  HADD2.F32 R49, -RZ, R29.H1_H1 ;  /* 0x3000001dff317230 */ /* 0x000fe40000004100 */
[----:B------:R-:W-:Y:S01]  /*f440*/  HADD2.F32 R57, -RZ, R35.H0_H0 ;  /* 0x20000023ff397230 */ /* 0x000fe20000004100 */
[----:B------:R-:W-:Y:S01]  /*f450*/  IADD3 R3, R8, R3, R233 ;  /* 0x0000000308037210 */ /* 0x000fe20007ffe0e9 */
[----:B------:R-:W0:Y:S01]  /*f460*/  LDS.128 R4, [R58] ;  /* 0x000000003a047984 */ /* 0x000e220000000c00 */
[----:B------:R-:W-:Y:S02]  /*f470*/  HADD2.F32 R53, -RZ, R31.H0_H0 ;  /* 0x2000001fff357230 */ /* 0x000fe40000004100 */
[----:B------:R-:W-:-:S05]  /*f480*/  LEA R3, R3, R16, 0x1 ;  /* 0x0000001003037211 */ /* 0x000fca00078e08ff */
[----:B------:R-:W1:Y:S01]  /*f490*/  LDS.128 R8, [R3+0x14400] ;  /* 0x0144000003087984 */ /* 0x000e620000000c00 */
[--C-:B0-----:R-:W-:Y:S02]  /*f4a0*/  HADD2.F32 R37, -RZ, R4.reuse.H0_H0 ;  /* 0x20000004ff257230 */ /* 0x101fe40000004100 */
[----:B------:R-:W-:Y:S02]  /*f4b0*/  HADD2.F32 R4, -RZ, R4.H1_H1 ;  /* 0x30000004ff047230 */ /* 0x000fe40000004100 */
[--C-:B------:R-:W-:Y:S02]  /*f4c0*/  HADD2.F32 R38, -RZ, R5.reuse.H0_H0 ;  /* 0x20000005ff267230 */ /* 0x100fe40000004100 */
[----:B------:R-:W-:Y:S02]  /*f4d0*/  HADD2.F32 R5, -RZ, R5.H1_H1 ;  /* 0x30000005ff057230 */ /* 0x000fe40000004100 */
[--C-:B-1----:R-:W-:Y:S02]  /*f4e0*/  HADD2.F32 R41, -RZ, R8.reuse.H0_H0 ;  /* 0x20000008ff297230 */ /* 0x102fe40000004100 */
[----:B------:R-:W-:-:S02]  /*f4f0*/  HADD2.F32 R8, -RZ, R8.H1_H1 ;  /* 0x30000008ff087230 */ /* 0x000fc40000004100 */
[--C-:B------:R-:W-:Y:S02]  /*f500*/  HADD2.F32 R42, -RZ, R9.reuse.H0_H0 ;  /* 0x20000009ff2a7230 */ /* 0x100fe40000004100 */
[-C--:B------:R-:W-:Y:S01]  /*f510*/  FMUL.FTZ R46, R47, R41.reuse ;  /* 0x000000292f2e7220 */ /* 0x080fe20000410000 */
[C---:B------:R-:W-:Y:S01]  /*f520*/  FMUL.FTZ R48, R45.reuse, R41 ;  /* 0x000000292d307220 */ /* 0x040fe20000410000 */
[----:B------:R-:W-:Y:S02]  /*f530*/  HADD2.F32 R9, -RZ, R9.H1_H1 ;  /* 0x30000009ff097230 */ /* 0x000fe40000004100 */
[-C--:B------:R-:W-:Y:S01]  /*f540*/  FMUL.FTZ R41, R54, R8.reuse ;  /* 0x0000000836297220 */ /* 0x080fe20000410000 */
[-C--:B------:R-:W-:Y:S01]  /*f550*/  FFMA.FTZ R46, R45, R37.reuse, -R46 ;  /* 0x000000252d2e7223 */ /* 0x080fe2000001082e */
[----:B------:R-:W-:Y:S01]  /*f560*/  FFMA.FTZ R48, R47, R37, R48 ;  /* 0x000000252f307223 */ /* 0x000fe20000010030 */
[----:B------:R-:W-:Y:S01]  /*f570*/  FMUL.FTZ R37, R50, R8 ;  /* 0x0000000832257220 */ /* 0x000fe20000410000 */
[----:B------:R-:W-:Y:S01]  /*f580*/  FMUL.FTZ R45, R56, R42 ;  /* 0x0000002a382d7220 */ /* 0x000fe20000410000 */
[----:B------:R-:W-:-:S02]  /*f590*/  HADD2.F32 R43, -RZ, R10.H0_H0 ;  /* 0x2000000aff2b7230 */ /* 0x000fc40000004100 */
[----:B------:R-:W-:Y:S01]  /*f5a0*/  FFMA.FTZ R41, R50, R4, -R41 ;  /* 0x0000000432297223 */ /* 0x000fe20000010829 */
[----:B------:R-:W-:Y:S01]  /*f5b0*/  FMUL.FTZ R47, R52, R42 ;  /* 0x0000002a342f7220 */ /* 0x000fe20000410000 */
[----:B------:R-:W-:Y:S01]  /*f5c0*/  FFMA.FTZ R37, R54, R4, R37 ;  /* 0x0000000436257223 */ /* 0x000fe20000010025 */
[----:B------:R-:W-:Y:S02]  /*f5d0*/  HADD2.F32 R10, -RZ, R10.H1_H1 ;  /* 0x3000000aff0a7230 */ /* 0x000fe40000004100 */
[-C--:B------:R-:W-:Y:S01]  /*f5e0*/  FMUL.FTZ R4, R55, R9.reuse ;  /* 0x0000000937047220 */ /* 0x080fe20000410000 */
[----:B------:R-:W-:Y:S01]  /*f5f0*/  FMUL.FTZ R8, R49, R9 ;  /* 0x0000000931087220 */ /* 0x000fe20000410000 */
[----:B------:R-:W-:Y:S02]  /*f600*/  HADD2.F32 R54, -RZ, R36.H0_H0 ;  /* 0x20000024ff367230 */ /* 0x000fe40000004100 */
[----:B------:R-:W-:Y:S01]  /*f610*/  FFMA.FTZ R45, R52, R38, -R45 ;  /* 0x00000026342d7223 */ /* 0x000fe2000001082d */
[----:B------:R-:W-:-:S02]  /*f620*/  HADD2.F32 R39, -RZ, R6.H0_H0 ;  /* 0x20000006ff277230 */ /* 0x000fc40000004100 */
[----:B------:R-:W-:Y:S01]  /*f630*/  FFMA.FTZ R47, R56, R38, R47 ;  /* 0x00000026382f7223 */ /* 0x000fe2000001002f */
[----:B------:R-:W-:Y:S02]  /*f640*/  HADD2.F32 R52, -RZ, R32.H0_H0 ;  /* 0x20000020ff347230 */ /* 0x000fe40000004100 */
[-C--:B------:R-:W-:Y:S01]  /*f650*/  FFMA.FTZ R38, R49, R5.reuse, -R4 ;  /* 0x0000000531267223 */ /* 0x080fe20000010804 */
[----:B------:R-:W-:Y:S02]  /*f660*/  HADD2.F32 R6, -RZ, R6.H1_H1 ;  /* 0x30000006ff067230 */ /* 0x000fe40000004100 */
[----:B------:R-:W-:Y:S01]  /*f670*/  FFMA.FTZ R42, R55, R5, R8 ;  /* 0x00000005372a7223 */ /* 0x000fe20000010008 */
[-C--:B------:R-:W-:Y:S01]  /*f680*/  FMUL.FTZ R4, R57, R43.reuse ;  /* 0x0000002b39047220 */ /* 0x080fe20000410000 */
[-C--:B------:R-:W-:Y:S01]  /*f690*/  FMUL.FTZ R5, R54, R10.reuse ;  /* 0x0000000a36057220 */ /* 0x080fe20000410000 */
[----:B------:R-:W-:Y:S01]  /*f6a0*/  FMUL.FTZ R50, R53, R43 ;  /* 0x0000002b35327220 */ /* 0x000fe20000410000 */
[----:B------:R-:W-:Y:S01]  /*f6b0*/  FMUL.FTZ R9, R52, R10 ;  /* 0x0000000a34097220 */ /* 0x000fe20000410000 */
[----:B------:R-:W-:-:S02]  /*f6c0*/  HADD2.F32 R44, -RZ, R11.H0_H0 ;  /* 0x2000000bff2c7230 */ /* 0x000fc40000004100 */
[-C--:B------:R-:W-:Y:S01]  /*f6d0*/  FFMA.FTZ R43, R53, R39.reuse, -R4 ;  /* 0x00000027352b7223 */ /* 0x080fe20000010804 */
[-C--:B------:R-:W-:Y:S01]  /*f6e0*/  FFMA.FTZ R10, R52, R6.reuse, -R5 ;  /* 0x00000006340a7223 */ /* 0x080fe20000010805 */
[----:B------:R-:W-:Y:S02]  /*f6f0*/  HADD2.F32 R11, -RZ, R11.H1_H1 ;  /* 0x3000000bff0b7230 */ /* 0x000fe40000004100 */
[----:B------:R-:W-:Y:S01]  /*f700*/  FFMA.FTZ R50, R57, R39, R50 ;  /* 0x0000002739327223 */ /* 0x000fe20000010032 */
[----:B------:R-:W-:Y:S02]  /*f710*/  HADD2.F32 R52, -RZ, R35.H1_H1 ;  /* 0x30000023ff347230 */ /* 0x000fe40000004100 */
[----:B------:R-:W-:Y:S01]  /*f720*/  FFMA.FTZ R39, R54, R6, R9 ;  /* 0x0000000636277223 */ /* 0x000fe20000010009 */
[----:B------:R-:W-:Y:S02]  /*f730*/  HADD2.F32 R53, -RZ, R36.H1_H1 ;  /* 0x30000024ff357230 */ /* 0x000fe40000004100 */
[----:B------:R-:W-:-:S02]  /*f740*/  HADD2.F32 R8, -RZ, R31.H1_H1 ;  /* 0x3000001fff087230 */ /* 0x000fc40000004100 */
[-C--:B------:R-:W-:Y:S01]  /*f750*/  FMUL.FTZ R5, R52, R44.reuse ;  /* 0x0000002c34057220 */ /* 0x080fe20000410000 */
[----:B------:R-:W-:Y:S02]  /*f760*/  HADD2.F32 R49, -RZ, R32.H1_H1 ;  /* 0x30000020ff317230 */ /* 0x000fe40000004100 */
[-C--:B------:R-:W-:Y:S01]  /*f770*/  FMUL.FTZ R4, R53, R11.reuse ;  /* 0x0000000b35047220 */ /* 0x080fe20000410000 */
[--C-:B------:R-:W-:Y:S02]  /*f780*/  HADD2.F32 R40, -RZ, R7.reuse.H0_H0 ;  /* 0x20000007ff287230 */ /* 0x100fe40000004100 */
[C---:B------:R-:W-:Y:S01]  /*f790*/  FMUL.FTZ R9, R8.reuse, R44 ;  /* 0x0000002c08097220 */ /* 0x040fe20000410000 */
[----:B------:R-:W-:Y:S02]  /*f7a0*/  HADD2.F32 R7, -RZ, R7.H1_H1 ;  /* 0x30000007ff077230 */ /* 0x000fe40000004100 */
[C---:B------:R-:W-:Y:S01]  /*f7b0*/  FMUL.FTZ R6, R49.reuse, R11 ;  /* 0x0000000b31067220 */ /* 0x040fe20000410000 */
[-C--:B------:R-:W-:Y:S01]  /*f7c0*/  FFMA.FTZ R11, R8, R40.reuse, -R5 ;  /* 0x00000028080b7223 */ /* 0x080fe20000010805 */
[----:B------:R-:W-:Y:S01]  /*f7d0*/  FFMA.FTZ R40, R52, R40, R9 ;  /* 0x0000002834287223 */ /* 0x000fe20000010009 */
[-C--:B------:R-:W-:Y:S01]  /*f7e0*/  FFMA.FTZ R44, R49, R7.reuse, -R4 ;  /* 0x00000007312c7223 */ /* 0x080fe20000010804 */
        /* <DEDUP_REMOVED lines=11> */
.L_x_634:
[----:B------:R-:W-:Y:S05]  /*f8a0*/  BSYNC B2 ;  /* 0x0000000000027941 */ /* 0x000fea0003800000 */
.L_x_633:
[----:B------:R-:W-:Y:S05]  /*f8b0*/  @P1 BRA `(.L_x_632) ;  /* 0x0000000400741947 */ /* 0x000fea0003800000 */
[----:B-123--:R-:W-:Y:S01]  /*f8c0*/  LEA.HI R3, R28, R213, RZ, 0x6 ;  /* 0x000000d51c037211 */ /* 0x00efe200078f30ff */
[----:B------:R-:W-:Y:S01]  /*f8d0*/  HADD2.F32 R45, -RZ, R13.H0_H0 ;  /* 0x2000000dff2d7230 */ /* 0x000fe20000004100 */
[----:B------:R-:W-:Y:S01]  /*f8e0*/  LEA.HI R51, R51, R12, RZ, 0x1d ;  /* 0x0000000c33337211 */ /* 0x000fe200078fe8ff */
[--C-:B------:R-:W-:Y:S01]  /*f8f0*/  HADD2.F32 R47, -RZ, R21.reuse.H0_H0 ;  /* 0x20000015ff2f7230 */ /* 0x100fe20000004100 */
[----:B0-----:R-:W-:Y:S01]  /*f900*/  LOP3.LUT R5, R229, 0x38, R30, 0xf8, !PT ;  /* 0x00000038e5057812 */ /* 0x001fe200078ef81e */
[----:B------:R-:W-:Y:S01]  /*f910*/  IMAD.SHL.U32 R3, R3, 0x80, RZ ;  /* 0x0000008003037824 */ /* 0x000fe200078e00ff */
[----:B------:R-:W-:Y:S01]  /*f920*/  SHF.R.S32.HI R6, RZ, 0x1f, R51 ;  /* 0x0000001fff067819 */ /* 0x000fe20000011433 */
[----:B------:R-:W-:Y:S01]  /*f930*/  IMAD.SHL.U32 R4, R51, 0x8, RZ ;  /* 0x0000000833047824 */ /* 0x000fe200078e00ff */
[----:B------:R-:W-:Y:S01]  /*f940*/  LOP3.LUT R5, R5, R232, RZ, 0x3c, !PT ;  /* 0x000000e805057212 */ /* 0x000fe200078e3cff */
[----:B------:R-:W-:Y:S01]  /*f950*/  HADD2.F32 R54, -RZ, R24.H0_H0 ;  /* 0x20000018ff367230 */ /* 0x000fe20000004100 */
[----:B------:R-:W-:Y:S01]  /*f960*/  LEA.HI R6, R6, R51, RZ, 0x3 ;  /* 0x0000003306067211 */ /* 0x000fe200078f18ff */
[----:B------:R-:W-:Y:S01]  /*f970*/  HADD2.F32 R50, -RZ, R14.H0_H0 ;  /* 0x2000000eff327230 */ /* 0x000fe20000004100 */
[----:B------:R-:W-:Y:S01]  /*f980*/  LOP3.LUT R8, R3, 0xffffe000, RZ, 0xc0, !PT ;  /* 0xffffe00003087812 */ /* 0x000fe200078ec0ff */
[----:B------:R-:W-:Y:S01]  /*f990*/  HADD2.F32 R56, -RZ, R21.H1_H1 ;  /* 0x30000015ff387230 */ /* 0x000fe20000004100 */
[----:B------:R-:W-:Y:S01]  /*f9a0*/  LOP3.LUT R3, R229, 0x38, R4, 0xf8, !PT ;  /* 0x00000038e5037812 */ /* 0x000fe200078ef804 */
[----:B------:R-:W-:Y:S01]  /*f9b0*/  HADD2.F32 R52, -RZ, R13.H1_H1 ;  /* 0x3000000dff347230 */ /* 0x000fe20000004100 */
[----:B------:R-:W-:Y:S01]  /*f9c0*/  SHF.L.U32 R6, R6, 0xa, RZ ;  /* 0x0000000a06067819 */ /* 0x000fe200000006ff */
[----:B------:R-:W-:Y:S01]  /*f9d0*/  HADD2.F32 R53, -RZ, R24.H1_H1 ;  /* 0x30000018ff357230 */ /* 0x000fe20000004100 */
[----:B------:R-:W-:Y:S01]  /*f9e0*/  IADD3 R5, R5, R8, R233 ;  /* 0x0000000805057210 */ /* 0x000fe20007ffe0e9 */
[----:B------:R-:W-:Y:S01]  /*f9f0*/  HADD2.F32 R49, -RZ, R14.H1_H1 ;  /* 0x3000000eff317230 */ /* 0x000fe20000004100 */
[----:B------:R-:W-:Y:S01]  /*fa00*/  LOP3.LUT R8, R3, R232, RZ, 0x3c, !PT ;  /* 0x000000e803087212 */ /* 0x000fe200078e3cff */
[----:B------:R-:W-:Y:S01]  /*fa10*/  HADD2.F32 R55, -RZ, R25.H0_H0 ;  /* 0x20000019ff377230 */ /* 0x000fe20000004100 */
[----:B------:R-:W-:Y:S01]  /*fa20*/  LOP3.LUT R3, R6, 0x7fffe000, RZ, 0xc0, !PT ;  /* 0x7fffe00006037812 */ /* 0x000fe200078ec0ff */
[----:B-----5:R-:W-:-:S02]  /*fa30*/  IMAD R57, R5, 0x2, R59 ;  /* 0x0000000205397824 */ /* 0x020fc400078e023b */
[----:B------:R-:W-:Y:S01]  /*fa40*/  HADD2.F32 R51, -RZ, R15.H0_H0 ;  /* 0x2000000fff337230 */ /* 0x000fe20000004100 */
[----:B------:R-:W-:Y:S02]  /*fa50*/  IADD3 R3, R8, R3, R233 ;  /* 0x0000000308037210 */ /* 0x000fe40007ffe0e9 */
[----:B------:R-:W0:Y:S03]  /*fa60*/  LDS.128 R4, [R57] ;  /* 0x0000000039047984 */ /* 0x000e260000000c00 */
[----:B------:R-:W-:-:S05]  /*fa70*/  IMAD R3, R3, 0x2, R16 ;  /* 0x0000000203037824 */ /* 0x000fca00078e0210 */
        /* <DEDUP_REMOVED lines=65> */
.L_x_632:
[----:B------:R-:W-:Y:S05]  /*fe90*/  BSYNC B1 ;  /* 0x0000000000017941 */ /* 0x000fea0003800000 */
.L_x_631:
[----:B------:R-:W-:Y:S01]  /*fea0*/  ISETP.GE.AND P0, PT, R218, R0, PT ;  /* 0x00000000da00720c */ /* 0x000fe20003f06270 */
[----:B------:R-:W-:-:S12]  /*feb0*/  BSSY B1, `(.L_x_635) ;  /* 0x00000c0000017945 */ /* 0x000fd80003800000 */
[----:B------:R-:W-:Y:S05]  /*fec0*/  @P0 BRA `(.L_x_636) ;  /* 0x0000000800f80947 */ /* 0x000fea0003800000 */
[----:B-----5:R0:W5:Y:S01]  /*fed0*/  LDL R59, [R1+0x6c] ;  /* 0x00006c00013b7983 */ /* 0x0201620000100800 */
[----:B------:R-:W1:Y:S01]  /*fee0*/  LDC R51, c[0x0][0x3d4] ;  /* 0x0000f500ff337b82 */ /* 0x000e620000000800 */
[----:B------:R-:W-:Y:S01]  /*fef0*/  BSSY B2, `(.L_x_637) ;  /* 0x000005d000027945 */ /* 0x000fe20003800000 */
[-C--:B-1----:R-:W-:Y:S02]  /*ff00*/  ISETP.GE.AND P0, PT, R212, R51.reuse, PT ;  /* 0x00000033d400720c */ /* 0x082fe40003f06270 */
[----:B------:R-:W-:-:S11]  /*ff10*/  ISETP.GE.AND P1, PT, R213, R51, PT ;  /* 0x00000033d500720c */ /* 0x000fd60003f26270 */
[----:B0-----:R-:W-:Y:S05]  /*ff20*/  @P0 BRA `(.L_x_638) ;  /* 0x0000000400640947 */ /* 0x001fea0003800000 */
[----:B--234-:R-:W-:Y:S01]  /*ff30*/  LEA.HI R3, R51, R220, RZ, 0x1d ;  /* 0x000000dc33037211 */ /* 0x01cfe200078fe8ff */
[----:B------:R-:W-:Y:S01]  /*ff40*/  HADD2.F32 R45, -RZ, R27.H0_H0 ;  /* 0x2000001bff2d7230 */ /* 0x000fe20000004100 */
[----:B------:R-:W-:Y:S01]  /*ff50*/  LOP3.LUT R6, R228, 0x38, R212, 0xf8, !PT ;  /* 0x00000038e4067812 */ /* 0x000fe200078ef8d4 */
        /* <DEDUP_REMOVED lines=86> */
.L_x_638:
[----:B------:R-:W-:Y:S05]  /*104c0*/  BSYNC B2 ;  /* 0x0000000000027941 */ /* 0x000fea0003800000 */
.L_x_637:
[----:B------:R-:W-:Y:S05]  /*104d0*/  @P1 BRA `(.L_x_636) ;  /* 0x0000000400741947 */ /* 0x000fea0003800000 */
[----:B------:R-:W-:Y:S01]  /*104e0*/  LEA.HI R51, R51, R12, RZ, 0x1d ;  /* 0x0000000c33337211 */ /* 0x000fe200078fe8ff */
[----:B------:R-:W-:Y:S01]  /*104f0*/  HADD2.F32 R46, -RZ, R21.H0_H0 ;  /* 0x20000015ff2e7230 */ /* 0x000fe20000004100 */
[----:B0-234-:R-:W-:Y:S01]  /*10500*/  LOP3.LUT R3, R228, 0x38, R30, 0xf8, !PT ;  /* 0x00000038e4037812 */ /* 0x01dfe200078ef81e */
[----:B------:R-:W-:Y:S01]  /*10510*/  HADD2.F32 R44, -RZ, R13.H0_H0 ;  /* 0x2000000dff2c7230 */ /* 0x000fe20000004100 */
[----:B------:R-:W-:Y:S01]  /*10520*/  SHF.R.S32.HI R4, RZ, 0x1f, R51 ;  /* 0x0000001fff047819 */ /* 0x000fe20000011433 */
[--C-:B------:R-:W-:Y:S01]  /*10530*/  HADD2.F32 R48, -RZ, R24.reuse.H0_H0 ;  /* 0x20000018ff307230 */ /* 0x100fe20000004100 */
[-C--:B------:R-:W-:Y:S01]  /*10540*/  LOP3.LUT R5, R3, R230.reuse, RZ, 0x3c, !PT ;  /* 0x000000e603057212 */ /* 0x080fe200078e3cff */
[----:B------:R-:W-:Y:S01]  /*10550*/  IMAD.SHL.U32 R3, R51, 0x8, RZ ;  /* 0x0000000833037824 */ /* 0x000fe200078e00ff */
[----:B------:R-:W-:Y:S01]  /*10560*/  LEA.HI R4, R4, R51, RZ, 0x3 ;  /* 0x0000003304047211 */ /* 0x000fe200078f18ff */
[----:B------:R-:W-:Y:S01]  /*10570*/  HADD2.F32 R50, -RZ, R21.H1_H1 ;  /* 0x30000015ff327230 */ /* 0x000fe20000004100 */
[----:B------:R-:W-:Y:S01]  /*10580*/  LEA.HI R28, R28, R213, RZ, 0x6 ;  /* 0x000000d51c1c7211 */ /* 0x000fe200078f30ff */
[----:B------:R-:W-:Y:S01]  /*10590*/  HADD2.F32 R53, -RZ, R24.H1_H1 ;  /* 0x30000018ff357230 */ /* 0x000fe20000004100 */
[----:B------:R-:W-:Y:S01]  /*105a0*/  LOP3.LUT R3, R228, 0x38, R3, 0xf8, !PT ;  /* 0x00000038e4037812 */ /* 0x000fe200078ef803 */
[----:B------:R-:W-:Y:S01]  /*105b0*/  HADD2.F32 R55, -RZ, R25.H0_H0 ;  /* 0x20000019ff377230 */ /* 0x000fe20000004100 */
[----:B------:R-:W-:Y:S01]  /*105c0*/  SHF.L.U32 R4, R4, 0xa, RZ ;  /* 0x0000000a04047819 */ /* 0x000fe200000006ff */
[----:B------:R-:W-:Y:S01]  /*105d0*/  IMAD.SHL.U32 R28, R28, 0x80, RZ ;  /* 0x000000801c1c7824 */ /* 0x000fe200078e00ff */
[----:B------:R-:W-:Y:S01]  /*105e0*/  LOP3.LUT R8, R3, R230, RZ, 0x3c, !PT ;  /* 0x000000e603087212 */ /* 0x000fe200078e3cff */
[----:B------:R-:W-:Y:S01]  /*105f0*/  HADD2.F32 R51, -RZ, R15.H0_H0 ;  /* 0x2000000fff337230 */ /* 0x000fe20000004100 */
[----:B------:R-:W-:-:S02]  /*10600*/  LOP3.LUT R3, R4, 0x7fffe000, RZ, 0xc0, !PT ;  /* 0x7fffe00004037812 */ /* 0x000fc400078ec0ff */
[----:B------:R-:W-:Y:S02]  /*10610*/  LOP3.LUT R28, R28, 0xffffe000, RZ, 0xc0, !PT ;  /* 0xffffe0001c1c7812 */ /* 0x000fe400078ec0ff */
[--C-:B------:R-:W-:Y:S02]  /*10620*/  IADD3 R3, R8, R3, R231.reuse ;  /* 0x0000000308037210 */ /* 0x100fe40007ffe0e7 */
[----:B------:R-:W-:-:S03]  /*10630*/  IADD3 R5, R5, R28, R231 ;  /* 0x0000001c05057210 */ /* 0x000fc60007ffe0e7 */
[----:B------:R-:W-:Y:S02]  /*10640*/  IMAD R3, R3, 0x2, R16 ;  /* 0x0000000203037824 */ /* 0x000fe400078e0210 */
[----:B-----5:R-:W-:-:S03]  /*10650*/  IMAD R52, R5, 0x2, R59 ;  /* 0x0000000205347824 */ /* 0x020fc600078e023b */
[----:B------:R-:W0:Y:S04]  /*10660*/  LDS.128 R8, [R3+0x14400] ;  /* 0x0144000003087984 */ /* 0x000e280000000c00 */
[----:B------:R-:W1:Y:S01]  /*10670*/  LDS.128 R4, [R52] ;  /* 0x0000000034047984 */ /* 0x000e620000000c00 */
[--C-:B0-----:R-:W-:Y:S02]  /*10680*/  HADD2.F32 R39, -RZ, R8.reuse.H0_H0 ;  /* 0x20000008ff277230 */ /* 0x101fe40000004100 */
[----:B------:R-:W-:Y:S02]  /*10690*/  HADD2.F32 R8, -RZ, R8.H1_H1 ;  /* 0x30000008ff087230 */ /* 0x000fe40000004100 */
[--C-:B-1----:R-:W-:Y:S02]  /*106a0*/  HADD2.F32 R28, -RZ, R4.reuse.H0_H0 ;  /* 0x20000004ff1c7230 */ /* 0x102fe40000004100 */
[-C--:B------:R-:W-:Y:S01]  /*106b0*/  FMUL.FTZ R43, R46, R39.reuse ;  /* 0x000000272e2b7220 */ /* 0x080fe20000410000 */
[----:B------:R-:W-:Y:S01]  /*106c0*/  FMUL.FTZ R39, R44, R39 ;  /* 0x000000272c277220 */ /* 0x000fe20000410000 */
[----:B------:R-:W-:-:S02]  /*106d0*/  HADD2.F32 R4, -RZ, R4.H1_H1 ;  /* 0x30000004ff047230 */ /* 0x000fc40000004100 */
[----:B------:R-:W-:Y:S01]  /*106e0*/  FMUL.FTZ R45, R48, R8 ;  /* 0x00000008302d7220 */ /* 0x000fe20000410000 */
[-C--:B------:R-:W-:Y:S01]  /*106f0*/  FFMA.FTZ R43, R44, R28.reuse, -R43 ;  /* 0x0000001c2c2b7223 */ /* 0x080fe2000001082b */
[----:B------:R-:W-:Y:S02]  /*10700*/  HADD2.F32 R44, -RZ, R14.H0_H0 ;  /* 0x2000000eff2c7230 */ /* 0x000fe40000004100 */
[----:B------:R-:W-:Y:S01]  /*10710*/  FFMA.FTZ R39, R46, R28, R39 ;  /* 0x0000001c2e277223 */ /* 0x000fe20000010027 */
[----:B------:R-:W-:Y:S02]  /*10720*/  HADD2.F32 R40, -RZ, R9.H0_H0 ;  /* 0x20000009ff287230 */ /* 0x000fe40000004100 */
[----:B------:R-:W-:Y:S02]  /*10730*/  HADD2.F32 R46, -RZ, R13.H1_H1 ;  /* 0x3000000dff2e7230 */ /* 0x000fe40000004100 */
[----:B------:R-:W-:Y:S01]  /*10740*/  FMUL.FTZ R47, R44, R8 ;  /* 0x000000082c2f7220 */ /* 0x000fe20000410000 */
[----:B------:R-:W-:-:S02]  /*10750*/  HADD2.F32 R9, -RZ, R9.H1_H1 ;  /* 0x30000009ff097230 */ /* 0x000fc40000004100 */
[-C--:B------:R-:W-:Y:S01]  /*10760*/  FFMA.FTZ R8, R44, R4.reuse, -R45 ;  /* 0x000000042c087223 */ /* 0x080fe2000001082d */
[--C-:B------:R-:W-:Y:S02]  /*10770*/  HADD2.F32 R30, -RZ, R5.reuse.H0_H0 ;  /* 0x20000005ff1e7230 */ /* 0x100fe40000004100 */
[----:B------:R-:W-:Y:S01]  /*10780*/  FFMA.FTZ R28, R48, R4, R47 ;  /* 0x00000004301c7223 */ /* 0x000fe2000001002f */
[----:B------:R-:W-:Y:S02]  /*10790*/  HADD2.F32 R47, -RZ, R14.H1_H1 ;  /* 0x3000000eff2f7230 */ /* 0x000fe40000004100 */
[-C--:B------:R-:W-:Y:S01]  /*107a0*/  FMUL.FTZ R45, R50, R40.reuse ;  /* 0x00000028322d7220 */ /* 0x080fe20000410000 */
[----:B------:R-:W-:Y:S02]  /*107b0*/  HADD2.F32 R5, -RZ, R5.H1_H1 ;  /* 0x30000005ff057230 */ /* 0x000fe40000004100 */
[----:B------:R-:W-:Y:S01]  /*107c0*/  FMUL.FTZ R49, R46, R40 ;  /* 0x000000282e317220 */ /* 0x000fe20000410000 */
[----:B------:R-:W-:-:S02]  /*107d0*/  HADD2.F32 R41, -RZ, R10.H0_H0 ;  /* 0x2000000aff297230 */ /* 0x000fc40000004100 */
[-C--:B------:R-:W-:Y:S01]  /*107e0*/  FMUL.FTZ R4, R53, R9.reuse ;  /* 0x0000000935047220 */ /* 0x080fe20000410000 */
[----:B------:R-:W-:Y:S02]  /*107f0*/  HADD2.F32 R10, -RZ, R10.H1_H1 ;  /* 0x3000000aff0a7230 */ /* 0x000fe40000004100 */
[C---:B------:R-:W-:Y:S01]  /*10800*/  FMUL.FTZ R40, R47.reuse, R9 ;  /* 0x000000092f287220 */ /* 0x040fe20000410000 */
[----:B------:R-:W-:Y:S02]  /*10810*/  HADD2.F32 R48, -RZ, R26.H0_H0 ;  /* 0x2000001aff307230 */ /* 0x000fe40000004100 */
[-C--:B------:R-:W-:Y:S01]  /*10820*/  FFMA.FTZ R45, R46, R30.reuse, -R45 ;  /* 0x0000001e2e2d7223 */ /* 0x080fe2000001082d */
[----:B------:R-:W-:Y:S01]  /*10830*/  FFMA.FTZ R49, R50, R30, R49 ;  /* 0x0000001e32317223 */ /* 0x000fe20000010031 */
[----:B------:R-:W-:Y:S02]  /*10840*/  HADD2.F32 R37, -RZ, R6.H0_H0 ;  /* 0x20000006ff257230 */ /* 0x000fe40000004100 */
[----:B------:R-:W-:Y:S01]  /*10850*/  FFMA.FTZ R30, R47, R5, -R4 ;  /* 0x000000052f1e7223 */ /* 0x000fe20000010804 */
[----:B------:R-:W-:-:S02]  /*10860*/  HADD2.F32 R46, -RZ, R20.H0_H0 ;  /* 0x20000014ff2e7230 */ /* 0x000fc40000004100 */
[----:B------:R-:W-:Y:S01]  /*10870*/  FMUL.FTZ R4, R55, R41 ;  /* 0x0000002937047220 */ /* 0x000fe20000410000 */
[----:B------:R-:W-:Y:S02]  /*10880*/  HADD2.F32 R6, -RZ, R6.H1_H1 ;  /* 0x30000006ff067230 */ /* 0x000fe40000004100 */
[----:B------:R-:W-:Y:S01]  /*10890*/  FFMA.FTZ R40, R53, R5, R40 ;  /* 0x0000000535287223 */ /* 0x000fe20000010028 */
[-C--:B------:R-:W-:Y:S01]  /*108a0*/  FMUL.FTZ R5, R48, R10.reuse ;  /* 0x0000000a30057220 */ /* 0x080fe20000410000 */
[C---:B------:R-:W-:Y:S01]  /*108b0*/  FMUL.FTZ R44, R51.reuse, R41 ;  /* 0x00000029332c7220 */ /* 0x040fe20000410000 */
[--C-:B------:R-:W-:Y:S02]  /*108c0*/  HADD2.F32 R42, -RZ, R11.reuse.H0_H0 ;  /* 0x2000000bff2a7230 */ /* 0x100fe40000004100 */
[----:B------:R-:W-:Y:S01]  /*108d0*/  FFMA.FTZ R41, R51, R37, -R4 ;  /* 0x0000002533297223 */ /* 0x000fe20000010804 */
[----:B------:R-:W-:Y:S01]  /*108e0*/  FMUL.FTZ R9, R46, R10 ;  /* 0x0000000a2e097220 */ /* 0x000fe20000410000 */
[----:B------:R-:W-:-:S02]  /*108f0*/  HADD2.F32 R11, -RZ, R11.H1_H1 ;  /* 0x3000000bff0b7230 */ /* 0x000fc40000004100 */
[-C--:B------:R-:W-:Y:S01]  /*10900*/  FFMA.FTZ R10, R46, R6.reuse, -R5 ;  /* 0x000000062e0a7223 */ /* 0x080fe20000010805 */
[----:B------:R-:W-:Y:S02]  /*10910*/  HADD2.F32 R50, -RZ, R25.H1_H1 ;  /* 0x30000019ff327230 */ /* 0x000fe40000004100 */
[----:B------:R-:W-:Y:S01]  /*10920*/  FFMA.FTZ R44, R55, R37, R44 ;  /* 0x00000025372c7223 */ /* 0x000fe2000001002c */
[----:B------:R-:W-:Y:S02]  /*10930*/  HADD2.F32 R51, -RZ, R26.H1_H1 ;  /* 0x3000001aff337230 */ /* 0x000fe40000004100 */
[----:B------:R-:W-:Y:S01]  /*10940*/  FFMA.FTZ R37, R48, R6, R9 ;  /* 0x0000000630257223 */ /* 0x000fe20000010009 */
[----:B------:R-:W-:Y:S02]  /*10950*/  HADD2.F32 R46, -RZ, R15.H1_H1 ;  /* 0x3000000fff2e7230 */ /* 0x000fe40000004100 */
[----:B------:R-:W-:Y:S01]  /*10960*/  FMUL.FTZ R5, R50, R42 ;  /* 0x0000002a32057220 */ /* 0x000fe20000410000 */
[----:B------:R-:W-:-:S02]  /*10970*/  HADD2.F32 R47, -RZ, R20.H1_H1 ;  /* 0x30000014ff2f7230 */ /* 0x000fc40000004100 */
        /* <DEDUP_REMOVED lines=19> */
.L_x_636:
[----:B------:R-:W-:Y:S05]  /*10ab0*/  BSYNC B1 ;  /* 0x0000000000017941 */ /* 0x000fea0003800000 */
.L_x_635:
[----:B01234-:R-:W2:Y:S02]  /*10ac0*/  LDL R3, [R1+0x7c] ;  /* 0x00007c0001037983 */ /* 0x01fea40000100800 */
[----:B--2---:R-:W-:-:S13]  /*10ad0*/  ISETP.GE.AND P0, PT, R3, R0, PT ;  /* 0x000000000300720c */ /* 0x004fda0003f06270 */
[----:B------:R-:W-:Y:S05]  /*10ae0*/  @P0 BRA `(.L_x_612) ;  /* 0x0000000800ec0947 */ /* 0x000fea0003800000 */
[----:B------:R0:W5:Y:S01]  /*10af0*/  LDL R53, [R1+0x80] ;  /* 0x0000800001357983 */ /* 0x0001620000100800 */
[----:B------:R-:W1:Y:S03]  /*10b00*/  LDC R47, c[0x0][0x3d4] ;  /* 0x0000f500ff2f7b82 */ /* 0x000e660000000800 */
[----:B------:R0:W5:Y:S04]  /*10b10*/  LDL R52, [R1+0x84] ;  /* 0x0000840001347983 */ /* 0x0001680000100800 */
[----:B------:R0:W5:Y:S01]  /*10b20*/  LDL R51, [R1+0x88] ;  /* 0x0000880001337983 */ /* 0x0001620000100800 */
[----:B------:R-:W-:Y:S01]  /*10b30*/  BSSY B1, `(.L_x_639) ;  /* 0x000005e000017945 */ /* 0x000fe20003800000 */
[----:B-1----:R-:W-:-:S02]  /*10b40*/  ISETP.GE.AND P0, PT, R212, R47, PT ;  /* 0x0000002fd400720c */ /* 0x002fc40003f06270 */
[----:B------:R-:W-:-:S11]  /*10b50*/  ISETP.GE.AND P1, PT, R213, R47, PT ;  /* 0x0000002fd500720c */ /* 0x000fd60003f26270 */
[----:B0-----:R-:W-:Y:S05]  /*10b60*/  @P0 BRA `(.L_x_640) ;  /* 0x0000000400680947 */ /* 0x001fea0003800000 */
[----:B------:R-:W2:Y:S01]  /*10b70*/  LDL R6, [R1+0x6c] ;  /* 0x00006c0001067983 */ /* 0x000ea20000100800 */
[----:B------:R-:W-:Y:S01]  /*10b80*/  LEA.HI R0, R47, R220, RZ, 0x1d ;  /* 0x000000dc2f007211 */ /* 0x000fe200078fe8ff */
[----:B------:R-:W-:Y:S01]  /*10b90*/  HADD2.F32 R42, -RZ, R27.H0_H0 ;  /* 0x2000001bff2a7230 */ /* 0x000fe20000004100 */
[----:B-----5:R-:W-:Y:S01]  /*10ba0*/  LOP3.LUT R4, R53, 0x38, R212, 0xf8, !PT ;  /* 0x0000003835047812 */ /* 0x020fe200078ef8d4 */
[--C-:B------:R-:W-:Y:S01]  /*10bb0*/  HADD2.F32 R44, -RZ, R33.reuse.H0_H0 ;  /* 0x20000021ff2c7230 */ /* 0x100fe20000004100 */
[----:B------:R-:W-:Y:S01]  /*10bc0*/  SHF.R.S32.HI R5, RZ, 0x1f, R0 ;  /* 0x0000001fff057819 */ /* 0x000fe20000011400 */
[--C-:B------:R-:W-:Y:S01]  /*10bd0*/  HADD2.F32 R46, -RZ, R34.reuse.H0_H0 ;  /* 0x20000022ff2e7230 */ /* 0x100fe20000004100 */
[----:B------:R-:W-:Y:S01]  /*10be0*/  SHF.L.U32 R3, R0, 0x3, RZ ;  /* 0x0000000300037819 */ /* 0x000fe200000006ff */
[----:B------:R-:W-:Y:S01]  /*10bf0*/  HADD2.F32 R48, -RZ, R33.H1_H1 ;  /* 0x30000021ff307230 */ /* 0x000fe20000004100 */
[----:B------:R-:W-:Y:S01]  /*10c00*/  LEA.HI R5, R5, R0, RZ, 0x3 ;  /* 0x0000000005057211 */ /* 0x000fe200078f18ff */
[----:B------:R-:W-:Y:S01]  /*10c10*/  HADD2.F32 R49, -RZ, R34.H1_H1 ;  /* 0x30000022ff317230 */ /* 0x000fe20000004100 */
[----:B------:R-:W-:-:S02]  /*10c20*/  LOP3.LUT R0, R53, 0x38, R3, 0xf8, !PT ;  /* 0x0000003835007812 */ /* 0x000fc400078ef803 */
[----:B------:R-:W-:Y:S01]  /*10c30*/  LOP3.LUT R4, R51, R4, R52, 0xf6, !PT ;  /* 0x0000000433047212 */ /* 0x000fe200078ef634 */
[----:B------:R-:W-:Y:S01]  /*10c40*/  IMAD.SHL.U32 R5, R5, 0x400, RZ ;  /* 0x0000040005057824 */ /* 0x000fe200078e00ff */
[----:B------:R-:W-:-:S04]  /*10c50*/  LOP3.LUT R0, R0, R52, RZ, 0x3c, !PT ;  /* 0x0000003400007212 */ /* 0x000fc800078e3cff */
[----:B------:R-:W-:-:S04]  /*10c60*/  LOP3.LUT R3, R5, 0x7fffe000, RZ, 0xc0, !PT ;  /* 0x7fffe00005037812 */ /* 0x000fc800078ec0ff */
[----:B------:R-:W-:-:S04]  /*10c70*/  IADD3 R3, R0, R3, R51 ;  /* 0x0000000300037210 */ /* 0x000fc80007ffe033 */
[----:B------:R-:W-:-:S05]  /*10c80*/  LEA R3, R3, R16, 0x1 ;  /* 0x0000001003037211 */ /* 0x000fca00078e08ff */
[----:B------:R-:W0:Y:S02]  /*10c90*/  LDS.128 R8, [R3+0x14400] ;  /* 0x0144000003087984 */ /* 0x000e240000000c00 */
[--C-:B0-----:R-:W-:Y:S02]  /*10ca0*/  HADD2.F32 R38, -RZ, R8.reuse.H0_H0 ;  /* 0x20000008ff267230 */ /* 0x101fe40000004100 */
[----:B------:R-:W-:Y:S02]  /*10cb0*/  HADD2.F32 R8, -RZ, R8.H1_H1 ;  /* 0x30000008ff087230 */ /* 0x000fe40000004100 */
[----:B------:R-:W-:Y:S02]  /*10cc0*/  HADD2.F32 R39, -RZ, R9.H0_H0 ;  /* 0x20000009ff277230 */ /* 0x000fe40000004100 */
[-C--:B------:R-:W-:Y:S01]  /*10cd0*/  FMUL.FTZ R43, R44, R38.reuse ;  /* 0x000000262c2b7220 */ /* 0x080fe20000410000 */
[----:B------:R-:W-:Y:S01]  /*10ce0*/  FMUL.FTZ R45, R42, R38 ;  /* 0x000000262a2d7220 */ /* 0x000fe20000410000 */
[----:B------:R-:W-:-:S02]  /*10cf0*/  HADD2.F32 R38, -RZ, R29.H0_H0 ;  /* 0x2000001dff267230 */ /* 0x000fc40000004100 */
[----:B------:R-:W-:Y:S01]  /*10d00*/  FMUL.FTZ R33, R46, R8 ;  /* 0x000000082e217220 */ /* 0x000fe20000410000 */
[----:B------:R-:W-:Y:S02]  /*10d10*/  HADD2.F32 R9, -RZ, R9.H1_H1 ;  /* 0x30000009ff097230 */ /* 0x000fe40000004100 */
[----:B------:R-:W-:Y:S02]  /*10d20*/  HADD2.F32 R29, -RZ, R29.H1_H1 ;  /* 0x3000001dff1d7230 */ /* 0x000fe40000004100 */
[--C-:B------:R-:W-:Y:S02]  /*10d30*/  HADD2.F32 R40, -RZ, R10.reuse.H0_H0 ;  /* 0x2000000aff287230 */ /* 0x100fe40000004100 */
[----:B------:R-:W-:Y:S02]  /*10d40*/  HADD2.F32 R10, -RZ, R10.H1_H1 ;  /* 0x3000000aff0a7230 */ /* 0x000fe40000004100 */
[----:B------:R-:W-:Y:S01]  /*10d50*/  FMUL.FTZ R34, R29, R9 ;  /* 0x000000091d227220 */ /* 0x000fe20000410000 */
[----:B------:R-:W-:-:S02]  /*10d60*/  HADD2.F32 R41, -RZ, R11.H0_H0 ;  /* 0x2000000bff297230 */ /* 0x000fc40000004100 */
[----:B------:R-:W-:Y:S02]  /*10d70*/  HADD2.F32 R11, -RZ, R11.H1_H1 ;  /* 0x3000000bff0b7230 */ /* 0x000fe40000004100 */
[----:B--2---:R-:W-:-:S05]  /*10d80*/  IMAD R50, R4, 0x2, R6 ;  /* 0x0000000204327824 */ /* 0x004fca00078e0206 */
[----:B------:R-:W0:Y:S02]  /*10d90*/  LDS.128 R4, [R50] ;  /* 0x0000000032047984 */ /* 0x000e240000000c00 */
[--C-:B0-----:R-:W-:Y:S02]  /*10da0*/  HADD2.F32 R0, -RZ, R4.reuse.H0_H0 ;  /* 0x20000004ff007230 */ /* 0x101fe40000004100 */
[----:B------:R-:W-:Y:S02]  /*10db0*/  HADD2.F32 R4, -RZ, R4.H1_H1 ;  /* 0x30000004ff047230 */ /* 0x000fe40000004100 */
[----:B------:R-:W-:Y:S02]  /*10dc0*/  HADD2.F32 R28, -RZ, R5.H0_H0 ;  /* 0x20000005ff1c7230 */ /* 0x000fe40000004100 */
[-C--:B------:R-:W-:Y:S01]  /*10dd0*/  FFMA.FTZ R43, R42, R0.reuse, -R43 ;  /* 0x000000002a2b7223 */ /* 0x080fe2000001082b */
[----:B------:R-:W-:Y:S01]  /*10de0*/  FFMA.FTZ R45, R44, R0, R45 ;  /* 0x000000002c2d7223 */ /* 0x000fe2000001002d */
[----:B------:R-:W-:-:S02]  /*10df0*/  HADD2.F32 R42, -RZ, R27.H1_H1 ;  /* 0x3000001bff2a7230 */ /* 0x000fc40000004100 */
[C---:B------:R-:W-:Y:S01]  /*10e00*/  FFMA.FTZ R0, R38.reuse, R4, -R33 ;  /* 0x0000000426007223 */ /* 0x040fe20000010821 */
[----:B------:R-:W-:Y:S01]  /*10e10*/  FMUL.FTZ R27, R38, R8 ;  /* 0x00000008261b7220 */ /* 0x000fe20000410000 */
[-C--:B------:R-:W-:Y:S01]  /*10e20*/  FMUL.FTZ R33, R48, R39.reuse ;  /* 0x0000002730217220 */ /* 0x080fe20000410000 */
[----:B------:R-:W-:Y:S02]  /*10e30*/  HADD2.F32 R5, -RZ, R5.H1_H1 ;  /* 0x30000005ff057230 */ /* 0x000fe40000004100 */
[----:B------:R-:W-:Y:S01]  /*10e40*/  FMUL.FTZ R39, R42, R39 ;  /* 0x000000272a277220 */ /* 0x000fe20000410000 */
[----:B------:R-:W-:Y:S01]  /*10e50*/  FFMA.FTZ R8, R46, R4, R27 ;  /* 0x000000042e087223 */ /* 0x000fe2000001001b */
[-C--:B------:R-:W-:Y:S01]  /*10e60*/  FFMA.FTZ R33, R42, R28.reuse, -R33 ;  /* 0x0000001c2a217223 */ /* 0x080fe20000010821 */
[----:B------:R-:W-:Y:S01]  /*10e70*/  FMUL.FTZ R4, R49, R9 ;  /* 0x0000000931047220 */ /* 0x000fe20000410000 */
[----:B------:R-:W-:Y:S02]  /*10e80*/  HADD2.F32 R42, -RZ, R35.H0_H0 ;  /* 0x20000023ff2a7230 */ /* 0x000fe40000004100 */
[----:B------:R-:W-:Y:S01]  /*10e90*/  FFMA.FTZ R39, R48, R28, R39 ;  /* 0x0000001c30277223 */ /* 0x000fe20000010027 */
[----:B------:R-:W-:-:S02]  /*10ea0*/  HADD2.F32 R44, -RZ, R36.H0_H0 ;  /* 0x20000024ff2c7230 */ /* 0x000fc40000004100 */
[-C--:B------:R-:W-:Y:S01]  /*10eb0*/  FFMA.FTZ R28, R29, R5.reuse, -R4 ;  /* 0x000000051d1c7223 */ /* 0x080fe20000010804 */
[----:B------:R-:W-:Y:S02]  /*10ec0*/  HADD2.F32 R30, -RZ, R6.H0_H0 ;  /* 0x20000006ff1e7230 */ /* 0x000fe40000004100 */
[----:B------:R-:W-:Y:S01]  /*10ed0*/  FMUL.FTZ R9, R42, R40 ;  /* 0x000000282a097220 */ /* 0x000fe20000410000 */
[----:B------:R-:W-:Y:S02]  /*10ee0*/  HADD2.F32 R38, -RZ, R31.H0_H0 ;  /* 0x2000001fff267230 */ /* 0x000fe40000004100 */
[----:B------:R-:W-:Y:S01]  /*10ef0*/  FFMA.FTZ R34, R49, R5, R34 ;  /* 0x0000000531227223 */ /* 0x000fe20000010022 */
[----:B------:R-:W-:Y:S02]  /*10f00*/  HADD2.F32 R4, -RZ, R32.H0_H0 ;  /* 0x20000020ff047230 */ /* 0x000fe40000004100 */
[----:B------:R-:W-:Y:S01]  /*10f10*/  FMUL.FTZ R5, R44, R10 ;  /* 0x0000000a2c057220 */ /* 0x000fe20000410000 */
[----:B------:R-:W-:-:S02]  /*10f20*/  HADD2.F32 R6, -RZ, R6.H1_H1 ;  /* 0x30000006ff067230 */ /* 0x000fc40000004100 */
[C---:B------:R-:W-:Y:S01]  /*10f30*/  FFMA.FTZ R27, R38.reuse, R30, -R9 ;  /* 0x0000001e261b7223 */ /* 0x040fe20000010809 */
[----:B------:R-:W-:Y:S01]  /*10f40*/  FMUL.FTZ R29, R38, R40 ;  /* 0x00000028261d7220 */ /* 0x000fe20000410000 */
[C---:B------:R-:W-:Y:S01]  /*10f50*/  FMUL.FTZ R9, R4.reuse, R10 ;  /* 0x0000000a04097220 */ /* 0x040fe20000410000 */
[----:B------:R-:W-:Y:S02]  /*10f60*/  HADD2.F32 R35, -RZ, R35.H1_H1 ;  /* 0x30000023ff237230 */ /* 0x000fe40000004100 */
[----:B------:R-:W-:Y:S01]  /*10f70*/  FFMA.FTZ R10, R4, R6, -R5 ;  /* 0x00000006040a7223 */ /* 0x000fe20000010805 */
[----:B------:R-:W-:Y:S02]  /*10f80*/  HADD2.F32 R49, -RZ, R36.H1_H1 ;  /* 0x30000024ff317230 */ /* 0x000fe40000004100 */
[----:B------:R-:W-:Y:S01]  /*10f90*/  FFMA.FTZ R29, R42, R30, R29 ;  /* 0x0000001e2a1d7223 */ /* 0x000fe2000001001d */
[----:B------:R-:W-:Y:S02]  /*10fa0*/  HADD2.F32 R31, -RZ, R31.H1_H1 ;  /* 0x3000001fff1f7230 */ /* 0x000fe40000004100 */
[----:B------:R-:W-:Y:S01]  /*10fb0*/  FFMA.FTZ R30, R44, R6, R9 ;  /* 0x000000062c1e7223 */ /* 0x000fe20000010009 */
[----:B------:R-:W-:-:S02]  /*10fc0*/  HADD2.F32 R5, -RZ, R32.H1_H1 ;  /* 0x30000020ff057230 */ /* 0x000fc40000004100 */
[----:B------:R-:W-:Y:S01]  /*10fd0*/  FMUL.FTZ R4, R35, R41 ;  /* 0x0000002923047220 */ /* 0x000fe20000410000 */
[--C-:B------:R-:W-:Y:S02]  /*10fe0*/  HADD2.F32 R37, -RZ, R7.reuse.H0_H0 ;  /* 0x20000007ff257230 */ /* 0x100fe40000004100 */
[----:B------:R-:W-:Y:S01]  /*10ff0*/  FMUL.FTZ R32, R49, R11 ;  /* 0x0000000b31207220 */ /* 0x000fe20000410000 */
[----:B------:R-:W-:Y:S02]  /*11000*/  HADD2.F32 R7, -RZ, R7.H1_H1 ;  /* 0x30000007ff077230 */ /* 0x000fe40000004100 */
[----:B------:R-:W-:Y:S01]  /*11010*/  FMUL.FTZ R6, R31, R41 ;  /* 0x000000291f067220 */ /* 0x000fe20000410000 */
[----:B------:R-:W-:Y:S01]  /*11020*/  FMUL.FTZ R36, R5, R11 ;  /* 0x0000000b05247220 */ /* 0x000fe20000410000 */
[----:B------:R-:W-:Y:S01]  /*11030*/  FFMA.FTZ R11, R31, R37, -R4 ;  /* 0x000000251f0b7223 */ /* 0x000fe20000010804 */
[----:B------:R-:W-:Y:S01]  /*11040*/  F2FP.F16.F32.PACK_AB R4, R0, R43 ;  /* 0x0000002b0004723e */ /* 0x000fe200000000ff */
[----:B------:R-:W-:Y:S01]  /*11050*/  FFMA.FTZ R32, R5, R7, -R32 ;  /* 0x0000000705207223 */ /* 0x000fe20000010820 */
[----:B------:R-:W-:Y:S01]  /*11060*/  FFMA.FTZ R37, R35, R37, R6 ;  /* 0x0000002523257223 */ /* 0x000fe20000010006 */
[----:B------:R-:W-:Y:S01]  /*11070*/  FFMA.FTZ R36, R49, R7, R36 ;  /* 0x0000000731247223 */ /* 0x000fe20000010024 */
[----:B------:R-:W-:-:S02]  /*11080*/  F2FP.F16.F32.PACK_AB R5, R28, R33 ;  /* 0x000000211c05723e */ /* 0x000fc400000000ff */
[----:B------:R-:W-:Y:S02]  /*11090*/  F2FP.F16.F32.PACK_AB R6, R10, R27 ;  /* 0x0000001b0a06723e */ /* 0x000fe400000000ff */
[----:B------:R-:W-:Y:S02]  /*110a0*/  F2FP.F16.F32.PACK_AB R7, R32, R11 ;  /* 0x0000000b2007723e */ /* 0x000fe400000000ff */
[----:B------:R-:W-:Y:S02]  /*110b0*/  F2FP.F16.F32.PACK_AB R8, R8, R45 ;  /* 0x0000002d0808723e */ /* 0x000fe400000000ff */
[----:B------:R-:W-:Y:S01]  /*110c0*/  F2FP.F16.F32.PACK_AB R9, R34, R39 ;  /* 0x000000272209723e */ /* 0x000fe200000000ff */
[----:B------:R0:W-:Y:S01]  /*110d0*/  STS.128 [R50], R4 ;  /* 0x0000000432007388 */ /* 0x0001e20000000c00 */
[----:B------:R-:W-:Y:S02]  /*110e0*/  F2FP.F16.F32.PACK_AB R10, R30, R29 ;  /* 0x0000001d1e0a723e */ /* 0x000fe400000000ff */
[----:B------:R-:W-:-:S05]  /*110f0*/  F2FP.F16.F32.PACK_AB R11, R36, R37 ;  /* 0x00000025240b723e */ /* 0x000fca00000000ff */
[----:B------:R0:W-:Y:S02]  /*11100*/  STS.128 [R3+0x14400], R8 ;  /* 0x0144000803007388 */ /* 0x0001e40000000c00 */
.L_x_640:
[----:B------:R-:W-:Y:S05]  /*11110*/  BSYNC B1 ;  /* 0x0000000000017941 */ /* 0x000fea0003800000 */
.L_x_639:
[----:B------:R-:W-:Y:S05]  /*11120*/  @P1 BRA `(.L_x_612) ;  /* 0x00000004005c1947 */ /* 0x000fea0003800000 */
[----:B------:R-:W2:Y:S01]  /*11130*/  LDL R42, [R1+0x8c] ;  /* 0x00008c00012a7983 */ /* 0x000ea20000100800 */
[----:B------:R-:W-:Y:S01]  /*11140*/  LEA.HI R12, R47, R12, RZ, 0x1d ;  /* 0x0000000c2f0c7211 */ /* 0x000fe200078fe8ff */
[----:B------:R-:W-:Y:S02]  /*11150*/  HADD2.F32 R36, -RZ, R21.H0_H0 ;  /* 0x20000015ff247230 */ /* 0x000fe40000004100 */
[----:B------:R-:W-:Y:S01]  /*11160*/  HADD2.F32 R34, -RZ, R13.H0_H0 ;  /* 0x2000000dff227230 */ /* 0x000fe20000004100 */
[----:B0-----:R-:W-:Y:S01]  /*11170*/  SHF.R.S32.HI R3, RZ, 0x1f, R12 ;  /* 0x0000001fff037819 */ /* 0x001fe2000001140c */
[----:B------:R-:W-:Y:S02]  /*11180*/  IMAD.SHL.U32 R0, R12, 0x8, RZ ;  /* 0x000000080c007824 */ /* 0x000fe400078e00ff */
[--C-:B------:R-:W-:Y:S01]  /*11190*/  HADD2.F32 R38, -RZ, R24.reuse.H0_H0 ;  /* 0x20000018ff267230 */ /* 0x100fe20000004100 */
[----:B------:R-:W-:Y:S01]  /*111a0*/  LEA.HI R3, R3, R12, RZ, 0x3 ;  /* 0x0000000c03037211 */ /* 0x000fe200078f18ff */
[----:B------:R-:W-:Y:S01]  /*111b0*/  HADD2.F32 R40, -RZ, R21.H1_H1 ;  /* 0x30000015ff287230 */ /* 0x000fe20000004100 */
[----:B-----5:R-:W-:Y:S01]  /*111c0*/  LOP3.LUT R0, R53, 0x38, R0, 0xf8, !PT ;  /* 0x0000003835007812 */ /* 0x020fe200078ef800 */
[----:B------:R-:W-:-:S02]  /*111d0*/  HADD2.F32 R39, -RZ, R24.H1_H1 ;  /* 0x30000018ff277230 */ /* 0x000fc40000004100 */
[----:B------:R-:W-:Y:S01]  /*111e0*/  IMAD.SHL.U32 R3, R3, 0x400, RZ ;  /* 0x0000040003037824 */ /* 0x000fe200078e00ff */
[----:B------:R-:W-:Y:S01]  /*111f0*/  LOP3.LUT R0, R0, R52, RZ, 0x3c, !PT ;  /* 0x0000003400007212 */ /* 0x000fe200078e3cff */
[----:B------:R-:W-:Y:S02]  /*11200*/  HADD2.F32 R37, -RZ, R15.H0_H0 ;  /* 0x2000000fff257230 */ /* 0x000fe40000004100 */
[----:B------:R-:W-:Y:S01]  /*11210*/  HADD2.F32 R41, -RZ, R25.H0_H0 ;  /* 0x20000019ff297230 */ /* 0x000fe20000004100 */
[----:B------:R-:W-:-:S04]  /*11220*/  LOP3.LUT R3, R3, 0x7fffe000, RZ, 0xc0, !PT ;  /* 0x7fffe00003037812 */ /* 0x000fc800078ec0ff */
[----:B------:R-:W-:-:S04]  /*11230*/  IADD3 R3, R0, R3, R51 ;  /* 0x0000000300037210 */ /* 0x000fc80007ffe033 */
[----:B------:R-:W-:-:S05]  /*11240*/  LEA R3, R3, R16, 0x1 ;  /* 0x0000001003037211 */ /* 0x000fca00078e08ff */
[----:B------:R-:W0:Y:S02]  /*11250*/  LDS.128 R8, [R3+0x14400] ;  /* 0x0144000003087984 */ /* 0x000e240000000c00 */
[--C-:B0-----:R-:W-:Y:S02]  /*11260*/  HADD2.F32 R29, -RZ, R8.reuse.H0_H0 ;  /* 0x20000008ff1d7230 */ /* 0x101fe40000004100 */
[----:B------:R-:W-:Y:S02]  /*11270*/  HADD2.F32 R8, -RZ, R8.H1_H1 ;  /* 0x30000008ff087230 */ /* 0x000fe40000004100 */
[--C-:B------:R-:W-:Y:S02]  /*11280*/  HADD2.F32 R30, -RZ, R9.reuse.H0_H0 ;  /* 0x20000009ff1e7230 */ /* 0x100fe40000004100 */
[-C--:B------:R-:W-:Y:S01]  /*11290*/  FMUL.FTZ R33, R36, R29.reuse ;  /* 0x0000001d24217220 */ /* 0x080fe20000410000 */
[----:B------:R-:W-:Y:S01]  /*112a0*/  FMUL.FTZ R29, R34, R29 ;  /* 0x0000001d221d7220 */ /* 0x000fe20000410000 */
[----:B------:R-:W-:Y:S01]  /*112b0*/  FMUL.FTZ R21, R38, R8 ;  /* 0x0000000826157220 */ /* 0x000fe20000410000 */
[----:B------:R-:W-:-:S02]  /*112c0*/  HADD2.F32 R9, -RZ, R9.H1_H1 ;  /* 0x30000009ff097230 */ /* 0x000fc40000004100 */
[--C-:B------:R-:W-:Y:S02]  /*112d0*/  HADD2.F32 R31, -RZ, R10.reuse.H0_H0 ;  /* 0x2000000aff1f7230 */ /* 0x100fe40000004100 */
[----:B------:R-:W-:Y:S02]  /*112e0*/  HADD2.F32 R10, -RZ, R10.H1_H1 ;  /* 0x3000000aff0a7230 */ /* 0x000fe40000004100 */
[--C-:B------:R-:W-:Y:S02]  /*112f0*/  HADD2.F32 R32, -RZ, R11.reuse.H0_H0 ;  /* 0x2000000bff207230 */ /* 0x100fe40000004100 */
[----:B------:R-:W-:Y:S01]  /*11300*/  FMUL.FTZ R24, R37, R31 ;  /* 0x0000001f25187220 */ /* 0x000fe20000410000 */
[----:B------:R-:W-:Y:S01]  /*11310*/  HADD2.F32 R11, -RZ, R11.H1_H1 ;  /* 0x3000000bff0b7230 */ /* 0x000fe20000004100 */
[----:B--2---:R-:W0:Y:S02]  /*11320*/  LDS.128 R4, [R42] ;  /* 0x000000002a047984 */ /* 0x004e240000000c00 */
[----:B0-----:R-:W-:-:S02]  /*11330*/  HADD2.F32 R0, -RZ, R4.H0_H0 ;  /* 0x20000004ff007230 */ /* 0x001fc40000004100 */
[----:B------:R-:W-:Y:S02]  /*11340*/  HADD2.F32 R4, -RZ, R4.H1_H1 ;  /* 0x30000004ff047230 */ /* 0x000fe40000004100 */
[----:B------:R-:W-:Y:S02]  /*11350*/  HADD2.F32 R12, -RZ, R5.H0_H0 ;  /* 0x20000005ff0c7230 */ /* 0x000fe40000004100 */
[-C--:B------:R-:W-:Y:S01]  /*11360*/  FFMA.FTZ R33, R34, R0.reuse, -R33 ;  /* 0x0000000022217223 */ /* 0x080fe20000010821 */
[----:B------:R-:W-:Y:S02]  /*11370*/  HADD2.F32 R34, -RZ, R14.H0_H0 ;  /* 0x2000000eff227230 */ /* 0x000fe40000004100 */
[----:B------:R-:W-:Y:S01]  /*11380*/  FFMA.FTZ R29, R36, R0, R29 ;  /* 0x00000000241d7223 */ /* 0x000fe2000001001d */
[----:B------:R-:W-:Y:S02]  /*11390*/  HADD2.F32 R36, -RZ, R13.H1_H1 ;  /* 0x3000000dff247230 */ /* 0x000fe40000004100 */
[----:B------:R-:W-:-:S02]  /*113a0*/  HADD2.F32 R5, -RZ, R5.H1_H1 ;  /* 0x30000005ff057230 */ /* 0x000fc40000004100 */
[C---:B------:R-:W-:Y:S01]  /*113b0*/  FMUL.FTZ R13, R34.reuse, R8 ;  /* 0x00000008220d7220 */ /* 0x040fe20000410000 */
[----:B------:R-:W-:Y:S01]  /*113c0*/  FFMA.FTZ R0, R34, R4, -R21 ;  /* 0x0000000422007223 */ /* 0x000fe20000010815 */
[-C--:B------:R-:W-:Y:S01]  /*113d0*/  FMUL.FTZ R21, R40, R30.reuse ;  /* 0x0000001e28157220 */ /* 0x080fe20000410000 */
[----:B------:R-:W-:Y:S01]  /*113e0*/  FMUL.FTZ R35, R36, R30 ;  /* 0x0000001e24237220 */ /* 0x000fe20000410000 */
[----:B------:R-:W-:Y:S01]  /*113f0*/  FFMA.FTZ R8, R38, R4, R13 ;  /* 0x0000000426087223 */ /* 0x000fe2000001000d */
[----:B------:R-:W-:Y:S02]  /*11400*/  HADD2.F32 R13, -RZ, R14.H1_H1 ;  /* 0x3000000eff0d7230 */ /* 0x000fe40000004100 */
[-C--:B------:R-:W-:Y:S01]  /*11410*/  FMUL.FTZ R4, R39, R9.reuse ;  /* 0x0000000927047220 */ /* 0x080fe20000410000 */
[----:B------:R-:W-:Y:S02]  /*11420*/  HADD2.F32 R34, -RZ, R26.H0_H0 ;  /* 0x2000001aff227230 */ /* 0x000fe40000004100 */
[-C--:B------:R-:W-:Y:S01]  /*11430*/  FFMA.FTZ R21, R36, R12.reuse, -R21 ;  /* 0x0000000c24157223 */ /* 0x080fe20000010815 */
[----:B------:R-:W-:Y:S01]  /*11440*/  FFMA.FTZ R35, R40, R12, R35 ;  /* 0x0000000c28237223 */ /* 0x000fe20000010023 */
[----:B------:R-:W-:Y:S01]  /*11450*/  FMUL.FTZ R14, R13, R9 ;  /* 0x000000090d0e7220 */ /* 0x000fe20000410000 */
[----:B------:R-:W-:-:S02]  /*11460*/  HADD2.F32 R27, -RZ, R6.H0_H0 ;  /* 0x20000006ff1b7230 */ /* 0x000fc40000004100 */
[----:B------:R-:W-:Y:S01]  /*11470*/  FFMA.FTZ R12, R13, R5, -R4 ;  /* 0x000000050d0c7223 */ /* 0x000fe20000010804 */
[----:B------:R-:W-:Y:S02]  /*11480*/  HADD2.F32 R30, -RZ, R20.H0_H0 ;  /* 0x20000014ff1e7230 */ /* 0x000fe40000004100 */
[----:B------:R-:W-:Y:S01]  /*11490*/  FMUL.FTZ R4, R41, R31 ;  /* 0x0000001f29047220 */ /* 0x000fe20000410000 */
[----:B------:R-:W-:Y:S02]  /*114a0*/  HADD2.F32 R6, -RZ, R6.H1_H1 ;  /* 0x30000006ff067230 */ /* 0x000fe40000004100 */
[----:B------:R-:W-:Y:S01]  /*114b0*/  FFMA.FTZ R14, R39, R5, R14 ;  /* 0x00000005270e7223 */ /* 0x000fe2000001000e */
[-C--:B------:R-:W-:Y:S01]  /*114c0*/  FMUL.FTZ R5, R34, R10.reuse ;  /* 0x0000000a22057220 */ /* 0x080fe20000410000 */
[-C--:B------:R-:W-:Y:S01]  /*114d0*/  FFMA.FTZ R13, R37, R27.reuse, -R4 ;  /* 0x0000001b250d7223 */ /* 0x080fe20000010804 */
[----:B------:R-:W-:Y:S01]  /*114e0*/  FFMA.FTZ R24, R41, R27, R24 ;  /* 0x0000001b29187223 */ /* 0x000fe20000010018 */
[C---:B------:R-:W-:Y:S01]  /*114f0*/  FMUL.FTZ R9, R30.reuse, R10 ;  /* 0x0000000a1e097220 */ /* 0x040fe20000410000 */
[----:B------:R-:W-:Y:S01]  /*11500*/  FFMA.FTZ R10, R30, R6, -R5 ;  /* 0x000000061e0a7223 */ /* 0x000fe20000010805 */
[----:B------:R-:W-:Y:S01]  /*11510*/  HADD2.F32 R36, -RZ, R25.H1_H1 ;  /* 0x30000019ff247230 */ /* 0x000fe20000004100 */
[----:B------:R-:W-:Y:S01]  /*11520*/  F2FP.F16.F32.PACK_AB R8, R8, R29 ;  /* 0x0000001d0808723e */ /* 0x000fe200000000ff */
[----:B------:R-:W-:-:S02]  /*11530*/  HADD2.F32 R27, -RZ, R26.H1_H1 ;  /* 0x3000001aff1b7230 */ /* 0x000fc40000004100 */
[----:B------:R-:W-:Y:S02]  /*11540*/  HADD2.F32 R30, -RZ, R15.H1_H1 ;  /* 0x3000000fff1e7230 */ /* 0x000fe40000004100 */
[----:B------:R-:W-:Y:S01]  /*11550*/  FFMA.FTZ R15, R34, R6, R9 ;  /* 0x00000006220f7223 */ /* 0x000fe20000010009 */
[----:B------:R-:W-:Y:S02]  /*11560*/  HADD2.F32 R25, -RZ, R20.H1_H1 ;  /* 0x30000014ff197230 */ /* 0x000fe40000004100 */
[-C--:B------:R-:W-:Y:S01]  /*11570*/  FMUL.FTZ R5, R36, R32.reuse ;  /* 0x0000002024057220 */ /* 0x080fe20000410000 */
[--C-:B------:R-:W-:Y:S02]  /*11580*/  HADD2.F32 R28, -RZ, R7.reuse.H0_H0 ;  /* 0x20000007ff1c7230 */ /* 0x100fe40000004100 */
[-C--:B------:R-:W-:Y:S01]  /*11590*/  FMUL.FTZ R4, R27, R11.reuse ;  /* 0x0000000b1b047220 */ /* 0x080fe20000410000 */
[----:B------:R-:W-:Y:S02]  /*115a0*/  HADD2.F32 R7, -RZ, R7.H1_H1 ;  /* 0x30000007ff077230 */ /* 0x000fe40000004100 */
[C---:B------:R-:W-:Y:S01]  /*115b0*/  FMUL.FTZ R9, R30.reuse, R32 ;  /* 0x000000201e097220 */ /* 0x040fe20000410000 */
[C---:B------:R-:W-:Y:S01]  /*115c0*/  FMUL.FTZ R6, R25.reuse, R11 ;  /* 0x0000000b19067220 */ /* 0x040fe20000410000 */
[-C--:B------:R-:W-:Y:S01]  /*115d0*/  FFMA.FTZ R11, R30, R28.reuse, -R5 ;  /* 0x0000001c1e0b7223 */ /* 0x080fe20000010805 */
[----:B------:R-:W-:Y:S01]  /*115e0*/  F2FP.F16.F32.PACK_AB R5, R12, R21 ;  /* 0x000000150c05723e */ /* 0x000fe200000000ff */
[-C--:B------:R-:W-:Y:S01]  /*115f0*/  FFMA.FTZ R20, R25, R7.reuse, -R4 ;  /* 0x0000000719147223 */ /* 0x080fe20000010804 */
        /* <DEDUP_REMOVED lines=8> */
[----:B------:R-:W-:-:S05]  /*11680*/  F2FP.F16.F32.PACK_AB R11, R25, R28 ;  /* 0x0000001c190b723e */ /* 0x000fca00000000ff */
[----:B------:R4:W-:Y:S02]  /*11690*/  STS.128 [R3+0x14400], R8 ;  /* 0x0144000803007388 */ /* 0x0009e40000000c00 */
.L_x_612:
[----:B------:R-:W-:Y:S05]  /*116a0*/  BSYNC B0 ;  /* 0x0000000000007941 */ /* 0x000fea0003800000 */
.L_x_578:
[----:B------:R-:W-:Y:S01]  /*116b0*/  @!PT LDS RZ, [RZ] ;  /* 0x00000000fffff984 */ /* 0x000fe20000000800 */
[----:B------:R-:W-:Y:S01]  /*116c0*/  @!PT LDS RZ, [RZ] ;  /* 0x00000000fffff984 */ /* 0x000fe20000000800 */
[----:B------:R-:W-:Y:S01]  /*116d0*/  @!PT LDS RZ, [RZ] ;  /* 0x00000000fffff984 */ /* 0x000fe20000000800 */
[----:B------:R-:W-:Y:S01]  /*116e0*/  @!PT LDS RZ, [RZ] ;  /* 0x00000000fffff984 */ /* 0x000fe20000000800 */
[----:B------:R0:W-:Y:S06]  /*116f0*/  MEMBAR.ALL.CTA ;  /* 0x0000000000007992 */ /* 0x0001ec0000008000 */
[----:B0-----:R-:W0:Y:S01]  /*11700*/  FENCE.VIEW.ASYNC.S ;  /* 0x00000000000073c6 */ /* 0x001e220000000000 */
[----:B------:R-:W-:Y:S05]  /*11710*/  WARPSYNC.ALL ;  /* 0x0000000000007948 */ /* 0x000fea0003800000 */
[----:B0-----:R-:W-:Y:S06]  /*11720*/  BAR.SYNC.DEFER_BLOCKING 0xd, 0x100 ;  /* 0x0344000000007b1d */ /* 0x001fec0000010000 */
.L_x_576:
[----:B------:R-:W-:-:S13]  /*11730*/  ISETP.NE.AND P0, PT, R221, 0x3, PT ;  /* 0x00000003dd00780c */ /* 0x000fda0003f05270 */
[----:B------:R-:W-:Y:S05]  /*11740*/  @!P0 BRA `(.L_x_641) ;  /* 0x0000000000048947 */ /* 0x000fea0003800000 */
[----:B------:R-:W-:Y:S01]  /*11750*/  BPT.TRAP 0x1 ;  /* 0x000000040000795c */ /* 0x000fe20000300000 */
.L_x_641:
[----:B------:R-:W-:Y:S01]  /*11760*/  IMAD R0, R224, 0x8, R16 ;  /* 0x00000008e0007824 */ /* 0x000fe200078e0210 */
[----:B01234-:R-:W-:-:S04]  /*11770*/  SHF.L.U32 R3, R225, 0x1f, RZ ;  /* 0x0000001fe1037819 */ /* 0x01ffc800000006ff */
[----:B------:R0:W1:Y:S01]  /*11780*/  SYNCS.PHASECHK.TRANS64.TRYWAIT P1, [R0+URZ+0x38830], R3 ;  /* 0x03883003000075a7 */ /* 0x000062000802017f */
[----:B------:R-:W-:Y:S05]  /*11790*/  @!P0 BRA `(.L_x_642) ;  /* 0x0000000000048947 */ /* 0x000fea0003800000 */
[----:B------:R-:W-:Y:S01]  /*117a0*/  BPT.TRAP 0x1 ;  /* 0x000000040000795c */ /* 0x000fe20000300000 */
.L_x_642:
[----:B------:R-:W2:Y:S01]  /*117b0*/  LDL R6, [R1+0x78] ;  /* 0x0000780001067983 */ /* 0x000ea20000100800 */
[----:B------:R-:W-:Y:S01]  /*117c0*/  IMAD.MOV.U32 R5, RZ, RZ, -0x2 ;  /* 0xfffffffeff057424 */ /* 0x000fe200078e00ff */
[----:B--2---:R-:W-:-:S04]  /*117d0*/  SHF.R.S32.HI R4, RZ, 0x1f, R6 ;  /* 0x0000001fff047819 */ /* 0x004fc80000011406 */
[----:B------:R-:W-:-:S04]  /*117e0*/  LEA.HI R4, R4, R6, RZ, 0x2 ;  /* 0x0000000604047211 */ /* 0x000fc800078f10ff */
[----:B------:R-:W-:-:S04]  /*117f0*/  LOP3.LUT R4, R4, 0x7ffffffc, RZ, 0xc0, !PT ;  /* 0x7ffffffc04047812 */ /* 0x000fc800078ec0ff */
[----:B------:R-:W-:Y:S01]  /*11800*/  IADD3 R4, R6, -R4, RZ ;  /* 0x8000000406047210 */ /* 0x000fe20007ffe0ff */
[----:B-1----:R-:W-:Y:S06]  /*11810*/  @P1 BRA `(.L_x_643) ;  /* 0x0000000000081947 */ /* 0x002fec0003800000 */
[----:B------:R-:W1:Y:S02]  /*11820*/  SYNCS.PHASECHK.TRANS64.TRYWAIT P1, [R0+URZ+0x38830], R3 ;  /* 0x03883003000075a7 */ /* 0x000e64000802017f */
[----:B-1----:R-:W-:Y:S05]  /*11830*/  @!P1 BRA `(.L_x_644) ;  /* 0x0000013c005c9947 */ /* 0x002fea0003800000 */
.L_x_643:
[----:B------:R-:W2:Y:S01]  /*11840*/  S2R R6, SR_TID.X ;  /* 0x0000000000067919 */ /* 0x000ea20000002100 */
[----:B------:R-:W-:Y:S05]  /*11850*/  WARPSYNC.ALL ;  /* 0x0000000000007948 */ /* 0x000fea0003800000 */
[----:B------:R-:W-:Y:S02]  /*11860*/  IMAD R5, R4, R5, 0x50 ;  /* 0x0000005004057424 */ /* 0x000fe400078e0205 */
[----:B------:R-:W-:Y:S01]  /*11870*/  IMAD.MOV.U32 R151, RZ, RZ, RZ ;  /* 0x000000ffff977224 */ /* 0x000fe200078e00ff */
[----:B--2---:R-:W-:-:S04]  /*11880*/  LOP3.LUT R6, R6, 0x7f, RZ, 0xc0, !PT ;  /* 0x0000007f06067812 */ /* 0x004fc800078ec0ff */
[----:B------:R-:W-:Y:S02]  /*11890*/  ISETP.NE.AND P1, PT, R6, RZ, PT ;  /* 0x000000ff0600720c */ /* 0x000fe40003f25270 */
[----:B01----:R-:W-:Y:S01]  /*118a0*/  IADD3 R3, R16, 0x24400, RZ ;  /* 0x0002440010037810 */ /* 0x003fe20007ffe0ff */
[----:B-----5:R-:W-:Y:S01]  /*118b0*/  WARPGROUP.ARRIVE ;  /* 0x00000000000079c5 */ /* 0x020fe20000000000 */
[----:B------:R-:W-:Y:S01]  /*118c0*/  R2UR UR12, R2 ;  /* 0x00000000020c72ca */ /* 0x000fe200000e0000 */
[----:B------:R-:W-:Y:S01]  /*118d0*/  UMOV UR9, 0x40000040 ;  /* 0x4000004000097882 */ /* 0x000fe20000000000 */
[----:B------:R-:W-:Y:S01]  /*118e0*/  SHF.R.U32.HI R3, RZ, 0x4, R3 ;  /* 0x00000004ff037819 */ /* 0x000fe20000011603 */
[----:B------:R-:W-:Y:S01]  /*118f0*/  IMAD.MOV.U32 R7, RZ, RZ, 0x40000040 ;  /* 0x40000040ff077424 */ /* 0x000fe200078e00ff */
[----:B------:R-:W-:Y:S01]  /*11900*/  UMOV UR5, UR9 ;  /* 0x0000000900057c82 */ /* 0x000fe20008000000 */
[----:B------:R-:W-:Y:S01]  /*11910*/  MOV R9, 0x40000040 ;  /* 0x4000004000097802 */ /* 0x000fe20000000f00 */
[----:B------:R-:W-:Y:S01]  /*11920*/  UMOV UR17, 0x40000040 ;  /* 0x4000004000117882 */ /* 0x000fe20000000000 */
[----:B------:R-:W-:Y:S01]  /*11930*/  LOP3.LUT R3, R3, 0x3fff, RZ, 0xc0, !PT ;  /* 0x00003fff03037812 */ /* 0x000fe200078ec0ff */
[----:B------:R-:W-:Y:S01]  /*11940*/  IMAD.U32 R11, RZ, RZ, UR9 ;  /* 0x00000009ff0b7e24 */ /* 0x000fe2000f8e00ff */
[----:B------:R-:W-:Y:S01]  /*11950*/  R2UR UR7, R7 ;  /* 0x00000000070772ca */ /* 0x000fe200000e0000 */
[----:B------:R-:W-:Y:S01]  /*11960*/  IMAD.MOV.U32 R7, RZ, RZ, 0x40000040 ;  /* 0x40000040ff077424 */ /* 0x000fe200078e00ff */
[----:B------:R-:W-:Y:S01]  /*11970*/  LOP3.LUT R234, R3, 0x10000, RZ, 0xfc, !PT ;  /* 0x0001000003ea7812 */ /* 0x000fe200078efcff */
[----:B------:R-:W-:Y:S01]  /*11980*/  IMAD.MOV.U32 R3, RZ, RZ, 0x40000040 ;  /* 0x40000040ff037424 */ /* 0x000fe200078e00ff */
[----:B------:R-:W-:Y:S01]  /*11990*/  ULOP3.LUT UR12, UR12, 0x10000, URZ, 0xfc, !UPT ;  /* 0x000100000c0c7892 */ /* 0x000fe2000f8efc3f */
[----:B------:R-:W-:Y:S01]  /*119a0*/  IADD3 R5, R5, R148, RZ ;  /* 0x0000009405057210 */ /* 0x000fe20007ffe0ff */
[----:B------:R-:W-:Y:S01]  /*119b0*/  UMOV UR53, 0x40000040 ;  /* 0x4000004000357882 */ /* 0x000fe20000000000 */
[----:B------:R-:W-:Y:S01]  /*119c0*/  IMAD R2, R224, 0xa00, R234 ;  /* 0x00000a00e0027824 */ /* 0x000fe200078e02ea */
[----:B------:R-:W-:Y:S01]  /*119d0*/  R2UR UR11, R3 ;  /* 0x00000000030b72ca */ /* 0x000fe200000e0000 */
[----:B------:R-:W-:Y:S01]  /*119e0*/  UIADD3 UR52, UR12, 0x806, URZ ;  /* 0x000008060c347890 */ /* 0x000fe2000fffe03f */
[----:B------:R-:W-:Y:S01]  /*119f0*/  IMAD R5, R180, -0x50, R5 ;  /* 0xffffffb0b4057824 */ /* 0x000fe200078e0205 */
[----:B------:R-:W-:Y:S01]  /*11a00*/  UMOV UR8, UR12 ;  /* 0x0000000c00087c82 */ /* 0x000fe20008000000 */
[C---:B------:R-:W-:Y:S01]  /*11a10*/  R2UR UR10, R2.reuse ;  /* 0x00000000020a72ca */ /* 0x040fe200000e0000 */
[----:B------:R-:W-:Y:S01]  /*11a20*/  UMOV UR4, UR8 ;  /* 0x0000000800047c82 */ /* 0x000fe20008000000 */
[C---:B------:R-:W-:Y:S01]  /*11a30*/  IADD3 R6, R2.reuse, 0x80, RZ ;  /* 0x0000008002067810 */ /* 0x040fe20007ffe0ff */
[----:B------:R-:W-:Y:S01]  /*11a40*/  VIADD R8, R2, 0x200 ;  /* 0x0000020002087836 */ /* 0x000fe20000000000 */
[----:B------:R-:W-:Y:S01]  /*11a50*/  MOV R10, UR8 ;  /* 0x00000008000a7c02 */ /* 0x000fe20008000f00 */
[----:B------:R-:W-:Y:S01]  /*11a60*/  UIADD3 UR48, UR12, 0xc00, URZ ;  /* 0x00000c000c307890 */ /* 0x000fe2000fffe03f */
[----:B------:R-:W-:Y:S01]  /*11a70*/  R2UR UR6, R6 ;  /* 0x00000000060672ca */ /* 0x000fe200000e0000 */
[----:B------:R-:W-:Y:S01]  /*11a80*/  UMOV UR49, 0x40000040 ;  /* 0x4000004000317882 */ /* 0x000fe20000000000 */
[----:B------:R-:W-:Y:S01]  /*11a90*/  IADD3 R6, R2, 0x100, RZ ;  /* 0x0000010002067810 */ /* 0x000fe20007ffe0ff */
[----:B------:R0:W-:Y:S01]  /*11aa0*/  STL.64 [R1+0x8], R10 ;  /* 0x0000080a01007387 */ /* 0x0001e20000100a00 */
[----:B------:R-:W-:Y:S01]  /*11ab0*/  UIADD3 UR44, UR12, 0xc02, URZ ;  /* 0x00000c020c2c7890 */ /* 0x000fe2000fffe03f */
[----:B------:R-:W-:Y:S01]  /*11ac0*/  MOV R3, 0x40000040 ;  /* 0x4000004000037802 */ /* 0x000fe20000000f00 */
[----:B------:R-:W-:Y:S01]  /*11ad0*/  UMOV UR45, 0x40000040 ;  /* 0x40000040002d7882 */ /* 0x000fe20000000000 */
[----:B------:R-:W-:Y:S01]  /*11ae0*/  HGMMA.64x16x16.F32 R56, gdesc[UR8], RZ, !UPT, gsb0 ;  /* 0x00200000083879f0 */ /* 0x000fe2000c0008ff */
[----:B------:R-:W-:Y:S01]  /*11af0*/  R2UR UR10, R8 ;  /* 0x00000000080a72ca */ /* 0x000fe200000e0000 */
[----:B------:R-:W-:Y:S01]  /*11b00*/  VIADD R8, R2, 0x202 ;  /* 0x0000020202087836 */ /* 0x000fe20000000000 */
[----:B------:R-:W-:Y:S01]  /*11b10*/  R2UR UR11, R9 ;  /* 0x00000000090b72ca */ /* 0x000fe200000e0000 */
[----:B------:R-:W-:Y:S01]  /*11b20*/  UIADD3 UR40, UR12, 0xc04, URZ ;  /* 0x00000c040c287890 */ /* 0x000fe2000fffe03f */
[----:B------:R-:W-:Y:S01]  /*11b30*/  MOV R9, 0x40000040 ;  /* 0x4000004000097802 */ /* 0x000fe20000000f00 */
[----:B------:R-:W-:Y:S01]  /*11b40*/  UMOV UR41, 0x40000040 ;  /* 0x4000004000297882 */ /* 0x000fe20000000000 */
[----:B------:R-:W-:Y:S01]  /*11b50*/  UIADD3 UR36, UR12, 0xc06, URZ ;  /* 0x00000c060c247890 */ /* 0x000fe2000fffe03f */
[----:B0-----:R-:W-:Y:S01]  /*11b60*/  IMAD.U32 R11, RZ, RZ, UR17 ;  /* 0x00000011ff0b7e24 */ /* 0x001fe2000f8e00ff */
[----:B------:R-:W-:Y:S01]  /*11b70*/  UMOV UR37, 0x40000040 ;  /* 0x4000004000257882 */ /* 0x000fe20000000000 */
[C---:B------:R-:W-:Y:S01]  /*11b80*/  ISETP.GT.AND P6, PT, R5.reuse, RZ, PT ;  /* 0x000000ff0500720c */ /* 0x040fe20003fc4270 */
[----:B------:R-:W-:Y:S01]  /*11b90*/  ULDC UR61, c[0x0][0x988] ;  /* 0x00026200003d7ab9 */ /* 0x000fe20000000800 */
[C---:B------:R-:W-:Y:S01]  /*11ba0*/  ISETP.GT.AND P5, PT, R5.reuse, 0x1, PT ;  /* 0x000000010500780c */ /* 0x040fe20003fa4270 */
[----:B------:R-:W-:Y:S01]  /*11bb0*/  BSSY B0, `(.L_x_645) ;  /* 0x0000906000007945 */ /* 0x000fe20003800000 */
[C---:B------:R-:W-:Y:S01]  /*11bc0*/  ISETP.GT.AND P4, PT, R5.reuse, 0x8, PT ;  /* 0x000000080500780c */ /* 0x040fe20003f84270 */
[--C-:B------:R-:W-:Y:S01]  /*11bd0*/  IMAD.MOV.U32 R150, RZ, RZ, R151.reuse ;  /* 0x000000ffff967224 */ /* 0x100fe200078e0097 */
[C---:B------:R-:W-:Y:S01]  /*11be0*/  ISETP.GT.AND P3, PT, R5.reuse, 0x9, PT ;  /* 0x000000090500780c */ /* 0x040fe20003f64270 */
[--C-:B------:R-:W-:Y:S01]  /*11bf0*/  IMAD.MOV.U32 R146, RZ, RZ, R151.reuse ;  /* 0x000000ffff927224 */ /* 0x100fe200078e0097 */
[----:B------:R-:W-:Y:S01]  /*11c00*/  ISETP.GT.AND P2, PT, R5, 0x10, PT ;  /* 0x000000100500780c */ /* 0x000fe20003f44270 */
[--C-:B------:R-:W-:Y:S01]  /*11c10*/  IMAD.MOV.U32 R144, RZ, RZ, R151.reuse ;  /* 0x000000ffff907224 */ /* 0x100fe200078e0097 */
[----:B------:R-:W-:Y:S01]  /*11c20*/  P2R R12, PR, RZ, 0x1 ;  /* 0x00000001ff0c7803 */ /* 0x000fe20000000000 */
[--C-:B------:R-:W-:Y:S01]  /*11c30*/  IMAD.MOV.U32 R142, RZ, RZ, R151.reuse ;  /* 0x000000ffff8e7224 */ /* 0x100fe200078e0097 */
[----:B------:R-:W-:Y:S01]  /*11c40*/  @!P1 IADD3 R0, R0, 0x38840, RZ ;  /* 0x0003884000009810 */ /* 0x000fe20007ffe0ff */
[--C-:B------:R-:W-:Y:S01]  /*11c50*/  IMAD.MOV.U32 R140, RZ, RZ, R151.reuse ;  /* 0x000000ffff8c7224 */ /* 0x100fe200078e0097 */
[-C--:B------:R-:W-:Y:S01]  /*11c60*/  MOV R149, R151.reuse ;  /* 0x0000009700957202 */ /* 0x080fe20000000f00 */
[--C-:B------:R-:W-:Y:S01]  /*11c70*/  IMAD.MOV.U32 R138, RZ, RZ, R151.reuse ;  /* 0x000000ffff8a7224 */ /* 0x100fe200078e0097 */
[----:B------:R-:W-:Y:S01]  /*11c80*/  @!P1 PRMT R0, RZ, 0x654, R0 ;  /* 0x00000654ff009816 */ /* 0x000fe20000000000 */
        /* <DEDUP_REMOVED lines=24> */
[----:B------:R-:W-:Y:S01]  /*11e10*/  IMAD.MOV.U32 R112, RZ, RZ, R151 ;  /* 0x000000ffff707224 */ /* 0x000fe200078e0097 */
[----:B------:R-:W-:-:S02]  /*11e20*/  WARPGROUP.DEPBAR.LE gsb0, 0x0 ;  /* 0x00008000000079c5 */ /* 0x000fc40000010000 */
[----:B------:R-:W-:Y:S01]  /*11e30*/  WARPGROUP.ARRIVE ;  /* 0x00000000000079c5 */ /* 0x000fe20000000000 */
[-C--:B------:R-:W-:Y:S01]  /*11e40*/  MOV R123, R151.reuse ;  /* 0x00000097007b7202 */ /* 0x080fe20000000f00 */
[--C-:B------:R-:W-:Y:S01]  /*11e50*/  IMAD.MOV.U32 R110, RZ, RZ, R151.reuse ;  /* 0x000000ffff6e7224 */ /* 0x100fe200078e0097 */
[-C--:B------:R-:W-:Y:S01]  /*11e60*/  MOV R121, R151.reuse ;  /* 0x0000009700797202 */ /* 0x080fe20000000f00 */
[--C-:B------:R-:W-:Y:S01]  /*11e70*/  IMAD.MOV.U32 R108, RZ, RZ, R151.reuse ;  /* 0x000000ffff6c7224 */ /* 0x100fe200078e0097 */
[-C--:B------:R-:W-:Y:S01]  /*11e80*/  MOV R119, R151.reuse ;  /* 0x0000009700777202 */ /* 0x080fe20000000f00 */
[----:B------:R-:W-:Y:S01]  /*11e90*/  HGMMA.64x16x16.F32 R48, gdesc[UR4], RZ, !UPT, gsb0 ;  /* 0x00200000043079f0 */ /* 0x000fe2000c0008ff */
[----:B------:R-:W-:Y:S01]  /*11ea0*/  R2UR UR6, R6 ;  /* 0x00000000060672ca */ /* 0x000fe200000e0000 */
[----:B------:R-:W-:Y:S01]  /*11eb0*/  UMOV UR4, UR8 ;  /* 0x0000000800047c82 */ /* 0x000fe20008000000 */
[----:B------:R-:W-:Y:S01]  /*11ec0*/  R2UR UR7, R7 ;  /* 0x00000000070772ca */ /* 0x000fe200000e0000 */
[----:B------:R-:W-:Y:S01]  /*11ed0*/  UMOV UR5, UR9 ;  /* 0x0000000900057c82 */ /* 0x000fe20008000000 */
[----:B------:R-:W-:Y:S01]  /*11ee0*/  IADD3 R6, R2, 0x180, RZ ;  /* 0x0000018002067810 */ /* 0x000fe20007ffe0ff */
[--C-:B------:R-:W-:Y:S01]  /*11ef0*/  IMAD.MOV.U32 R106, RZ, RZ, R151.reuse ;  /* 0x000000ffff6a7224 */ /* 0x100fe200078e0097 */
[----:B------:R-:W-:Y:S01]  /*11f00*/  MOV R7, 0x40000040 ;  /* 0x4000004000077802 */ /* 0x000fe20000000f00 */
        /* <DEDUP_REMOVED lines=36> */
[----:B------:R-:W-:Y:S01]  /*12150*/  IMAD.MOV.U32 R64, RZ, RZ, R151 ;  /* 0x000000ffff407224 */ /* 0x000fe200078e0097 */
[----:B------:R-:W-:Y:S02]  /*12160*/  WARPGROUP.DEPBAR.LE gsb0, 0x0 ;  /* 0x00008000000079c5 */ /* 0x000fe40000010000 */
[----:B------:R-:W-:-:S06]  /*12170*/  WARPGROUP.ARRIVE ;  /* 0x00000000000079c5 */ /* 0x000fcc0000000000 */
[----:B------:R-:W-:Y:S01]  /*12180*/  HGMMA.64x16x16.F32 R40, gdesc[UR4], RZ, !UPT, gsb0 ;  /* 0x00200000042879f0 */ /* 0x000fe2000c0008ff */
[----:B------:R-:W-:Y:S01]  /*12190*/  R2UR UR6, R6 ;  /* 0x00000000060672ca */ /* 0x000fe200000e0000 */
[----:B------:R-:W-:Y:S01]  /*121a0*/  UMOV UR4, UR8 ;  /* 0x0000000800047c82 */ /* 0x000fe20008000000 */
[----:B------:R-:W-:Y:S01]  /*121b0*/  R2UR UR7, R7 ;  /* 0x00000000070772ca */ /* 0x000fe200000e0000 */
[----:B------:R-:W-:Y:S01]  /*121c0*/  UMOV UR5, UR9 ;  /* 0x0000000900057c82 */ /* 0x000fe20008000000 */
[----:B------:R-:W-:Y:S02]  /*121d0*/  VIADD R6, R2, 0x2 ;  /* 0x0000000202067836 */ /* 0x000fe40000000000 */
[----:B------:R-:W-:-:S03]  /*121e0*/  IMAD.MOV.U32 R7, RZ, RZ, 0x40000040 ;  /* 0x40000040ff077424 */ /* 0x000fc600078e00ff */
[----:B------:R-:W-:Y:S02]  /*121f0*/  R2UR UR18, R6 ;  /* 0x00000000061272ca */ /* 0x000fe400000e0000 */
[----:B------:R-:W-:Y:S01]  /*12200*/  R2UR UR19, R7 ;  /* 0x00000000071372ca */ /* 0x000fe200000e0000 */
[----:B------:R-:W-:Y:S01]  /*12210*/  IMAD.MOV.U32 R7, RZ, RZ, 0x40000040 ;  /* 0x40000040ff077424 */ /* 0x000fe200078e00ff */
[----:B------:R-:W-:Y:S01]  /*12220*/  IADD3 R6, R2, 0x82, RZ ;  /* 0x0000008202067810 */ /* 0x000fe20007ffe0ff */
[----:B------:R-:W-:Y:S02]  /*12230*/  WARPGROUP.DEPBAR.LE gsb0, 0x0 ;  /* 0x00008000000079c5 */ /* 0x000fe40000010000 */
[----:B------:R-:W-:-:S06]  /*12240*/  WARPGROUP.ARRIVE ;  /* 0x00000000000079c5 */ /* 0x000fcc0000000000 */
[----:B------:R-:W-:Y:S01]  /*12250*/  HGMMA.64x16x16.F32 R32, gdesc[UR4], RZ, !UPT, gsb0 ;  /* 0x00200000042079f0 */ /* 0x000fe2000c0008ff */
[----:B------:R-:W-:Y:S01]  /*12260*/  UIADD3 UR4, UR12, 0x2, URZ ;  /* 0x000000020c047890 */ /* 0x000fe2000fffe03f */
[----:B------:R-:W-:Y:S02]  /*12270*/  R2UR UR6, R6 ;  /* 0x00000000060672ca */ /* 0x000fe400000e0000 */
[----:B------:R-:W-:Y:S01]  /*12280*/  R2UR UR7, R7 ;  /* 0x00000000070772ca */ /* 0x000fe200000e0000 */
[----:B------:R-:W-:Y:S01]  /*12290*/  IMAD.MOV.U32 R7, RZ, RZ, 0x40000040 ;  /* 0x40000040ff077424 */ /* 0x000fe200078e00ff */
[----:B------:R-:W-:Y:S02]  /*122a0*/  IADD3 R6, R2, 0x102, RZ ;  /* 0x0000010202067810 */ /* 0x000fe40007ffe0ff */
[----:B------:R-:W-:Y:S02]  /*122b0*/  UMOV UR16, UR4 ;  /* 0x0000000400107c82 */ /* 0x000fe40008000000 */
[----:B------:R-:W-:-:S05]  /*122c0*/  MOV R10, UR16 ;  /* 0x00000010000a7c02 */ /* 0x000fca0008000f00 */
[----:B------:R0:W-:Y:S01]  /*122d0*/  STL.64 [R1], R10 ;  /* 0x0000000a01007387 */ /* 0x0001e20000100a00 */
[----:B------:R-:W-:Y:S02]  /*122e0*/  WARPGROUP.DEPBAR.LE gsb0, 0x0 ;  /* 0x00008000000079c5 */ /* 0x000fe40000010000 */
[----:B------:R-:W-:-:S06]  /*122f0*/  WARPGROUP.ARRIVE ;  /* 0x00000000000079c5 */ /* 0x000fcc0000000000 */
[----:B------:R-:W-:Y:S01]  /*12300*/  HGMMA.64x16x16.F32 R24, gdesc[UR8], RZ, !UPT, gsb0 ;  /* 0x00200000081879f0 */ /* 0x000fe2000c0008ff */
[----:B------:R-:W-:Y:S01]  /*12310*/  UMOV UR8, UR16 ;  /* 0x0000001000087c82 */ /* 0x000fe20008000000 */
[----:B------:R-:W-:Y:S01]  /*12320*/  UMOV UR9, UR17 ;  /* 0x0000001100097c82 */ /* 0x000fe20008000000 */
[----:B------:R-:W-:Y:S01]  /*12330*/  UMOV UR4, UR8 ;  /* 0x0000000800047c82 */ /* 0x000fe20008000000 */
[----:B------:R-:W-:Y:S01]  /*12340*/  UMOV UR5, UR9 ;  /* 0x0000000900057c82 */ /* 0x000fe20008000000 */
[----:B------:R-:W-:Y:S01]  /*12350*/  R2UR UR10, R8 ;  /* 0x00000000080a72ca */ /* 0x000fe200000e0000 */
[----:B------:R-:W-:Y:S01]  /*12360*/  VIADD R8, R2, 0x204 ;  /* 0x0000020402087836 */ /* 0x000fe20000000000 */
[----:B------:R-:W-:Y:S02]  /*12370*/  R2UR UR11, R9 ;  /* 0x00000000090b72ca */ /* 0x000fe400000e0000 */
[----:B------:R-:W-:Y:S01]  /*12380*/  MOV R9, 0x40000040 ;  /* 0x4000004000097802 */ /* 0x000fe20000000f00 */
[----:B------:R-:W-:-:S02]  /*12390*/  WARPGROUP.DEPBAR.LE gsb0, 0x0 ;  /* 0x00008000000079c5 */ /* 0x000fc40000010000 */
[----:B------:R-:W-:-:S06]  /*123a0*/  WARPGROUP.ARRIVE ;  /* 0x00000000000079c5 */ /* 0x000fcc0000000000 */
[----:B------:R-:W-:Y:S01]  /*123b0*/  HGMMA.64x16x16.F32 R56, gdesc[UR16], R56, gsb0 ;  /* 0x00200000103879f0 */ /* 0x000fe20008000838 */
[----:B------:R-:W-:Y:S02]  /*123c0*/  UMOV UR17, 0x40000040 ;  /* 0x4000004000117882 */ /* 0x000fe40000000000 */
[----:B0-----:R-:W-:Y:S01]  /*123d0*/  IMAD.U32 R11, RZ, RZ, UR17 ;  /* 0x00000011ff0b7e24 */ /* 0x001fe2000f8e00ff */
[----:B------:R-:W-:Y:S02]  /*123e0*/  WARPGROUP.DEPBAR.LE gsb0, 0x0 ;  /* 0x00008000000079c5 */ /* 0x000fe40000010000 */
[----:B------:R-:W-:-:S06]  /*123f0*/  WARPGROUP.ARRIVE ;  /* 0x00000000000079c5 */ /* 0x000fcc0000000000 */
[----:B------:R-:W-:Y:S01]  /*12400*/  HGMMA.64x16x16.F32 R48, gdesc[UR4], R48, gsb0 ;  /* 0x00200000043079f0 */ /* 0x000fe20008000830 */
[----:B------:R-:W-:Y:S01]  /*12410*/  R2UR UR6, R6 ;  /* 0x00000000060672ca */ /* 0x000fe200000e0000 */
[----:B------:R-:W-:Y:S01]  /*12420*/  UMOV UR4, UR8 ;  /* 0x0000000800047c82 */ /* 0x000fe20008000000 */
[----:B------:R-:W-:Y:S01]  /*12430*/  R2UR UR7, R7 ;  /* 0x00000000070772ca */ /* 0x000fe200000e0000 */
[----:B------:R-:W-:Y:S01]  /*12440*/  UMOV UR5, UR9 ;  /* 0x0000000900057c82 */ /* 0x000fe20008000000 */
[----:B------:R-:W-:Y:S02]  /*12450*/  IADD3 R6, R2, 0x182, RZ ;  /* 0x0000018202067810 */ /* 0x000fe40007ffe0ff */
[----:B------:R-:W-:Y:S01]  /*12460*/  MOV R7, 0x40000040 ;  /* 0x4000004000077802 */ /* 0x000fe20000000f00 */
[----:B------:R-:W-:Y:S02]  /*12470*/  WARPGROUP.DEPBAR.LE gsb0, 0x0 ;  /* 0x00008000000079c5 */ /* 0x000fe40000010000 */
[----:B------:R-:W-:-:S06]  /*12480*/  WARPGROUP.ARRIVE ;  /* 0x00000000000079c5 */ /* 0x000fcc0000000000 */
[----:B------:R-:W-:Y:S01]  /*12490*/  HGMMA.64x16x16.F32 R40, gdesc[UR4], R40, gsb0 ;  /* 0x00200000042879f0 */ /* 0x000fe20008000828 */
        /* <DEDUP_REMOVED lines=12> */
[----:B------:R-:W-:Y:S01]  /*12560*/  HGMMA.64x16x16.F32 R32, gdesc[UR4], R32, gsb0 ;  /* 0x00200000042079f0 */ /* 0x000fe20008000820 */
[----:B------:R-:W-:Y:S01]  /*12570*/  UIADD3 UR4, UR12, 0x4, URZ ;  /* 0x000000040c047890 */ /* 0x000fe2000fffe03f */
[----:B------:R-:W-:Y:S02]  /*12580*/  R2UR UR6, R6 ;  /* 0x00000000060672ca */ /* 0x000fe400000e0000 */
[----:B------:R-:W-:Y:S01]  /*12590*/  R2UR UR7, R7 ;  /* 0x00000000070772ca */ /* 0x000fe200000e0000 */
[----:B------:R-:W-:Y:S01]  /*125a0*/  IMAD.MOV.U32 R7, RZ, RZ, 0x40000040 ;  /* 0x40000040ff077424 */ /* 0x000fe200078e00ff */
[----:B------:R-:W-:Y:S02]  /*125b0*/  IADD3 R6, R2, 0x104, RZ ;  /* 0x0000010402067810 */ /* 0x000fe40007ffe0ff */
[----:B------:R-:W-:Y:S02]  /*125c0*/  UMOV UR16, UR4 ;  /* 0x0000000400107c82 */ /* 0x000fe40008000000 */
[----:B------:R-:W-:-:S05]  /*125d0*/  MOV R10, UR16 ;  /* 0x00000010000a7c02 */ /* 0x000fca0008000f00 */
[----:B------:R0:W-:Y:S01]  /*125e0*/  STL.64 [R1+0x50], R10 ;  /* 0x0000500a01007387 */ /* 0x0001e20000100a00 */
[----:B------:R-:W-:Y:S02]  /*125f0*/  WARPGROUP.DEPBAR.LE gsb0, 0x0 ;  /* 0x00008000000079c5 */ /* 0x000fe40000010000 */
[----:B------:R-:W-:-:S06]  /*12600*/  WARPGROUP.ARRIVE ;  /* 0x00000000000079c5 */ /* 0x000fcc0000000000 */
[----:B------:R-:W-:Y:S01]  /*12610*/  HGMMA.64x16x16.F32 R24, gdesc[UR8], R24, gsb0 ;  /* 0x00200000081879f0 */ /* 0x000fe20008000818 */
        /* <DEDUP_REMOVED lines=159> */
[----:B------:R-:W-:Y:S01]  /*13010*/  UMOV UR15, UR17 ;  /* 0x00000011000f7c82 */ /* 0x000fe20008000000 */
        /* <DEDUP_REMOVED lines=27> */
[----:B------:R-:W-:Y:S01]  /*131d0*/  R2UR UR6, R6 ;  /* 0x00000000060672ca */ /* 0x000fe200000e0000 */
[----:B------:R-:W-:Y:S01]  /*131e0*/  UMOV UR5, UR15 ;  /* 0x0000000f00057c82 */ /* 0x000fe20008000000 */
[----:B------:R-:W-:Y:S01]  /*131f0*/  R2UR UR7, R7 ;  /* 0x00000000070772ca */ /* 0x000fe200000e0000 */
[----:B------:R-:W-:Y:S01]  /*13200*/  IMAD.MOV.U32 R7, RZ, RZ, 0x40000040 ;  /* 0x40000040ff077424 */ /* 0x000fe200078e00ff */
[----:B------:R-:W-:Y:S02]  /*13210*/  IADD3 R6, R2, 0x384, RZ ;  /* 0x0000038402067810 */ /* 0x000fe40007ffe0ff */
[----:B------:R-:W-:Y:S02]  /*13220*/  UMOV UR16, UR4 ;  /* 0x0000000400107c82 */ /* 0x000fe40008000000 */
[----:B------:R-:W-:Y:S01]  /*13230*/  UMOV UR14, UR16 ;  /* 0x00000010000e7c82 */ /* 0x000fe20008000000 */
[----:B------:R-:W-:Y:S01]  /*13240*/  MOV R10, UR16 ;  /* 0x00000010000a7c02 */ /* 0x000fe20008000f00 */
[----:B------:R-:W-:-:S04]  /*13250*/  UMOV UR4, UR14 ;  /* 0x0000000e00047c82 */ /* 0x000fc80008000000 */
[----:B------:R0:W-:Y:S01]  /*13260*/  STL.64 [R1+0x30], R10 ;  /* 0x0000300a01007387 */ /* 0x0001e20000100a00 */
[----:B------:R-:W-:Y:S02]  /*13270*/  WARPGROUP.DEPBAR.LE gsb0, 0x0 ;  /* 0x00008000000079c5 */ /* 0x000fe40000010000 */
[----:B------:R-:W-:-:S06]  /*13280*/  WARPGROUP.ARRIVE ;  /* 0x00000000000079c5 */ /* 0x000fcc0000000000 */
[----:B------:R-:W-:Y:S01]  /*13290*/  HGMMA.64x16x16.F32 R24, gdesc[UR8], R24, gsb0 ;  /* 0x00200000081879f0 */ /* 0x000fe20008000818 */
[----:B------:R-:W-:Y:S01]  /*132a0*/  UMOV UR8, UR14 ;  /* 0x0000000e00087c82 */ /* 0x000fe20008000000 */
[----:B------:R-:W-:Y:S01]  /*132b0*/  UMOV UR9, UR15 ;  /* 0x0000000f00097c82 */ /* 0x000fe20008000000 */
[----:B------:R-:W-:Y:S02]  /*132c0*/  WARPGROUP.DEPBAR.LE gsb0, 0x0 ;  /* 0x00008000000079c5 */ /* 0x000fe40000010000 */
        /* <DEDUP_REMOVED lines=12> */
[----:B------:R-:W-:Y:S02]  /*13390*/  MOV R7, 0x40000040 ;  /* 0x4000004000077802 */ /* 0x000fe40000000f00 */
[----:B------:R-:W-:Y:S01]  /*133a0*/  R2UR UR10, R6 ;  /* 0x00000000060a72ca */ /* 0x000fe200000e0000 */
[----:B------:R-:W-:Y:S01]  /*133b0*/  VIADD R6, R2, 0x286 ;  /* 0x0000028602067836 */ /* 0x000fe20000000000 */
[----:B------:R-:W-:Y:S01]  /*133c0*/  R2UR UR11, R7 ;  /* 0x00000000070b72ca */ /* 0x000fe200000e0000 */
        /* <DEDUP_REMOVED lines=8> */
[----:B------:R-:W-:Y:S01]  /*13450*/  R2UR UR6, R8 ;  /* 0x00000000080672ca */ /* 0x000fe200000e0000 */
[----:B------:R-:W-:Y:S01]  /*13460*/  UMOV UR4, UR14 ;  /* 0x0000000e00047c82 */ /* 0x000fe20008000000 */
[----:B------:R-:W-:Y:S01]  /*13470*/  R2UR UR7, R9 ;  /* 0x00000000090772ca */ /* 0x000fe200000e0000 */
[----:B------:R-:W-:Y:S01]  /*13480*/  UMOV UR5, UR15 ;  /* 0x0000000f00057c82 */ /* 0x000fe20008000000 */
[----:B------:R-:W-:Y:S01]  /*13490*/  VIADD R8, R2, 0x486 ;  /* 0x0000048602087836 */ /* 0x000fe20000000000 */
[----:B------:R-:W-:Y:S01]  /*134a0*/  MOV R9, 0x40000040 ;  /* 0x4000004000097802 */ /* 0x000fe20000000f00 */
[----:B------:R-:W-:Y:S02]  /*134b0*/  WARPGROUP.DEPBAR.LE gsb0, 0x0 ;  /* 0x00008000000079c5 */ /* 0x000fe40000010000 */
[----:B------:R-:W-:-:S06]  /*134c0*/  WARPGROUP.ARRIVE ;  /* 0x00000000000079c5 */ /* 0x000fcc0000000000 */
[----:B------:R-:W-:Y:S01]  /*134d0*/  HGMMA.64x16x16.F32 R32, gdesc[UR8], R32, gsb0 ;  /* 0x00200000082079f0 */ /* 0x000fe20008000820 */
[----:B------:R-:W-:Y:S01]  /*134e0*/  UIADD3 UR8, UR12, 0x406, URZ ;  /* 0x000004060c087890 */ /* 0x000fe2000fffe03f */
[----:B------:R-:W-:Y:S01]  /*134f0*/  R2UR UR10, R8 ;  /* 0x00000000080a72ca */ /* 0x000fe200000e0000 */
[----:B------:R-:W-:Y:S01]  /*13500*/  UMOV UR9, UR17 ;  /* 0x0000001100097c82 */ /* 0x000fe20008000000 */
[----:B------:R-:W-:Y:S01]  /*13510*/  R2UR UR11, R9 ;  /* 0x00000000090b72ca */ /* 0x000fe200000e0000 */
[----:B------:R-:W-:Y:S01]  /*13520*/  VIADD R8, R2, 0x700 ;  /* 0x0000070002087836 */ /* 0x000fe20000000000 */
[----:B------:R-:W-:Y:S02]  /*13530*/  MOV R9, 0x40000040 ;  /* 0x4000004000097802 */ /* 0x000fe40000000f00 */
[----:B------:R-:W-:Y:S02]  /*13540*/  UMOV UR16, UR8 ;  /* 0x0000000800107c82 */ /* 0x000fe40008000000 */
[----:B------:R-:W-:Y:S01]  /*13550*/  UMOV UR8, UR16 ;  /* 0x0000001000087c82 */ /* 0x000fe20008000000 */
[----:B------:R-:W-:-:S05]  /*13560*/  MOV R10, UR16 ;  /* 0x00000010000a7c02 */ /* 0x000fca0008000f00 */
[----:B------:R0:W-:Y:S01]  /*13570*/  STL.64 [R1+0x28], R10 ;  /* 0x0000280a01007387 */ /* 0x0001e20000100a00 */
[----:B------:R-:W-:Y:S02]  /*13580*/  WARPGROUP.DEPBAR.LE gsb0, 0x0 ;  /* 0x00008000000079c5 */ /* 0x000fe40000010000 */
[----:B------:R-:W-:-:S06]  /*13590*/  WARPGROUP.ARRIVE ;  /* 0x00000000000079c5 */ /* 0x000fcc0000000000 */
[----:B------:R-:W-:Y:S01]  /*135a0*/  HGMMA.64x16x16.F32 R24, gdesc[UR4], R24, gsb0 ;  /* 0x00200000041879f0 */ /* 0x000fe20008000818 */
[----:B------:R-:W-:Y:S01]  /*135b0*/  R2UR UR6, R6 ;  /* 0x00000000060672ca */ /* 0x000fe200000e0000 */
[----:B------:R-:W-:Y:S01]  /*135c0*/  UMOV UR4, UR8 ;  /* 0x0000000800047c82 */ /* 0x000fe20008000000 */
[----:B------:R-:W-:Y:S01]  /*135d0*/  R2UR UR7, R7 ;  /* 0x00000000070772ca */ /* 0x000fe200000e0000 */
[----:B------:R-:W-:Y:S01]  /*135e0*/  UMOV UR5, UR9 ;  /* 0x0000000900057c82 */ /* 0x000fe20008000000 */
[----:B------:R-:W-:Y:S01]  /*135f0*/  IMAD.MOV.U32 R7, RZ, RZ, 0x40000040 ;  /* 0x40000040ff077424 */ /* 0x000fe200078e00ff */
[----:B------:R-:W-:Y:S01]  /*13600*/  IADD3 R6, R2, 0x386, RZ ;  /* 0x0000038602067810 */ /* 0x000fe20007ffe0ff */
        /* <DEDUP_REMOVED lines=147> */
[----:B------:R-:W-:Y:S03]  /*13f40*/  HGMMA.64x16x16.F32 R56, gdesc[UR16], R56, gsb0 ;  /* 0x00200000103879f0 */ /* 0x000fe60008000838 */
        /* <DEDUP_REMOVED lines=41> */
[----:B------:R-:W-:Y:S02]  /*141e0*/  R2UR UR54, R6 ;  /* 0x00000000063672ca */ /* 0x000fe400000e0000 */
[----:B------:R-:W-:Y:S02]  /*141f0*/  R2UR UR55, R7 ;  /* 0x00000000073772ca */ /* 0x000fe400000e0000 */
        /* <DEDUP_REMOVED lines=19> */
[----:B------:R-:W-:Y:S01]  /*14330*/  VIADD R8, R2, 0x980 ;  /* 0x0000098002087836 */ /* 0x000fe20000000000 */
[----:B------:R-:W-:Y:S02]  /*14340*/  R2UR UR55, R9 ;  /* 0x00000000093772ca */ /* 0x000fe400000e0000 */
        /* <DEDUP_REMOVED lines=12> */
[----:B------:R-:W-:Y:S03]  /*14410*/  HGMMA.64x16x16.F32 R24, gdesc[UR52], R24, gsb0 ;  /* 0x00200000341879f0 */ /* 0x000fe60008000818 */
        /* <DEDUP_REMOVED lines=101> */
[----:B------:R-:W-:Y:S02]  /*14a70*/  R2UR UR42, R8 ;  /* 0x00000000082a72ca */ /* 0x000fe400000e0000 */
[----:B------:R-:W-:Y:S01]  /*14a80*/  R2UR UR43, R9 ;  /* 0x00000000092b72ca */ /* 0x000fe200000e0000 */
        /* <DEDUP_REMOVED lines=16> */
[----:B------:R-:W-:Y:S01]  /*14b90*/  R2UR UR39, R7 ;  /* 0x00000000072772ca */ /* 0x000fe200000e0000 */
[----:B------:R-:W-:Y:S01]  /*14ba0*/  IMAD.MOV.U32 R7, RZ, RZ, 0x40000040 ;  /* 0x40000040ff077424 */ /* 0x000fe200078e00ff */
[C---:B------:R-:W-:Y:S01]  /*14bb0*/  IADD3 R6, R2.reuse, 0x906, RZ ;  /* 0x0000090602067810 */ /* 0x040fe20007ffe0ff */
[----:B------:R-:W-:Y:S01]  /*14bc0*/  VIADD R2, R2, 0x986 ;  /* 0x0000098602027836 */ /* 0x000fe20000000000 */
[----:B------:R-:W-:Y:S02]  /*14bd0*/  WARPGROUP.DEPBAR.LE gsb0, 0x0 ;  /* 0x00008000000079c5 */ /* 0x000fe40000010000 */
[----:B------:R-:W-:Y:S01]  /*14be0*/  WARPGROUP.ARRIVE ;  /* 0x00000000000079c5 */ /* 0x000fe20000000000 */
[----:B------:R-:W-:Y:S01]  /*14bf0*/  FSEL R9, R56, -INF , P6 ;  /* 0xff80000038097808 */ /* 0x000fe20003000000 */
[----:B------:R-:W-:Y:S01]  /*14c00*/  IMAD.MOV.U32 R56, RZ, RZ, R151 ;  /* 0x000000ffff387224 */ /* 0x000fe200078e0097 */
[----:B------:R-:W-:-:S02]  /*14c10*/  FSEL R57, R57, -INF , P5 ;  /* 0xff80000039397808 */ /* 0x000fc40002800000 */
[----:B0-----:R-:W-:Y:S01]  /*14c20*/  FSEL R11, R60, -INF , P4 ;  /* 0xff8000003c0b7808 */ /* 0x001fe20002000000 */
[----:B------:R-:W-:Y:S01]  /*14c30*/  HGMMA.64x16x16.F32 R48, gdesc[UR4], R48, gsb0 ;  /* 0x00200000043079f0 */ /* 0x000fe20008000830 */
[----:B------:R-:W-:Y:S01]  /*14c40*/  FSEL R61, R61, -INF , P3 ;  /* 0xff8000003d3d7808 */ /* 0x000fe20001800000 */
[----:B------:R-:W-:Y:S01]  /*14c50*/  ULDC UR4, c[0x0][0x988] ;  /* 0x0002620000047ab9 */ /* 0x000fe20000000800 */
[----:B------:R-:W-:Y:S01]  /*14c60*/  FSEL R59, R59, -INF , P5 ;  /* 0xff8000003b3b7808 */ /* 0x000fe20002800000 */
[----:B------:R-:W-:Y:S01]  /*14c70*/  IMAD.MOV.U32 R60, RZ, RZ, R151 ;  /* 0x000000ffff3c7224 */ /* 0x000fe200078e0097 */
[----:B------:R-:W-:Y:S02]  /*14c80*/  ISETP.GT.AND P5, PT, R5, 0x18, PT ;  /* 0x000000180500780c */ /* 0x000fe40003fa4270 */
[----:B------:R-:W-:Y:S02]  /*14c90*/  FSEL R63, R63, -INF , P3 ;  /* 0xff8000003f3f7808 */ /* 0x000fe40001800000 */
[----:B------:R-:W-:Y:S01]  /*14ca0*/  ISETP.GT.AND P3, PT, R5, 0x20, PT ;  /* 0x000000200500780c */ /* 0x000fe20003f64270 */
[----:B------:R-:W-:-:S02]  /*14cb0*/  WARPGROUP.DEPBAR.LE gsb0, 0x0 ;  /* 0x00008000000079c5 */ /* 0x000fc40000010000 */
[----:B------:R-:W-:Y:S01]  /*14cc0*/  WARPGROUP.ARRIVE ;  /* 0x00000000000079c5 */ /* 0x000fe20000000000 */
[----:B------:R-:W-:Y:S01]  /*14cd0*/  FSEL R15, R48, -INF , P2 ;  /* 0xff800000300f7808 */ /* 0x000fe20001000000 */
[--C-:B------:R-:W-:Y:S01]  /*14ce0*/  IMAD.MOV.U32 R48, RZ, RZ, R151.reuse ;  /* 0x000000ffff307224 */ /* 0x100fe200078e0097 */
[----:B------:R-:W-:Y:S01]  /*14cf0*/  FSEL R65, R52, -INF , P5 ;  /* 0xff80000034417808 */ /* 0x000fe20002800000 */
[--C-:B------:R-:W-:Y:S01]  /*14d00*/  IMAD.MOV.U32 R52, RZ, RZ, R151.reuse ;  /* 0x000000ffff347224 */ /* 0x100fe200078e0097 */
[----:B------:R-:W-:Y:S01]  /*14d10*/  FSEL R13, R50, -INF , P2 ;  /* 0xff800000320d7808 */ /* 0x000fe20001000000 */
[----:B------:R-:W-:Y:S01]  /*14d20*/  HGMMA.64x16x16.F32 R40, gdesc[UR36], R40, gsb0 ;  /* 0x00200000242879f0 */ /* 0x000fe20008000828 */
[----:B------:R-:W-:Y:S01]  /*14d30*/  R2UR UR38, R6 ;  /* 0x00000000062672ca */ /* 0x000fe200000e0000 */
[--C-:B------:R-:W-:Y:S01]  /*14d40*/  IMAD.MOV.U32 R50, RZ, RZ, R151.reuse ;  /* 0x000000ffff327224 */ /* 0x100fe200078e0097 */
[----:B------:R-:W-:Y:S02]  /*14d50*/  R2UR UR39, R7 ;  /* 0x00000000072772ca */ /* 0x000fe400000e0000 */
[----:B------:R-:W-:Y:S01]  /*14d60*/  FSEL R7, R62, -INF , P4 ;  /* 0xff8000003e077808 */ /* 0x000fe20002000000 */
[----:B------:R-:W-:Y:S01]  /*14d70*/  IMAD.MOV.U32 R62, RZ, RZ, R151 ;  /* 0x000000ffff3e7224 */ /* 0x000fe200078e0097 */
[----:B------:R-:W-:-:S02]  /*14d80*/  ISETP.GT.AND P4, PT, R5, 0x19, PT ;  /* 0x000000190500780c */ /* 0x000fc40003f84270 */
[----:B------:R-:W-:Y:S02]  /*14d90*/  ISETP.GT.AND P2, PT, R5, 0x21, PT ;  /* 0x000000210500780c */ /* 0x000fe40003f44270 */
[----:B------:R-:W-:Y:S02]  /*14da0*/  FSEL R53, R53, -INF , P4 ;  /* 0xff80000035357808 */ /* 0x000fe40002000000 */
        /* <DEDUP_REMOVED lines=8> */
[----:B------:R-:W-:Y:S01]  /*14e30*/  IMAD.MOV.U32 R40, RZ, RZ, R151 ;  /* 0x000000ffff287224 */ /* 0x000fe200078e0097 */
[----:B------:R-:W-:Y:S02]  /*14e40*/  FSEL R69, R41, -INF , P2 ;  /* 0xff80000029457808 */ /* 0x000fe40001000000 */
[----:B------:R-:W-:Y:S01]  /*14e50*/  FSEL R45, R45, -INF , P5 ;  /* 0xff8000002d2d7808 */ /* 0x000fe20002800000 */
[----:B------:R-:W-:Y:S01]  /*14e60*/  HGMMA.64x16x16.F32 R32, gdesc[UR36], R32, gsb0 ;  /* 0x00200000242079f0 */ /* 0x000fe20008000820 */
[----:B------:R-:W-:Y:S02]  /*14e70*/  R2UR UR38, R2 ;  /* 0x00000000022672ca */ /* 0x000fe400000e0000 */
[----:B------:R-:W-:Y:S02]  /*14e80*/  R2UR UR39, R3 ;  /* 0x00000000032772ca */ /* 0x000fe400000e0000 */
[----:B------:R-:W-:-:S02]  /*14e90*/  FMNMX.FTZ R2, R9, R57, !PT ;  /* 0x0000003909027209 */ /* 0x000fc40007810000 */
[----:B------:R-:W-:Y:S01]  /*14ea0*/  FSEL R3, R58, -INF , P6 ;  /* 0xff8000003a037808 */ /* 0x000fe20003000000 */
[----:B------:R-:W-:Y:S01]  /*14eb0*/  IMAD.MOV.U32 R58, RZ, RZ, R151 ;  /* 0x000000ffff3a7224 */ /* 0x000fe200078e0097 */
[----:B------:R-:W-:Y:S02]  /*14ec0*/  FMNMX.FTZ R2, R11, R2, !PT ;  /* 0x000000020b027209 */ /* 0x000fe40007810000 */
[----:B------:R-:W-:Y:S02]  /*14ed0*/  ISETP.GT.AND P6, PT, R5, 0x11, PT ;  /* 0x000000110500780c */ /* 0x000fe40003fc4270 */
[----:B------:R-:W-:Y:S02]  /*14ee0*/  FMNMX.FTZ R2, R61, R2, !PT ;  /* 0x000000023d027209 */ /* 0x000fe40007810000 */
[----:B------:R-:W-:Y:S02]  /*14ef0*/  FSEL R49, R49, -INF , P6 ;  /* 0xff80000031317808 */ /* 0x000fe40003000000 */
[----:B------:R-:W-:-:S02]  /*14f00*/  FMNMX.FTZ R2, R15, R2, !PT ;  /* 0x000000020f027209 */ /* 0x000fc40007810000 */
[----:B------:R-:W-:Y:S02]  /*14f10*/  FSEL R51, R51, -INF , P6 ;  /* 0xff80000033337808 */ /* 0x000fe40003000000 */
[----:B------:R-:W-:Y:S02]  /*14f20*/  FMNMX.FTZ R2, R49, R2, !PT ;  /* 0x0000000231027209 */ /* 0x000fe40007810000 */
[----:B------:R-:W-:Y:S02]  /*14f30*/  ISETP.GT.AND P6, PT, R5, 0x28, PT ;  /* 0x000000280500780c */ /* 0x000fe40003fc4270 */
[----:B------:R-:W-:Y:S02]  /*14f40*/  FMNMX.FTZ R2, R65, R2, !PT ;  /* 0x0000000241027209 */ /* 0x000fe40007810000 */
[----:B------:R-:W-:Y:S01]  /*14f50*/  FSEL R71, R44, -INF , P6 ;  /* 0xff8000002c477808 */ /* 0x000fe20003000000 */
[----:B------:R-:W-:Y:S01]  /*14f60*/  IMAD.MOV.U32 R44, RZ, RZ, R151 ;  /* 0x000000ffff2c7224 */ /* 0x000fe200078e0097 */
        /* <DEDUP_REMOVED lines=8> */
[----:B------:R-:W-:Y:S02]  /*14ff0*/  ISETP.GT.AND P2, PT, R5, 0x38, PT ;  /* 0x000000380500780c */ /* 0x000fe40003f44270 */
[----:B------:R-:W-:Y:S02]  /*15000*/  FMNMX.FTZ R2, R45, R2, !PT ;  /* 0x000000022d027209 */ /* 0x000fe40007810000 */
        /* <DEDUP_REMOVED lines=9> */
[--C-:B------:R-:W-:Y:S01]  /*150a0*/  IMAD.MOV.U32 R46, RZ, RZ, R151.reuse ;  /* 0x000000ffff2e7224 */ /* 0x100fe200078e0097 */
[----:B------:R-:W-:Y:S02]  /*150b0*/  ISETP.GT.AND P6, PT, R5, 0x39, PT ;  /* 0x000000390500780c */ /* 0x000fe40003fc4270 */
[----:B------:R-:W-:Y:S01]  /*150c0*/  FSEL R77, R36, -INF , P2 ;  /* 0xff800000244d7808 */ /* 0x000fe20001000000 */
[----:B------:R-:W-:Y:S01]  /*150d0*/  IMAD.MOV.U32 R36, RZ, RZ, R151 ;  /* 0x000000ffff247224 */ /* 0x000fe200078e0097 */
[----:B------:R-:W-:-:S02]  /*150e0*/  FMNMX.FTZ R2, R75, R2, !PT ;  /* 0x000000024b027209 */ /* 0x000fc40007810000 */
[----:B------:R-:W-:Y:S02]  /*150f0*/  FSEL R79, R37, -INF , P6 ;  /* 0xff800000254f7808 */ /* 0x000fe40003000000 */
[----:B------:R-:W-:Y:S02]  /*15100*/  FMNMX.FTZ R2, R77, R2, !PT ;  /* 0x000000024d027209 */ /* 0x000fe40007810000 */
[----:B------:R-:W-:Y:S01]  /*15110*/  FSEL R37, R34, -INF , P4 ;  /* 0xff80000022257808 */ /* 0x000fe20002000000 */
[----:B------:R-:W-:Y:S01]  /*15120*/  IMAD.MOV.U32 R34, RZ, RZ, R151 ;  /* 0x000000ffff227224 */ /* 0x000fe200078e0097 */
        /* <DEDUP_REMOVED lines=18> */
[----:B------:R-:W-:Y:S01]  /*15250*/  FMNMX.FTZ R6, R29, R2, !PT ;  /* 0x000000021d067209 */ /* 0x000fe20007810000 */
[----:B------:R-:W-:Y:S01]  /*15260*/  IMAD.U32 R2, RZ, RZ, UR4 ;  /* 0x00000004ff027e24 */ /* 0x000fe2000f8e00ff */
[----:B------:R-:W-:-:S03]  /*15270*/  FSEL R31, R31, -INF , P2 ;  /* 0xff8000001f1f7808 */ /* 0x000fc60001000000 */
[----:B------:R-:W1:Y:S02]  /*15280*/  SHFL.BFLY PT, R5, R6, 0x2, 0x1f ;  /* 0x0c401f0006057f89 */ /* 0x000e6400000e0000 */
[----:B-1----:R-:W-:-:S05]  /*15290*/  FMNMX.FTZ R8, R6, R5, !PT ;  /* 0x0000000506087209 */ /* 0x002fca0007810000 */
[----:B------:R-:W1:Y:S02]  /*152a0*/  SHFL.BFLY PT, R5, R8, 0x1, 0x1f ;  /* 0x0c201f0008057f89 */ /* 0x000e6400000e0000 */
[----:B-1----:R-:W-:-:S04]  /*152b0*/  FMNMX.FTZ R5, R8, R5, !PT ;  /* 0x0000000508057209 */ /* 0x002fc80007810000 */
        /* <DEDUP_REMOVED lines=8> */
[----:B------:R-:W-:Y:S01]  /*15340*/  FSEL R9, R26, -INF , P5 ;  /* 0xff8000001a097808 */ /* 0x000fe20002800000 */
[--C-:B------:R-:W-:Y:S01]  /*15350*/  FFMA.FTZ R15, R15, R2, -R10.reuse ;  /* 0x000000020f0f7223 */ /* 0x100fe2000001080a */
[----:B------:R-:W-:Y:S01]  /*15360*/  FMNMX.FTZ R4, R63, R4, !PT ;  /* 0x000000043f047209 */ /* 0x000fe20007810000 */
[----:B------:R1:W-:Y:S01]  /*15370*/  MUFU.EX2 R210, R11 ;  /* 0x0000000b00d27308 */ /* 0x0003e20000000800 */
        /* <DEDUP_REMOVED lines=8> */
[----:B-1----:R-:W-:Y:S01]  /*15400*/  FSEL R11, R30, -INF , P3 ;  /* 0xff8000001e0b7808 */ /* 0x002fe20001800000 */
[--C-:B------:R-:W-:Y:S01]  /*15410*/  FFMA.FTZ R67, R67, R2, -R10.reuse ;  /* 0x0000000243437223 */ /* 0x100fe2000001080a */
[----:B------:R-:W-:Y:S01]  /*15420*/  FMNMX.FTZ R4, R21, R4, !PT ;  /* 0x0000000415047209 */ /* 0x000fe20007810000 */
[-CC-:B------:R-:W-:Y:S01]  /*15430*/  FFMA.FTZ R69, R69, R2.reuse, -R10.reuse ;  /* 0x0000000245457223 */ /* 0x180fe2000001080a */
[-CC-:B------:R-:W-:Y:S01]  /*15440*/  FFMA.FTZ R71, R71, R2.reuse, -R10.reuse ;  /* 0x0000000247477223 */ /* 0x180fe2000001080a */
[--C-:B------:R-:W-:Y:S01]  /*15450*/  FFMA.FTZ R45, R45, R2, -R10.reuse ;  /* 0x000000022d2d7223 */ /* 0x100fe2000001080a */
[----:B------:R-:W-:Y:S01]  /*15460*/  FMNMX.FTZ R4, R55, R4, !PT ;  /* 0x0000000437047209 */ /* 0x000fe20007810000 */
[----:B------:R-:W-:Y:S01]  /*15470*/  MUFU.EX2 R208, R208 ;  /* 0x000000d000d07308 */ /* 0x000fe20000000800 */
[-CC-:B------:R-:W-:Y:S01]  /*15480*/  FFMA.FTZ R73, R73, R2.reuse, -R10.reuse ;  /* 0x0000000249497223 */ /* 0x180fe2000001080a */
[--C-:B------:R-:W-:Y:S01]  /*15490*/  FFMA.FTZ R75, R75, R2, -R10.reuse ;  /* 0x000000024b4b7223 */ /* 0x100fe2000001080a */
[----:B------:R-:W-:Y:S01]  /*154a0*/  FMNMX.FTZ R4, R41, R4, !PT ;  /* 0x0000000429047209 */ /* 0x000fe20007810000 */
[-CC-:B------:R-:W-:Y:S01]  /*154b0*/  FFMA.FTZ R77, R77, R2.reuse, -R10.reuse ;  /* 0x000000024d4d7223 */ /* 0x180fe2000001080a */
[-CC-:B------:R-:W-:Y:S01]  /*154c0*/  FFMA.FTZ R79, R79, R2.reuse, -R10.reuse ;  /* 0x000000024f4f7223 */ /* 0x180fe2000001080a */
[--C-:B------:R-:W-:Y:S01]  /*154d0*/  FFMA.FTZ R81, R81, R2, -R10.reuse ;  /* 0x0000000251517223 */ /* 0x100fe2000001080a */
[----:B------:R-:W-:Y:S01]  /*154e0*/  FMNMX.FTZ R4, R43, R4, !PT ;  /* 0x000000042b047209 */ /* 0x000fe20007810000 */
[----:B------:R-:W1:Y:S01]  /*154f0*/  MUFU.EX2 R57, R57 ;  /* 0x0000003900397308 */ /* 0x000e620000000800 */
[-CC-:B------:R-:W-:Y:S01]  /*15500*/  FFMA.FTZ R83, R83, R2.reuse, -R10.reuse ;  /* 0x0000000253537223 */ /* 0x180fe2000001080a */
[--C-:B------:R-:W-:Y:S01]  /*15510*/  FFMA.FTZ R85, R85, R2, -R10.reuse ;  /* 0x0000000255557223 */ /* 0x100fe2000001080a */
[----:B------:R-:W-:Y:S01]  /*15520*/  FMNMX.FTZ R4, R33, R4, !PT ;  /* 0x0000000421047209 */ /* 0x000fe20007810000 */
[----:B------:R-:W-:-:S03]  /*15530*/  FFMA.FTZ R10, R29, R2, -R10 ;  /* 0x000000021d0a7223 */ /* 0x000fc6000001080a */
[----:B------:R-:W-:Y:S01]  /*15540*/  FMNMX.FTZ R4, R47, R4, !PT ;  /* 0x000000042f047209 */ /* 0x000fe20007810000 */
[----:B------:R-:W2:Y:S03]  /*15550*/  MUFU.EX2 R61, R61 ;  /* 0x0000003d003d7308 */ /* 0x000ea60000000800 */
[----:B------:R-:W-:-:S04]  /*15560*/  FMNMX.FTZ R4, R37, R4, !PT ;  /* 0x0000000425047209 */ /* 0x000fc80007810000 */
[----:B------:R-:W-:Y:S01]  /*15570*/  FMNMX.FTZ R4, R35, R4, !PT ;  /* 0x0000000423047209 */ /* 0x000fe20007810000 */
[----:B------:R-:W3:Y:S03]  /*15580*/  MUFU.EX2 R49, R49 ;  /* 0x0000003100317308 */ /* 0x000ee60000000800 */
[----:B------:R-:W-:-:S04]  /*15590*/  FMNMX.FTZ R4, R25, R4, !PT ;  /* 0x0000000419047209 */ /* 0x000fc80007810000 */
[----:B------:R-:W-:Y:S01]  /*155a0*/  FMNMX.FTZ R4, R39, R4, !PT ;  /* 0x0000000427047209 */ /* 0x000fe20007810000 */
[----:B------:R-:W4:Y:S03]  /*155b0*/  MUFU.EX2 R65, R65 ;  /* 0x0000004100417308 */ /* 0x000f260000000800 */
[----:B------:R-:W-:-:S04]  /*155c0*/  FMNMX.FTZ R4, R9, R4, !PT ;  /* 0x0000000409047209 */ /* 0x000fc80007810000 */
[----:B------:R-:W-:Y:S01]  /*155d0*/  FMNMX.FTZ R4, R27, R4, !PT ;  /* 0x000000041b047209 */ /* 0x000fe20007810000 */
[----:B------:R0:W4:Y:S03]  /*155e0*/  MUFU.EX2 R206, R53 ;  /* 0x0000003500ce7308 */ /* 0x0001260000000800 */
[----:B------:R-:W-:-:S04]  /*155f0*/  FMNMX.FTZ R4, R11, R4, !PT ;  /* 0x000000040b047209 */ /* 0x000fc80007810000 */
[----:B------:R-:W-:Y:S01]  /*15600*/  FMNMX.FTZ R4, R31, R4, !PT ;  /* 0x000000041f047209 */ /* 0x000fe20007810000 */
[----:B------:R-:W4:Y:S01]  /*15610*/  MUFU.EX2 R67, R67 ;  /* 0x0000004300437308 */ /* 0x000f220000000800 */
[----:B0-----:R-:W-:-:S03]  /*15620*/  MOV R53, R151 ;  /* 0x0000009700357202 */ /* 0x001fc60000000f00 */
[----:B------:R-:W0:Y:S04]  /*15630*/  SHFL.BFLY PT, R15, R4, 0x2, 0x1f ;  /* 0x0c401f00040f7f89 */ /* 0x000e2800000e0000 */
[----:B------:R1:W4:Y:S08]  /*15640*/  MUFU.EX2 R200, R69 ;  /* 0x0000004500c87308 */ /* 0x0003300000000800 */
[----:B------:R-:W-:Y:S01]  /*15650*/  MUFU.EX2 R71, R71 ;  /* 0x0000004700477308 */ /* 0x000fe20000000800 */
[----:B-1----:R-:W-:-:S07]  /*15660*/  MOV R69, R151 ;  /* 0x0000009700457202 */ /* 0x002fce0000000f00 */
[----:B------:R1:W-:Y:S01]  /*15670*/  MUFU.EX2 R202, R45 ;  /* 0x0000002d00ca7308 */ /* 0x0003e20000000800 */
[----:B0-----:R-:W-:-:S07]  /*15680*/  FMNMX.FTZ R15, R4, R15, !PT ;  /* 0x0000000f040f7209 */ /* 0x001fce0007810000 */
[----:B------:R-:W-:Y:S01]  /*15690*/  MUFU.EX2 R73, R73 ;  /* 0x0000004900497308 */ /* 0x000fe20000000800 */
[----:B------:R-:W0:Y:S01]  /*156a0*/  SHFL.BFLY PT, R4, R15, 0x1, 0x1f ;  /* 0x0c201f000f047f89 */ /* 0x000e2200000e0000 */
[----:B-1----:R-:W-:-:S06]  /*156b0*/  MOV R45, R151 ;  /* 0x00000097002d7202 */ /* 0x002fcc0000000f00 */
[----:B------:R1:W-:Y:S08]  /*156c0*/  MUFU.EX2 R196, R75 ;  /* 0x0000004b00c47308 */ /* 0x0003f00000000800 */
[----:B------:R-:W-:Y:S01]  /*156d0*/  MUFU.EX2 R77, R77 ;  /* 0x0000004d004d7308 */ /* 0x000fe20000000800 */
[----:B-1----:R-:W-:-:S07]  /*156e0*/  MOV R75, R151 ;  /* 0x00000097004b7202 */ /* 0x002fce0000000f00 */
[----:B------:R1:W-:Y:S01]  /*156f0*/  MUFU.EX2 R198, R79 ;  /* 0x0000004f00c67308 */ /* 0x0003e20000000800 */
[----:B0-----:R-:W-:Y:S01]  /*15700*/  FMNMX.FTZ R4, R15, R4, !PT ;  /* 0x000000040f047209 */ /* 0x001fe20007810000 */
[----:B------:R-:W-:Y:S01]  /*15710*/  FADD.FTZ R15, R208, R57 ;  /* 0x00000039d00f7221 */ /* 0x000fe20000010000 */
[----:B------:R-:W-:Y:S02]  /*15720*/  F2FP.F16.F32.PACK_AB R208, R57, R208 ;  /* 0x000000d039d0723e */ /* 0x000fe400000000ff */
[C---:B------:R-:W-:Y:S01]  /*15730*/  FSETP.NEU.FTZ.AND P2, PT, R4.reuse, -INF , PT ;  /* 0xff8000000400780b */ /* 0x040fe20003f5d000 */
[----:B------:R-:W-:Y:S01]  /*15740*/  FMUL.FTZ R6, R4, R2 ;  /* 0x0000000204067220 */ /* 0x000fe20000410000 */
[----:B------:R-:W-:Y:S01]  /*15750*/  FADD.FTZ R28, R210, R15 ;  /* 0x0000000fd21c7221 */ /* 0x000fe20000010000 */
[----:B------:R-:W-:Y:S01]  /*15760*/  MUFU.EX2 R81, R81 ;  /* 0x0000005100517308 */ /* 0x000fe20000000800 */
[C---:B--2---:R-:W-:Y:S02]  /*15770*/  F2FP.F16.F32.PACK_AB R210, R61.reuse, R210 ;  /* 0x000000d23dd2723e */ /* 0x044fe400000000ff */
[----:B------:R-:W-:Y:S01]  /*15780*/  FSEL R6, R6, RZ, P2 ;  /* 0x000000ff06067208 */ /* 0x000fe20001000000 */
[----:B------:R-:W-:Y:S01]  /*15790*/  FADD.FTZ R15, R61, R28 ;  /* 0x0000001c3d0f7221 */ /* 0x000fe20000010000 */
[----:B------:R-:W-:Y:S01]  /*157a0*/  ISETP.GE.AND P2, PT, R148, 0x51, PT ;  /* 0x000000519400780c */ /* 0x000fe20003f46270 */
[----:B------:R-:W-:Y:S01]  /*157b0*/  IMAD.MOV.U32 R148, RZ, RZ, R151 ;  /* 0x000000ffff947224 */ /* 0x000fe200078e0097 */
[----:B-1----:R-:W-:Y:S01]  /*157c0*/  MOV R79, R151 ;  /* 0x00000097004f7202 */ /* 0x002fe20000000f00 */
        /* <DEDUP_REMOVED lines=8> */
[----:B------:R-:W-:Y:S01]  /*15850*/  FADD.FTZ R30, R204, R15 ;  /* 0x0000000fcc1e7221 */ /* 0x000fe20000010000 */
[-CC-:B------:R-:W-:Y:S01]  /*15860*/  FFMA.FTZ R55, R55, R2.reuse, -R6.reuse ;  /* 0x0000000237377223 */ /* 0x180fe20000010806 */
[-CC-:B------:R-:W-:Y:S01]  /*15870*/  FFMA.FTZ R41, R41, R2.reuse, -R6.reuse ;  /* 0x0000000229297223 */ /* 0x180fe20000010806 */
[-C--:B------:R-:W-:Y:S01]  /*15880*/  FFMA.FTZ R43, R43, R2.reuse, -R6 ;  /* 0x000000022b2b7223 */ /* 0x080fe20000010806 */
[----:B---3--:R-:W-:Y:S01]  /*15890*/  FADD.FTZ R30, R49, R30 ;  /* 0x0000001e311e7221 */ /* 0x008fe20000010000 */
[----:B------:R-:W0:Y:S01]  /*158a0*/  MUFU.EX2 R3, R3 ;  /* 0x0000000300037308 */ /* 0x000e220000000800 */
[-CC-:B------:R-:W-:Y:S01]  /*158b0*/  FFMA.FTZ R33, R33, R2.reuse, -R6.reuse ;  /* 0x0000000221217223 */ /* 0x180fe20000010806 */
[-C--:B------:R-:W-:Y:S01]  /*158c0*/  FFMA.FTZ R47, R47, R2.reuse, -R6 ;  /* 0x000000022f2f7223 */ /* 0x080fe20000010806 */
[----:B----4-:R-:W-:Y:S01]  /*158d0*/  FADD.FTZ R29, R65, R30 ;  /* 0x0000001e411d7221 */ /* 0x010fe20000010000 */
[-CC-:B------:R-:W-:Y:S01]  /*158e0*/  FFMA.FTZ R37, R37, R2.reuse, -R6.reuse ;  /* 0x0000000225257223 */ /* 0x180fe20000010806 */
[-CC-:B------:R-:W-:Y:S01]  /*158f0*/  FFMA.FTZ R35, R35, R2.reuse, -R6.reuse ;  /* 0x0000000223237223 */ /* 0x180fe20000010806 */
[-CC-:B------:R-:W-:Y:S01]  /*15900*/  FFMA.FTZ R25, R25, R2.reuse, -R6.reuse ;  /* 0x0000000219197223 */ /* 0x180fe20000010806 */
[----:B------:R-:W-:Y:S01]  /*15910*/  FADD.FTZ R32, R206, R29 ;  /* 0x0000001dce207221 */ /* 0x000fe20000010000 */
[----:B------:R-:W1:Y:S01]  /*15920*/  MUFU.EX2 R7, R7 ;  /* 0x0000000700077308 */ /* 0x000e620000000800 */
[-CC-:B------:R-:W-:Y:S01]  /*15930*/  FFMA.FTZ R39, R39, R2.reuse, -R6.reuse ;  /* 0x0000000227277223 */ /* 0x180fe20000010806 */
[-C--:B------:R-:W-:Y:S01]  /*15940*/  FFMA.FTZ R9, R9, R2.reuse, -R6 ;  /* 0x0000000209097223 */ /* 0x080fe20000010806 */
[----:B------:R-:W-:Y:S01]  /*15950*/  FADD.FTZ R29, R67, R32 ;  /* 0x00000020431d7221 */ /* 0x000fe20000010000 */
[-CC-:B------:R-:W-:Y:S01]  /*15960*/  FFMA.FTZ R27, R27, R2.reuse, -R6.reuse ;  /* 0x000000021b1b7223 */ /* 0x180fe20000010806 */
[-CC-:B------:R-:W-:Y:S01]  /*15970*/  FFMA.FTZ R11, R11, R2.reuse, -R6.reuse ;  /* 0x000000020b0b7223 */ /* 0x180fe20000010806 */
[----:B------:R-:W-:Y:S01]  /*15980*/  FFMA.FTZ R31, R31, R2, -R6 ;  /* 0x000000021f1f7223 */ /* 0x000fe20000010806 */
[----:B------:R-:W-:Y:S01]  /*15990*/  FADD.FTZ R32, R200, R29 ;  /* 0x0000001dc8207221 */ /* 0x000fe20000010000 */
[----:B------:R-:W2:Y:S01]  /*159a0*/  MUFU.EX2 R12, R63 ;  /* 0x0000003f000c7308 */ /* 0x000ea20000000800 */
[----:B0-----:R-:W-:Y:S01]  /*159b0*/  FADD.FTZ R28, R3, R8 ;  /* 0x00000008031c7221 */ /* 0x001fe20000010000 */
[----:B------:R-:W-:Y:S01]  /*159c0*/  F2FP.F16.F32.PACK_AB R209, R8, R3 ;  /* 0x0000000308d1723e */ /* 0x000fe200000000ff */
[----:B------:R-:W-:Y:S01]  /*159d0*/  FADD.FTZ R29, R71, R32 ;  /* 0x00000020471d7221 */ /* 0x000fe20000010000 */
[----:B------:R-:W-:-:S02]  /*159e0*/  F2FP.F16.F32.PACK_AB R204, R49, R204 ;  /* 0x000000cc31cc723e */ /* 0x000fc400000000ff */
[----:B------:R-:W-:Y:S01]  /*159f0*/  F2FP.F16.F32.PACK_AB R206, R206, R65 ;  /* 0x00000041cece723e */ /* 0x000fe200000000ff */
[----:B------:R-:W-:Y:S01]  /*15a00*/  FADD.FTZ R32, R202, R29 ;  /* 0x0000001dca207221 */ /* 0x000fe20000010000 */
[----:B------:R-:W0:Y:S01]  /*15a10*/  MUFU.EX2 R13, R13 ;  /* 0x0000000d000d7308 */ /* 0x000e220000000800 */
[----:B-1----:R-:W-:Y:S01]  /*15a20*/  FADD.FTZ R15, R7, R28 ;  /* 0x0000001c070f7221 */ /* 0x002fe20000010000 */
[----:B------:R-:W-:Y:S01]  /*15a30*/  F2FP.F16.F32.PACK_AB R200, R200, R67 ;  /* 0x00000043c8c8723e */ /* 0x000fe200000000ff */
[----:B------:R-:W-:Y:S01]  /*15a40*/  FADD.FTZ R29, R73, R32 ;  /* 0x00000020491d7221 */ /* 0x000fe20000010000 */
[----:B------:R-:W-:Y:S02]  /*15a50*/  F2FP.F16.F32.PACK_AB R202, R202, R71 ;  /* 0x00000047caca723e */ /* 0x000fe400000000ff */
[----:B------:R-:W-:Y:S01]  /*15a60*/  MOV R71, R151 ;  /* 0x0000009700477202 */ /* 0x000fe20000000f00 */
[----:B------:R-:W-:Y:S01]  /*15a70*/  FADD.FTZ R6, R196, R29 ;  /* 0x0000001dc4067221 */ /* 0x000fe20000010000 */
[----:B------:R-:W1:Y:S01]  /*15a80*/  MUFU.EX2 R14, R51 ;  /* 0x00000033000e7308 */ /* 0x000e620000000800 */
[----:B--2---:R-:W-:Y:S01]  /*15a90*/  FADD.FTZ R30, R12, R15 ;  /* 0x0000000f0c1e7221 */ /* 0x004fe20000010000 */
[----:B------:R-:W-:Y:S01]  /*15aa0*/  F2FP.F16.F32.PACK_AB R196, R196, R73 ;  /* 0x00000049c4c4723e */ /* 0x000fe200000000ff */
[----:B------:R-:W-:Y:S01]  /*15ab0*/  FADD.FTZ R29, R77, R6 ;  /* 0x000000064d1d7221 */ /* 0x000fe20000010000 */
[----:B------:R-:W-:-:S02]  /*15ac0*/  F2FP.F16.F32.PACK_AB R211, R12, R7 ;  /* 0x000000070cd3723e */ /* 0x000fc400000000ff */
[----:B------:R-:W-:Y:S01]  /*15ad0*/  MOV R73, R151 ;  /* 0x0000009700497202 */ /* 0x000fe20000000f00 */
[C---:B------:R-:W-:Y:S01]  /*15ae0*/  FADD.FTZ R32, R198.reuse, R29 ;  /* 0x0000001dc6207221 */ /* 0x040fe20000010000 */
[----:B------:R-:W2:Y:S01]  /*15af0*/  MUFU.EX2 R21, R21 ;  /* 0x0000001500157308 */ /* 0x000ea20000000800 */
[----:B0-----:R-:W-:Y:S01]  /*15b00*/  FADD.FTZ R15, R13, R30 ;  /* 0x0000001e0d0f7221 */ /* 0x001fe20000010000 */
[----:B------:R-:W-:Y:S01]  /*15b10*/  F2FP.F16.F32.PACK_AB R198, R198, R77 ;  /* 0x0000004dc6c6723e */ /* 0x000fe200000000ff */
[----:B------:R-:W-:Y:S01]  /*15b20*/  FADD.FTZ R29, R81, R32 ;  /* 0x00000020511d7221 */ /* 0x000fe20000010000 */
[-C--:B------:R-:W-:Y:S02]  /*15b30*/  MOV R77, R151.reuse ;  /* 0x00000097004d7202 */ /* 0x080fe40000000f00 */
[----:B------:R-:W-:Y:S02]  /*15b40*/  MOV R67, R151 ;  /* 0x0000009700437202 */ /* 0x000fe40000000f00 */
[----:B------:R-:W0:Y:S01]  /*15b50*/  MUFU.EX2 R20, R55 ;  /* 0x0000003700147308 */ /* 0x000e220000000800 */
[C---:B-1----:R-:W-:Y:S01]  /*15b60*/  FADD.FTZ R30, R14.reuse, R15 ;  /* 0x0000000f0e1e7221 */ /* 0x042fe20000010000 */
[----:B------:R-:W-:-:S02]  /*15b70*/  F2FP.F16.F32.PACK_AB R205, R14, R13 ;  /* 0x0000000d0ecd723e */ /* 0x000fc400000000ff */
[-C--:B------:R-:W-:Y:S02]  /*15b80*/  MOV R65, R151.reuse ;  /* 0x0000009700417202 */ /* 0x080fe40000000f00 */
[-C--:B------:R-:W-:Y:S02]  /*15b90*/  MOV R63, R151.reuse ;  /* 0x00000097003f7202 */ /* 0x080fe40000000f00 */
[----:B------:R-:W1:Y:S01]  /*15ba0*/  MUFU.EX2 R41, R41 ;  /* 0x0000002900297308 */ /* 0x000e620000000800 */
[----:B--2---:R-:W-:Y:S01]  /*15bb0*/  FADD.FTZ R15, R21, R30 ;  /* 0x0000001e150f7221 */ /* 0x004fe20000010000 */
[-C--:B------:R-:W-:Y:S02]  /*15bc0*/  MOV R61, R151.reuse ;  /* 0x00000097003d7202 */ /* 0x080fe40000000f00 */
[-C--:B------:R-:W-:Y:S02]  /*15bd0*/  MOV R59, R151.reuse ;  /* 0x00000097003b7202 */ /* 0x080fe40000000f00 */
[----:B------:R-:W-:-:S02]  /*15be0*/  MOV R57, R151 ;  /* 0x0000009700397202 */ /* 0x000fc40000000f00 */
[----:B------:R2:W3:Y:S01]  /*15bf0*/  MUFU.EX2 R24, R43 ;  /* 0x0000002b00187308 */ /* 0x0004e20000000800 */
[C---:B0-----:R-:W-:Y:S01]  /*15c00*/  FADD.FTZ R30, R20.reuse, R15 ;  /* 0x0000000f141e7221 */ /* 0x041fe20000010000 */
[----:B------:R-:W-:Y:S02]  /*15c10*/  F2FP.F16.F32.PACK_AB R207, R20, R21 ;  /* 0x0000001514cf723e */ /* 0x000fe400000000ff */
[-C--:B------:R-:W-:Y:S02]  /*15c20*/  MOV R55, R151.reuse ;  /* 0x0000009700377202 */ /* 0x080fe40000000f00 */
[-C--:B------:R-:W-:Y:S02]  /*15c30*/  MOV R51, R151.reuse ;  /* 0x0000009700337202 */ /* 0x080fe40000000f00 */
[----:B------:R-:W0:Y:S01]  /*15c40*/  MUFU.EX2 R33, R33 ;  /* 0x0000002100217308 */ /* 0x000e220000000800 */
[----:B-1----:R-:W-:Y:S01]  /*15c50*/  FADD.FTZ R15, R41, R30 ;  /* 0x0000001e290f7221 */ /* 0x002fe20000010000 */
[----:B------:R-:W-:-:S02]  /*15c60*/  MOV R49, R151 ;  /* 0x0000009700317202 */ /* 0x000fc40000000f00 */
[----:B--2---:R-:W-:-:S04]  /*15c70*/  MOV R43, R151 ;  /* 0x00000097002b7202 */ /* 0x004fc80000000f00 */
[----:B------:R1:W2:Y:S01]  /*15c80*/  MUFU.EX2 R26, R47 ;  /* 0x0000002f001a7308 */ /* 0x0002a20000000800 */
[C---:B---3--:R-:W-:Y:S01]  /*15c90*/  FADD.FTZ R30, R24.reuse, R15 ;  /* 0x0000000f181e7221 */ /* 0x048fe20000010000 */
[----:B------:R-:W-:Y:S01]  /*15ca0*/  F2FP.F16.F32.PACK_AB R201, R24, R41 ;  /* 0x0000002918c9723e */ /* 0x000fe200000000ff */
[----:B------:R-:W-:Y:S01]  /*15cb0*/  IMAD.MOV.U32 R24, RZ, RZ, R151 ;  /* 0x000000ffff187224 */ /* 0x000fe200078e0097 */
[----:B------:R-:W-:-:S04]  /*15cc0*/  MOV R41, R151 ;  /* 0x0000009700297202 */ /* 0x000fc80000000f00 */
[----:B------:R-:W3:Y:S01]  /*15cd0*/  MUFU.EX2 R37, R37 ;  /* 0x0000002500257308 */ /* 0x000ee20000000800 */
[----:B0-----:R-:W-:Y:S01]  /*15ce0*/  FADD.FTZ R15, R33, R30 ;  /* 0x0000001e210f7221 */ /* 0x001fe20000010000 */
[----:B-1----:R-:W-:-:S06]  /*15cf0*/  MOV R47, R151 ;  /* 0x00000097002f7202 */ /* 0x002fcc0000000f00 */
[----:B------:R0:W1:Y:S01]  /*15d00*/  MUFU.EX2 R28, R35 ;  /* 0x00000023001c7308 */ /* 0x0000620000000800 */
[C---:B--2---:R-:W-:Y:S01]  /*15d10*/  FADD.FTZ R30, R26.reuse, R15 ;  /* 0x0000000f1a1e7221 */ /* 0x044fe20000010000 */
[----:B------:R-:W-:Y:S01]  /*15d20*/  F2FP.F16.F32.PACK_AB R203, R26, R33 ;  /* 0x000000211acb723e */ /* 0x000fe200000000ff */
[----:B------:R-:W-:Y:S01]  /*15d30*/  IMAD.MOV.U32 R26, RZ, RZ, R151 ;  /* 0x000000ffff1a7224 */ /* 0x000fe200078e0097 */
[----:B------:R-:W-:-:S04]  /*15d40*/  MOV R33, R151 ;  /* 0x0000009700217202 */ /* 0x000fc80000000f00 */
[----:B------:R2:W4:Y:S01]  /*15d50*/  MUFU.EX2 R192, R83 ;  /* 0x0000005300c07308 */ /* 0x0005220000000800 */
[----:B---3--:R-:W-:Y:S01]  /*15d60*/  FADD.FTZ R15, R37, R30 ;  /* 0x0000001e250f7221 */ /* 0x008fe20000010000 */
[----:B0-----:R-:W-:-:S06]  /*15d70*/  MOV R35, R151 ;  /* 0x0000009700237202 */ /* 0x001fcc0000000f00 */
[----:B------:R-:W0:Y:S01]  /*15d80*/  MUFU.EX2 R25, R25 ;  /* 0x0000001900197308 */ /* 0x000e220000000800 */
[C---:B-1----:R-:W-:Y:S01]  /*15d90*/  FADD.FTZ R30, R28.reuse, R15 ;  /* 0x0000000f1c1e7221 */ /* 0x042fe20000010000 */
[----:B------:R-:W-:Y:S01]  /*15da0*/  F2FP.F16.F32.PACK_AB R197, R28, R37 ;  /* 0x000000251cc5723e */ /* 0x000fe200000000ff */
[----:B------:R-:W-:Y:S01]  /*15db0*/  IMAD.MOV.U32 R28, RZ, RZ, R151 ;  /* 0x000000ffff1c7224 */ /* 0x000fe200078e0097 */
[-C--:B--2---:R-:W-:Y:S02]  /*15dc0*/  MOV R83, R151.reuse ;  /* 0x0000009700537202 */ /* 0x084fe40000000f00 */
[----:B------:R-:W-:Y:S02]  /*15dd0*/  MOV R37, R151 ;  /* 0x0000009700257202 */ /* 0x000fe40000000f00 */
[----:B------:R-:W1:Y:S01]  /*15de0*/  MUFU.EX2 R85, R85 ;  /* 0x0000005500557308 */ /* 0x000e620000000800 */
[C---:B----4-:R-:W-:Y:S01]  /*15df0*/  FADD.FTZ R32, R192.reuse, R29 ;  /* 0x0000001dc0207221 */ /* 0x050fe20000010000 */
[----:B------:R-:W-:-:S02]  /*15e00*/  F2FP.F16.F32.PACK_AB R192, R192, R81 ;  /* 0x00000051c0c0723e */ /* 0x000fc400000000ff */
[-C--:B------:R-:W-:Y:S02]  /*15e10*/  MOV R81, R151.reuse ;  /* 0x0000009700517202 */ /* 0x080fe40000000f00 */
[----:B------:R-:W-:Y:S02]  /*15e20*/  MOV R29, R151 ;  /* 0x00000097001d7202 */ /* 0x000fe40000000f00 */
[----:B------:R2:W3:Y:S01]  /*15e30*/  MUFU.EX2 R0, R39 ;  /* 0x0000002700007308 */ /* 0x0004e20000000800 */
[----:B0-----:R-:W-:-:S07]  /*15e40*/  FADD.FTZ R15, R25, R30 ;  /* 0x0000001e190f7221 */ /* 0x001fce0000010000 */
[----:B------:R-:W0:Y:S01]  /*15e50*/  MUFU.EX2 R9, R9 ;  /* 0x0000000900097308 */ /* 0x000e220000000800 */
[----:B-1----:R-:W-:Y:S01]  /*15e60*/  FADD.FTZ R223, R85, R32 ;  /* 0x0000002055df7221 */ /* 0x002fe20000010000 */
[----:B--2---:R-:W-:-:S06]  /*15e70*/  MOV R39, R151 ;  /* 0x0000009700277202 */ /* 0x004fcc0000000f00 */
[----:B------:R1:W2:Y:S01]  /*15e80*/  MUFU.EX2 R6, R27 ;  /* 0x0000001b00067308 */ /* 0x0002a20000000800 */
[C---:B---3--:R-:W-:Y:S01]  /*15e90*/  FADD.FTZ R32, R0.reuse, R15 ;  /* 0x0000000f00207221 */ /* 0x048fe20000010000 */
[----:B------:R-:W-:Y:S01]  /*15ea0*/  F2FP.F16.F32.PACK_AB R199, R0, R25 ;  /* 0x0000001900c7723e */ /* 0x000fe200000000ff */
[----:B------:R-:W-:Y:S01]  /*15eb0*/  IMAD.MOV.U32 R0, RZ, RZ, 0x3f800000 ;  /* 0x3f800000ff007424 */ /* 0x000fe200078e00ff */
[----:B------:R-:W-:-:S04]  /*15ec0*/  MOV R25, R151 ;  /* 0x0000009700197202 */ /* 0x000fc80000000f00 */
[----:B------:R-:W3:Y:S01]  /*15ed0*/  MUFU.EX2 R11, R11 ;  /* 0x0000000b000b7308 */ /* 0x000ee20000000800 */
[----:B0-----:R-:W-:Y:S01]  /*15ee0*/  FADD.FTZ R15, R9, R32 ;  /* 0x00000020090f7221 */ /* 0x001fe20000010000 */
[----:B------:R-:W-:Y:S01]  /*15ef0*/  IMAD.MOV.U32 R32, RZ, RZ, R151 ;  /* 0x000000ffff207224 */ /* 0x000fe200078e0097 */
[----:B-1----:R-:W-:-:S05]  /*15f00*/  MOV R27, R151 ;  /* 0x00000097001b7202 */ /* 0x002fca0000000f00 */
[----:B------:R-:W0:Y:S01]  /*15f10*/  MUFU.EX2 R10, R10 ;  /* 0x0000000a000a7308 */ /* 0x000e220000000800 */
[C---:B--2---:R-:W-:Y:S01]  /*15f20*/  FADD.FTZ R8, R6.reuse, R15 ;  /* 0x0000000f06087221 */ /* 0x044fe20000010000 */
[----:B------:R-:W-:-:S06]  /*15f30*/  F2FP.F16.F32.PACK_AB R193, R6, R9 ;  /* 0x0000000906c1723e */ /* 0x000fcc00000000ff */
[----:B------:R1:W2:Y:S01]  /*15f40*/  MUFU.EX2 R30, R31 ;  /* 0x0000001f001e7308 */ /* 0x0002a20000000800 */
[----:B---3--:R-:W-:Y:S01]  /*15f50*/  FADD.FTZ R3, R11, R8 ;  /* 0x000000080b037221 */ /* 0x008fe20000010000 */
[C---:B0-----:R-:W-:Y:S01]  /*15f60*/  F2FP.F16.F32.PACK_AB R194, R10.reuse, R85 ;  /* 0x000000550ac2723e */ /* 0x041fe200000000ff */
[----:B------:R-:W-:Y:S01]  /*15f70*/  FADD.FTZ R223, R10, R223 ;  /* 0x000000df0adf7221 */ /* 0x000fe20000010000 */
[-C--:B------:R-:W-:Y:S02]  /*15f80*/  MOV R85, R151.reuse ;  /* 0x0000009700557202 */ /* 0x080fe40000000f00 */
[----:B-1----:R-:W-:Y:S01]  /*15f90*/  MOV R31, R151 ;  /* 0x00000097001f7202 */ /* 0x002fe20000000f00 */
[C---:B--2---:R-:W-:Y:S01]  /*15fa0*/  FADD.FTZ R222, R30.reuse, R3 ;  /* 0x000000031ede7221 */ /* 0x044fe20000010000 */
[----:B------:R-:W-:Y:S01]  /*15fb0*/  F2FP.F16.F32.PACK_AB R195, R30, R11 ;  /* 0x0000000b1ec3723e */ /* 0x000fe200000000ff */
[----:B------:R-:W-:Y:S01]  /*15fc0*/  IMAD.MOV.U32 R30, RZ, RZ, R151 ;  /* 0x000000ffff1e7224 */ /* 0x000fe200078e0097 */
[----:B------:R-:W-:Y:S01]  /*15fd0*/  MOV R3, 0x3f800000 ;  /* 0x3f80000000037802 */ /* 0x000fe20000000f00 */
[----:B------:R-:W-:Y:S06]  /*15fe0*/  @!P2 BRA `(.L_x_646) ;  /* 0x0000004c0008a947 */ /* 0x000fec0003800000 */
[----:B------:R-:W-:Y:S01]  /*15ff0*/  IADD3 R6, R180, -0x2, RZ ;  /* 0xfffffffeb4067810 */ /* 0x000fe20007ffe0ff */
[----:B------:R-:W-:Y:S01]  /*16000*/  IMAD.MOV.U32 R7, RZ, RZ, R4 ;  /* 0x000000ffff077224 */ /* 0x000fe200078e0004 */
[----:B------:R-:W-:Y:S01]  /*16010*/  MOV R8, R5 ;  /* 0x0000000500087202 */ /* 0x000fe20000000f00 */
[----:B------:R-:W-:Y:S01]  /*16020*/  IMAD.MOV.U32 R9, RZ, RZ, R225 ;  /* 0x000000ffff097224 */ /* 0x000fe200078e00e1 */
[----:B------:R-:W-:Y:S01]  /*16030*/  MOV R10, R224 ;  /* 0x000000e0000a7202 */ /* 0x000fe20000000f00 */
[----:B------:R-:W-:Y:S01]  /*16040*/  IMAD.MOV.U32 R0, RZ, RZ, 0x3f800000 ;  /* 0x3f800000ff007424 */ /* 0x000fe200078e00ff */
        /* <DEDUP_REMOVED lines=63> */
[----:B------:R-:W-:-:S07]  /*16440*/  CS2R R24, SRZ ;  /* 0x0000000000187805 */ /* 0x000fce000001ff00 */
.L_x_657:
[----:B------:R-:W-:-:S04]  /*16450*/  IADD3 R2, R10, 0x1, RZ ;  /* 0x000000010a027810 */ /* 0x000fc80007ffe0ff */
[----:B------:R-:W-:-:S04]  /*16460*/  ISETP.NE.AND P2, PT, R2, 0x2, PT ;  /* 0x000000020200780c */ /* 0x000fc80003f45270 */
[----:B------:R-:W-:Y:S02]  /*16470*/  SEL R4, RZ, 0x1, P2 ;  /* 0x00000001ff047807 */ /* 0x000fe40001000000 */
[----:B------:R-:W-:Y:S02]  /*16480*/  SEL R224, R2, RZ, P2 ;  /* 0x000000ff02e07207 */ /* 0x000fe40001000000 */
[----:B------:R-:W-:Y:S01]  /*16490*/  LOP3.LUT R225, R9, R4, RZ, 0x3c, !PT ;  /* 0x0000000409e17212 */ /* 0x000fe200078e3cff */
[----:B------:R-:W-:Y:S06]  /*164a0*/  @!P0 BRA `(.L_x_647) ;  /* 0x0000000000048947 */ /* 0x000fec0003800000 */
[----:B------:R-:W-:Y:S01]  /*164b0*/  BPT.TRAP 0x1 ;  /* 0x000000040000795c */ /* 0x000fe20000300000 */
.L_x_647:
[----:B------:R-:W-:Y:S01]  /*164c0*/  IMAD R11, R224, 0x8, R16 ;  /* 0x00000008e00b7824 */ /* 0x000fe200078e0210 */
[----:B------:R-:W-:-:S04]  /*164d0*/  SHF.L.U32 R2, R225, 0x1f, RZ ;  /* 0x0000001fe1027819 */ /* 0x000fc800000006ff */
[----:B------:R0:W1:Y:S01]  /*164e0*/  SYNCS.PHASECHK.TRANS64.TRYWAIT P2, [R11+URZ+0x38830], R2 ;  /* 0x038830020b0075a7 */ /* 0x000062000804017f */
[----:B------:R-:W-:Y:S05]  /*164f0*/  @!P0 BRA `(.L_x_648) ;  /* 0x0000000000048947 */ /* 0x000fea0003800000 */
[----:B------:R-:W-:Y:S01]  /*16500*/  BPT.TRAP 0x1 ;  /* 0x000000040000795c */ /* 0x000fe20000300000 */
.L_x_648:
[----:B------:R-:W-:Y:S01]  /*16510*/  IMAD R4, R224, 0xa00, R234 ;  /* 0x00000a00e0047824 */ /* 0x000fe200078e02ea */
[----:B------:R-:W-:Y:S01]  /*16520*/  BSSY B1, `(.L_x_649) ;  /* 0x0000006000017945 */ /* 0x000fe20003800000 */
[----:B------:R-:W-:-:S03]  /*16530*/  IMAD.MOV.U32 R5, RZ, RZ, 0x40000040 ;  /* 0x40000040ff057424 */ /* 0x000fc600078e00ff */
[----:B------:R-:W-:Y:S01]  /*16540*/  IADD3 R12, R4, 0x80, RZ ;  /* 0x00000080040c7810 */ /* 0x000fe20007ffe0ff */
[----:B-1----:R-:W-:Y:S06]  /*16550*/  @P2 BRA `(.L_x_650) ;  /* 0x0000000000082947 */ /* 0x002fec0003800000 */
[----:B------:R-:W1:Y:S02]  /*16560*/  SYNCS.PHASECHK.TRANS64.TRYWAIT P2, [R11+URZ+0x38830], R2 ;  /* 0x038830020b0075a7 */ /* 0x000e64000804017f */
[----:B-1----:R-:W-:Y:S05]  /*16570*/  @!P2 BRA `(.L_x_651) ;  /* 0x000000f00020a947 */ /* 0x002fea0003800000 */
.L_x_650:
[----:B------:R-:W-:Y:S05]  /*16580*/  BSYNC B1 ;  /* 0x0000000000017941 */ /* 0x000fea0003800000 */
.L_x_649:
[----:B------:R-:W2:Y:S04]  /*16590*/  LDL.64 R152, [R1+0x50] ;  /* 0x0000500001987983 */ /* 0x000ea80000100a00 */
[----:B------:R-:W3:Y:S04]  /*165a0*/  LDL.64 R156, [R1+0x8] ;  /* 0x00000800019c7983 */ /* 0x000ee80000100a00 */
[----:B------:R-:W4:Y:S01]  /*165b0*/  LDL.64 R154, [R1] ;  /* 0x00000000019a7983 */ /* 0x000f220000100a00 */
[----:B------:R-:W-:Y:S02]  /*165c0*/  R2UR UR10, R4 ;  /* 0x00000000040a72ca */ /* 0x000fe400000e0000 */
[----:B------:R-:W-:Y:S01]  /*165d0*/  R2UR UR11, R5 ;  /* 0x00000000050b72ca */ /* 0x000fe200000e0000 */
[----:B------:R-:W-:Y:S01]  /*165e0*/  WARPGROUP.ARRIVE ;  /* 0x00000000000079c5 */ /* 0x000fe20000000000 */
[----:B------:R-:W-:-:S02]  /*165f0*/  MOV R13, 0x40000040 ;  /* 0x40000040000d7802 */ /* 0x000fc40000000f00 */
[----:B------:R-:W-:Y:S02]  /*16600*/  R2UR UR6, R12 ;  /* 0x000000000c0672ca */ /* 0x000fe400000e0000 */
[----:B------:R-:W-:Y:S01]  /*16610*/  R2UR UR7, R13 ;  /* 0x000000000d0772ca */ /* 0x000fe200000e0000 */
[----:B------:R-:W-:Y:S02]  /*16620*/  VIADD R12, R4, 0x100 ;  /* 0x00000100040c7836 */ /* 0x000fe40000000000 */
[----:B------:R-:W-:-:S03]  /*16630*/  IMAD.MOV.U32 R13, RZ, RZ, 0x40000040 ;  /* 0x40000040ff0d7424 */ /* 0x000fc600078e00ff */
[----:B------:R-:W-:Y:S02]  /*16640*/  R2UR UR26, R12 ;  /* 0x000000000c1a72ca */ /* 0x000fe400000e0000 */
[----:B------:R-:W-:Y:S02]  /*16650*/  R2UR UR27, R13 ;  /* 0x000000000d1b72ca */ /* 0x000fe400000e0000 */
[----:B------:R-:W-:Y:S02]  /*16660*/  IADD3 R14, R4, 0x180, RZ ;  /* 0x00000180040e7810 */ /* 0x000fe40007ffe0ff */
[----:B------:R-:W-:Y:S02]  /*16670*/  MOV R15, 0x40000040 ;  /* 0x40000040000f7802 */ /* 0x000fe40000000f00 */
[----:B--2---:R-:W-:Y:S02]  /*16680*/  R2UR UR46, R152 ;  /* 0x00000000982e72ca */ /* 0x004fe400000e0000 */
[----:B------:R-:W-:-:S02]  /*16690*/  R2UR UR47, R153 ;  /* 0x00000000992f72ca */ /* 0x000fc400000e0000 */
[----:B------:R-:W2:Y:S01]  /*166a0*/  LDL.64 R152, [R1+0x48] ;  /* 0x0000480001987983 */ /* 0x000ea20000100a00 */
[----:B---3--:R-:W-:Y:S02]  /*166b0*/  R2UR UR12, R156 ;  /* 0x000000009c0c72ca */ /* 0x008fe400000e0000 */
[----:B------:R-:W-:-:S11]  /*166c0*/  R2UR UR13, R157 ;  /* 0x000000009d0d72ca */ /* 0x000fd600000e0000 */
[----:B------:R-:W-:Y:S02]  /*166d0*/  UMOV UR8, UR12 ;  /* 0x0000000c00087c82 */ /* 0x000fe40008000000 */
[----:B------:R-:W-:Y:S02]  /*166e0*/  UMOV UR9, UR13 ;  /* 0x0000000d00097c82 */ /* 0x000fe40008000000 */
[----:B------:R-:W-:Y:S01]  /*166f0*/  HGMMA.64x16x16.F32 R184, gdesc[UR8], RZ, !UPT, gsb0 ;  /* 0x0020000008b879f0 */ /* 0x000fe2000c0008ff */
[----:B------:R-:W-:Y:S01]  /*16700*/  UMOV UR4, UR12 ;  /* 0x0000000c00047c82 */ /* 0x000fe20008000000 */
[----:B------:R-:W-:Y:S01]  /*16710*/  UMOV UR5, UR13 ;  /* 0x0000000d00057c82 */ /* 0x000fe20008000000 */
[----:B------:R-:W-:Y:S02]  /*16720*/  WARPGROUP.DEPBAR.LE gsb0, 0x0 ;  /* 0x00008000000079c5 */ /* 0x000fe40000010000 */
[----:B------:R-:W-:-:S06]  /*16730*/  WARPGROUP.ARRIVE ;  /* 0x00000000000079c5 */ /* 0x000fcc0000000000 */
[----:B------:R-:W-:Y:S01]  /*16740*/  HGMMA.64x16x16.F32 R176, gdesc[UR4], RZ, !UPT, gsb0 ;  /* 0x0020000004b079f0 */ /* 0x000fe2000c0008ff */
[----:B------:R-:W-:Y:S01]  /*16750*/  UMOV UR24, UR12 ;  /* 0x0000000c00187c82 */ /* 0x000fe20008000000 */
[----:B------:R-:W-:Y:S01]  /*16760*/  UMOV UR25, UR13 ;  /* 0x0000000d00197c82 */ /* 0x000fe20008000000 */
[----:B------:R-:W-:Y:S02]  /*16770*/  WARPGROUP.DEPBAR.LE gsb0, 0x0 ;  /* 0x00008000000079c5 */ /* 0x000fe40000010000 */
[----:B------:R-:W-:-:S06]  /*16780*/  WARPGROUP.ARRIVE ;  /* 0x00000000000079c5 */ /* 0x000fcc0000000000 */
[----:B------:R-:W-:Y:S01]  /*16790*/  HGMMA.64x16x16.F32 R168, gdesc[UR24], RZ, !UPT, gsb0 ;  /* 0x0020000018a879f0 */ /* 0x000fe2000c0008ff */
[----:B------:R-:W-:Y:S02]  /*167a0*/  R2UR UR6, R14 ;  /* 0x000000000e0672ca */ /* 0x000fe400000e0000 */
[----:B------:R-:W-:Y:S01]  /*167b0*/  R2UR UR7, R15 ;  /* 0x000000000f0772ca */ /* 0x000fe200000e0000 */
[----:B------:R-:W-:Y:S01]  /*167c0*/  UMOV UR4, UR12 ;  /* 0x0000000c00047c82 */ /* 0x000fe20008000000 */
[----:B------:R-:W-:Y:S01]  /*167d0*/  UMOV UR5, UR13 ;  /* 0x0000000d00057c82 */ /* 0x000fe20008000000 */
[----:B------:R-:W-:Y:S02]  /*167e0*/  WARPGROUP.DEPBAR.LE gsb0, 0x0 ;  /* 0x00008000000079c5 */ /* 0x000fe40000010000 */
[----:B------:R-:W-:-:S08]  /*167f0*/  WARPGROUP.ARRIVE ;  /* 0x00000000000079c5 */ /* 0x000fd00000000000 */
[----:B------:R-:W-:Y:S01]  /*16800*/  HGMMA.64x16x16.F32 R160, gdesc[UR4], RZ, !UPT, gsb0 ;  /* 0x0020000004a079f0 */ /* 0x000fe2000c0008ff */
[----:B------:R-:W-:Y:S02]  /*16810*/  IADD3 R12, R4, 0x200, RZ ;  /* 0x00000200040c7810 */ /* 0x000fe40007ffe0ff */
[----:B------:R-:W-:Y:S02]  /*16820*/  MOV R13, 0x40000040 ;  /* 0x40000040000d7802 */ /* 0x000fe40000000f00 */
[----:B------:R-:W-:Y:S02]  /*16830*/  R2UR UR30, R12 ;  /* 0x000000000c1e72ca */ /* 0x000fe400000e0000 */
[----:B------:R-:W-:Y:S02]  /*16840*/  R2UR UR31, R13 ;  /* 0x000000000d1f72ca */ /* 0x000fe400000e0000 */
[----:B----4-:R-:W-:Y:S02]  /*16850*/  R2UR UR32, R154 ;  /* 0x000000009a2072ca */ /* 0x010fe400000e0000 */
[----:B------:R-:W-:Y:S01]  /*16860*/  R2UR UR33, R155 ;  /* 0x000000009b2172ca */ /* 0x000fe200000e0000 */
[----:B------:R-:W-:Y:S01]  /*16870*/  UMOV UR28, UR12 ;  /* 0x0000000c001c7c82 */ /* 0x000fe20008000000 */
[----:B------:R-:W-:Y:S01]  /*16880*/  UMOV UR29, UR13 ;  /* 0x0000000d001d7c82 */ /* 0x000fe20008000000 */
[----:B------:R-:W-:-:S02]  /*16890*/  WARPGROUP.DEPBAR.LE gsb0, 0x0 ;  /* 0x00008000000079c5 */ /* 0x000fc40000010000 */
[----:B------:R-:W-:Y:S01]  /*168a0*/  VIADD R20, R4, 0x2 ;  /* 0x0000000204147836 */ /* 0x000fe20000000000 */
[----:B--2---:R-:W-:Y:S02]  /*168b0*/  R2UR UR42, R152 ;  /* 0x00000000982a72ca */ /* 0x004fe400000e0000 */
[----:B------:R-:W-:Y:S02]  /*168c0*/  R2UR UR43, R153 ;  /* 0x00000000992b72ca */ /* 0x000fe400000e0000 */
[----:B------:R-:W-:-:S06]  /*168d0*/  WARPGROUP.ARRIVE ;  /* 0x00000000000079c5 */ /* 0x000fcc0000000000 */
[----:B------:R-:W-:Y:S01]  /*168e0*/  HGMMA.64x16x16.F32 R152, gdesc[UR28], RZ, !UPT, gsb0 ;  /* 0x002000001c9879f0 */ /* 0x000fe2000c0008ff */
[----:B------:R-:W-:Y:S01]  /*168f0*/  IMAD.MOV.U32 R21, RZ, RZ, 0x40000040 ;  /* 0x40000040ff157424 */ /* 0x000fe200078e00ff */
[----:B------:R-:W-:-:S04]  /*16900*/  R2UR UR22, R20 ;  /* 0x00000000141672ca */ /* 0x000fc800000e0000 */
[----:B------:R-:W-:Y:S01]  /*16910*/  R2UR UR23, R21 ;  /* 0x00000000151772ca */ /* 0x000fe200000e0000 */
[----:B------:R-:W-:Y:S01]  /*16920*/  UMOV UR20, UR32 ;  /* 0x0000002000147c82 */ /* 0x000fe20008000000 */
[----:B------:R-:W-:Y:S01]  /*16930*/  UMOV UR21, UR33 ;  /* 0x0000002100157c82 */ /* 0x000fe20008000000 */
[----:B------:R-:W-:Y:S02]  /*16940*/  WARPGROUP.DEPBAR.LE gsb0, 0x0 ;  /* 0x00008000000079c5 */ /* 0x000fe40000010000 */
[----:B------:R-:W-:-:S08]  /*16950*/  WARPGROUP.ARRIVE ;  /* 0x00000000000079c5 */ /* 0x000fd00000000000 */
[----:B------:R-:W-:Y:S01]  /*16960*/  HGMMA.64x16x16.F32 R184, gdesc[UR20], R184, gsb0 ;  /* 0x0020000014b879f0 */ /* 0x000fe200080008b8 */
[----:B------:R-:W-:Y:S02]  /*16970*/  VIADD R14, R4, 0x82 ;  /* 0x00000082040e7836 */ /* 0x000fe40000000000 */
[----:B------:R-:W-:-:S03]  /*16980*/  IMAD.MOV.U32 R15, RZ, RZ, 0x40000040 ;  /* 0x40000040ff0f7424 */ /* 0x000fc600078e00ff */
[----:B------:R-:W-:Y:S02]  /*16990*/  R2UR UR18, R14 ;  /* 0x000000000e1272ca */ /* 0x000fe400000e0000 */
[----:B------:R-:W-:Y:S01]  /*169a0*/  R2UR UR19, R15 ;  /* 0x000000000f1372ca */ /* 0x000fe200000e0000 */
[----:B------:R-:W-:Y:S01]  /*169b0*/  UMOV UR16, UR32 ;  /* 0x0000002000107c82 */ /* 0x000fe20008000000 */
[----:B------:R-:W-:Y:S01]  /*169c0*/  UMOV UR17, UR33 ;  /* 0x0000002100117c82 */ /* 0x000fe20008000000 */
[----:B------:R-:W-:Y:S02]  /*169d0*/  WARPGROUP.DEPBAR.LE gsb0, 0x0 ;  /* 0x00008000000079c5 */ /* 0x000fe40000010000 */
[----:B------:R-:W-:-:S08]  /*169e0*/  WARPGROUP.ARRIVE ;  /* 0x00000000000079c5 */ /* 0x000fd00000000000 */
[----:B------:R-:W-:Y:S01]  /*169f0*/  HGMMA.64x16x16.F32 R176, gdesc[UR16], R176, gsb0 ;  /* 0x0020000010b079f0 */ /* 0x000fe200080008b0 */
[----:B------:R-:W-:Y:S02]  /*16a00*/  IADD3 R12, R4, 0x102, RZ ;  /* 0x00000102040c7810 */ /* 0x000fe40007ffe0ff */
[----:B------:R-:W-:Y:S02]  /*16a10*/  MOV R13, 0x40000040 ;  /* 0x40000040000d7802 */ /* 0x000fe40000000f00 */
[----:B------:R-:W-:Y:S02]  /*16a20*/  R2UR UR14, R12 ;  /* 0x000000000c0e72ca */ /* 0x000fe400000e0000 */
[----:B------:R-:W-:Y:S01]  /*16a30*/  R2UR UR15, R13 ;  /* 0x000000000d0f72ca */ /* 0x000fe200000e0000 */
[----:B------:R-:W-:Y:S01]  /*16a40*/  UMOV UR12, UR32 ;  /* 0x00000020000c7c82 */ /* 0x000fe20008000000 */
[----:B------:R-:W-:Y:S01]  /*16a50*/  UMOV UR13, UR33 ;  /* 0x00000021000d7c82 */ /* 0x000fe20008000000 */
[----:B------:R-:W-:-:S02]  /*16a60*/  WARPGROUP.DEPBAR.LE gsb0, 0x0 ;  /* 0x00008000000079c5 */ /* 0x000fc40000010000 */
        /* <DEDUP_REMOVED lines=8> */
[----:B------:R-:W-:-:S02]  /*16af0*/  VIADD R20, R4, 0x202 ;  /* 0x0000020204147836 */ /* 0x000fc40000000000 */
[----:B------:R-:W-:Y:S01]  /*16b00*/  IMAD.MOV.U32 R21, RZ, RZ, 0x40000040 ;  /* 0x40000040ff157424 */ /* 0x000fe200078e00ff */
[----:B------:R-:W-:Y:S01]  /*16b10*/  MOV R13, 0x40000040 ;  /* 0x40000040000d7802 */ /* 0x000fe20000000f00 */
[----:B------:R-:W-:Y:S01]  /*16b20*/  VIADD R12, R4, 0x4 ;  /* 0x00000004040c7836 */ /* 0x000fe20000000000 */
[----:B------:R-:W-:Y:S02]  /*16b30*/  WARPGROUP.DEPBAR.LE gsb0, 0x0 ;  /* 0x00008000000079c5 */ /* 0x000fe40000010000 */
[----:B------:R-:W-:Y:S01]  /*16b40*/  WARPGROUP.ARRIVE ;  /* 0x00000000000079c5 */ /* 0x000fe20000000000 */
[----:B------:R-:W-:Y:S01]  /*16b50*/  UMOV UR24, UR46 ;  /* 0x0000002e00187c82 */ /* 0x000fe20008000000 */
[----:B------:R-:W-:Y:S01]  /*16b60*/  UMOV UR25, UR47 ;  /* 0x0000002f00197c82 */ /* 0x000fe20008000000 */
[----:B------:R-:W-:Y:S01]  /*16b70*/  UMOV UR4, UR46 ;  /* 0x0000002e00047c82 */ /* 0x000fe20008000000 */
[----:B------:R-:W-:Y:S01]  /*16b80*/  UMOV UR5, UR47 ;  /* 0x0000002f00057c82 */ /* 0x000fe20008000000 */
[----:B------:R-:W-:Y:S01]  /*16b90*/  UMOV UR20, UR46 ;  /* 0x0000002e00147c82 */ /* 0x000fe20008000000 */
[----:B------:R-:W-:Y:S01]  /*16ba0*/  HGMMA.64x16x16.F32 R160, gdesc[UR8], R160, gsb0 ;  /* 0x0020000008a079f0 */ /* 0x000fe200080008a0 */
[----:B------:R-:W-:Y:S01]  /*16bb0*/  R2UR UR34, R20 ;  /* 0x00000000142272ca */ /* 0x000fe200000e0000 */
[----:B------:R-:W-:Y:S01]  /*16bc0*/  UMOV UR21, UR47 ;  /* 0x0000002f00157c82 */ /* 0x000fe20008000000 */
[----:B------:R-:W-:Y:S01]  /*16bd0*/  R2UR UR35, R21 ;  /* 0x00000000152372ca */ /* 0x000fe200000e0000 */
[----:B------:R-:W-:Y:S01]  /*16be0*/  UMOV UR16, UR46 ;  /* 0x0000002e00107c82 */ /* 0x000fe20008000000 */
[----:B------:R-:W-:Y:S01]  /*16bf0*/  R2UR UR26, R12 ;  /* 0x000000000c1a72ca */ /* 0x000fe200000e0000 */
[----:B------:R-:W-:Y:S01]  /*16c00*/  UMOV UR17, UR47 ;  /* 0x0000002f00117c82 */ /* 0x000fe20008000000 */
[----:B------:R-:W-:Y:S01]  /*16c10*/  UMOV UR28, UR46 ;  /* 0x0000002e001c7c82 */ /* 0x000fe20008000000 */
[----:B------:R-:W-:Y:S01]  /*16c20*/  UMOV UR29, UR47 ;  /* 0x0000002f001d7c82 */ /* 0x000fe20008000000 */
[----:B------:R-:W2:Y:S01]  /*16c30*/  LDL.64 R14, [R1+0x40] ;  /* 0x00004000010e7983 */ /* 0x000ea20000100a00 */
[----:B------:R-:W-:-:S02]  /*16c40*/  WARPGROUP.DEPBAR.LE gsb0, 0x0 ;  /* 0x00008000000079c5 */ /* 0x000fc40000010000 */
[----:B------:R-:W-:Y:S01]  /*16c50*/  WARPGROUP.ARRIVE ;  /* 0x00000000000079c5 */ /* 0x000fe20000000000 */
[----:B------:R-:W-:Y:S01]  /*16c60*/  R2UR UR27, R13 ;  /* 0x000000000d1b72ca */ /* 0x000fe200000e0000 */
[----:B------:R-:W-:Y:S01]  /*16c70*/  UMOV UR12, UR42 ;  /* 0x0000002a000c7c82 */ /* 0x000fe20008000000 */
[----:B------:R-:W-:Y:S01]  /*16c80*/  UMOV UR13, UR43 ;  /* 0x0000002b000d7c82 */ /* 0x000fe20008000000 */
[----:B------:R-:W-:Y:S01]  /*16c90*/  UMOV UR8, UR42 ;  /* 0x0000002a00087c82 */ /* 0x000fe20008000000 */
[----:B------:R-:W-:Y:S01]  /*16ca0*/  UMOV UR9, UR43 ;  /* 0x0000002b00097c82 */ /* 0x000fe20008000000 */
[----:B------:R-:W-:Y:S01]  /*16cb0*/  HGMMA.64x16x16.F32 R152, gdesc[UR32], R152, gsb0 ;  /* 0x00200000209879f0 */ /* 0x000fe20008000898 */
[----:B------:R-:W-:Y:S01]  /*16cc0*/  VIADD R12, R4, 0x84 ;  /* 0x00000084040c7836 */ /* 0x000fe20000000000 */
[----:B------:R-:W-:Y:S01]  /*16cd0*/  MOV R13, 0x40000040 ;  /* 0x40000040000d7802 */ /* 0x000fe20000000f00 */
[----:B------:R-:W3:Y:S01]  /*16ce0*/  LDL.64 R20, [R1+0x38] ;  /* 0x0000380001147983 */ /* 0x000ee20000100a00 */
[----:B------:R-:W-:-:S02]  /*16cf0*/  WARPGROUP.DEPBAR.LE gsb0, 0x0 ;  /* 0x00008000000079c5 */ /* 0x000fc40000010000 */
[----:B------:R-:W-:-:S06]  /*16d00*/  WARPGROUP.ARRIVE ;  /* 0x00000000000079c5 */ /* 0x000fcc0000000000 */
[----:B------:R-:W-:Y:S01]  /*16d10*/  HGMMA.64x16x16.F32 R184, gdesc[UR24], R184, gsb0 ;  /* 0x0020000018b879f0 */ /* 0x000fe200080008b8 */
[----:B------:R-:W-:Y:S02]  /*16d20*/  R2UR UR6, R12 ;  /* 0x000000000c0672ca */ /* 0x000fe400000e0000 */
[----:B------:R-:W-:Y:S01]  /*16d30*/  R2UR UR7, R13 ;  /* 0x000000000d0772ca */ /* 0x000fe200000e0000 */
[----:B------:R-:W-:Y:S01]  /*16d40*/  VIADD R12, R4, 0x104 ;  /* 0x00000104040c7836 */ /* 0x000fe20000000000 */
[----:B------:R-:W-:Y:S02]  /*16d50*/  WARPGROUP.DEPBAR.LE gsb0, 0x0 ;  /* 0x00008000000079c5 */ /* 0x000fe40000010000 */
[----:B------:R-:W-:-:S09]  /*16d60*/  WARPGROUP.ARRIVE ;  /* 0x00000000000079c5 */ /* 0x000fd20000000000 */
[----:B------:R-:W-:Y:S01]  /*16d70*/  HGMMA.64x16x16.F32 R176, gdesc[UR4], R176, gsb0 ;  /* 0x0020000004b079f0 */ /* 0x000fe200080008b0 */
[----:B------:R-:W-:Y:S02]  /*16d80*/  MOV R13, 0x40000040 ;  /* 0x40000040000d7802 */ /* 0x000fe40000000f00 */
[----:B------:R-:W-:Y:S02]  /*16d90*/  R2UR UR22, R12 ;  /* 0x000000000c1672ca */ /* 0x000fe400000e0000 */
[----:B------:R-:W-:Y:S01]  /*16da0*/  R2UR UR23, R13 ;  /* 0x000000000d1772ca */ /* 0x000fe200000e0000 */
[----:B------:R-:W-:Y:S02]  /*16db0*/  WARPGROUP.DEPBAR.LE gsb0, 0x0 ;  /* 0x00008000000079c5 */ /* 0x000fe40000010000 */
[----:B------:R-:W-:-:S10]  /*16dc0*/  WARPGROUP.ARRIVE ;  /* 0x00000000000079c5 */ /* 0x000fd40000000000 */
[----:B------:R-:W-:Y:S01]  /*16dd0*/  HGMMA.64x16x16.F32 R168, gdesc[UR20], R168, gsb0 ;  /* 0x0020000014a879f0 */ /* 0x000fe200080008a8 */
[----:B------:R-:W-:Y:S01]  /*16de0*/  VIADD R12, R4, 0x184 ;  /* 0x00000184040c7836 */ /* 0x000fe20000000000 */
[----:B------:R-:W-:-:S04]  /*16df0*/  MOV R13, 0x40000040 ;  /* 0x40000040000d7802 */ /* 0x000fc80000000f00 */
        /* <DEDUP_REMOVED lines=30> */
[----:B------:R-:W-:Y:S01]  /*16fe0*/  UMOV UR24, UR42 ;  /* 0x0000002a00187c82 */ /* 0x000fe20008000000 */
[----:B------:R-:W-:Y:S01]  /*16ff0*/  UMOV UR25, UR43 ;  /* 0x0000002b00197c82 */ /* 0x000fe20008000000 */
[----:B------:R-:W-:Y:S02]  /*17000*/  WARPGROUP.DEPBAR.LE gsb0, 0x0 ;  /* 0x00008000000079c5 */ /* 0x000fe40000010000 */
[----:B------:R-:W-:-:S08]  /*17010*/  WARPGROUP.ARRIVE ;  /* 0x00000000000079c5 */ /* 0x000fd00000000000 */
        /* <DEDUP_REMOVED lines=20> */
[----:B------:R-:W-:Y:S02]  /*17160*/  MOV R13, 0x40000040 ;  /* 0x40000040000d7802 */ /* 0x000fe40000000f00 */
[----:B--2---:R-:W-:Y:S02]  /*17170*/  R2UR UR38, R14 ;  /* 0x000000000e2672ca */ /* 0x004fe400000e0000 */
[----:B------:R-:W-:Y:S02]  /*17180*/  R2UR UR39, R15 ;  /* 0x000000000f2772ca */ /* 0x000fe400000e0000 */
[----:B------:R-:W-:Y:S01]  /*17190*/  R2UR UR22, R12 ;  /* 0x000000000c1672ca */ /* 0x000fe200000e0000 */
[----:B------:R-:W2:Y:S01]  /*171a0*/  LDL.64 R14, [R1+0x30] ;  /* 0x00003000010e7983 */ /* 0x000ea20000100a00 */
[----:B------:R-:W-:-:S07]  /*171b0*/  R2UR UR23, R13 ;  /* 0x000000000d1772ca */ /* 0x000fce00000e0000 */
[----:B------:R-:W-:Y:S02]  /*171c0*/  UMOV UR20, UR38 ;  /* 0x0000002600147c82 */ /* 0x000fe40008000000 */
[----:B------:R-:W-:Y:S01]  /*171d0*/  UMOV UR21, UR39 ;  /* 0x0000002700157c82 */ /* 0x000fe20008000000 */
[----:B------:R-:W-:Y:S02]  /*171e0*/  WARPGROUP.DEPBAR.LE gsb0, 0x0 ;  /* 0x00008000000079c5 */ /* 0x000fe40000010000 */
[----:B------:R-:W-:-:S06]  /*171f0*/  WARPGROUP.ARRIVE ;  /* 0x00000000000079c5 */ /* 0x000fcc0000000000 */
        /* <DEDUP_REMOVED lines=39> */
[----:B---3--:R-:W-:Y:S02]  /*17470*/  R2UR UR46, R20 ;  /* 0x00000000142e72ca */ /* 0x008fe400000e0000 */
[----:B------:R-:W-:Y:S02]  /*17480*/  R2UR UR47, R21 ;  /* 0x00000000152f72ca */ /* 0x000fe400000e0000 */
[----:B------:R-:W-:Y:S01]  /*17490*/  R2UR UR26, R12 ;  /* 0x000000000c1a72ca */ /* 0x000fe200000e0000 */
[----:B------:R-:W3:Y:S01]  /*174a0*/  LDL.64 R20, [R1+0x28] ;  /* 0x0000280001147983 */ /* 0x000ee20000100a00 */
        /* <DEDUP_REMOVED lines=190> */
[----:B------:R-:W-:Y:S02]  /*18090*/  R2UR UR14, R12 ;  /* 0x000000000c0e72ca */ /* 0x000fe400000e0000 */
        /* <DEDUP_REMOVED lines=435> */
.L_x_652:
[----:B------:R-:W-:Y:S01]  /*19bd0*/  SHF.L.U32 R0, R9, 0x1f, RZ ;  /* 0x0000001f09007819 */ /* 0x000fe200000006ff */
[----:B------:R-:W-:-:S04]  /*19be0*/  IMAD R9, R10, 0x8, R16 ;  /* 0x000000080a097824 */ /* 0x000fc800078e0210 */
[----:B------:R2:W3:Y:S01]  /*19bf0*/  SYNCS.PHASECHK.TRANS64.TRYWAIT P2, [R9+URZ+0x38850], R0 ;  /* 0x03885000090075a7 */ /* 0x0004e2000804017f */
[----:B------:R-:W-:Y:S05]  /*19c00*/  @!P0 BRA `(.L_x_653) ;  /* 0x0000000000048947 */ /* 0x000fea0003800000 */
[----:B------:R-:W-:Y:S01]  /*19c10*/  BPT.TRAP 0x1 ;  /* 0x000000040000795c */ /* 0x000fe20000300000 */
.L_x_653:
[----:B------:R-:W-:Y:S04]  /*19c20*/  BSSY B1, `(.L_x_654) ;  /* 0x0000004000017945 */ /* 0x000fe80003800000 */
[----:B---3--:R-:W-:Y:S05]  /*19c30*/  @P2 BRA `(.L_x_655) ;  /* 0x0000000000082947 */ /* 0x008fea0003800000 */
[----:B------:R-:W3:Y:S02]  /*19c40*/  SYNCS.PHASECHK.TRANS64.TRYWAIT P2, [R9+URZ+0x38850], R0 ;  /* 0x03885000090075a7 */ /* 0x000ee4000804017f */
[----:B---3--:R-:W-:Y:S05]  /*19c50*/  @!P2 BRA `(.L_x_656) ;  /* 0x000000b8007ca947 */ /* 0x008fea0003800000 */
.L_x_655:
[----:B------:R-:W-:Y:S05]  /*19c60*/  BSYNC B1 ;  /* 0x0000000000017941 */ /* 0x000fea0003800000 */
.L_x_654:
[----:B--23--:R-:W-:Y:S01]  /*19c70*/  IADD3 R0, R16, 0x400, RZ ;  /* 0x0000040010007810 */ /* 0x00cfe20007ffe0ff */
[----:B------:R-:W-:Y:S01]  /*19c80*/  IMAD.MOV.U32 R3, RZ, RZ, 0x40000040 ;  /* 0x40000040ff037424 */ /* 0x000fe200078e00ff */
[----:B------:R-:W-:Y:S01]  /*19c90*/  WARPGROUP.ARRIVE ;  /* 0x00000000000079c5 */ /* 0x000fe20000000000 */
[----:B------:R-:W-:Y:S01]  /*19ca0*/  IMAD.MOV.U32 R5, RZ, RZ, 0x40000040 ;  /* 0x40000040ff057424 */ /* 0x000fe200078e00ff */
[----:B------:R-:W-:Y:S01]  /*19cb0*/  SHF.R.U32.HI R0, RZ, 0x4, R0 ;  /* 0x00000004ff007819 */ /* 0x000fe20000011600 */
[----:B01----:R-:W-:Y:S01]  /*19cc0*/  @!P1 VIADD R11, R11, 0x38840 ;  /* 0x000388400b0b9836 */ /* 0x003fe20000000000 */
[----:B------:R-:W-:Y:S01]  /*19cd0*/  R2UR UR7, R3 ;  /* 0x00000000030772ca */ /* 0x000fe200000e0000 */
[----:B------:R-:W-:Y:S01]  /*19ce0*/  IMAD.MOV.U32 R3, RZ, RZ, 0x40000040 ;  /* 0x40000040ff037424 */ /* 0x000fe200078e00ff */
[----:B------:R-:W-:Y:S02]  /*19cf0*/  LOP3.LUT R0, R0, 0x3fff, RZ, 0xc0, !PT ;  /* 0x00003fff00007812 */ /* 0x000fe400078ec0ff */
[----:B------:R-:W-:-:S02]  /*19d00*/  @!P1 IADD3 R9, R9, 0x38860, RZ ;  /* 0x0003886009099810 */ /* 0x000fc40007ffe0ff */
[----:B------:R-:W-:Y:S02]  /*19d10*/  LOP3.LUT R0, R0, 0x2800000, RZ, 0xfc, !PT ;  /* 0x0280000000007812 */ /* 0x000fe400078efcff */
[----:B------:R-:W-:Y:S02]  /*19d20*/  @!P1 PRMT R9, RZ, 0x654, R9 ;  /* 0x00000654ff099816 */ /* 0x000fe40000000009 */
[----:B------:R-:W-:Y:S01]  /*19d30*/  ISETP.GT.AND P2, PT, R6, RZ, PT ;  /* 0x000000ff0600720c */ /* 0x000fe20003f44270 */
[----:B------:R-:W-:Y:S01]  /*19d40*/  IMAD R2, R10, 0xa00, R0 ;  /* 0x00000a000a027824 */ /* 0x000fe200078e0200 */
[----:B------:R-:W-:Y:S01]  /*19d50*/  FMNMX.FTZ R0, R184, R8, !PT ;  /* 0x00000008b8007209 */ /* 0x000fe20007810000 */
[----:B------:R-:W-:-:S03]  /*19d60*/  VIADD R6, R6, 0xffffffff ;  /* 0xffffffff06067836 */ /* 0x000fc60000000000 */
[C---:B------:R-:W-:Y:S02]  /*19d70*/  R2UR UR6, R2.reuse ;  /* 0x00000000020672ca */ /* 0x040fe400000e0000 */
[----:B------:R-:W-:Y:S02]  /*19d80*/  IADD3 R4, R2, 0x80, RZ ;  /* 0x0000008002047810 */ /* 0x000fe40007ffe0ff */
[----:B------:R-:W-:-:S04]  /*19d90*/  FMNMX.FTZ R0, R185, R0, !PT ;  /* 0x00000000b9007209 */ /* 0x000fc80007810000 */
[----:B------:R-:W-:-:S04]  /*19da0*/  FMNMX.FTZ R0, R188, R0, !PT ;  /* 0x00000000bc007209 */ /* 0x000fc80007810000 */
[----:B------:R-:W-:Y:S01]  /*19db0*/  FMNMX.FTZ R0, R189, R0, !PT ;  /* 0x00000000bd007209 */ /* 0x000fe20007810000 */
[----:B------:R-:W-:Y:S01]  /*19dc0*/  HGMMA.64x256x16.F32 R24, R208, gdesc[UR4].tnspB, R24, gsb0 ;  /* 0x43e00004d0187df0 */ /* 0x000fe20008000818 */
[----:B------:R-:W-:Y:S02]  /*19dd0*/  R2UR UR6, R4 ;  /* 0x00000000040672ca */ /* 0x000fe400000e0000 */
[----:B------:R-:W-:Y:S01]  /*19de0*/  R2UR UR7, R5 ;  /* 0x00000000050772ca */ /* 0x000fe200000e0000 */
[----:B------:R-:W-:Y:S01]  /*19df0*/  IMAD.MOV.U32 R5, RZ, RZ, 0x40000040 ;  /* 0x40000040ff057424 */ /* 0x000fe200078e00ff */
[----:B------:R-:W-:Y:S02]  /*19e00*/  IADD3 R4, R2, 0x100, RZ ;  /* 0x0000010002047810 */ /* 0x000fe40007ffe0ff */
        /* <DEDUP_REMOVED lines=14> */
[----:B------:R-:W-:Y:S01]  /*19ef0*/  FMNMX.FTZ R0, R156, R0, !PT ;  /* 0x000000009c007209 */ /* 0x000fe20007810000 */
[----:B------:R-:W-:Y:S02]  /*19f00*/  WARPGROUP.DEPBAR.LE gsb0, 0x0 ;  /* 0x00008000000079c5 */ /* 0x000fe40000010000 */
[----:B------:R-:W-:-:S06]  /*19f10*/  WARPGROUP.ARRIVE ;  /* 0x00000000000079c5 */ /* 0x000fcc0000000000 */
[----:B------:R-:W-:Y:S01]  /*19f20*/  HGMMA.64x256x16.F32 R24, R204, gdesc[UR4].tnspB, R24, gsb0 ;  /* 0x43e00004cc187df0 */ /* 0x000fe20008000818 */
[----:B------:R-:W-:Y:S02]  /*19f30*/  R2UR UR6, R4 ;  /* 0x00000000040672ca */ /* 0x000fe400000e0000 */
[----:B------:R-:W-:Y:S01]  /*19f40*/  R2UR UR7, R5 ;  /* 0x00000000050772ca */ /* 0x000fe200000e0000 */
[----:B------:R-:W-:Y:S01]  /*19f50*/  IMAD.MOV.U32 R5, RZ, RZ, 0x40000040 ;  /* 0x40000040ff057424 */ /* 0x000fe200078e00ff */
[C---:B------:R-:W-:Y:S02]  /*19f60*/  IADD3 R4, R2.reuse, 0x180, RZ ;  /* 0x0000018002047810 */ /* 0x040fe40007ffe0ff */
[----:B------:R-:W-:Y:S01]  /*19f70*/  IADD3 R2, R2, 0x200, RZ ;  /* 0x0000020002027810 */ /* 0x000fe20007ffe0ff */
[----:B------:R-:W-:Y:S02]  /*19f80*/  WARPGROUP.DEPBAR.LE gsb0, 0x0 ;  /* 0x00008000000079c5 */ /* 0x000fe40000010000 */
[----:B------:R-:W-:-:S15]  /*19f90*/  WARPGROUP.ARRIVE ;  /* 0x00000000000079c5 */ /* 0x000fde0000000000 */
[----:B------:R-:W-:-:S03]  /*19fa0*/  NOP ;  /* 0x0000000000007918 */ /* 0x000fc60000000000 */
[----:B------:R-:W-:Y:S01]  /*19fb0*/  HGMMA.64x256x16.F32 R24, R200, gdesc[UR4].tnspB, R24, gsb0 ;  /* 0x43e00004c8187df0 */ /* 0x000fe20008000818 */
[----:B------:R-:W-:Y:S02]  /*19fc0*/  R2UR UR6, R4 ;  /* 0x00000000040672ca */ /* 0x000fe400000e0000 */
[----:B------:R-:W-:Y:S02]  /*19fd0*/  R2UR UR7, R5 ;  /* 0x00000000050772ca */ /* 0x000fe400000e0000 */
[----:B------:R-:W-:-:S05]  /*19fe0*/  FMNMX.FTZ R5, R157, R0, !PT ;  /* 0x000000009d057209 */ /* 0x000fca0007810000 */
[----:B------:R-:W0:Y:S02]  /*19ff0*/  SHFL.BFLY PT, R0, R5, 0x2, 0x1f ;  /* 0x0c401f0005007f89 */ /* 0x000e2400000e0000 */
[----:B0-----:R-:W-:-:S05]  /*1a000*/  FMNMX.FTZ R5, R5, R0, !PT ;  /* 0x0000000005057209 */ /* 0x001fca0007810000 */
[----:B------:R-:W0:Y:S02]  /*1a010*/  SHFL.BFLY PT, R0, R5, 0x1, 0x1f ;  /* 0x0c201f0005007f89 */ /* 0x000e2400000e0000 */
[----:B0-----:R-:W-:Y:S02]  /*1a020*/  FMNMX.FTZ R5, R5, R0, !PT ;  /* 0x0000000005057209 */ /* 0x001fe40007810000 */
        /* <DEDUP_REMOVED lines=24> */
[----:B------:R-:W-:Y:S01]  /*1a1b0*/  FADD.FTZ R0, -R4, R7 ;  /* 0x0000000704007221 */ /* 0x000fe20000010100 */
[----:B------:R-:W-:Y:S02]  /*1a1c0*/  WARPGROUP.DEPBAR.LE gsb0, 0x0 ;  /* 0x00008000000079c5 */ /* 0x000fe40000010000 */
[----:B------:R-:W-:-:S06]  /*1a1d0*/  WARPGROUP.ARRIVE ;  /* 0x00000000000079c5 */ /* 0x000fcc0000000000 */
[----:B------:R-:W-:Y:S01]  /*1a1e0*/  HGMMA.64x256x16.F32 R24, R196, gdesc[UR4].tnspB, R24, gsb0 ;  /* 0x43e00004c4187df0 */ /* 0x000fe20008000818 */
[----:B------:R-:W-:Y:S02]  /*1a1f0*/  R2UR UR6, R2 ;  /* 0x00000000020672ca */ /* 0x000fe400000e0000 */
[----:B------:R-:W-:Y:S01]  /*1a200*/  R2UR UR7, R3 ;  /* 0x00000000030772ca */ /* 0x000fe200000e0000 */
[----:B------:R-:W-:Y:S01]  /*1a210*/  FADD.FTZ R3, -R5, R8 ;  /* 0x0000000805037221 */ /* 0x000fe20000010100 */
[----:B------:R-:W-:-:S05]  /*1a220*/  MOV R2, UR61 ;  /* 0x0000003d00027c02 */ /* 0x000fca0008000f00 */
[-C--:B------:R-:W-:Y:S01]  /*1a230*/  FMUL.FTZ R13, R5, R2.reuse ;  /* 0x00000002050d7220 */ /* 0x080fe20000410000 */
[-C--:B------:R-:W-:Y:S01]  /*1a240*/  FMUL.FTZ R3, R3, R2.reuse ;  /* 0x0000000203037220 */ /* 0x080fe20000410000 */
[-C--:B------:R-:W-:Y:S02]  /*1a250*/  FMUL.FTZ R0, R0, R2.reuse ;  /* 0x0000000200007220 */ /* 0x080fe40000410000 */
[-CC-:B------:R-:W-:Y:S01]  /*1a260*/  FFMA.FTZ R208, R184, R2.reuse, -R13.reuse ;  /* 0x00000002b8d07223 */ /* 0x180fe2000001080d */
        /* <DEDUP_REMOVED lines=12> */
[----:B------:R-:W-:Y:S01]  /*1a330*/  FFMA.FTZ R21, R165, R2, -R13 ;  /* 0x00000002a5157223 */ /* 0x000fe2000001080d */
[----:B------:R-:W-:Y:S08]  /*1a340*/  MUFU.EX2 R3, R3 ;  /* 0x0000000300037308 */ /* 0x000ff00000000800 */
[----:B------:R-:W0:Y:S08]  /*1a350*/  MUFU.EX2 R208, R208 ;  /* 0x000000d000d07308 */ /* 0x000e300000000800 */
[----:B------:R-:W-:Y:S08]  /*1a360*/  MUFU.EX2 R0, R0 ;  /* 0x0000000000007308 */ /* 0x000ff00000000800 */
[----:B------:R-:W1:Y:S01]  /*1a370*/  MUFU.EX2 R8, R8 ;  /* 0x0000000800087308 */ /* 0x000e620000000800 */
[----:B0-----:R-:W-:-:S07]  /*1a380*/  FFMA.FTZ R223, R3, R223, R208 ;  /* 0x000000df03df7223 */ /* 0x001fce00000100d0 */
[----:B------:R-:W0:Y:S08]  /*1a390*/  MUFU.EX2 R210, R210 ;  /* 0x000000d200d27308 */ /* 0x000e300000000800 */
[----:B------:R-:W2:Y:S01]  /*1a3a0*/  MUFU.EX2 R184, R184 ;  /* 0x000000b800b87308 */ /* 0x000ea20000000800 */
[C---:B-1----:R-:W-:Y:S01]  /*1a3b0*/  FADD.FTZ R223, R8.reuse, R223 ;  /* 0x000000df08df7221 */ /* 0x042fe20000010000 */
[----:B------:R-:W-:-:S06]  /*1a3c0*/  F2FP.F16.F32.PACK_AB R208, R8, R208 ;  /* 0x000000d008d0723e */ /* 0x000fcc00000000ff */
[----:B------:R-:W1:Y:S01]  /*1a3d0*/  MUFU.EX2 R204, R204 ;  /* 0x000000cc00cc7308 */ /* 0x000e620000000800 */
[----:B0-----:R-:W-:-:S07]  /*1a3e0*/  FADD.FTZ R223, R210, R223 ;  /* 0x000000dfd2df7221 */ /* 0x001fce0000010000 */
[----:B------:R-:W0:Y:S01]  /*1a3f0*/  MUFU.EX2 R10, R10 ;  /* 0x0000000a000a7308 */ /* 0x000e220000000800 */
[C---:B--2---:R-:W-:Y:S01]  /*1a400*/  FADD.FTZ R223, R184.reuse, R223 ;  /* 0x000000dfb8df7221 */ /* 0x044fe20000010000 */
[----:B------:R-:W-:-:S06]  /*1a410*/  F2FP.F16.F32.PACK_AB R210, R184, R210 ;  /* 0x000000d2b8d2723e */ /* 0x000fcc00000000ff */
[----:B------:R-:W2:Y:S01]  /*1a420*/  MUFU.EX2 R206, R206 ;  /* 0x000000ce00ce7308 */ /* 0x000ea20000000800 */
[----:B-1----:R-:W-:-:S07]  /*1a430*/  FADD.FTZ R223, R204, R223 ;  /* 0x000000dfccdf7221 */ /* 0x002fce0000010000 */
[----:B------:R-:W1:Y:S01]  /*1a440*/  MUFU.EX2 R12, R12 ;  /* 0x0000000c000c7308 */ /* 0x000e620000000800 */
[C---:B0-----:R-:W-:Y:S01]  /*1a450*/  FADD.FTZ R223, R10.reuse, R223 ;  /* 0x000000df0adf7221 */ /* 0x041fe20000010000 */
[----:B------:R-:W-:Y:S01]  /*1a460*/  F2FP.F16.F32.PACK_AB R204, R10, R204 ;  /* 0x000000cc0acc723e */ /* 0x000fe200000000ff */
[----:B------:R-:W-:-:S05]  /*1a470*/  IMAD.MOV.U32 R10, RZ, RZ, R224 ;  /* 0x000000ffff0a7224 */ /* 0x000fca00078e00e0 */
[----:B------:R-:W0:Y:S01]  /*1a480*/  MUFU.EX2 R200, R200 ;  /* 0x000000c800c87308 */ /* 0x000e220000000800 */
[----:B--2---:R-:W-:-:S07]  /*1a490*/  FADD.FTZ R223, R206, R223 ;  /* 0x000000dfcedf7221 */ /* 0x004fce0000010000 */
        /* <DEDUP_REMOVED lines=8> */
[----:B------:R-:W-:Y:S01]  /*1a520*/  MUFU.EX2 R20, R20 ;  /* 0x0000001400147308 */ /* 0x000fe20000000800 */
[----:B-1----:R-:W-:-:S07]  /*1a530*/  FADD.FTZ R223, R202, R223 ;  /* 0x000000dfcadf7221 */ /* 0x002fce0000010000 */
[----:B------:R-:W-:Y:S01]  /*1a540*/  MUFU.EX2 R21, R21 ;  /* 0x0000001500157308 */ /* 0x000fe20000000800 */
[C---:B0-----:R-:W-:Y:S01]  /*1a550*/  FADD.FTZ R223, R15.reuse, R223 ;  /* 0x000000df0fdf7221 */ /* 0x041fe20000010000 */
[----:B------:R-:W-:Y:S01]  /*1a560*/  F2FP.F16.F32.PACK_AB R202, R15, R202 ;  /* 0x000000ca0fca723e */ /* 0x000fe200000000ff */
[----:B------:R-:W-:Y:S02]  /*1a570*/  WARPGROUP.DEPBAR.LE gsb0, 0x0 ;  /* 0x00008000000079c5 */ /* 0x000fe40000010000 */
[----:B------:R-:W-:Y:S01]  /*1a580*/  WARPGROUP.ARRIVE ;  /* 0x00000000000079c5 */ /* 0x000fe20000000000 */
[-CC-:B------:R-:W-:Y:S01]  /*1a590*/  FFMA.FTZ R196, R160, R2.reuse, -R13.reuse ;  /* 0x00000002a0c47223 */ /* 0x180fe2000001080d */
[----:B------:R-:W-:Y:S01]  /*1a5a0*/  FFMA.FTZ R198, R164, R2, -R13 ;  /* 0x00000002a4c67223 */ /* 0x000fe2000001080d */
[----:B------:R-:W-:-:S03]  /*1a5b0*/  @!P1 PRMT R164, RZ, 0x654, R11 ;  /* 0x00000654ffa49816 */ /* 0x000fc6000000000b */
[----:B------:R-:W-:Y:S01]  /*1a5c0*/  HGMMA.64x256x16.F32 R24, R192, gdesc[UR4].tnspB, R24, gsb0 ;  /* 0x43e00004c0187df0 */ /* 0x000fe20008000818 */
[----:B------:R-:W0:Y:S08]  /*1a5d0*/  MUFU.EX2 R196, R196 ;  /* 0x000000c400c47308 */ /* 0x000e300000000800 */
[----:B------:R-:W1:Y:S01]  /*1a5e0*/  MUFU.EX2 R198, R198 ;  /* 0x000000c600c67308 */ /* 0x000e620000000800 */
[----:B0-----:R-:W-:Y:S01]  /*1a5f0*/  FADD.FTZ R223, R196, R223 ;  /* 0x000000dfc4df7221 */ /* 0x001fe20000010000 */
[----:B------:R-:W-:-:S03]  /*1a600*/  F2FP.F16.F32.PACK_AB R196, R20, R196 ;  /* 0x000000c414c4723e */ /* 0x000fc600000000ff */
[----:B------:R-:W-:-:S04]  /*1a610*/  FADD.FTZ R223, R20, R223 ;  /* 0x000000df14df7221 */ /* 0x000fc80000010000 */
[----:B-1----:R-:W-:Y:S01]  /*1a620*/  FADD.FTZ R223, R198, R223 ;  /* 0x000000dfc6df7221 */ /* 0x002fe20000010000 */
[----:B------:R-:W-:-:S03]  /*1a630*/  F2FP.F16.F32.PACK_AB R198, R21, R198 ;  /* 0x000000c615c6723e */ /* 0x000fc600000000ff */
[----:B------:R-:W-:Y:S01]  /*1a640*/  FADD.FTZ R223, R21, R223 ;  /* 0x000000df15df7221 */ /* 0x000fe20000010000 */
[----:B------:R-:W-:Y:S02]  /*1a650*/  WARPGROUP.DEPBAR.LE gsb0, 0x0 ;  /* 0x00008000000079c5 */ /* 0x000fe40000010000 */
[-CC-:B------:R-:W-:Y:S01]  /*1a660*/  FFMA.FTZ R192, R152, R2.reuse, -R13.reuse ;  /* 0x0000000298c07223 */ /* 0x180fe2000001080d */
[-CC-:B------:R-:W-:Y:S01]  /*1a670*/  FFMA.FTZ R152, R153, R2.reuse, -R13.reuse ;  /* 0x0000000299987223 */ /* 0x180fe2000001080d */
[-CC-:B------:R-:W-:Y:S01]  /*1a680*/  FFMA.FTZ R194, R156, R2.reuse, -R13.reuse ;  /* 0x000000029cc27223 */ /* 0x180fe2000001080d */
[-C--:B------:R-:W-:Y:S01]  /*1a690*/  FFMA.FTZ R13, R157, R2.reuse, -R13 ;  /* 0x000000029d0d7223 */ /* 0x080fe2000001080d */
[----:B------:R-:W-:Y:S02]  /*1a6a0*/  @!P1 SYNCS.ARRIVE.TRANS64.RED.A1T0 RZ, [R164+URZ], RZ ;  /* 0x000000ffa4ff99a7 */ /* 0x000fe4000810043f */
[----:B------:R-:W0:Y:S01]  /*1a6b0*/  MUFU.EX2 R192, R192 ;  /* 0x000000c000c07308 */ /* 0x000e220000000800 */
[----:B------:R1:W-:Y:S07]  /*1a6c0*/  @!P1 SYNCS.ARRIVE.TRANS64.RED.A1T0 RZ, [R9+URZ], RZ ;  /* 0x000000ff09ff99a7 */ /* 0x0003ee000810043f */
[----:B------:R2:W-:Y:S08]  /*1a6d0*/  MUFU.EX2 R7, R13 ;  /* 0x0000000d00077308 */ /* 0x0005f00000000800 */
[----:B------:R-:W-:Y:S01]  /*1a6e0*/  MUFU.EX2 R152, R152 ;  /* 0x0000009800987308 */ /* 0x000fe20000000800 */
[----:B--2---:R-:W-:Y:S01]  /*1a6f0*/  FMUL.FTZ R13, R4, R2 ;  /* 0x00000002040d7220 */ /* 0x004fe20000410000 */
[----:B0-----:R-:W-:-:S03]  /*1a700*/  FADD.FTZ R223, R192, R223 ;  /* 0x000000dfc0df7221 */ /* 0x001fc60000010000 */
[-CC-:B------:R-:W-:Y:S01]  /*1a710*/  FFMA.FTZ R209, R186, R2.reuse, -R13.reuse ;  /* 0x00000002bad17223 */ /* 0x180fe2000001080d */
[-CC-:B------:R-:W-:Y:S01]  /*1a720*/  FFMA.FTZ R153, R187, R2.reuse, -R13.reuse ;  /* 0x00000002bb997223 */ /* 0x180fe2000001080d */
[-CC-:B------:R-:W-:Y:S01]  /*1a730*/  FFMA.FTZ R211, R190, R2.reuse, -R13.reuse ;  /* 0x00000002bed37223 */ /* 0x180fe2000001080d */
[-CC-:B------:R-:W-:Y:S01]  /*1a740*/  FFMA.FTZ R157, R191, R2.reuse, -R13.reuse ;  /* 0x00000002bf9d7223 */ /* 0x180fe2000001080d */
[-CC-:B------:R-:W-:Y:S01]  /*1a750*/  FFMA.FTZ R205, R178, R2.reuse, -R13.reuse ;  /* 0x00000002b2cd7223 */ /* 0x180fe2000001080d */
[-CC-:B------:R-:W-:Y:S01]  /*1a760*/  FFMA.FTZ R160, R179, R2.reuse, -R13.reuse ;  /* 0x00000002b3a07223 */ /* 0x180fe2000001080d */
[----:B------:R-:W0:Y:S01]  /*1a770*/  MUFU.EX2 R209, R209 ;  /* 0x000000d100d17308 */ /* 0x000e220000000800 */
[-CC-:B------:R-:W-:Y:S01]  /*1a780*/  FFMA.FTZ R207, R182, R2.reuse, -R13.reuse ;  /* 0x00000002b6cf7223 */ /* 0x180fe2000001080d */
[-CC-:B------:R-:W-:Y:S01]  /*1a790*/  FFMA.FTZ R156, R183, R2.reuse, -R13.reuse ;  /* 0x00000002b79c7223 */ /* 0x180fe2000001080d */
[-CC-:B------:R-:W-:Y:S01]  /*1a7a0*/  FFMA.FTZ R201, R170, R2.reuse, -R13.reuse ;  /* 0x00000002aac97223 */ /* 0x180fe2000001080d */
[-CC-:B------:R-:W-:Y:S01]  /*1a7b0*/  FFMA.FTZ R161, R171, R2.reuse, -R13.reuse ;  /* 0x00000002aba17223 */ /* 0x180fe2000001080d */
[-CC-:B------:R-:W-:Y:S01]  /*1a7c0*/  FFMA.FTZ R203, R174, R2.reuse, -R13.reuse ;  /* 0x00000002aecb7223 */ /* 0x180fe2000001080d */
[-CC-:B------:R-:W-:Y:S01]  /*1a7d0*/  FFMA.FTZ R175, R175, R2.reuse, -R13.reuse ;  /* 0x00000002afaf7223 */ /* 0x180fe2000001080d */
[-CC-:B------:R-:W-:Y:S01]  /*1a7e0*/  FFMA.FTZ R197, R162, R2.reuse, -R13.reuse ;  /* 0x00000002a2c57223 */ /* 0x180fe2000001080d */
[----:B------:R-:W2:Y:S01]  /*1a7f0*/  MUFU.EX2 R153, R153 ;  /* 0x0000009900997308 */ /* 0x000ea20000000800 */
[-CC-:B------:R-:W-:Y:S01]  /*1a800*/  FFMA.FTZ R163, R163, R2.reuse, -R13.reuse ;  /* 0x00000002a3a37223 */ /* 0x180fe2000001080d */
[-CC-:B------:R-:W-:Y:S01]  /*1a810*/  FFMA.FTZ R199, R166, R2.reuse, -R13.reuse ;  /* 0x00000002a6c77223 */ /* 0x180fe2000001080d */
[-CC-:B------:R-:W-:Y:S01]  /*1a820*/  FFMA.FTZ R167, R167, R2.reuse, -R13.reuse ;  /* 0x00000002a7a77223 */ /* 0x180fe2000001080d */
[-CC-:B------:R-:W-:Y:S01]  /*1a830*/  FFMA.FTZ R193, R154, R2.reuse, -R13.reuse ;  /* 0x000000029ac17223 */ /* 0x180fe2000001080d */
[-CC-:B------:R-:W-:Y:S01]  /*1a840*/  FFMA.FTZ R155, R155, R2.reuse, -R13.reuse ;  /* 0x000000029b9b7223 */ /* 0x180fe2000001080d */
[-CC-:B------:R-:W-:Y:S01]  /*1a850*/  FFMA.FTZ R158, R158, R2.reuse, -R13.reuse ;  /* 0x000000029e9e7223 */ /* 0x180fe2000001080d */
[----:B------:R-:W-:Y:S01]  /*1a860*/  FFMA.FTZ R159, R159, R2, -R13 ;  /* 0x000000029f9f7223 */ /* 0x000fe2000001080d */
[----:B------:R-:W3:Y:S01]  /*1a870*/  MUFU.EX2 R211, R211 ;  /* 0x000000d300d37308 */ /* 0x000ee20000000800 */
[----:B0-----:R-:W-:Y:S01]  /*1a880*/  FFMA.FTZ R222, R0, R222, R209 ;  /* 0x000000de00de7223 */ /* 0x001fe200000100d1 */
[C---:B------:R-:W-:Y:S01]  /*1a890*/  FADD.FTZ R223, R152.reuse, R223 ;  /* 0x000000df98df7221 */ /* 0x040fe20000010000 */
[----:B------:R-:W-:-:S05]  /*1a8a0*/  F2FP.F16.F32.PACK_AB R192, R152, R192 ;  /* 0x000000c098c0723e */ /* 0x000fca00000000ff */
[----:B------:R-:W0:Y:S01]  /*1a8b0*/  MUFU.EX2 R157, R157 ;  /* 0x0000009d009d7308 */ /* 0x000e220000000800 */
[C---:B--2---:R-:W-:Y:S01]  /*1a8c0*/  FADD.FTZ R222, R153.reuse, R222 ;  /* 0x000000de99de7221 */ /* 0x044fe20000010000 */
[----:B------:R-:W-:-:S06]  /*1a8d0*/  F2FP.F16.F32.PACK_AB R209, R153, R209 ;  /* 0x000000d199d1723e */ /* 0x000fcc00000000ff */
[----:B------:R-:W2:Y:S01]  /*1a8e0*/  MUFU.EX2 R205, R205 ;  /* 0x000000cd00cd7308 */ /* 0x000ea20000000800 */
[----:B---3--:R-:W-:-:S07]  /*1a8f0*/  FADD.FTZ R222, R211, R222 ;  /* 0x000000ded3de7221 */ /* 0x008fce0000010000 */
[----:B------:R-:W3:Y:S01]  /*1a900*/  MUFU.EX2 R160, R160 ;  /* 0x000000a000a07308 */ /* 0x000ee20000000800 */
[C---:B0-----:R-:W-:Y:S01]  /*1a910*/  FADD.FTZ R222, R157.reuse, R222 ;  /* 0x000000de9dde7221 */ /* 0x041fe20000010000 */
[----:B------:R-:W-:-:S06]  /*1a920*/  F2FP.F16.F32.PACK_AB R211, R157, R211 ;  /* 0x000000d39dd3723e */ /* 0x000fcc00000000ff */
[----:B------:R-:W0:Y:S01]  /*1a930*/  MUFU.EX2 R207, R207 ;  /* 0x000000cf00cf7308 */ /* 0x000e220000000800 */
[----:B--2---:R-:W-:-:S07]  /*1a940*/  FADD.FTZ R222, R205, R222 ;  /* 0x000000decdde7221 */ /* 0x004fce0000010000 */
[----:B------:R-:W2:Y:S01]  /*1a950*/  MUFU.EX2 R156, R156 ;  /* 0x0000009c009c7308 */ /* 0x000ea20000000800 */
[C---:B---3--:R-:W-:Y:S01]  /*1a960*/  FADD.FTZ R222, R160.reuse, R222 ;  /* 0x000000dea0de7221 */ /* 0x048fe20000010000 */
[----:B------:R-:W-:-:S06]  /*1a970*/  F2FP.F16.F32.PACK_AB R205, R160, R205 ;  /* 0x000000cda0cd723e */ /* 0x000fcc00000000ff */
[----:B------:R-:W3:Y:S01]  /*1a980*/  MUFU.EX2 R201, R201 ;  /* 0x000000c900c97308 */ /* 0x000ee20000000800 */
[----:B0-----:R-:W-:-:S07]  /*1a990*/  FADD.FTZ R222, R207, R222 ;  /* 0x000000decfde7221 */ /* 0x001fce0000010000 */
        /* <DEDUP_REMOVED lines=10> */
[----:B-1----:R-:W1:Y:S01]  /*1aa40*/  MUFU.EX2 R9, R163 ;  /* 0x000000a300097308 */ /* 0x002e620000000800 */
[C---:B---3--:R-:W-:Y:S01]  /*1aa50*/  FADD.FTZ R222, R11.reuse, R222 ;  /* 0x000000de0bde7221 */ /* 0x048fe20000010000 */
[----:B------:R-:W-:-:S06]  /*1aa60*/  F2FP.F16.F32.PACK_AB R203, R11, R203 ;  /* 0x000000cb0bcb723e */ /* 0x000fcc00000000ff */
[----:B------:R-:W2:Y:S01]  /*1aa70*/  MUFU.EX2 R199, R199 ;  /* 0x000000c700c77308 */ /* 0x000ea20000000800 */
[----:B0-----:R-:W-:-:S07]  /*1aa80*/  FADD.FTZ R222, R197, R222 ;  /* 0x000000dec5de7221 */ /* 0x001fce0000010000 */
[----:B------:R-:W0:Y:S01]  /*1aa90*/  MUFU.EX2 R13, R167 ;  /* 0x000000a7000d7308 */ /* 0x000e220000000800 */
[C---:B-1----:R-:W-:Y:S01]  /*1aaa0*/  FADD.FTZ R222, R9.reuse, R222 ;  /* 0x000000de09de7221 */ /* 0x042fe20000010000 */
[----:B------:R-:W-:-:S06]  /*1aab0*/  F2FP.F16.F32.PACK_AB R197, R9, R197 ;  /* 0x000000c509c5723e */ /* 0x000fcc00000000ff */
[----:B------:R-:W1:Y:S01]  /*1aac0*/  MUFU.EX2 R193, R193 ;  /* 0x000000c100c17308 */ /* 0x000e620000000800 */
[----:B--2---:R-:W-:-:S07]  /*1aad0*/  FADD.FTZ R222, R199, R222 ;  /* 0x000000dec7de7221 */ /* 0x004fce0000010000 */
[----:B------:R-:W2:Y:S01]  /*1aae0*/  MUFU.EX2 R155, R155 ;  /* 0x0000009b009b7308 */ /* 0x000ea20000000800 */
[C---:B0-----:R-:W-:Y:S01]  /*1aaf0*/  FADD.FTZ R222, R13.reuse, R222 ;  /* 0x000000de0dde7221 */ /* 0x041fe20000010000 */
[----:B------:R-:W-:-:S06]  /*1ab00*/  F2FP.F16.F32.PACK_AB R199, R13, R199 ;  /* 0x000000c70dc7723e */ /* 0x000fcc00000000ff */
[----:B------:R-:W0:Y:S01]  /*1ab10*/  MUFU.EX2 R194, R194 ;  /* 0x000000c200c27308 */ /* 0x000e220000000800 */
[----:B-1----:R-:W-:-:S07]  /*1ab20*/  FADD.FTZ R222, R193, R222 ;  /* 0x000000dec1de7221 */ /* 0x002fce0000010000 */
[----:B------:R-:W1:Y:S01]  /*1ab30*/  MUFU.EX2 R158, R158 ;  /* 0x0000009e009e7308 */ /* 0x000e620000000800 */
[C---:B--2---:R-:W-:Y:S01]  /*1ab40*/  FADD.FTZ R9, R155.reuse, R222 ;  /* 0x000000de9b097221 */ /* 0x044fe20000010000 */
[----:B------:R-:W-:-:S06]  /*1ab50*/  F2FP.F16.F32.PACK_AB R193, R155, R193 ;  /* 0x000000c19bc1723e */ /* 0x000fcc00000000ff */
[----:B------:R-:W2:Y:S01]  /*1ab60*/  MUFU.EX2 R159, R159 ;  /* 0x0000009f009f7308 */ /* 0x000ea20000000800 */
[----:B0-----:R-:W-:Y:S01]  /*1ab70*/  FADD.FTZ R8, R194, R223 ;  /* 0x000000dfc2087221 */ /* 0x001fe20000010000 */
[----:B------:R-:W-:-:S03]  /*1ab80*/  F2FP.F16.F32.PACK_AB R194, R7, R194 ;  /* 0x000000c207c2723e */ /* 0x000fc600000000ff */
[----:B------:R-:W-:Y:S01]  /*1ab90*/  FADD.FTZ R223, R7, R8 ;  /* 0x0000000807df7221 */ /* 0x000fe20000010000 */
[----:B------:R-:W-:Y:S01]  /*1aba0*/  MOV R7, R4 ;  /* 0x0000000400077202 */ /* 0x000fe20000000f00 */
[----:B------:R-:W-:Y:S02]  /*1abb0*/  IMAD.MOV.U32 R8, RZ, RZ, R5 ;  /* 0x000000ffff087224 */ /* 0x000fe400078e0005 */
[----:B-1----:R-:W-:Y:S01]  /*1abc0*/  FADD.FTZ R222, R158, R9 ;  /* 0x000000099ede7221 */ /* 0x002fe20000010000 */
[----:B------:R-:W-:-:S03]  /*1abd0*/  MOV R9, R225 ;  /* 0x000000e100097202 */ /* 0x000fc60000000f00 */
[C---:B--2---:R-:W-:Y:S01]  /*1abe0*/  FADD.FTZ R222, R159.reuse, R222 ;  /* 0x000000de9fde7221 */ /* 0x044fe20000010000 */
[----:B------:R-:W-:Y:S01]  /*1abf0*/  F2FP.F16.F32.PACK_AB R195, R159, R158 ;  /* 0x0000009e9fc3723e */ /* 0x000fe200000000ff */
[----:B------:R-:W-:Y:S06]  /*1ac00*/  @P2 BRA `(.L_x_657) ;  /* 0xffffffb800102947 */ /* 0x000fec000383ffff */
.L_x_646:
[----:B------:R-:W-:Y:S05]  /*1ac10*/  BSYNC B0 ;  /* 0x0000000000007941 */ /* 0x000fea0003800000 */
.L_x_645:
        /* <DEDUP_REMOVED lines=131> */
.L_x_658:
[----:B------:R-:W-:Y:S02]  /*1b450*/  LEA R0, R224, R16, 0x3 ;  /* 0x00000010e0007211 */ /* 0x000fe400078e18ff */
[----:B------:R-:W-:-:S04]  /*1b460*/  SHF.L.U32 R7, R225, 0x1f, RZ ;  /* 0x0000001fe1077819 */ /* 0x000fc800000006ff */
[----:B------:R0:W1:Y:S01]  /*1b470*/  SYNCS.PHASECHK.TRANS64.TRYWAIT P2, [R0+URZ+0x38850], R7 ;  /* 0x03885007000075a7 */ /* 0x000062000804017f */
[----:B------:R-:W-:Y:S05]  /*1b480*/  @!P0 BRA `(.L_x_659) ;  /* 0x0000000000048947 */ /* 0x000fea0003800000 */
[----:B------:R-:W-:Y:S01]  /*1b490*/  BPT.TRAP 0x1 ;  /* 0x000000040000795c */ /* 0x000fe20000300000 */
.L_x_659:
[----:B------:R-:W-:Y:S01]  /*1b4a0*/  VIADD R16, R16, 0x400 ;  /* 0x0000040010107836 */ /* 0x000fe20000000000 */
[----:B------:R-:W-:Y:S04]  /*1b4b0*/  BSSY B0, `(.L_x_660) ;  /* 0x0000008000007945 */ /* 0x000fe80003800000 */
[----:B------:R-:W-:-:S04]  /*1b4c0*/  SHF.R.U32.HI R16, RZ, 0x4, R16 ;  /* 0x00000004ff107819 */ /* 0x000fc80000011610 */
[----:B------:R-:W-:-:S04]  /*1b4d0*/  LOP3.LUT R16, R16, 0x3fff, RZ, 0xc0, !PT ;  /* 0x00003fff10107812 */ /* 0x000fc800078ec0ff */
[----:B------:R-:W-:-:S05]  /*1b4e0*/  LOP3.LUT R3, R16, 0x2800000, RZ, 0xfc, !PT ;  /* 0x0280000010037812 */ /* 0x000fca00078efcff */
[----:B------:R-:W-:Y:S01]  /*1b4f0*/  IMAD R3, R224, 0xa00, R3 ;  /* 0x00000a00e0037824 */ /* 0x000fe200078e0203 */
[----:B-1----:R-:W-:Y:S06]  /*1b500*/  @P2 BRA `(.L_x_661) ;  /* 0x0000000000082947 */ /* 0x002fec0003800000 */
[----:B------:R-:W1:Y:S02]  /*1b510*/  SYNCS.PHASECHK.TRANS64.TRYWAIT P0, [R0+URZ+0x38850], R7 ;  /* 0x03885007000075a7 */ /* 0x000e64000800017f */
[----:B-1----:R-:W-:Y:S05]  /*1b520*/  @!P0 BRA `(.L_x_662) ;  /* 0x000000a0005c8947 */ /* 0x002fea0003800000 */
.L_x_661:
[----:B------:R-:W-:Y:S05]  /*1b530*/  BSYNC B0 ;  /* 0x0000000000007941 */ /* 0x000fea0003800000 */
.L_x_660:
[----:B01----:R-:W-:Y:S01]  /*1b540*/  IMAD.MOV.U32 R7, RZ, RZ, 0x40000040 ;  /* 0x40000040ff077424 */ /* 0x003fe200078e00ff */
[----:B------:R-:W-:Y:S01]  /*1b550*/  MOV R6, R3 ;  /* 0x0000000300067202 */ /* 0x000fe20000000f00 */
[----:B------:R-:W2:Y:S01]  /*1b560*/  LDL.LU R15, [R1+0x70] ;  /* 0x00007000010f7983 */ /* 0x000ea20000300800 */
[----:B------:R-:W-:Y:S01]  /*1b570*/  WARPGROUP.ARRIVE ;  /* 0x00000000000079c5 */ /* 0x000fe20000000000 */
[----:B------:R-:W-:Y:S01]  /*1b580*/  IADD3 R224, R224, 0x1, RZ ;  /* 0x00000001e0e07810 */ /* 0x000fe20007ffe0ff */
[----:B------:R-:W-:Y:S01]  /*1b590*/  IMAD.MOV.U32 R12, RZ, RZ, RZ ;  /* 0x000000ffff0c7224 */ /* 0x000fe200078e00ff */
[----:B------:R-:W-:Y:S02]  /*1b5a0*/  R2UR UR6, R6 ;  /* 0x00000000060672ca */ /* 0x000fe400000e0000 */
[----:B------:R-:W-:Y:S01]  /*1b5b0*/  R2UR UR7, R7 ;  /* 0x00000000070772ca */ /* 0x000fe200000e0000 */
[----:B------:R-:W-:Y:S01]  /*1b5c0*/  IMAD.MOV.U32 R7, RZ, RZ, 0x40000040 ;  /* 0x40000040ff077424 */ /* 0x000fe200078e00ff */
[----:B------:R-:W-:-:S02]  /*1b5d0*/  IADD3 R6, R3, 0x80, RZ ;  /* 0x0000008003067810 */ /* 0x000fc40007ffe0ff */
[----:B------:R-:W-:Y:S02]  /*1b5e0*/  ISETP.NE.AND P2, PT, R224, 0x2, PT ;  /* 0x00000002e000780c */ /* 0x000fe40003f45270 */
[----:B------:R-:W-:Y:S01]  /*1b5f0*/  @!P1 IADD3 R11, R0, 0x38860, RZ ;  /* 0x00038860000b9810 */ /* 0x000fe20007ffe0ff */
[----:B------:R-:W-:Y:S01]  /*1b600*/  IMAD.MOV.U32 R0, RZ, RZ, -0x800000 ;  /* 0xff800000ff007424 */ /* 0x000fe200078e00ff */
[----:B------:R-:W-:Y:S02]  /*1b610*/  SEL R224, R224, RZ, P2 ;  /* 0x000000ffe0e07207 */ /* 0x000fe40001000000 */
[----:B------:R-:W-:-:S03]  /*1b620*/  @!P1 PRMT R11, RZ, 0x654, R11 ;  /* 0x00000654ff0b9816 */ /* 0x000fc6000000000b */
[----:B------:R-:W-:Y:S01]  /*1b630*/  HGMMA.64x256x16.F32 R24, R208, gdesc[UR4].tnspB, R24, gsb0 ;  /* 0x43e00004d0187df0 */ /* 0x000fe20008000818 */
[----:B------:R-:W-:Y:S02]  /*1b640*/  R2UR UR6, R6 ;  /* 0x00000000060672ca */ /* 0x000fe400000e0000 */
[----:B------:R-:W-:Y:S01]  /*1b650*/  R2UR UR7, R7 ;  /* 0x00000000070772ca */ /* 0x000fe200000e0000 */
[----:B------:R-:W-:Y:S01]  /*1b660*/  IMAD.MOV.U32 R7, RZ, RZ, 0x40000040 ;  /* 0x40000040ff077424 */ /* 0x000fe200078e00ff */
[----:B------:R-:W-:Y:S01]  /*1b670*/  IADD3 R6, R3, 0x100, RZ ;  /* 0x0000010003067810 */ /* 0x000fe20007ffe0ff */
[----:B------:R-:W-:Y:S02]  /*1b680*/  WARPGROUP.DEPBAR.LE gsb0, 0x0 ;  /* 0x00008000000079c5 */ /* 0x000fe40000010000 */
[----:B------:R-:W-:-:S15]  /*1b690*/  WARPGROUP.ARRIVE ;  /* 0x00000000000079c5 */ /* 0x000fde0000000000 */
[----:B------:R-:W-:-:S05]  /*1b6a0*/  NOP ;  /* 0x0000000000007918 */ /* 0x000fca0000000000 */
[----:B------:R-:W-:Y:S01]  /*1b6b0*/  HGMMA.64x256x16.F32 R24, R204, gdesc[UR4].tnspB, R24, gsb0 ;  /* 0x43e00004cc187df0 */ /* 0x000fe20008000818 */
[----:B------:R-:W-:Y:S02]  /*1b6c0*/  R2UR UR6, R6 ;  /* 0x00000000060672ca */ /* 0x000fe400000e0000 */
[----:B------:R-:W-:Y:S01]  /*1b6d0*/  R2UR UR7, R7 ;  /* 0x00000000070772ca */ /* 0x000fe200000e0000 */
[----:B------:R-:W-:Y:S01]  /*1b6e0*/  IMAD.MOV.U32 R7, RZ, RZ, 0x40000040 ;  /* 0x40000040ff077424 */ /* 0x000fe200078e00ff */
[----:B------:R-:W-:Y:S02]  /*1b6f0*/  IADD3 R6, R3, 0x180, RZ ;  /* 0x0000018003067810 */ /* 0x000fe40007ffe0ff */
[----:B--2---:R-:W-:-:S05]  /*1b700*/  IADD3 R15, R15, 0x1, RZ ;  /* 0x000000010f0f7810 */ /* 0x004fca0007ffe0ff */
[----:B------:R-:W-:Y:S01]  /*1b710*/  STL [R1+0x70], R15 ;  /* 0x0000700f01007387 */ /* 0x000fe20000100800 */
[----:B------:R-:W-:Y:S02]  /*1b720*/  WARPGROUP.DEPBAR.LE gsb0, 0x0 ;  /* 0x00008000000079c5 */ /* 0x000fe40000010000 */
[----:B------:R-:W-:-:S13]  /*1b730*/  WARPGROUP.ARRIVE ;  /* 0x00000000000079c5 */ /* 0x000fda0000000000 */
[----:B------:R-:W-:Y:S01]  /*1b740*/  HGMMA.64x256x16.F32 R24, R200, gdesc[UR4].tnspB, R24, gsb0 ;  /* 0x43e00004c8187df0 */ /* 0x000fe20008000818 */
[----:B------:R-:W-:Y:S02]  /*1b750*/  R2UR UR6, R6 ;  /* 0x00000000060672ca */ /* 0x000fe400000e0000 */
[----:B------:R-:W-:Y:S01]  /*1b760*/  R2UR UR7, R7 ;  /* 0x00000000070772ca */ /* 0x000fe200000e0000 */
[----:B------:R-:W-:Y:S01]  /*1b770*/  IMAD.MOV.U32 R7, RZ, RZ, 0x40000040 ;  /* 0x40000040ff077424 */ /* 0x000fe200078e00ff */
[----:B------:R-:W-:Y:S02]  /*1b780*/  IADD3 R6, R3, 0x200, RZ ;  /* 0x0000020003067810 */ /* 0x000fe40007ffe0ff */
[----:B------:R-:W0:Y:S01]  /*1b790*/  SHFL.BFLY PT, R3, R222, 0x2, 0x1f ;  /* 0x0c401f00de037f89 */ /* 0x000e2200000e0000 */
[----:B------:R-:W-:Y:S02]  /*1b7a0*/  WARPGROUP.DEPBAR.LE gsb0, 0x0 ;  /* 0x00008000000079c5 */ /* 0x000fe40000010000 */
[----:B------:R-:W-:-:S15]  /*1b7b0*/  WARPGROUP.ARRIVE ;  /* 0x00000000000079c5 */ /* 0x000fde0000000000 */
[----:B------:R-:W-:-:S03]  /*1b7c0*/  NOP ;  /* 0x0000000000007918 */ /* 0x000fc60000000000 */
[----:B------:R-:W-:Y:S01]  /*1b7d0*/  HGMMA.64x256x16.F32 R24, R196, gdesc[UR4].tnspB, R24, gsb0 ;  /* 0x43e00004c4187df0 */ /* 0x000fe20008000818 */
[----:B------:R-:W-:Y:S02]  /*1b7e0*/  R2UR UR6, R6 ;  /* 0x00000000060672ca */ /* 0x000fe400000e0000 */
[----:B------:R-:W-:Y:S01]  /*1b7f0*/  R2UR UR7, R7 ;  /* 0x00000000070772ca */ /* 0x000fe200000e0000 */
[----:B------:R-:W1:Y:S01]  /*1b800*/  SHFL.BFLY PT, R6, R223, 0x2, 0x1f ;  /* 0x0c401f00df067f89 */ /* 0x000e6200000e0000 */
[----:B0-----:R-:W-:-:S05]  /*1b810*/  FADD.FTZ R7, R3, R222 ;  /* 0x000000de03077221 */ /* 0x001fca0000010000 */
[----:B------:R-:W0:Y:S01]  /*1b820*/  SHFL.BFLY PT, R8, R7, 0x1, 0x1f ;  /* 0x0c201f0007087f89 */ /* 0x000e2200000e0000 */
[----:B-1----:R-:W-:-:S05]  /*1b830*/  FADD.FTZ R6, R6, R223 ;  /* 0x000000df06067221 */ /* 0x002fca0000010000 */
[----:B------:R-:W1:Y:S01]  /*1b840*/  SHFL.BFLY PT, R3, R6, 0x1, 0x1f ;  /* 0x0c201f0006037f89 */ /* 0x000e6200000e0000 */
[----:B0-----:R-:W-:-:S05]  /*1b850*/  FADD.FTZ R14, R7, R8 ;  /* 0x00000008070e7221 */ /* 0x001fca0000010000 */
[----:B------:R-:W-:-:S13]  /*1b860*/  FSETP.NE.FTZ.AND P3, PT, R14, RZ, PT ;  /* 0x000000ff0e00720b */ /* 0x000fda0003f75000 */
[----:B------:R-:W0:Y:S01]  /*1b870*/  @P3 MUFU.LG2 R10, R14 ;  /* 0x0000000e000a3308 */ /* 0x000e220000000c00 */
[----:B-1----:R-:W-:Y:S01]  /*1b880*/  FADD.FTZ R13, R6, R3 ;  /* 0x00000003060d7221 */ /* 0x002fe20000010000 */
[----:B------:R-:W-:Y:S01]  /*1b890*/  SEL R6, RZ, 0x1, P2 ;  /* 0x00000001ff067807 */ /* 0x000fe20001000000 */
[----:B------:R-:W-:-:S03]  /*1b8a0*/  IMAD.MOV.U32 R3, RZ, RZ, -0x800000 ;  /* 0xff800000ff037424 */ /* 0x000fc600078e00ff */
[----:B------:R-:W-:Y:S02]  /*1b8b0*/  FSETP.NE.FTZ.AND P0, PT, R13, RZ, PT ;  /* 0x000000ff0d00720b */ /* 0x000fe40003f15000 */
[----:B------:R-:W-:Y:S02]  /*1b8c0*/  LOP3.LUT R225, R225, R6, RZ, 0x3c, !PT ;  /* 0x00000006e1e17212 */ /* 0x000fe400078e3cff */
[----:B------:R-:W-:Y:S01]  /*1b8d0*/  MOV R6, RZ ;  /* 0x000000ff00067202 */ /* 0x000fe20000000f00 */
[----:B0-----:R-:W-:-:S05]  /*1b8e0*/  @P3 FMUL.FTZ R7, R10, 0.69314718246459960938 ;  /* 0x3f3172180a073820 */ /* 0x001fca0000410000 */
[----:B------:R-:W-:Y:S03]  /*1b8f0*/  @P3 MUFU.RCP R6, R14 ;  /* 0x0000000e00063308 */ /* 0x000fe60000001000 */
[C---:B------:R-:W-:Y:S01]  /*1b900*/  @P0 FMUL.FTZ R8, R2.reuse, 0.69314718246459960938 ;  /* 0x3f31721802080820 */ /* 0x040fe20000410000 */
[----:B------:R-:W-:-:S04]  /*1b910*/  @P3 FMUL.FTZ R2, R2, 0.69314718246459960938 ;  /* 0x3f31721802023820 */ /* 0x000fc80000410000 */
[----:B------:R-:W0:Y:S01]  /*1b920*/  @P0 MUFU.LG2 R9, R13 ;  /* 0x0000000d00090308 */ /* 0x000e220000000c00 */
[----:B------:R-:W-:-:S07]  /*1b930*/  @P3 FFMA.FTZ R3, R2, R4, R7 ;  /* 0x0000000402033223 */ /* 0x000fce0000010007 */
[----:B------:R-:W1:Y:S01]  /*1b940*/  @P0 MUFU.RCP R12, R13 ;  /* 0x0000000d000c0308 */ /* 0x000e620000001000 */
[----:B0-----:R-:W-:-:S04]  /*1b950*/  @P0 FMUL.FTZ R9, R9, 0.69314718246459960938 ;  /* 0x3f31721809090820 */ /* 0x001fc80000410000 */
[----:B------:R-:W-:Y:S01]  /*1b960*/  @P0 FFMA.FTZ R0, R8, R5, R9 ;  /* 0x0000000508000223 */ /* 0x000fe20000010009 */
[----:B------:R-:W-:Y:S01]  /*1b970*/  PLOP3.LUT P0, PT, PT, PT, PT, 0x8, 0x0 ;  /* 0x000000000000781c */ /* 0x000fe20003f0e170 */
[----:B------:R-:W-:Y:S02]  /*1b980*/  WARPGROUP.DEPBAR.LE gsb0, 0x0 ;  /* 0x00008000000079c5 */ /* 0x000fe40000010000 */
[----:B------:R-:W-:-:S06]  /*1b990*/  WARPGROUP.ARRIVE ;  /* 0x00000000000079c5 */ /* 0x000fcc0000000000 */
[----:B------:R-:W-:Y:S03]  /*1b9a0*/  HGMMA.64x256x16.F32 R24, R192, gdesc[UR4].tnspB, R24, gsb0 ;  /* 0x43e00004c0187df0 */ /* 0x000fe60008000818 */
[----:B------:R-:W-:Y:S02]  /*1b9b0*/  WARPGROUP.DEPBAR.LE gsb0, 0x0 ;  /* 0x00008000000079c5 */ /* 0x000fe40000010000 */
[-C--:B-1----:R-:W-:Y:S01]  /*1b9c0*/  FMUL.FTZ R4, R24, R12.reuse ;  /* 0x0000000c18047220 */ /* 0x082fe20000410000 */
[-C--:B------:R-:W-:Y:S01]  /*1b9d0*/  FMUL.FTZ R160, R44, R12.reuse ;  /* 0x0000000c2ca07220 */ /* 0x080fe20000410000 */
[-C--:B------:R-:W-:Y:S01]  /*1b9e0*/  FMUL.FTZ R163, R56, R12.reuse ;  /* 0x0000000c38a37220 */ /* 0x080fe20000410000 */
[----:B------:R-:W-:Y:S01]  /*1b9f0*/  FMUL.FTZ R169, R80, R12 ;  /* 0x0000000c50a97220 */ /* 0x000fe20000410000 */
[-C--:B------:R-:W-:Y:S01]  /*1ba00*/  FMUL.FTZ R10, R27, R6.reuse ;  /* 0x000000061b0a7220 */ /* 0x080fe20000410000 */
[----:B------:R-:W-:Y:S01]  /*1ba10*/  FMUL.FTZ R8, R31, R6 ;  /* 0x000000061f087220 */ /* 0x000fe20000410000 */
[----:B------:R0:W-:Y:S01]  /*1ba20*/  @!P1 SYNCS.ARRIVE.TRANS64.RED.A1T0 RZ, [R11+URZ], RZ ;  /* 0x000000ff0bff99a7 */ /* 0x0001e2000810043f */
        /* <DEDUP_REMOVED lines=61> */
[----:B------:R-:W-:Y:S01]  /*1be00*/  FMUL.FTZ R31, R63, R6 ;  /* 0x000000063f1f7220 */ /* 0x000fe20000410000 */
        /* <DEDUP_REMOVED lines=8> */
[-C--:B0-----:R-:W-:Y:S01]  /*1be90*/  FMUL.FTZ R11, R46, R6.reuse ;  /* 0x000000062e0b7220 */ /* 0x081fe20000410000 */
        /* <DEDUP_REMOVED lines=50> */
[----:B------:R-:W-:-:S07]  /*1c1c0*/  FMUL.FTZ R76, R151, R6 ;  /* 0x00000006974c7220 */ /* 0x000fce0000410000 */
.L_x_570:
[----:B------:R-:W0:Y:S08]  /*1c1d0*/  S2UR UR5, SR_CgaCtaId ;  /* 0x00000000000579c3 */ /* 0x000e300000008800 */
[----:B------:R-:W-:Y:S06]  /*1c1e0*/  BAR.SYNC.DEFER_BLOCKING 0x5, 0x120 ;  /* 0x0144800000007b1d */ /* 0x000fec0000010000 */
[----:B------:R-:W-:Y:S01]  /*1c1f0*/  UMOV UR4, 0x400 ;  /* 0x0000040000047882 */ /* 0x000fe20000000000 */
[----:B------:R-:W-:Y:S01]  /*1c200*/  BSSY B0, `(.L_x_663) ;  /* 0x0000293000007945 */ /* 0x000fe20003800000 */
[----:B0-----:R-:W-:-:S06]  /*1c210*/  ULEA UR4, UR5, UR4, 0x18 ;  /* 0x0000000405047291 */ /* 0x001fcc000f8ec03f */
[----:B------:R-:W-:-:S05]  /*1c220*/  IMAD.U32 R16, RZ, RZ, UR4 ;  /* 0x00000004ff107e24 */ /* 0x000fca000f8e00ff */
[----:B------:R0:W1:Y:S01]  /*1c230*/  LDS.128 R148, [R16+0x388d0] ;  /* 0x0388d00010947984 */ /* 0x0000620000000c00 */
[----:B------:R-:W-:Y:S06]  /*1c240*/  BAR.ARV 0x4, 0x120 ;  /* 0x0104800000007b1d */ /* 0x000fec0000002000 */
[----:B------:R-:W-:Y:S05]  /*1c250*/  @P0 BRA `(.L_x_664) ;  /* 0x0000001c00580947 */ /* 0x000fea0003800000 */
[----:B------:R-:W2:Y:S04]  /*1c260*/  LDL R6, [R1+0x98] ;  /* 0x0000980001067983 */ /* 0x000ea80000100800 */
[----:B-1----:R-:W3:Y:S01]  /*1c270*/  LDL R148, [R1+0x64] ;  /* 0x0000640001947983 */ /* 0x002ee20000100800 */
[----:B------:R-:W1:Y:S01]  /*1c280*/  S2R R21, SR_SWINHI ;  /* 0x0000000000157919 */ /* 0x000e620000002f00 */
[----:B------:R-:W-:Y:S01]  /*1c290*/  F2FP.F16.F32.PACK_AB R5, R10, R5 ;  /* 0x000000050a05723e */ /* 0x000fe200000000ff */
[----:B------:R-:W-:Y:S01]  /*1c2a0*/  ULDC.64 UR4, c[0x0][0xbd8] ;  /* 0x0002f60000047ab9 */ /* 0x000fe20000000a00 */
[----:B------:R-:W-:Y:S02]  /*1c2b0*/  MOV R14, R16 ;  /* 0x00000010000e7202 */ /* 0x000fe40000000f00 */
[----:B-1----:R-:W-:-:S02]  /*1c2c0*/  MOV R15, R21 ;  /* 0x00000015000f7202 */ /* 0x002fc40000000f00 */
        /* <DEDUP_REMOVED lines=11> */
[----:B-----5:R-:W-:Y:S01]  /*1c380*/  F2FP.F16.F32.PACK_AB R147, R76, R72 ;  /* 0x000000484c93723e */ /* 0x020fe200000000ff */
[----:B------:R-:W-:Y:S01]  /*1c390*/  ULDC.64 UR6, c[0x0][0x208] ;  /* 0x0000820000067ab9 */ /* 0x000fe20000000a00 */
[----:B------:R-:W-:Y:S01]  /*1c3a0*/  BAR.SYNC.DEFER_BLOCKING 0x1, 0x100 ;  /* 0x0044000000007b1d */ /* 0x000fe20000010000 */
[----:B--2---:R-:W-:-:S03]  /*1c3b0*/  IMAD.WIDE R120, R6, 0x2, R14 ;  /* 0x0000000206787825 */ /* 0x004fc600078e020e */
[C---:B------:R-:W-:Y:S02]  /*1c3c0*/  IADD3 R6, P1, R120.reuse, 0x20, RZ ;  /* 0x0000002078067810 */ /* 0x040fe40007f3e0ff */
[----:B------:R-:W-:Y:S02]  /*1c3d0*/  IADD3 R46, P0, R120, 0x40, RZ ;  /* 0x00000040782e7810 */ /* 0x000fe40007f1e0ff */
[----:B------:R-:W-:Y:S02]  /*1c3e0*/  LOP3.LUT R88, R6, 0x380, RZ, 0xc0, !PT ;  /* 0x0000038006587812 */ /* 0x000fe400078ec0ff */
[----:B------:R-:W-:Y:S02]  /*1c3f0*/  IADD3 R100, P3, R120, 0x4000, RZ ;  /* 0x0000400078647810 */ /* 0x000fe40007f7e0ff */
[----:B------:R-:W-:Y:S02]  /*1c400*/  LOP3.LUT R92, R46, 0x380, RZ, 0xc0, !PT ;  /* 0x000003802e5c7812 */ /* 0x000fe400078ec0ff */
[----:B------:R-:W-:-:S02]  /*1c410*/  IADD3.X R89, RZ, R121, RZ, P1, !PT ;  /* 0x00000079ff597210 */ /* 0x000fc40000ffe4ff */
[----:B------:R-:W-:Y:S02]  /*1c420*/  SHF.R.U64 R88, R88, 0x3, RZ ;  /* 0x0000000358587819 */ /* 0x000fe400000012ff */
[C---:B------:R-:W-:Y:S02]  /*1c430*/  IADD3 R108, P1, R120.reuse, 0x8000, RZ ;  /* 0x00008000786c7810 */ /* 0x040fe40007f3e0ff */
[----:B------:R-:W-:Y:S02]  /*1c440*/  IADD3 R84, P4, R120, 0x60, RZ ;  /* 0x0000006078547810 */ /* 0x000fe40007f9e0ff */
[----:B------:R-:W-:Y:S02]  /*1c450*/  LOP3.LUT R118, R100, 0x380, RZ, 0xc0, !PT ;  /* 0x0000038064767812 */ /* 0x000fe400078ec0ff */
[----:B------:R-:W-:Y:S02]  /*1c460*/  SHF.R.U64 R92, R92, 0x3, RZ ;  /* 0x000000035c5c7819 */ /* 0x000fe400000012ff */
[----:B------:R-:W-:-:S02]  /*1c470*/  IADD3 R106, P2, R120, 0x4060, RZ ;  /* 0x00004060786a7810 */ /* 0x000fc40007f5e0ff */
[----:B------:R-:W-:Y:S02]  /*1c480*/  LOP3.LUT R88, R88, R6, RZ, 0x3c, !PT ;  /* 0x0000000658587212 */ /* 0x000fe400078e3cff */
[----:B------:R-:W-:Y:S02]  /*1c490*/  LOP3.LUT R6, R108, 0x380, RZ, 0xc0, !PT ;  /* 0x000003806c067812 */ /* 0x000fe400078ec0ff */
[----:B------:R-:W-:Y:S02]  /*1c4a0*/  LOP3.LUT R96, R84, 0x380, RZ, 0xc0, !PT ;  /* 0x0000038054607812 */ /* 0x000fe400078ec0ff */
[----:B------:R-:W-:Y:S02]  /*1c4b0*/  SHF.R.U64 R118, R118, 0x3, RZ ;  /* 0x0000000376767819 */ /* 0x000fe400000012ff */
[----:B------:R-:W-:Y:S02]  /*1c4c0*/  LOP3.LUT R92, R92, R46, RZ, 0x3c, !PT ;  /* 0x0000002e5c5c7212 */ /* 0x000fe400078e3cff */
[----:B------:R-:W-:-:S02]  /*1c4d0*/  IADD3 R102, P6, R120, 0x4020, RZ ;  /* 0x0000402078667810 */ /* 0x000fc40007fde0ff */
[----:B------:R-:W-:Y:S01]  /*1c4e0*/  LOP3.LUT R46, R106, 0x380, RZ, 0xc0, !PT ;  /* 0x000003806a2e7812 */ /* 0x000fe200078ec0ff */
[----:B------:R-:W-:Y:S01]  /*1c4f0*/  IMAD.X R101, RZ, RZ, R121, P3 ;  /* 0x000000ffff657224 */ /* 0x000fe200018e0679 */
[----:B------:R-:W-:Y:S02]  /*1c500*/  SHF.R.U64 R6, R6, 0x3, RZ ;  /* 0x0000000306067819 */ /* 0x000fe400000012ff */
[----:B------:R-:W-:Y:S02]  /*1c510*/  IADD3 R114, P3, R120, 0x8060, RZ ;  /* 0x0000806078727810 */ /* 0x000fe40007f7e0ff */
[----:B------:R-:W-:Y:S02]  /*1c520*/  SHF.R.U64 R96, R96, 0x3, RZ ;  /* 0x0000000360607819 */ /* 0x000fe400000012ff */
[----:B------:R-:W-:Y:S02]  /*1c530*/  LOP3.LUT R100, R118, R100, RZ, 0x3c, !PT ;  /* 0x0000006476647212 */ /* 0x000fe400078e3cff */
[----:B------:R-:W-:-:S02]  /*1c540*/  LOP3.LUT R21, R120, 0x380, RZ, 0xc0, !PT ;  /* 0x0000038078157812 */ /* 0x000fc400078ec0ff */
[----:B------:R-:W-:Y:S02]  /*1c550*/  IADD3 R104, P5, R120, 0x4040, RZ ;  /* 0x0000404078687810 */ /* 0x000fe40007fbe0ff */
[----:B------:R-:W-:Y:S02]  /*1c560*/  IADD3.X R103, RZ, R121, RZ, P6, !PT ;  /* 0x00000079ff677210 */ /* 0x000fe400037fe4ff */
[----:B------:R-:W-:Y:S02]  /*1c570*/  LOP3.LUT R118, R102, 0x380, RZ, 0xc0, !PT ;  /* 0x0000038066767812 */ /* 0x000fe400078ec0ff */
[----:B------:R-:W-:Y:S02]  /*1c580*/  SHF.R.U64 R46, R46, 0x3, RZ ;  /* 0x000000032e2e7819 */ /* 0x000fe400000012ff */
[----:B------:R-:W-:Y:S02]  /*1c590*/  IADD3 R116, P6, R120, 0xc000, RZ ;  /* 0x0000c00078747810 */ /* 0x000fe40007fde0ff */
[----:B------:R-:W-:-:S02]  /*1c5a0*/  LOP3.LUT R108, R6, R108, RZ, 0x3c, !PT ;  /* 0x0000006c066c7212 */ /* 0x000fc400078e3cff */
[----:B------:R-:W-:Y:S02]  /*1c5b0*/  LOP3.LUT R96, R96, R84, RZ, 0x3c, !PT ;  /* 0x0000005460607212 */ /* 0x000fe400078e3cff */
[----:B------:R-:W-:Y:S01]  /*1c5c0*/  LOP3.LUT R6, R114, 0x380, RZ, 0xc0, !PT ;  /* 0x0000038072067812 */ /* 0x000fe200078ec0ff */
[----:B------:R-:W-:Y:S01]  /*1c5d0*/  IMAD.X R105, RZ, RZ, R121, P5 ;  /* 0x000000ffff697224 */ /* 0x000fe200028e0679 */
[----:B------:R-:W-:Y:S02]  /*1c5e0*/  IADD3.X R97, RZ, R121, RZ, P4, !PT ;  /* 0x00000079ff617210 */ /* 0x000fe400027fe4ff */
[----:B------:R-:W-:Y:S02]  /*1c5f0*/  SHF.R.U64 R21, R21, 0x3, RZ ;  /* 0x0000000315157819 */ /* 0x000fe400000012ff */
[----:B------:R-:W-:Y:S02]  /*1c600*/  LOP3.LUT R84, R104, 0x380, RZ, 0xc0, !PT ;  /* 0x0000038068547812 */ /* 0x000fe400078ec0ff */
[----:B------:R-:W-:-:S02]  /*1c610*/  SHF.R.U64 R118, R118, 0x3, RZ ;  /* 0x0000000376767819 */ /* 0x000fc400000012ff */
[----:B------:R-:W-:Y:S01]  /*1c620*/  LOP3.LUT R106, R46, R106, RZ, 0x3c, !PT ;  /* 0x0000006a2e6a7212 */ /* 0x000fe200078e3cff */
[--C-:B------:R-:W-:Y:S01]  /*1c630*/  IMAD.X R93, RZ, RZ, R121.reuse, P0 ;  /* 0x000000ffff5d7224 */ /* 0x100fe200000e0679 */
[----:B------:R-:W-:Y:S01]  /*1c640*/  IADD3 R112, P4, R120, 0x8040, RZ ;  /* 0x0000804078707810 */ /* 0x000fe20007f9e0ff */
[----:B------:R-:W-:Y:S01]  /*1c650*/  IMAD.X R109, RZ, RZ, R121, P1 ;  /* 0x000000ffff6d7224 */ /* 0x000fe200008e0679 */
[----:B------:R-:W-:Y:S02]  /*1c660*/  LOP3.LUT R46, R116, 0x380, RZ, 0xc0, !PT ;  /* 0x00000380742e7812 */ /* 0x000fe400078ec0ff */
[C---:B------:R-:W-:Y:S02]  /*1c670*/  IADD3 R20, P5, R120.reuse, 0xc020, RZ ;  /* 0x0000c02078147810 */ /* 0x040fe40007fbe0ff */
[----:B------:R-:W-:Y:S02]  /*1c680*/  IADD3.X R107, RZ, R121, RZ, P2, !PT ;  /* 0x00000079ff6b7210 */ /* 0x000fe400017fe4ff */
[----:B------:R-:W-:-:S02]  /*1c690*/  IADD3 R110, P0, R120, 0x8020, RZ ;  /* 0x00008020786e7810 */ /* 0x000fc40007f1e0ff */
[C---:B------:R-:W-:Y:S02]  /*1c6a0*/  IADD3 R26, P2, R120.reuse, 0xc040, RZ ;  /* 0x0000c040781a7810 */ /* 0x040fe40007f5e0ff */
[----:B------:R-:W-:Y:S02]  /*1c6b0*/  IADD3 R30, P1, R120, 0xc060, RZ ;  /* 0x0000c060781e7810 */ /* 0x000fe40007f3e0ff */
[----:B------:R-:W-:Y:S02]  /*1c6c0*/  SHF.R.U64 R6, R6, 0x3, RZ ;  /* 0x0000000306067819 */ /* 0x000fe400000012ff */
[----:B------:R-:W-:Y:S02]  /*1c6d0*/  LOP3.LUT R120, R21, R120, RZ, 0x3c, !PT ;  /* 0x0000007815787212 */ /* 0x000fe400078e3cff */
[----:B------:R-:W-:Y:S02]  /*1c6e0*/  SHF.R.U64 R84, R84, 0x3, RZ ;  /* 0x0000000354547819 */ /* 0x000fe400000012ff */
[----:B------:R-:W-:-:S02]  /*1c6f0*/  LOP3.LUT R102, R118, R102, RZ, 0x3c, !PT ;  /* 0x0000006676667212 */ /* 0x000fc400078e3cff */
[----:B------:R-:W-:Y:S02]  /*1c700*/  LOP3.LUT R118, R112, 0x380, RZ, 0xc0, !PT ;  /* 0x0000038070767812 */ /* 0x000fe400078ec0ff */
[----:B------:R-:W-:Y:S02]  /*1c710*/  SHF.R.U64 R46, R46, 0x3, RZ ;  /* 0x000000032e2e7819 */ /* 0x000fe400000012ff */
[----:B------:R-:W-:Y:S02]  /*1c720*/  LOP3.LUT R10, R20, 0x380, RZ, 0xc0, !PT ;  /* 0x00000380140a7812 */ /* 0x000fe400078ec0ff */
[----:B------:R-:W-:Y:S02]  /*1c730*/  LOP3.LUT R114, R6, R114, RZ, 0x3c, !PT ;  /* 0x0000007206727212 */ /* 0x000fe400078e3cff */
[----:B------:R-:W-:Y:S02]  /*1c740*/  LOP3.LUT R104, R84, R104, RZ, 0x3c, !PT ;  /* 0x0000006854687212 */ /* 0x000fe400078e3cff */
[----:B------:R-:W-:-:S02]  /*1c750*/  MOV R120, R120 ;  /* 0x0000007800787202 */ /* 0x000fc40000000f00 */
[----:B------:R-:W-:Y:S02]  /*1c760*/  F2FP.F16.F32.PACK_AB R6, R29, R28 ;  /* 0x0000001c1d06723e */ /* 0x000fe400000000ff */
[----:B------:R-:W-:Y:S02]  /*1c770*/  LOP3.LUT R84, R110, 0x380, RZ, 0xc0, !PT ;  /* 0x000003806e547812 */ /* 0x000fe400078ec0ff */
[----:B------:R-:W-:Y:S02]  /*1c780*/  SHF.R.U64 R118, R118, 0x3, RZ ;  /* 0x0000000376767819 */ /* 0x000fe400000012ff */
[----:B------:R-:W-:Y:S02]  /*1c790*/  LOP3.LUT R116, R46, R116, RZ, 0x3c, !PT ;  /* 0x000000742e747212 */ /* 0x000fe400078e3cff */
[----:B------:R-:W-:Y:S02]  /*1c7a0*/  LOP3.LUT R25, R26, 0x380, RZ, 0xc0, !PT ;  /* 0x000003801a197812 */ /* 0x000fe400078ec0ff */
[----:B------:R-:W-:-:S02]  /*1c7b0*/  LOP3.LUT R46, R30, 0x380, RZ, 0xc0, !PT ;  /* 0x000003801e2e7812 */ /* 0x000fc400078ec0ff */
[----:B------:R-:W-:Y:S01]  /*1c7c0*/  SHF.R.U64 R10, R10, 0x3, RZ ;  /* 0x000000030a0a7819 */ /* 0x000fe200000012ff */
[----:B------:R1:W-:Y:S01]  /*1c7d0*/  STSM.16.M88.4 [R120], R4 ;  /* 0x0000000478007844 */ /* 0x0003e20000000200 */
[----:B------:R-:W-:Y:S02]  /*1c7e0*/  SHF.R.U64 R84, R84, 0x3, RZ ;  /* 0x0000000354547819 */ /* 0x000fe400000012ff */
[----:B------:R-:W-:Y:S02]  /*1c7f0*/  LOP3.LUT R112, R118, R112, RZ, 0x3c, !PT ;  /* 0x0000007076707212 */ /* 0x000fe400078e3cff */
[----:B------:R-:W-:Y:S02]  /*1c800*/  SHF.R.U64 R25, R25, 0x3, RZ ;  /* 0x0000000319197819 */ /* 0x000fe400000012ff */
[----:B------:R-:W-:Y:S02]  /*1c810*/  SHF.R.U64 R46, R46, 0x3, RZ ;  /* 0x000000032e2e7819 */ /* 0x000fe400000012ff */
[----:B------:R-:W-:-:S02]  /*1c820*/  LOP3.LUT R118, R10, R20, RZ, 0x3c, !PT ;  /* 0x000000140a767212 */ /* 0x000fc400078e3cff */
[----:B------:R-:W-:Y:S02]  /*1c830*/  MOV R88, R88 ;  /* 0x0000005800587202 */ /* 0x000fe40000000f00 */
[----:B------:R-:W-:Y:S02]  /*1c840*/  MOV R92, R92 ;  /* 0x0000005c005c7202 */ /* 0x000fe40000000f00 */
[----:B------:R-:W-:Y:S02]  /*1c850*/  F2FP.F16.F32.PACK_AB R10, R45, R160 ;  /* 0x000000a02d0a723e */ /* 0x000fe400000000ff */
[----:B-1----:R-:W-:Y:S02]  /*1c860*/  F2FP.F16.F32.PACK_AB R4, R33, R32 ;  /* 0x000000202104723e */ /* 0x002fe400000000ff */
[----:B------:R-:W-:Y:S02]  /*1c870*/  F2FP.F16.F32.PACK_AB R5, R35, R34 ;  /* 0x000000222305723e */ /* 0x000fe400000000ff */
[----:B------:R-:W-:-:S02]  /*1c880*/  F2FP.F16.F32.PACK_AB R6, R37, R24 ;  /* 0x000000182506723e */ /* 0x000fc400000000ff */
[----:B------:R-:W-:Y:S02]  /*1c890*/  F2FP.F16.F32.PACK_AB R7, R39, R38 ;  /* 0x000000262707723e */ /* 0x000fe400000000ff */
[----:B------:R-:W-:Y:S02]  /*1c8a0*/  LOP3.LUT R110, R84, R110, RZ, 0x3c, !PT ;  /* 0x0000006e546e7212 */ /* 0x000fe400078e3cff */
[----:B------:R-:W-:Y:S01]  /*1c8b0*/  LOP3.LUT R20, R25, R26, RZ, 0x3c, !PT ;  /* 0x0000001a19147212 */ /* 0x000fe200078e3cff */
[----:B------:R1:W-:Y:S01]  /*1c8c0*/  STSM.16.M88.4 [R88], R4 ;  /* 0x0000000458007844 */ /* 0x0003e20000000200 */
[----:B------:R-:W-:Y:S02]  /*1c8d0*/  LOP3.LUT R84, R46, R30, RZ, 0x3c, !PT ;  /* 0x0000001e2e547212 */ /* 0x000fe400078e3cff */
[----:B------:R-:W-:Y:S02]  /*1c8e0*/  MOV R96, R96 ;  /* 0x0000006000607202 */ /* 0x000fe40000000f00 */
[----:B------:R-:W-:-:S02]  /*1c8f0*/  F2FP.F16.F32.PACK_AB R24, R49, R161 ;  /* 0x000000a13118723e */ /* 0x000fc400000000ff */
[----:B------:R-:W-:Y:S02]  /*1c900*/  F2FP.F16.F32.PACK_AB R25, R51, R50 ;  /* 0x000000323319723e */ /* 0x000fe400000000ff */
[----:B------:R-:W-:Y:S01]  /*1c910*/  F2FP.F16.F32.PACK_AB R26, R53, R162 ;  /* 0x000000a2351a723e */ /* 0x000fe200000000ff */
[----:B------:R2:W-:Y:S01]  /*1c920*/  STSM.16.M88.4 [R92], R8 ;  /* 0x000000085c007844 */ /* 0x0005e20000000200 */
[----:B------:R-:W-:Y:S02]  /*1c930*/  MOV R100, R100 ;  /* 0x0000006400647202 */ /* 0x000fe40000000f00 */
[----:B------:R-:W-:Y:S02]  /*1c940*/  F2FP.F16.F32.PACK_AB R28, R57, R163 ;  /* 0x000000a3391c723e */ /* 0x000fe400000000ff */
[----:B------:R-:W-:Y:S02]  /*1c950*/  F2FP.F16.F32.PACK_AB R29, R59, R58 ;  /* 0x0000003a3b1d723e */ /* 0x000fe400000000ff */
[----:B------:R-:W-:Y:S01]  /*1c960*/  F2FP.F16.F32.PACK_AB R30, R61, R164 ;  /* 0x000000a43d1e723e */ /* 0x000fe200000000ff */
[----:B------:R-:W-:Y:S01]  /*1c970*/  IMAD.X R113, RZ, RZ, R121, P4 ;  /* 0x000000ffff717224 */ /* 0x000fe200020e0679 */
[----:B------:R-:W-:-:S02]  /*1c980*/  MOV R102, R102 ;  /* 0x0000006600667202 */ /* 0x000fc40000000f00 */
[----:B-1----:R-:W-:Y:S02]  /*1c990*/  F2FP.F16.F32.PACK_AB R4, R65, R165 ;  /* 0x000000a54104723e */ /* 0x002fe400000000ff */
[----:B------:R-:W-:Y:S02]  /*1c9a0*/  F2FP.F16.F32.PACK_AB R5, R67, R66 ;  /* 0x000000424305723e */ /* 0x000fe400000000ff */
[----:B------:R-:W-:Y:S02]  /*1c9b0*/  F2FP.F16.F32.PACK_AB R6, R69, R166 ;  /* 0x000000a64506723e */ /* 0x000fe400000000ff */
[----:B------:R-:W-:Y:S02]  /*1c9c0*/  F2FP.F16.F32.PACK_AB R7, R71, R70 ;  /* 0x000000464707723e */ /* 0x000fe400000000ff */
[----:B------:R-:W-:Y:S02]  /*1c9d0*/  IADD3.X R111, RZ, R121, RZ, P0, !PT ;  /* 0x00000079ff6f7210 */ /* 0x000fe400007fe4ff */
[----:B------:R-:W-:-:S02]  /*1c9e0*/  MOV R104, R104 ;  /* 0x0000006800687202 */ /* 0x000fc40000000f00 */
[----:B--2---:R-:W-:Y:S02]  /*1c9f0*/  F2FP.F16.F32.PACK_AB R8, R73, R167 ;  /* 0x000000a74908723e */ /* 0x004fe400000000ff */
[----:B------:R-:W-:Y:S02]  /*1ca00*/  F2FP.F16.F32.PACK_AB R9, R75, R74 ;  /* 0x0000004a4b09723e */ /* 0x000fe400000000ff */
[----:B------:R-:W-:Y:S02]  /*1ca10*/  F2FP.F16.F32.PACK_AB R10, R77, R168 ;  /* 0x000000a84d0a723e */ /* 0x000fe400000000ff */
[----:B------:R-:W-:Y:S01]  /*1ca20*/  F2FP.F16.F32.PACK_AB R11, R79, R78 ;  /* 0x0000004e4f0b723e */ /* 0x000fe200000000ff */
[----:B------:R-:W-:Y:S01]  /*1ca30*/  STSM.16.M88.4 [R96], R24 ;  /* 0x0000001860007844 */ /* 0x000fe20000000200 */
[----:B------:R-:W-:Y:S02]  /*1ca40*/  IADD3.X R115, RZ, R121, RZ, P3, !PT ;  /* 0x00000079ff737210 */ /* 0x000fe40001ffe4ff */
[----:B------:R-:W-:Y:S01]  /*1ca50*/  MOV R106, R106 ;  /* 0x0000006a006a7202 */ /* 0x000fe20000000f00 */
[----:B------:R-:W-:Y:S01]  /*1ca60*/  STSM.16.M88.4 [R100], R28 ;  /* 0x0000001c64007844 */ /* 0x000fe20000000200 */
        /* <DEDUP_REMOVED lines=8> */
[----:B------:R-:W-:Y:S01]  /*1caf0*/  F2FP.F16.F32.PACK_AB R46, R80, R172 ;  /* 0x000000ac502e723e */ /* 0x000fe200000000ff */
[----:B------:R2:W-:Y:S01]  /*1cb00*/  STSM.16.M88.4 [R104], R8 ;  /* 0x0000000868007844 */ /* 0x0005e20000000200 */
[----:B------:R-:W-:Y:S02]  /*1cb10*/  MOV R110, R110 ;  /* 0x0000006e006e7202 */ /* 0x000fe40000000f00 */
[----:B------:R-:W-:Y:S02]  /*1cb20*/  F2FP.F16.F32.PACK_AB R56, R152, R173 ;  /* 0x000000ad9838723e */ /* 0x000fe400000000ff */
[----:B------:R-:W-:Y:S02]  /*1cb30*/  F2FP.F16.F32.PACK_AB R57, R99, R98 ;  /* 0x000000626339723e */ /* 0x000fe400000000ff */
[----:B------:R-:W-:Y:S02]  /*1cb40*/  F2FP.F16.F32.PACK_AB R58, R153, R174 ;  /* 0x000000ae993a723e */ /* 0x000fe400000000ff */
[----:B------:R-:W-:-:S02]  /*1cb50*/  F2FP.F16.F32.PACK_AB R59, R36, R13 ;  /* 0x0000000d243b723e */ /* 0x000fc400000000ff */
[----:B------:R-:W-:Y:S02]  /*1cb60*/  MOV R112, R112 ;  /* 0x0000007000707202 */ /* 0x000fe40000000f00 */
[----:B-1----:R-:W-:Y:S02]  /*1cb70*/  F2FP.F16.F32.PACK_AB R4, R154, R175 ;  /* 0x000000af9a04723e */ /* 0x002fe400000000ff */
[----:B------:R-:W-:Y:S02]  /*1cb80*/  F2FP.F16.F32.PACK_AB R5, R42, R40 ;  /* 0x000000282a05723e */ /* 0x000fe400000000ff */
[----:B------:R-:W-:Y:S02]  /*1cb90*/  F2FP.F16.F32.PACK_AB R6, R155, R176 ;  /* 0x000000b09b06723e */ /* 0x000fe400000000ff */
[----:B------:R-:W-:Y:S01]  /*1cba0*/  F2FP.F16.F32.PACK_AB R7, R52, R48 ;  /* 0x000000303407723e */ /* 0x000fe200000000ff */
[----:B------:R-:W-:Y:S01]  /*1cbb0*/  STSM.16.M88.4 [R106], R32 ;  /* 0x000000206a007844 */ /* 0x000fe20000000200 */
[----:B------:R-:W-:-:S02]  /*1cbc0*/  MOV R114, R114 ;  /* 0x0000007200727202 */ /* 0x000fc40000000f00 */
[----:B--2---:R-:W-:Y:S02]  /*1cbd0*/  F2FP.F16.F32.PACK_AB R8, R156, R177 ;  /* 0x000000b19c08723e */ /* 0x004fe400000000ff */
[----:B------:R-:W-:Y:S02]  /*1cbe0*/  F2FP.F16.F32.PACK_AB R9, R60, R55 ;  /* 0x000000373c09723e */ /* 0x000fe400000000ff */
[----:B------:R-:W-:Y:S02]  /*1cbf0*/  F2FP.F16.F32.PACK_AB R10, R157, R178 ;  /* 0x000000b29d0a723e */ /* 0x000fe400000000ff */
[----:B------:R-:W-:Y:S01]  /*1cc00*/  F2FP.F16.F32.PACK_AB R11, R64, R63 ;  /* 0x0000003f400b723e */ /* 0x000fe200000000ff */
[----:B------:R-:W-:Y:S01]  /*1cc10*/  STSM.16.M88.4 [R108], R44 ;  /* 0x0000002c6c007844 */ /* 0x000fe20000000200 */
[----:B------:R-:W-:-:S03]  /*1cc20*/  IMAD.X R117, RZ, RZ, R121, P6 ;  /* 0x000000ffff757224 */ /* 0x000fc600030e0679 */
[----:B------:R-:W-:Y:S01]  /*1cc30*/  STSM.16.M88.4 [R110], R56 ;  /* 0x000000386e007844 */ /* 0x000fe20000000200 */
[----:B------:R-:W-:-:S03]  /*1cc40*/  IADD3.X R119, RZ, R121, RZ, P5, !PT ;  /* 0x00000079ff777210 */ /* 0x000fc60002ffe4ff */
[----:B------:R3:W-:Y:S01]  /*1cc50*/  STSM.16.M88.4 [R112], R4 ;  /* 0x0000000470007844 */ /* 0x0007e20000000200 */
[----:B------:R-:W-:-:S03]  /*1cc60*/  IMAD.X R21, RZ, RZ, R121, P2 ;  /* 0x000000ffff157224 */ /* 0x000fc600010e0679 */
[----:B------:R1:W-:Y:S01]  /*1cc70*/  STSM.16.M88.4 [R114], R8 ;  /* 0x0000000872007844 */ /* 0x0003e20000000200 */
[----:B------:R-:W-:Y:S02]  /*1cc80*/  IADD3.X R85, RZ, R121, RZ, P1, !PT ;  /* 0x00000079ff557210 */ /* 0x000fe40000ffe4ff */
[----:B------:R-:W-:Y:S02]  /*1cc90*/  MOV R116, R116 ;  /* 0x0000007400747202 */ /* 0x000fe40000000f00 */
[----:B------:R-:W-:Y:S02]  /*1cca0*/  F2FP.F16.F32.PACK_AB R24, R158, R179 ;  /* 0x000000b39e18723e */ /* 0x000fe400000000ff */
[----:B------:R-:W-:Y:S01]  /*1ccb0*/  F2FP.F16.F32.PACK_AB R25, R123, R122 ;  /* 0x0000007a7b19723e */ /* 0x000fe200000000ff */
[----:B---3--:R-:W-:Y:S01]  /*1ccc0*/  IMAD.SHL.U32 R4, R148, 0x4, RZ ;  /* 0x0000000494047824 */ /* 0x008fe200078e00ff */
[----:B-1----:R-:W-:Y:S02]  /*1ccd0*/  SHF.R.S32.HI R10, RZ, 0x1f, R148 ;  /* 0x0000001fff0a7819 */ /* 0x002fe40000011494 */
[----:B------:R-:W-:-:S02]  /*1cce0*/  F2FP.F16.F32.PACK_AB R26, R125, R124 ;  /* 0x0000007c7d1a723e */ /* 0x000fc400000000ff */
[----:B------:R-:W-:Y:S02]  /*1ccf0*/  F2FP.F16.F32.PACK_AB R27, R127, R126 ;  /* 0x0000007e7f1b723e */ /* 0x000fe400000000ff */
[----:B------:R-:W-:Y:S02]  /*1cd00*/  ISETP.NE.U32.AND P3, PT, RZ, UR4, PT ;  /* 0x00000004ff007c0c */ /* 0x000fe4000bf65070 */
[----:B------:R-:W-:Y:S02]  /*1cd10*/  SHF.L.U64.HI R8, R148, 0x2, R10 ;  /* 0x0000000294087819 */ /* 0x000fe4000001020a */
[----:B------:R-:W-:Y:S02]  /*1cd20*/  IADD3 R6, P0, R4, UR4, RZ ;  /* 0x0000000404067c10 */ /* 0x000fe4000ff1e0ff */
[----:B------:R-:W-:Y:S02]  /*1cd30*/  MOV R118, R118 ;  /* 0x0000007600767202 */ /* 0x000fe40000000f00 */
[----:B------:R-:W-:-:S02]  /*1cd40*/  F2FP.F16.F32.PACK_AB R28, R129, R128 ;  /* 0x00000080811c723e */ /* 0x000fc400000000ff */
[----:B------:R-:W-:Y:S02]  /*1cd50*/  F2FP.F16.F32.PACK_AB R29, R131, R130 ;  /* 0x00000082831d723e */ /* 0x000fe400000000ff */
[----:B------:R-:W-:Y:S02]  /*1cd60*/  F2FP.F16.F32.PACK_AB R30, R133, R132 ;  /* 0x00000084851e723e */ /* 0x000fe400000000ff */
[----:B------:R-:W-:Y:S02]  /*1cd70*/  F2FP.F16.F32.PACK_AB R31, R135, R134 ;  /* 0x00000086871f723e */ /* 0x000fe400000000ff */
[----:B------:R-:W-:Y:S02]  /*1cd80*/  MOV R20, R20 ;  /* 0x0000001400147202 */ /* 0x000fe40000000f00 */
[----:B------:R-:W-:Y:S02]  /*1cd90*/  F2FP.F16.F32.PACK_AB R32, R137, R136 ;  /* 0x000000888920723e */ /* 0x000fe400000000ff */
[----:B------:R-:W-:-:S02]  /*1cda0*/  F2FP.F16.F32.PACK_AB R33, R139, R138 ;  /* 0x0000008a8b21723e */ /* 0x000fc400000000ff */
[----:B------:R-:W-:Y:S02]  /*1cdb0*/  F2FP.F16.F32.PACK_AB R34, R141, R140 ;  /* 0x0000008c8d22723e */ /* 0x000fe400000000ff */
[----:B------:R-:W-:Y:S02]  /*1cdc0*/  F2FP.F16.F32.PACK_AB R35, R143, R142 ;  /* 0x0000008e8f23723e */ /* 0x000fe400000000ff */
[----:B------:R-:W-:Y:S01]  /*1cdd0*/  MOV R84, R84 ;  /* 0x0000005400547202 */ /* 0x000fe20000000f00 */
[----:B------:R1:W-:Y:S01]  /*1cde0*/  STSM.16.M88.4 [R116], R24 ;  /* 0x0000001874007844 */ /* 0x0003e20000000200 */
[----:B------:R-:W-:Y:S02]  /*1cdf0*/  ISETP.NE.AND.EX P3, PT, RZ, UR5, PT, P3 ;  /* 0x00000005ff007c0c */ /* 0x000fe4000bf65330 */
[----:B------:R-:W-:Y:S01]  /*1ce00*/  IADD3.X R7, R8, UR5, RZ, P0, !PT ;  /* 0x0000000508077c10 */ /* 0x000fe200087fe4ff */
[----:B------:R-:W-:Y:S01]  /*1ce10*/  ULDC.64 UR4, c[0x0][0xbe0] ;  /* 0x0002f80000047ab9 */ /* 0x000fe20000000a00 */
[----:B------:R1:W-:Y:S01]  /*1ce20*/  STSM.16.M88.4 [R118], R28 ;  /* 0x0000001c76007844 */ /* 0x0003e20000000200 */
[----:B------:R-:W-:-:S03]  /*1ce30*/  ISETP.NE.U32.AND P1, PT, RZ, UR4, PT ;  /* 0x00000004ff007c0c */ /* 0x000fc6000bf25070 */
[----:B------:R1:W-:Y:S01]  /*1ce40*/  STSM.16.M88.4 [R20], R32 ;  /* 0x0000002014007844 */ /* 0x0003e20000000200 */
[----:B------:R-:W-:-:S03]  /*1ce50*/  ISETP.NE.AND.EX P1, PT, RZ, UR5, PT, P1 ;  /* 0x00000005ff007c0c */ /* 0x000fc6000bf25310 */
[----:B------:R1:W-:Y:S01]  /*1ce60*/  STSM.16.M88.4 [R84], R144 ;  /* 0x0000009054007844 */ /* 0x0003e20000000200 */
[----:B------:R-:W-:-:S05]  /*1ce70*/  IMAD R5, R18, 0x8, R220 ;  /* 0x0000000812057824 */ /* 0x000fca00078e02dc */
[----:B------:R-:W-:Y:S01]  /*1ce80*/  SHF.L.U32 R5, R5, 0x3, RZ ;  /* 0x0000000305057819 */ /* 0x000fe200000006ff */
[----:B------:R-:W-:Y:S03]  /*1ce90*/  BAR.SYNC.DEFER_BLOCKING 0x1, 0x100 ;  /* 0x0044000000007b1d */ /* 0x000fe60000010000 */
[----:B------:R-:W-:Y:S01]  /*1cea0*/  @P1 IADD3 R4, P0, R4, UR4, RZ ;  /* 0x0000000404041c10 */ /* 0x000fe2000ff1e0ff */
[----:B------:R-:W-:Y:S02]  /*1ceb0*/  IMAD.WIDE R14, R5, 0x2, R14 ;  /* 0x00000002050e7825 */ /* 0x000fe400078e020e */
[----:B------:R-:W-:Y:S01]  /*1cec0*/  ULDC UR4, c[0x0][0xa88] ;  /* 0x0002a20000047ab9 */ /* 0x000fe20000000800 */
[----:B------:R-:W-:Y:S01]  /*1ced0*/  MOV R77, RZ ;  /* 0x000000ff004d7202 */ /* 0x000fe20000000f00 */
[----:B------:R-:W-:Y:S01]  /*1cee0*/  IMAD.U32 R2, RZ, RZ, UR4 ;  /* 0x00000004ff027e24 */ /* 0x000fe2000f8e00ff */
[----:B------:R-:W-:-:S02]  /*1cef0*/  @P1 IADD3.X R5, R8, UR5, RZ, P0, !PT ;  /* 0x0000000508051c10 */ /* 0x000fc400087fe4ff */
[----:B------:R-:W-:-:S04]  /*1cf00*/  IADD3 R9, P0, R14, 0x1000, RZ ;  /* 0x000010000e097810 */ /* 0x000fc80007f1e0ff */
[----:B------:R-:W-:Y:S01]  /*1cf10*/  LOP3.LUT R8, R9, 0x380, RZ, 0xc0, !PT ;  /* 0x0000038009087812 */ /* 0x000fe200078ec0ff */
[----:B------:R1:W5:Y:S04]  /*1cf20*/  @P3 LDG.E R77, desc[UR6][R6.64] ;  /* 0x00000006064d3981 */ /* 0x000368000c1e1900 */
[----:B------:R1:W5:Y:S01]  /*1cf30*/  @P1 LDG.E R2, desc[UR6][R4.64] ;  /* 0x0000000604021981 */ /* 0x000362000c1e1900 */
[----:B------:R-:W-:Y:S05]  /*1cf40*/  @P1 BRA `(.L_x_665) ;  /* 0x0000000000141947 */ /* 0x000fea0003800000 */
[----:B------:R-:W-:Y:S05]  /*1cf50*/  @!P3 BRA `(.L_x_665) ;  /* 0x000000000010b947 */ /* 0x000fea0003800000 */
[----:B------:R-:W-:Y:S02]  /*1cf60*/  ULDC.64 UR4, c[0x0][0x208] ;  /* 0x0000820000047ab9 */ /* 0x000fe40000000a00 */
[----:B-1----:R-:W2:Y:S04]  /*1cf70*/  LDG.E R5, desc[UR4][R6.64] ;  /* 0x0000000406057981 */ /* 0x002ea8000c1e1900 */
[----:B-----5:R-:W2:Y:S02]  /*1cf80*/  LDG.E R2, desc[UR4][R6.64+0x4] ;  /* 0x0000040406027981 */ /* 0x020ea4000c1e1900 */
[----:B--2---:R-:W-:-:S07]  /*1cf90*/  IADD3 R2, -R5, R2, RZ ;  /* 0x0000000205027210 */ /* 0x004fce0007ffe1ff */
.L_x_665:
[----:B-1----:R-:W2:Y:S01]  /*1cfa0*/  LDL R6, [R1+0x94] ;  /* 0x0000940001067983 */ /* 0x002ea20000100800 */
[----:B------:R-:W-:-:S03]  /*1cfb0*/  ULDC.64 UR4, c[0x0][0xb70] ;  /* 0x0002dc0000047ab9 */ /* 0x000fc60000000a00 */
[----:B------:R-:W3:Y:S04]  /*1cfc0*/  LDL.LU R82, [R1+0x68] ;  /* 0x0000680001527983 */ /* 0x000ee80000300800 */
[----:B------:R-:W2:Y:S01]  /*1cfd0*/  LDL.LU R80, [R1+0x74] ;  /* 0x0000740001507983 */ /* 0x000ea20000300800 */
[----:B------:R-:W-:Y:S01]  /*1cfe0*/  SEL R19, R10, RZ, !P3 ;  /* 0x000000ff0a137207 */ /* 0x000fe20005800000 */
[--C-:B-----5:R-:W-:Y:S01]  /*1cff0*/  IMAD.MOV.U32 R20, RZ, RZ, R77.reuse ;  /* 0x000000ffff147224 */ /* 0x120fe200078e004d */
[----:B------:R-:W-:Y:S01]  /*1d000*/  SHF.R.S32.HI R21, RZ, 0x1f, R77 ;  /* 0x0000001fff157819 */ /* 0x000fe2000001144d */
[----:B------:R-:W4:Y:S01]  /*1d010*/  LDL R10, [R1+0x78] ;  /* 0x00007800010a7983 */ /* 0x000f220000100800 */
[C---:B------:R-:W-:Y:S02]  /*1d020*/  IADD3 R25, P2, R14.reuse, 0x3000, RZ ;  /* 0x000030000e197810 */ /* 0x040fe40007f5e0ff */
[----:B------:R-:W-:Y:S01]  /*1d030*/  IADD3 R13, P1, R14, 0x2000, RZ ;  /* 0x000020000e0d7810 */ /* 0x000fe20007f3e0ff */
[----:B------:R-:W4:Y:S01]  /*1d040*/  LDL R81, [R1+0x7c] ;  /* 0x00007c0001517983 */ /* 0x000f220000100800 */
[----:B------:R-:W-:-:S02]  /*1d050*/  LOP3.LUT R24, R25, 0x380, RZ, 0xc0, !PT ;  /* 0x0000038019187812 */ /* 0x000fc400078ec0ff */
[----:B------:R-:W-:Y:S02]  /*1d060*/  SHF.R.U64 R8, R8, 0x3, RZ ;  /* 0x0000000308087819 */ /* 0x000fe400000012ff */
[----:B------:R-:W-:Y:S02]  /*1d070*/  LOP3.LUT R12, R13, 0x380, RZ, 0xc0, !PT ;  /* 0x000003800d0c7812 */ /* 0x000fe400078ec0ff */
[----:B------:R-:W-:Y:S02]  /*1d080*/  SHF.R.U64 R24, R24, 0x3, RZ ;  /* 0x0000000318187819 */ /* 0x000fe400000012ff */
[----:B------:R-:W-:Y:S02]  /*1d090*/  LOP3.LUT R8, R8, R9, RZ, 0x3c, !PT ;  /* 0x0000000908087212 */ /* 0x000fe400078e3cff */
[----:B------:R-:W-:Y:S02]  /*1d0a0*/  SHF.R.U64 R12, R12, 0x3, RZ ;  /* 0x000000030c0c7819 */ /* 0x000fe400000012ff */
[----:B------:R-:W-:-:S02]  /*1d0b0*/  IADD3.X R9, RZ, R15, RZ, P0, !PT ;  /* 0x0000000fff097210 */ /* 0x000fc400007fe4ff */
[----:B------:R-:W-:Y:S02]  /*1d0c0*/  LOP3.LUT R24, R24, R25, RZ, 0x3c, !PT ;  /* 0x0000001918187212 */ /* 0x000fe400078e3cff */
[C---:B------:R-:W-:Y:S02]  /*1d0d0*/  IADD3 R45, P0, R14.reuse, 0x8000, RZ ;  /* 0x000080000e2d7810 */ /* 0x040fe40007f1e0ff */
[C---:B------:R-:W-:Y:S02]  /*1d0e0*/  IADD3 R33, P4, R14.reuse, 0x5000, RZ ;  /* 0x000050000e217810 */ /* 0x040fe40007f9e0ff */
[----:B------:R-:W-:Y:S02]  /*1d0f0*/  IADD3 R37, P5, R14, 0x6000, RZ ;  /* 0x000060000e257810 */ /* 0x000fe40007fbe0ff */
[----:B------:R-:W-:Y:S02]  /*1d100*/  IADD3.X R25, RZ, R15, RZ, P2, !PT ;  /* 0x0000000fff197210 */ /* 0x000fe400017fe4ff */
[----:B------:R-:W-:Y:S01]  /*1d110*/  LOP3.LUT R12, R12, R13, RZ, 0x3c, !PT ;  /* 0x0000000d0c0c7212 */ /* 0x000fe200078e3cff */
[----:B------:R-:W-:Y:S01]  /*1d120*/  IMAD.X R13, RZ, RZ, R15, P1 ;  /* 0x000000ffff0d7224 */ /* 0x000fe200008e060f */
[----:B------:R-:W-:-:S02]  /*1d130*/  IADD3 R53, P2, R14, 0xa000, RZ ;  /* 0x0000a0000e357810 */ /* 0x000fc40007f5e0ff */
[----:B------:R-:W-:Y:S02]  /*1d140*/  IADD3 R49, P1, R14, 0x9000, RZ ;  /* 0x000090000e317810 */ /* 0x000fe40007f3e0ff */
[----:B------:R-:W-:Y:S02]  /*1d150*/  LOP3.LUT R44, R45, 0x380, RZ, 0xc0, !PT ;  /* 0x000003802d2c7812 */ /* 0x000fe400078ec0ff */
[----:B------:R-:W-:Y:S02]  /*1d160*/  LOP3.LUT R32, R33, 0x380, RZ, 0xc0, !PT ;  /* 0x0000038021207812 */ /* 0x000fe400078ec0ff */
[----:B------:R-:W-:Y:S02]  /*1d170*/  LOP3.LUT R36, R37, 0x380, RZ, 0xc0, !PT ;  /* 0x0000038025247812 */ /* 0x000fe400078ec0ff */
[----:B------:R-:W-:Y:S02]  /*1d180*/  LOP3.LUT R52, R53, 0x380, RZ, 0xc0, !PT ;  /* 0x0000038035347812 */ /* 0x000fe400078ec0ff */
[----:B------:R-:W-:-:S02]  /*1d190*/  LOP3.LUT R48, R49, 0x380, RZ, 0xc0, !PT ;  /* 0x0000038031307812 */ /* 0x000fc400078ec0ff */
[----:B------:R-:W-:Y:S02]  /*1d1a0*/  SHF.R.U64 R44, R44, 0x3, RZ ;  /* 0x000000032c2c7819 */ /* 0x000fe400000012ff */
[----:B------:R-:W-:Y:S02]  /*1d1b0*/  SHF.R.U64 R32, R32, 0x3, RZ ;  /* 0x0000000320207819 */ /* 0x000fe400000012ff */
[----:B------:R-:W-:Y:S02]  /*1d1c0*/  SHF.R.U64 R36, R36, 0x3, RZ ;  /* 0x0000000324247819 */ /* 0x000fe400000012ff */
[----:B------:R-:W-:Y:S02]  /*1d1d0*/  SHF.R.U64 R52, R52, 0x3, RZ ;  /* 0x0000000334347819 */ /* 0x000fe400000012ff */
[----:B------:R-:W-:Y:S02]  /*1d1e0*/  SHF.R.U64 R48, R48, 0x3, RZ ;  /* 0x0000000330307819 */ /* 0x000fe400000012ff */
[----:B------:R-:W-:Y:S01]  /*1d1f0*/  LOP3.LUT R44, R44, R45, RZ, 0x3c, !PT ;  /* 0x0000002d2c2c7212 */ /* 0x000fe200078e3cff */
[----:B------:R-:W-:Y:S01]  /*1d200*/  IMAD.X R45, RZ, RZ, R15, P0 ;  /* 0x000000ffff2d7224 */ /* 0x000fe200000e060f */
[----:B------:R-:W-:-:S02]  /*1d210*/  LOP3.LUT R32, R32, R33, RZ, 0x3c, !PT ;  /* 0x0000002120207212 */ /* 0x000fc400078e3cff */
[----:B------:R-:W-:Y:S01]  /*1d220*/  LOP3.LUT R36, R36, R37, RZ, 0x3c, !PT ;  /* 0x0000002524247212 */ /* 0x000fe200078e3cff */
[----:B------:R-:W-:Y:S01]  /*1d230*/  IMAD.X R37, RZ, RZ, R15, P5 ;  /* 0x000000ffff257224 */ /* 0x000fe200028e060f */
[----:B------:R-:W-:Y:S02]  /*1d240*/  LOP3.LUT R52, R52, R53, RZ, 0x3c, !PT ;  /* 0x0000003534347212 */ /* 0x000fe400078e3cff */
[-C--:B------:R-:W-:Y:S02]  /*1d250*/  IADD3.X R33, RZ, R15.reuse, RZ, P4, !PT ;  /* 0x0000000fff217210 */ /* 0x080fe400027fe4ff */
[C---:B------:R-:W-:Y:S02]  /*1d260*/  IADD3 R61, P4, R14.reuse, 0xc000, RZ ;  /* 0x0000c0000e3d7810 */ /* 0x040fe40007f9e0ff */
[----:B------:R-:W-:Y:S02]  /*1d270*/  IADD3 R65, P5, R14, 0xd000, RZ ;  /* 0x0000d0000e417810 */ /* 0x000fe40007fbe0ff */
[----:B------:R-:W-:-:S02]  /*1d280*/  IADD3.X R53, RZ, R15, RZ, P2, !PT ;  /* 0x0000000fff357210 */ /* 0x000fc400017fe4ff */
[----:B------:R-:W-:Y:S02]  /*1d290*/  LOP3.LUT R48, R48, R49, RZ, 0x3c, !PT ;  /* 0x0000003130307212 */ /* 0x000fe400078e3cff */
[----:B------:R-:W-:Y:S02]  /*1d2a0*/  IADD3.X R49, RZ, R15, RZ, P1, !PT ;  /* 0x0000000fff317210 */ /* 0x000fe40000ffe4ff */
[----:B------:R-:W-:Y:S02]  /*1d2b0*/  LOP3.LUT R60, R61, 0x380, RZ, 0xc0, !PT ;  /* 0x000003803d3c7812 */ /* 0x000fe400078ec0ff */
[----:B------:R-:W-:Y:S02]  /*1d2c0*/  LOP3.LUT R64, R65, 0x380, RZ, 0xc0, !PT ;  /* 0x0000038041407812 */ /* 0x000fe400078ec0ff */
[----:B------:R-:W-:Y:S02]  /*1d2d0*/  SHF.R.U64 R60, R60, 0x3, RZ ;  /* 0x000000033c3c7819 */ /* 0x000fe400000012ff */
[----:B------:R-:W-:-:S02]  /*1d2e0*/  SHF.R.U64 R64, R64, 0x3, RZ ;  /* 0x0000000340407819 */ /* 0x000fc400000012ff */
[----:B------:R-:W-:Y:S02]  /*1d2f0*/  LOP3.LUT R60, R60, R61, RZ, 0x3c, !PT ;  /* 0x0000003d3c3c7212 */ /* 0x000fe400078e3cff */
[----:B------:R-:W-:Y:S01]  /*1d300*/  LOP3.LUT R64, R64, R65, RZ, 0x3c, !PT ;  /* 0x0000004140407212 */ /* 0x000fe200078e3cff */
[----:B------:R-:W-:Y:S01]  /*1d310*/  IMAD.X R65, RZ, RZ, R15, P5 ;  /* 0x000000ffff417224 */ /* 0x000fe200028e060f */
[----:B------:R-:W-:Y:S01]  /*1d320*/  IADD3.X R61, RZ, R15, RZ, P4, !PT ;  /* 0x0000000fff3d7210 */ /* 0x000fe200027fe4ff */
[----:B------:R-:W-:Y:S01]  /*1d330*/  ULDC.64 UR6, c[0x0][0x208] ;  /* 0x0000820000067ab9 */ /* 0x000fe20000000a00 */
[--C-:B------:R-:W-:Y:S01]  /*1d340*/  SHF.R.S32.HI R79, RZ, 0x1f, R212.reuse ;  /* 0x0000001fff4f7819 */ /* 0x100fe200000114d4 */
[----:B------:R-:W-:Y:S01]  /*1d350*/  IMAD.MOV.U32 R78, RZ, RZ, R212 ;  /* 0x000000ffff4e7224 */ /* 0x000fe200078e00d4 */
[----:B------:R-:W-:Y:S01]  /*1d360*/  BSSY B1, `(.L_x_666) ;  /* 0x0000079000017945 */ /* 0x000fe20003800000 */
[----:B---3--:R-:W-:Y:S01]  /*1d370*/  SHF.R.S32.HI R76, RZ, 0x1f, R82 ;  /* 0x0000001fff4c7819 */ /* 0x008fe20000011452 */
[----:B--2---:R-:W-:-:S04]  /*1d380*/  IMAD R11, R80, 0x80, R6 ;  /* 0x00000080500b7824 */ /* 0x004fc800078e0206 */
[----:B------:R-:W-:-:S04]  /*1d390*/  IMAD R4, R76, UR4, RZ ;  /* 0x000000044c047c24 */ /* 0x000fc8000f8e02ff */
[C---:B------:R-:W-:Y:S02]  /*1d3a0*/  IMAD R7, R82.reuse, UR5, R4 ;  /* 0x0000000552077c24 */ /* 0x040fe4000f8e0204 */
[----:B------:R-:W-:Y:S01]  /*1d3b0*/  IMAD.WIDE.U32 R4, R82, UR4, R20 ;  /* 0x0000000452047c25 */ /* 0x000fe2000f8e0014 */
[----:B------:R-:W-:Y:S01]  /*1d3c0*/  SEL R20, R148, RZ, !P3 ;  /* 0x000000ff94147207 */ /* 0x000fe20005800000 */
[----:B------:R-:W-:-:S03]  /*1d3d0*/  ULDC.64 UR4, c[0x0][0xb78] ;  /* 0x0002de0000047ab9 */ /* 0x000fc60000000a00 */
[----:B------:R-:W-:Y:S01]  /*1d3e0*/  IADD3 R5, R5, R7, RZ ;  /* 0x0000000705057210 */ /* 0x000fe20007ffe0ff */
[----:B------:R-:W-:Y:S02]  /*1d3f0*/  IMAD R7, R19, UR4, RZ ;  /* 0x0000000413077c24 */ /* 0x000fe4000f8e02ff */
[----:B------:R-:W-:-:S04]  /*1d400*/  IMAD.WIDE.U32 R4, R20, UR4, R4 ;  /* 0x0000000414047c25 */ /* 0x000fc8000f8e0004 */
[----:B------:R-:W-:Y:S01]  /*1d410*/  IMAD R6, R20, UR5, R7 ;  /* 0x0000000514067c24 */ /* 0x000fe2000f8e0207 */
[----:B------:R-:W-:Y:S01]  /*1d420*/  SHF.R.S32.HI R7, RZ, 0x1f, R11 ;  /* 0x0000001fff077819 */ /* 0x000fe2000001140b */
[----:B------:R-:W-:Y:S01]  /*1d430*/  ULDC.64 UR4, c[0x0][0xb40] ;  /* 0x0002d00000047ab9 */ /* 0x000fe20000000a00 */
[----:B------:R-:W-:-:S04]  /*1d440*/  IADD3 R4, P6, R11, R4, RZ ;  /* 0x000000040b047210 */ /* 0x000fc80007fde0ff */
[----:B------:R-:W-:Y:S02]  /*1d450*/  IADD3.X R7, R7, R5, R6, P6, !PT ;  /* 0x0000000507077210 */ /* 0x000fe400037fe406 */
[----:B------:R-:W-:Y:S02]  /*1d460*/  LEA R54, P6, R4, UR4, 0x2 ;  /* 0x0000000404367c11 */ /* 0x000fe4000f8c10ff */
[----:B------:R-:W-:Y:S02]  /*1d470*/  IADD3 R29, P3, R14, 0x4000, RZ ;  /* 0x000040000e1d7810 */ /* 0x000fe40007f7e0ff */
[----:B------:R-:W-:Y:S01]  /*1d480*/  LEA.HI.X R55, R4, UR5, R7, 0x2, P6 ;  /* 0x0000000504377c11 */ /* 0x000fe2000b0f1407 */
[----:B------:R-:W-:Y:S01]  /*1d490*/  VIADD R5, R11, 0x8 ;  /* 0x000000080b057836 */ /* 0x000fe20000000000 */
[----:B------:R-:W-:Y:S01]  /*1d4a0*/  IADD3 R41, P6, R14, 0x7000, RZ ;  /* 0x000070000e297810 */ /* 0x000fe20007fde0ff */
[----:B------:R-:W-:Y:S01]  /*1d4b0*/  ULDC.64 UR4, c[0x0][0xaa0] ;  /* 0x0002a80000047ab9 */ /* 0x000fe20000000a00 */
[----:B------:R-:W-:-:S02]  /*1d4c0*/  LOP3.LUT R28, R29, 0x380, RZ, 0xc0, !PT ;  /* 0x000003801d1c7812 */ /* 0x000fc400078ec0ff */
[----:B------:R-:W-:Y:S02]  /*1d4d0*/  LOP3.LUT R40, R41, 0x380, RZ, 0xc0, !PT ;  /* 0x0000038029287812 */ /* 0x000fe400078ec0ff */
[----:B------:R-:W-:Y:S02]  /*1d4e0*/  SHF.R.U64 R28, R28, 0x3, RZ ;  /* 0x000000031c1c7819 */ /* 0x000fe400000012ff */
[----:B------:R-:W-:Y:S02]  /*1d4f0*/  SHF.R.U64 R40, R40, 0x3, RZ ;  /* 0x0000000328287819 */ /* 0x000fe400000012ff */
[----:B------:R-:W-:Y:S01]  /*1d500*/  LOP3.LUT R28, R28, R29, RZ, 0x3c, !PT ;  /* 0x0000001d1c1c7212 */ /* 0x000fe200078e3cff */
[----:B------:R-:W-:Y:S01]  /*1d510*/  IMAD.X R29, RZ, RZ, R15, P3 ;  /* 0x000000ffff1d7224 */ /* 0x000fe200018e060f */
[----:B------:R-:W-:Y:S02]  /*1d520*/  LOP3.LUT R40, R40, R41, RZ, 0x3c, !PT ;  /* 0x0000002928287212 */ /* 0x000fe400078e3cff */
[----:B------:R-:W-:-:S02]  /*1d530*/  IADD3.X R41, RZ, R15, RZ, P6, !PT ;  /* 0x0000000fff297210 */ /* 0x000fc400037fe4ff */
[----:B----4-:R-:W-:Y:S02]  /*1d540*/  LOP3.LUT P0, RZ, R10, 0x3, RZ, 0xc0, !PT ;  /* 0x000000030aff7812 */ /* 0x010fe4000780c0ff */
[C---:B------:R-:W-:Y:S02]  /*1d550*/  IADD3 R57, P3, R14.reuse, 0xb000, RZ ;  /* 0x0000b0000e397810 */ /* 0x040fe40007f7e0ff */
[C---:B------:R-:W-:Y:S02]  /*1d560*/  IADD3 R69, P6, R14.reuse, 0xe000, RZ ;  /* 0x0000e0000e457810 */ /* 0x040fe40007fde0ff */
[----:B------:R-:W-:Y:S02]  /*1d570*/  IADD3 R7, P2, R14, 0xf000, RZ ;  /* 0x0000f0000e077810 */ /* 0x000fe40007f5e0ff */
[----:B------:R-:W-:Y:S02]  /*1d580*/  ISETP.GE.OR P1, PT, R11, R2, P0 ;  /* 0x000000020b00720c */ /* 0x000fe40000726670 */
[----:B------:R-:W-:-:S02]  /*1d590*/  LOP3.LUT R56, R57, 0x380, RZ, 0xc0, !PT ;  /* 0x0000038039387812 */ /* 0x000fc400078ec0ff */
[----:B------:R-:W-:Y:S02]  /*1d5a0*/  LOP3.LUT R68, R69, 0x380, RZ, 0xc0, !PT ;  /* 0x0000038045447812 */ /* 0x000fe400078ec0ff */
[----:B------:R-:W-:Y:S02]  /*1d5b0*/  LOP3.LUT R4, R14, 0x380, RZ, 0xc0, !PT ;  /* 0x000003800e047812 */ /* 0x000fe400078ec0ff */
[----:B------:R-:W-:Y:S02]  /*1d5c0*/  ISETP.GE.OR P0, PT, R5, R2, P0 ;  /* 0x000000020500720c */ /* 0x000fe40000706670 */
[----:B------:R-:W-:Y:S02]  /*1d5d0*/  LOP3.LUT R6, R7, 0x380, RZ, 0xc0, !PT ;  /* 0x0000038007067812 */ /* 0x000fe400078ec0ff */
[----:B------:R-:W-:Y:S02]  /*1d5e0*/  SHF.R.U64 R56, R56, 0x3, RZ ;  /* 0x0000000338387819 */ /* 0x000fe400000012ff */
[----:B------:R-:W-:-:S02]  /*1d5f0*/  SHF.R.U64 R68, R68, 0x3, RZ ;  /* 0x0000000344447819 */ /* 0x000fc400000012ff */
[----:B------:R-:W-:Y:S02]  /*1d600*/  SHF.R.U64 R5, R4, 0x3, RZ ;  /* 0x0000000304057819 */ /* 0x000fe400000012ff */
[----:B------:R-:W-:Y:S01]  /*1d610*/  SHF.R.U64 R6, R6, 0x3, RZ ;  /* 0x0000000306067819 */ /* 0x000fe200000012ff */
[--C-:B------:R-:W-:Y:S01]  /*1d620*/  IMAD.X R73, RZ, RZ, R15.reuse, P2 ;  /* 0x000000ffff497224 */ /* 0x100fe200010e060f */
[----:B------:R-:W-:Y:S01]  /*1d630*/  LOP3.LUT R56, R56, R57, RZ, 0x3c, !PT ;  /* 0x0000003938387212 */ /* 0x000fe200078e3cff */
[----:B------:R-:W-:Y:S01]  /*1d640*/  IMAD.X R57, RZ, RZ, R15, P3 ;  /* 0x000000ffff397224 */ /* 0x000fe200018e060f */
[----:B------:R-:W-:Y:S02]  /*1d650*/  LOP3.LUT R68, R68, R69, RZ, 0x3c, !PT ;  /* 0x0000004544447212 */ /* 0x000fe400078e3cff */
[----:B------:R-:W-:Y:S02]  /*1d660*/  LOP3.LUT R4, R5, R14, RZ, 0x3c, !PT ;  /* 0x0000000e05047212 */ /* 0x000fe400078e3cff */
[----:B------:R-:W-:-:S02]  /*1d670*/  IADD3.X R69, RZ, R15, RZ, P6, !PT ;  /* 0x0000000fff457210 */ /* 0x000fc400037fe4ff */
[----:B------:R-:W-:Y:S02]  /*1d680*/  MOV R5, R15 ;  /* 0x0000000f00057202 */ /* 0x000fe40000000f00 */
[----:B------:R-:W-:Y:S01]  /*1d690*/  LOP3.LUT R72, R6, R7, RZ, 0x3c, !PT ;  /* 0x0000000706487212 */ /* 0x000fe200078e3cff */
[----:B------:R1:W-:Y:S01]  /*1d6a0*/  @!P1 STG.E desc[UR6][R54.64], R0 ;  /* 0x0000000036009986 */ /* 0x0003e2000c101906 */
[----:B------:R-:W-:-:S03]  /*1d6b0*/  IMAD.WIDE.U32 R78, R77, UR4, R78 ;  /* 0x000000044d4e7c25 */ /* 0x000fc6000f8e004e */
[----:B------:R2:W-:Y:S04]  /*1d6c0*/  @!P0 STG.E desc[UR6][R54.64+0x20], R3 ;  /* 0x0000200336008986 */ /* 0x0005e8000c101906 */
[----:B------:R-:W5:Y:S01]  /*1d6d0*/  LD.E.128 R4, desc[UR6][R4.64] ;  /* 0x0000000604047980 */ /* 0x000f62000c101d00 */
[----:B-1----:R-:W-:-:S03]  /*1d6e0*/  IMAD R0, R21, UR4, RZ ;  /* 0x0000000415007c24 */ /* 0x002fc6000f8e02ff */
[----:B------:R-:W5:Y:S04]  /*1d6f0*/  LD.E.128 R8, desc[UR6][R8.64] ;  /* 0x0000000608087980 */ /* 0x000f68000c101d00 */
[----:B------:R-:W5:Y:S01]  /*1d700*/  LD.E.128 R12, desc[UR6][R12.64] ;  /* 0x000000060c0c7980 */ /* 0x000f62000c101d00 */
[----:B------:R-:W-:Y:S01]  /*1d710*/  IMAD R77, R77, UR5, R0 ;  /* 0x000000054d4d7c24 */ /* 0x000fe2000f8e0200 */
[----:B------:R-:W-:Y:S02]  /*1d720*/  ULDC.64 UR4, c[0x0][0xae0] ;  /* 0x0002b80000047ab9 */ /* 0x000fe40000000a00 */
[----:B------:R-:W5:Y:S04]  /*1d730*/  LD.E.128 R24, desc[UR6][R24.64] ;  /* 0x0000000618187980 */ /* 0x000f68000c101d00 */
[----:B------:R-:W5:Y:S04]  /*1d740*/  LD.E.128 R28, desc[UR6][R28.64] ;  /* 0x000000061c1c7980 */ /* 0x000f68000c101d00 */
[----:B------:R-:W5:Y:S04]  /*1d750*/  LD.E.128 R32, desc[UR6][R32.64] ;  /* 0x0000000620207980 */ /* 0x000f68000c101d00 */
[----:B------:R-:W5:Y:S04]  /*1d760*/  LD.E.128 R36, desc[UR6][R36.64] ;  /* 0x0000000624247980 */ /* 0x000f68000c101d00 */
[----:B------:R-:W5:Y:S04]  /*1d770*/  LD.E.128 R40, desc[UR6][R40.64] ;  /* 0x0000000628287980 */ /* 0x000f68000c101d00 */
[----:B------:R-:W5:Y:S04]  /*1d780*/  LD.E.128 R44, desc[UR6][R44.64] ;  /* 0x000000062c2c7980 */ /* 0x000f68000c101d00 */
[----:B------:R-:W5:Y:S04]  /*1d790*/  LD.E.128 R48, desc[UR6][R48.64] ;  /* 0x0000000630307980 */ /* 0x000f68000c101d00 */
[----:B--2---:R-:W5:Y:S04]  /*1d7a0*/  LD.E.128 R52, desc[UR6][R52.64] ;  /* 0x0000000634347980 */ /* 0x004f68000c101d00 */
[----:B------:R-:W5:Y:S04]  /*1d7b0*/  LD.E.128 R56, desc[UR6][R56.64] ;  /* 0x0000000638387980 */ /* 0x000f68000c101d00 */
[----:B------:R-:W5:Y:S04]  /*1d7c0*/  LD.E.128 R60, desc[UR6][R60.64] ;  /* 0x000000063c3c7980 */ /* 0x000f68000c101d00 */
[----:B------:R-:W5:Y:S04]  /*1d7d0*/  LD.E.128 R64, desc[UR6][R64.64] ;  /* 0x0000000640407980 */ /* 0x000f68000c101d00 */
[----:B------:R-:W5:Y:S04]  /*1d7e0*/  LD.E.128 R68, desc[UR6][R68.64] ;  /* 0x0000000644447980 */ /* 0x000f68000c101d00 */
[----:B------:R-:W5:Y:S01]  /*1d7f0*/  LD.E.128 R72, desc[UR6][R72.64] ;  /* 0x0000000648487980 */ /* 0x000f62000c101d00 */
[----:B------:R-:W-:Y:S01]  /*1d800*/  @!PT LDS RZ, [RZ] ;  /* 0x00000000fffff984 */ /* 0x000fe20000000800 */
[----:B------:R-:W-:Y:S01]  /*1d810*/  @!PT LDS RZ, [RZ] ;  /* 0x00000000fffff984 */ /* 0x000fe20000000800 */
[----:B------:R-:W-:Y:S01]  /*1d820*/  @!PT LDS RZ, [RZ] ;  /* 0x00000000fffff984 */ /* 0x000fe20000000800 */
[----:B------:R-:W-:Y:S01]  /*1d830*/  @!PT LDS RZ, [RZ] ;  /* 0x00000000fffff984 */ /* 0x000fe20000000800 */
[----:B------:R1:W-:Y:S06]  /*1d840*/  MEMBAR.ALL.CTA ;  /* 0x0000000000007992 */ /* 0x0003ec0000008000 */
[----:B-1----:R-:W1:Y:S01]  /*1d850*/  FENCE.VIEW.ASYNC.S ;  /* 0x00000000000073c6 */ /* 0x002e620000000000 */
[----:B------:R-:W-:Y:S01]  /*1d860*/  IADD3 R79, R79, R77, RZ ;  /* 0x0000004d4f4f7210 */ /* 0x000fe20007ffe0ff */
[----:B------:R-:W-:-:S02]  /*1d870*/  IMAD R77, R80, -0x80, R2 ;  /* 0xffffff80504d7824 */ /* 0x000fc400078e0202 */
[----:B------:R-:W-:Y:S02]  /*1d880*/  IMAD R76, R76, UR4, RZ ;  /* 0x000000044c4c7c24 */ /* 0x000fe4000f8e02ff */
[----:B------:R-:W-:Y:S01]  /*1d890*/  IMAD.WIDE.U32 R2, R82, UR4, R78 ;  /* 0x0000000452027c25 */ /* 0x000fe2000f8e004e */
[----:B------:R-:W-:-:S03]  /*1d8a0*/  ISETP.GE.AND P3, PT, R18, R77, PT ;  /* 0x0000004d1200720c */ /* 0x000fc60003f66270 */
[----:B------:R-:W-:Y:S01]  /*1d8b0*/  IMAD R21, R82, UR5, R76 ;  /* 0x0000000552157c24 */ /* 0x000fe2000f8e024c */
[----:B------:R-:W-:Y:S01]  /*1d8c0*/  ULDC.64 UR4, c[0x0][0xae8] ;  /* 0x0002ba0000047ab9 */ /* 0x000fe20000000a00 */
[----:B------:R-:W-:Y:S02]  /*1d8d0*/  IADD3 R0, R16, 0x38820, RZ ;  /* 0x0003882010007810 */ /* 0x000fe40007ffe0ff */
[----:B------:R-:W-:Y:S02]  /*1d8e0*/  IMAD.IADD R3, R3, 0x1, R21 ;  /* 0x0000000103037824 */ /* 0x000fe400078e0215 */
[----:B------:R-:W-:Y:S01]  /*1d8f0*/  IMAD R21, R19, UR4, RZ ;  /* 0x0000000413157c24 */ /* 0x000fe2000f8e02ff */
[----:B------:R-:W-:Y:S02]  /*1d900*/  PRMT R0, RZ, 0x654, R0 ;  /* 0x00000654ff007816 */ /* 0x000fe40000000000 */
[----:B------:R-:W-:Y:S01]  /*1d910*/  SHF.R.S32.HI R19, RZ, 0x1f, R18 ;  /* 0x0000001fff137819 */ /* 0x000fe20000011412 */
[----:B------:R-:W-:-:S02]  /*1d920*/  IMAD R79, R20, UR5, R21 ;  /* 0x00000005144f7c24 */ /* 0x000fc4000f8e0215 */
[----:B------:R-:W-:Y:S01]  /*1d930*/  IMAD.WIDE.U32 R20, R20, UR4, R2 ;  /* 0x0000000414147c25 */ /* 0x000fe2000f8e0002 */
[----:B-1----:R1:W-:Y:S01]  /*1d940*/  SYNCS.ARRIVE.TRANS64.RED.A1T0 RZ, [R0+URZ], RZ ;  /* 0x000000ff00ff79a7 */ /* 0x0023e2000810043f */
[-C--:B------:R-:W-:Y:S02]  /*1d950*/  ISETP.GE.AND P0, PT, R217, R77.reuse, PT ;  /* 0x0000004dd900720c */ /* 0x080fe40003f06270 */
[-C--:B------:R-:W-:Y:S02]  /*1d960*/  ISETP.GE.AND P1, PT, R218, R77.reuse, PT ;  /* 0x0000004dda00720c */ /* 0x080fe40003f26270 */
[----:B------:R-:W-:Y:S01]  /*1d970*/  ISETP.GE.AND P2, PT, R81, R77, PT ;  /* 0x0000004d5100720c */ /* 0x000fe20003f46270 */
[----:B------:R-:W-:-:S04]  /*1d980*/  IMAD.WIDE R76, R80, 0x80, R18 ;  /* 0x00000080504c7825 */ /* 0x000fc800078e0212 */
[----:B------:R-:W-:Y:S01]  /*1d990*/  IMAD.IADD R81, R21, 0x1, R79 ;  /* 0x0000000115517824 */ /* 0x000fe200078e024f */
[----:B-1----:R-:W-:Y:S07]  /*1d9a0*/  @P3 BRA `(.L_x_667) ;  /* 0x0000000000503947 */ /* 0x002fee0003800000 */
[----:B------:R-:W-:Y:S01]  /*1d9b0*/  ULDC.64 UR4, c[0x0][0xad8] ;  /* 0x0002b60000047ab9 */ /* 0x000fe20000000a00 */
[----:B------:R-:W-:Y:S01]  /*1d9c0*/  MOV R2, R20 ;  /* 0x0000001400027202 */ /* 0x000fe20000000f00 */
[----:B------:R-:W-:Y:S01]  /*1d9d0*/  IMAD R79, R77, UR4, RZ ;  /* 0x000000044d4f7c24 */ /* 0x000fe2000f8e02ff */
[----:B------:R-:W-:Y:S01]  /*1d9e0*/  ULDC.64 UR6, c[0x0][0xa80] ;  /* 0x0002a00000067ab9 */ /* 0x000fe20000000a00 */
[----:B------:R-:W-:Y:S01]  /*1d9f0*/  IMAD.MOV.U32 R3, RZ, RZ, R81 ;  /* 0x000000ffff037224 */ /* 0x000fe200078e0051 */
[----:B------:R-:W-:Y:S01]  /*1da00*/  ULDC.64 UR8, c[0x0][0x208] ;  /* 0x0000820000087ab9 */ /* 0x000fe20000000a00 */
[C---:B------:R-:W-:Y:S02]  /*1da10*/  IMAD R79, R76.reuse, UR5, R79 ;  /* 0x000000054c4f7c24 */ /* 0x040fe4000f8e024f */
[----:B------:R-:W-:Y:S01]  /*1da20*/  IMAD.WIDE.U32 R2, R76, UR4, R2 ;  /* 0x000000044c027c25 */ /* 0x000fe2000f8e0002 */
[----:B------:R-:W-:Y:S02]  /*1da30*/  ULDC UR4, c[0x0][0xa8c] ;  /* 0x0002a30000047ab9 */ /* 0x000fe40000000800 */
[----:B------:R-:W-:-:S02]  /*1da40*/  ISETP.GE.AND P3, PT, R212, UR4, PT ;  /* 0x00000004d4007c0c */ /* 0x000fc4000bf66270 */
[C---:B------:R-:W-:Y:S02]  /*1da50*/  LEA R78, P5, R2.reuse, UR6, 0x1 ;  /* 0x00000006024e7c11 */ /* 0x040fe4000f8a08ff */
[----:B------:R-:W-:Y:S02]  /*1da60*/  IADD3 R3, R3, R79, RZ ;  /* 0x0000004f03037210 */ /* 0x000fe40007ffe0ff */
[----:B------:R-:W-:Y:S02]  /*1da70*/  ISETP.GE.AND P4, PT, R213, UR4, PT ;  /* 0x00000004d5007c0c */ /* 0x000fe4000bf86270 */
[----:B------:R-:W-:Y:S02]  /*1da80*/  LEA.HI.X R79, R2, UR7, R3, 0x1, P5 ;  /* 0x00000007024f7c11 */ /* 0x000fe4000a8f0c03 */
[----:B------:R-:W-:Y:S02]  /*1da90*/  ISETP.GE.AND P5, PT, R227, UR4, PT ;  /* 0x00000004e3007c0c */ /* 0x000fe4000bfa6270 */
[----:B------:R-:W-:Y:S01]  /*1daa0*/  ISETP.GE.AND P6, PT, R226, UR4, PT ;  /* 0x00000004e2007c0c */ /* 0x000fe2000bfc6270 */
[----:B-----5:R1:W-:Y:S06]  /*1dab0*/  @!P3 STG.E.128 desc[UR8][R78.64], R4 ;  /* 0x000000044e00b986 */ /* 0x0203ec000c101d08 */
[----:B------:R1:W-:Y:S04]  /*1dac0*/  @!P4 STG.E.128 desc[UR8][R78.64+0x80], R28 ;  /* 0x0000801c4e00c986 */ /* 0x0003e8000c101d08 */
[----:B------:R1:W-:Y:S04]  /*1dad0*/  @!P5 STG.E.128 desc[UR8][R78.64+0x100], R44 ;  /* 0x0001002c4e00d986 */ /* 0x0003e8000c101d08 */
[----:B------:R1:W-:Y:S02]  /*1dae0*/  @!P6 STG.E.128 desc[UR8][R78.64+0x180], R60 ;  /* 0x0001803c4e00e986 */ /* 0x0003e4000c101d08 */
.L_x_667:
[----:B------:R-:W-:Y:S05]  /*1daf0*/  BSYNC B1 ;  /* 0x0000000000017941 */ /* 0x000fea0003800000 */
.L_x_666:
[----:B------:R-:W-:Y:S04]  /*1db00*/  BSSY B1, `(.L_x_668) ;  /* 0x0000018000017945 */ /* 0x000fe80003800000 */
[----:B------:R-:W-:Y:S05]  /*1db10*/  @P0 BRA `(.L_x_669) ;  /* 0x0000000000580947 */ /* 0x000fea0003800000 */
[----:B-1---5:R-:W-:Y:S01]  /*1db20*/  IADD3 R5, P0, R76, 0x20, RZ ;  /* 0x000000204c057810 */ /* 0x022fe20007f1e0ff */
[----:B------:R-:W-:Y:S01]  /*1db30*/  ULDC.64 UR6, c[0x0][0xad8] ;  /* 0x0002b60000067ab9 */ /* 0x000fe20000000a00 */
[----:B------:R-:W-:Y:S01]  /*1db40*/  MOV R2, R20 ;  /* 0x0000001400027202 */ /* 0x000fe20000000f00 */
[----:B------:R-:W-:Y:S01]  /*1db50*/  IMAD.MOV.U32 R3, RZ, RZ, R81 ;  /* 0x000000ffff037224 */ /* 0x000fe200078e0051 */
[----:B------:R-:W-:Y:S01]  /*1db60*/  ULDC UR4, c[0x0][0xa8c] ;  /* 0x0002a30000047ab9 */ /* 0x000fe20000000800 */
[----:B------:R-:W-:Y:S01]  /*1db70*/  IMAD.X R0, RZ, RZ, R77, P0 ;  /* 0x000000ffff007224 */ /* 0x000fe200000e064d */
[----:B------:R-:W-:Y:S01]  /*1db80*/  ISETP.GE.AND P3, PT, R212, UR4, PT ;  /* 0x00000004d4007c0c */ /* 0x000fe2000bf66270 */
[----:B------:R-:W-:Y:S01]  /*1db90*/  IMAD.WIDE.U32 R2, R5, UR6, R2 ;  /* 0x0000000605027c25 */ /* 0x000fe2000f8e0002 */
[----:B------:R-:W-:Y:S01]  /*1dba0*/  ISETP.GE.AND P4, PT, R213, UR4, PT ;  /* 0x00000004d5007c0c */ /* 0x000fe2000bf86270 */
[----:B------:R-:W-:Y:S01]  /*1dbb0*/  ULDC.64 UR8, c[0x0][0x208] ;  /* 0x0000820000087ab9 */ /* 0x000fe20000000a00 */
[----:B------:R-:W-:Y:S01]  /*1dbc0*/  ISETP.GE.AND P5, PT, R227, UR4, PT ;  /* 0x00000004e3007c0c */ /* 0x000fe2000bfa6270 */
[----:B------:R-:W-:Y:S01]  /*1dbd0*/  IMAD R0, R0, UR6, RZ ;  /* 0x0000000600007c24 */ /* 0x000fe2000f8e02ff */
[----:B------:R-:W-:-:S03]  /*1dbe0*/  ISETP.GE.AND P6, PT, R226, UR4, PT ;  /* 0x00000004e2007c0c */ /* 0x000fc6000bfc6270 */
[----:B------:R-:W-:Y:S01]  /*1dbf0*/  IMAD R5, R5, UR7, R0 ;  /* 0x0000000705057c24 */ /* 0x000fe2000f8e0200 */
[----:B------:R-:W-:Y:S02]  /*1dc00*/  ULDC.64 UR6, c[0x0][0xa80] ;  /* 0x0002a00000067ab9 */ /* 0x000fe40000000a00 */
[----:B------:R-:W-:Y:S02]  /*1dc10*/  LEA R4, P0, R2, UR6, 0x1 ;  /* 0x0000000602047c11 */ /* 0x000fe4000f8008ff */
[----:B------:R-:W-:-:S04]  /*1dc20*/  IADD3 R3, R3, R5, RZ ;  /* 0x0000000503037210 */ /* 0x000fc80007ffe0ff */
[----:B------:R-:W-:-:S05]  /*1dc30*/  LEA.HI.X R5, R2, UR7, R3, 0x1, P0 ;  /* 0x0000000702057c11 */ /* 0x000fca00080f0c03 */
[----:B------:R2:W-:Y:S04]  /*1dc40*/  @!P3 STG.E.128 desc[UR8][R4.64], R8 ;  /* 0x000000080400b986 */ /* 0x0005e8000c101d08 */
[----:B------:R2:W-:Y:S04]  /*1dc50*/  @!P4 STG.E.128 desc[UR8][R4.64+0x80], R32 ;  /* 0x000080200400c986 */ /* 0x0005e8000c101d08 */
[----:B------:R2:W-:Y:S04]  /*1dc60*/  @!P5 STG.E.128 desc[UR8][R4.64+0x100], R48 ;  /* 0x000100300400d986 */ /* 0x0005e8000c101d08 */
[----:B------:R2:W-:Y:S02]  /*1dc70*/  @!P6 STG.E.128 desc[UR8][R4.64+0x180], R64 ;  /* 0x000180400400e986 */ /* 0x0005e4000c101d08 */
.L_x_669:
[----:B------:R-:W-:Y:S05]  /*1dc80*/  BSYNC B1 ;  /* 0x0000000000017941 */ /* 0x000fea0003800000 */
.L_x_668:
[----:B------:R-:W-:Y:S04]  /*1dc90*/  BSSY B1, `(.L_x_670) ;  /* 0x0000018000017945 */ /* 0x000fe80003800000 */
[----:B------:R-:W-:Y:S05]  /*1dca0*/  @P1 BRA `(.L_x_671) ;  /* 0x0000000000581947 */ /* 0x000fea0003800000 */
[----:B-12--5:R-:W-:Y:S01]  /*1dcb0*/  IADD3 R5, P0, R76, 0x40, RZ ;  /* 0x000000404c057810 */ /* 0x026fe20007f1e0ff */
        /* <DEDUP_REMOVED lines=21> */
.L_x_671:
[----:B------:R-:W-:Y:S05]  /*1de10*/  BSYNC B1 ;  /* 0x0000000000017941 */ /* 0x000fea0003800000 */
.L_x_670:
[----:B------:R-:W-:Y:S05]  /*1de20*/  @P2 BRA `(.L_x_672) ;  /* 0x0000000c00402947 */ /* 0x000fea0003800000 */
[----:B-123-5:R-:W-:Y:S01]  /*1de30*/  IADD3 R5, P0, R76, 0x60, RZ ;  /* 0x000000604c057810 */ /* 0x02efe20007f1e0ff */
        /* <DEDUP_REMOVED lines=10> */
[----:B------:R-:W-:-:S04]  /*1dee0*/  IMAD R76, R76, UR6, RZ ;  /* 0x000000064c4c7c24 */ /* 0x000fc8000f8e02ff */
[----:B------:R-:W-:Y:S01]  /*1def0*/  IMAD R5, R5, UR7, R76 ;  /* 0x0000000705057c24 */ /* 0x000fe2000f8e024c */
[----:B------:R-:W-:Y:S02]  /*1df00*/  ULDC.64 UR6, c[0x0][0xa80] ;  /* 0x0002a00000067ab9 */ /* 0x000fe40000000a00 */
[----:B------:R-:W-:Y:S02]  /*1df10*/  LEA R4, P0, R2, UR6, 0x1 ;  /* 0x0000000602047c11 */ /* 0x000fe4000f8008ff */
[----:B------:R-:W-:-:S04]  /*1df20*/  IADD3 R3, R3, R5, RZ ;  /* 0x0000000503037210 */ /* 0x000fc80007ffe0ff */
        /* <DEDUP_REMOVED lines=9> */
.L_x_664:
[----:B------:R-:W2:Y:S01]  /*1dfc0*/  LDL R13, [R1+0x64] ;  /* 0x00006400010d7983 */ /* 0x000ea20000100800 */
[----:B------:R-:W-:Y:S01]  /*1dfd0*/  ULDC.64 UR4, c[0x0][0xbd8] ;  /* 0x0002f60000047ab9 */ /* 0x000fe20000000a00 */
[----:B------:R-:W-:Y:S01]  /*1dfe0*/  MOV R7, RZ ;  /* 0x000000ff00077202 */ /* 0x000fe20000000f00 */
[----:B------:R-:W-:Y:S01]  /*1dff0*/  ULDC.64 UR6, c[0x0][0x208] ;  /* 0x0000820000067ab9 */ /* 0x000fe20000000a00 */
[----:B------:R-:W-:Y:S01]  /*1e000*/  ISETP.NE.U32.AND P0, PT, RZ, UR4, PT ;  /* 0x00000004ff007c0c */ /* 0x000fe2000bf05070 */
[----:B------:R-:W3:Y:S03]  /*1e010*/  S2R R8, SR_TID.X ;  /* 0x0000000000087919 */ /* 0x000ee60000002100 */
[----:B------:R-:W-:Y:S02]  /*1e020*/  ISETP.NE.AND.EX P0, PT, RZ, UR5, PT, P0 ;  /* 0x00000005ff007c0c */ /* 0x000fe4000bf05300 */
[----:B---3--:R-:W-:Y:S01]  /*1e030*/  IADD3 R6, R8, -0x80, RZ ;  /* 0xffffff8008067810 */ /* 0x008fe20007ffe0ff */
[----:B--2---:R-:W-:Y:S01]  /*1e040*/  IMAD.SHL.U32 R4, R13, 0x4, RZ ;  /* 0x000000040d047824 */ /* 0x004fe200078e00ff */
[----:B------:R-:W-:-:S04]  /*1e050*/  SHF.R.S32.HI R10, RZ, 0x1f, R13 ;  /* 0x0000001fff0a7819 */ /* 0x000fc8000001140d */
[----:B------:R-:W-:Y:S02]  /*1e060*/  IADD3 R2, P1, R4, UR4, RZ ;  /* 0x0000000404027c10 */ /* 0x000fe4000ff3e0ff */
[----:B------:R-:W-:-:S04]  /*1e070*/  SHF.L.U64.HI R0, R13, 0x2, R10 ;  /* 0x000000020d007819 */ /* 0x000fc8000001020a */
[----:B------:R-:W-:Y:S01]  /*1e080*/  IADD3.X R3, R0, UR5, RZ, P1, !PT ;  /* 0x0000000500037c10 */ /* 0x000fe20008ffe4ff */
[----:B------:R-:W-:Y:S02]  /*1e090*/  ULDC.64 UR4, c[0x0][0xbe0] ;  /* 0x0002f80000047ab9 */ /* 0x000fe40000000a00 */
[----:B------:R-:W-:Y:S02]  /*1e0a0*/  ISETP.NE.U32.AND P1, PT, RZ, UR4, PT ;  /* 0x00000004ff007c0c */ /* 0x000fe4000bf25070 */
[----:B------:R2:W5:Y:S02]  /*1e0b0*/  @P0 LDG.E R7, desc[UR6][R2.64] ;  /* 0x0000000602070981 */ /* 0x000564000c1e1900 */
[----:B------:R-:W-:-:S13]  /*1e0c0*/  ISETP.NE.AND.EX P1, PT, RZ, UR5, PT, P1 ;  /* 0x00000005ff007c0c */ /* 0x000fda000bf25310 */
[----:B------:R-:W-:Y:S01]  /*1e0d0*/  @P1 IADD3 R4, P2, R4, UR4, RZ ;  /* 0x0000000404041c10 */ /* 0x000fe2000ff5e0ff */
[----:B------:R-:W-:-:S03]  /*1e0e0*/  ULDC UR4, c[0x0][0xa88] ;  /* 0x0002a20000047ab9 */ /* 0x000fc60000000800 */
[----:B------:R-:W-:Y:S01]  /*1e0f0*/  @P1 IADD3.X R5, R0, UR5, RZ, P2, !PT ;  /* 0x0000000500051c10 */ /* 0x000fe200097fe4ff */
[----:B------:R-:W-:Y:S01]  /*1e100*/  IMAD.U32 R0, RZ, RZ, UR4 ;  /* 0x00000004ff007e24 */ /* 0x000fe2000f8e00ff */
[----:B------:R-:W-:-:S05]  /*1e110*/  ISETP.GE.AND P2, PT, R6, 0x80, PT ;  /* 0x000000800600780c */ /* 0x000fca0003f46270 */
[----:B------:R2:W5:Y:S01]  /*1e120*/  @P1 LDG.E R0, desc[UR6][R4.64] ;  /* 0x0000000604001981 */ /* 0x000562000c1e1900 */
[----:B------:R-:W-:Y:S07]  /*1e130*/  @P1 BRA `(.L_x_673) ;  /* 0x0000000000141947 */ /* 0x000fee0003800000 */
[----:B------:R-:W-:Y:S05]  /*1e140*/  @!P0 BRA `(.L_x_673) ;  /* 0x0000000000108947 */ /* 0x000fea0003800000 */
[----:B------:R-:W-:Y:S02]  /*1e150*/  ULDC.64 UR4, c[0x0][0x208] ;  /* 0x0000820000047ab9 */ /* 0x000fe40000000a00 */
[----:B--2---:R-:W2:Y:S04]  /*1e160*/  LDG.E R5, desc[UR4][R2.64] ;  /* 0x0000000402057981 */ /* 0x004ea8000c1e1900 */
[----:B-----5:R-:W2:Y:S02]  /*1e170*/  LDG.E R0, desc[UR4][R2.64+0x4] ;  /* 0x0000040402007981 */ /* 0x020ea4000c1e1900 */
[----:B--2---:R-:W-:-:S07]  /*1e180*/  IMAD.IADD R0, R0, 0x1, -R5 ;  /* 0x0000000100007824 */ /* 0x004fce00078e0a05 */
.L_x_673:
[----:B------:R-:W3:Y:S04]  /*1e190*/  LDL R14, [R1+0x68] ;  /* 0x00006800010e7983 */ /* 0x000ee80000100800 */
[----:B------:R4:W5:Y:S01]  /*1e1a0*/  LDL R12, [R1+0x74] ;  /* 0x00007400010c7983 */ /* 0x0009620000100800 */
[----:B------:R-:W-:Y:S01]  /*1e1b0*/  BSSY B1, `(.L_x_674) ;  /* 0x000001d000017945 */ /* 0x000fe20003800000 */
[----:B------:R-:W-:Y:S02]  /*1e1c0*/  SHF.R.S32.HI R11, RZ, 0x1f, R212 ;  /* 0x0000001fff0b7819 */ /* 0x000fe400000114d4 */
[----:B------:R-:W-:Y:S02]  /*1e1d0*/  SEL R13, R13, RZ, !P0 ;  /* 0x000000ff0d0d7207 */ /* 0x000fe40004000000 */
[----:B------:R-:W-:-:S02]  /*1e1e0*/  SEL R10, R10, RZ, !P0 ;  /* 0x000000ff0a0a7207 */ /* 0x000fc40004000000 */
[----:B-----5:R-:W-:Y:S02]  /*1e1f0*/  SHF.R.S32.HI R6, RZ, 0x1f, R7 ;  /* 0x0000001fff067819 */ /* 0x020fe40000011407 */
[----:B---3--:R-:W-:Y:S01]  /*1e200*/  SHF.R.S32.HI R9, RZ, 0x1f, R14 ;  /* 0x0000001fff097819 */ /* 0x008fe2000001140e */
[----:B----4-:R-:W-:Y:S06]  /*1e210*/  @P2 BRA `(.L_x_675) ;  /* 0x0000000000582947 */ /* 0x010fec0003800000 */
[----:B--2---:R-:W-:-:S05]  /*1e220*/  LEA R2, R12, R8, 0x7 ;  /* 0x000000080c027211 */ /* 0x004fca00078e38ff */
[----:B------:R-:W-:-:S05]  /*1e230*/  VIADD R3, R2, 0xffffff80 ;  /* 0xffffff8002037836 */ /* 0x000fca0000000000 */
[----:B------:R-:W-:-:S13]  /*1e240*/  ISETP.GE.AND P0, PT, R3, R0, PT ;  /* 0x000000000300720c */ /* 0x000fda0003f06270 */
[----:B------:R-:W-:Y:S05]  /*1e250*/  @P0 BRA `(.L_x_675) ;  /* 0x0000000000480947 */ /* 0x000fea0003800000 */
[----:B------:R-:W-:Y:S01]  /*1e260*/  IADD3 R2, P0, R3, R7, RZ ;  /* 0x0000000703027210 */ /* 0x000fe20007f1e0ff */
[----:B------:R-:W-:Y:S01]  /*1e270*/  ULDC.64 UR4, c[0x0][0xb70] ;  /* 0x0002dc0000047ab9 */ /* 0x000fe20000000a00 */
[----:B------:R-:W-:Y:S01]  /*1e280*/  ULDC.64 UR6, c[0x0][0x208] ;  /* 0x0000820000067ab9 */ /* 0x000fe20000000a00 */
[----:B------:R-:W-:Y:S01]  /*1e290*/  IMAD R4, R9, UR4, RZ ;  /* 0x0000000409047c24 */ /* 0x000fe2000f8e02ff */
[----:B------:R-:W-:-:S03]  /*1e2a0*/  LEA.HI.X.SX32 R3, R3, R6, 0x1, P0 ;  /* 0x0000000603037211 */ /* 0x000fc600000f0eff */
[C---:B------:R-:W-:Y:S02]  /*1e2b0*/  IMAD R5, R14.reuse, UR5, R4 ;  /* 0x000000050e057c24 */ /* 0x040fe4000f8e0204 */
[----:B------:R-:W-:Y:S01]  /*1e2c0*/  IMAD.WIDE.U32 R2, R14, UR4, R2 ;  /* 0x000000040e027c25 */ /* 0x000fe2000f8e0002 */
[----:B------:R-:W-:-:S03]  /*1e2d0*/  ULDC.64 UR4, c[0x0][0xb78] ;  /* 0x0002de0000047ab9 */ /* 0x000fc60000000a00 */
[----:B------:R-:W-:Y:S01]  /*1e2e0*/  IMAD R4, R10, UR4, RZ ;  /* 0x000000040a047c24 */ /* 0x000fe2000f8e02ff */
[----:B------:R-:W-:-:S03]  /*1e2f0*/  IADD3 R3, R3, R5, RZ ;  /* 0x0000000503037210 */ /* 0x000fc60007ffe0ff */
[C---:B------:R-:W-:Y:S02]  /*1e300*/  IMAD R5, R13.reuse, UR5, R4 ;  /* 0x000000050d057c24 */ /* 0x040fe4000f8e0204 */
[----:B------:R-:W-:Y:S01]  /*1e310*/  IMAD.WIDE.U32 R2, R13, UR4, R2 ;  /* 0x000000040d027c25 */ /* 0x000fe2000f8e0002 */
[----:B------:R-:W-:-:S03]  /*1e320*/  ULDC.64 UR4, c[0x0][0xb40] ;  /* 0x0002d00000047ab9 */ /* 0x000fc60000000a00 */
[----:B------:R-:W-:Y:S01]  /*1e330*/  IMAD.IADD R3, R3, 0x1, R5 ;  /* 0x0000000103037824 */ /* 0x000fe200078e0205 */
[----:B------:R-:W-:-:S04]  /*1e340*/  LEA R4, P0, R2, UR4, 0x2 ;  /* 0x0000000402047c11 */ /* 0x000fc8000f8010ff */
[----:B------:R-:W-:Y:S02]  /*1e350*/  LEA.HI.X R5, R2, UR5, R3, 0x2, P0 ;  /* 0x0000000502057c11 */ /* 0x000fe400080f1403 */
[----:B------:R-:W-:-:S05]  /*1e360*/  MOV R3, 0xff800000 ;  /* 0xff80000000037802 */ /* 0x000fca0000000f00 */
[----:B------:R3:W-:Y:S02]  /*1e370*/  STG.E desc[UR6][R4.64], R3 ;  /* 0x0000000304007986 */ /* 0x0007e4000c101906 */
.L_x_675:
[----:B------:R-:W-:Y:S05]  /*1e380*/  BSYNC B1 ;  /* 0x0000000000017941 */ /* 0x000fea0003800000 */
.L_x_674:
[----:B------:R-:W-:Y:S01]  /*1e390*/  ULDC.64 UR4, c[0x0][0xaa0] ;  /* 0x0002a80000047ab9 */ /* 0x000fe20000000a00 */
[----:B--23--:R-:W-:Y:S01]  /*1e3a0*/  MOV R3, R11 ;  /* 0x0000000b00037202 */ /* 0x00cfe20000000f00 */
[----:B------:R-:W-:Y:S01]  /*1e3b0*/  IMAD.MOV.U32 R2, RZ, RZ, R212 ;  /* 0x000000ffff027224 */ /* 0x000fe200078e00d4 */
[----:B------:R-:W-:Y:S01]  /*1e3c0*/  BSSY B1, `(.L_x_676) ;  /* 0x000002b000017945 */ /* 0x000fe20003800000 */
[----:B------:R-:W-:Y:S02]  /*1e3d0*/  IMAD R4, R6, UR4, RZ ;  /* 0x0000000406047c24 */ /* 0x000fe4000f8e02ff */
[----:B------:R-:W-:-:S04]  /*1e3e0*/  IMAD.WIDE.U32 R2, R7, UR4, R2 ;  /* 0x0000000407027c25 */ /* 0x000fc8000f8e0002 */
[----:B------:R-:W-:Y:S01]  /*1e3f0*/  IMAD R7, R7, UR5, R4 ;  /* 0x0000000507077c24 */ /* 0x000fe2000f8e0204 */
[----:B------:R-:W-:Y:S01]  /*1e400*/  ULDC.64 UR4, c[0x0][0xae0] ;  /* 0x0002b80000047ab9 */ /* 0x000fe20000000a00 */
[----:B------:R-:W-:Y:S02]  /*1e410*/  IMAD R11, R12, -0x80, R0 ;  /* 0xffffff800c0b7824 */ /* 0x000fe400078e0200 */
[----:B------:R-:W-:Y:S02]  /*1e420*/  IMAD R4, R9, UR4, RZ ;  /* 0x0000000409047c24 */ /* 0x000fe4000f8e02ff */
[----:B------:R-:W-:Y:S01]  /*1e430*/  IMAD.IADD R3, R3, 0x1, R7 ;  /* 0x0000000103037824 */ /* 0x000fe200078e0207 */
[-C--:B------:R-:W-:Y:S01]  /*1e440*/  ISETP.GE.AND P2, PT, R18, R11.reuse, PT ;  /* 0x0000000b1200720c */ /* 0x080fe20003f46270 */
[C---:B------:R-:W-:Y:S01]  /*1e450*/  IMAD R5, R14.reuse, UR5, R4 ;  /* 0x000000050e057c24 */ /* 0x040fe2000f8e0204 */
[----:B------:R-:W-:Y:S01]  /*1e460*/  SHF.R.S32.HI R7, RZ, 0x1f, R18 ;  /* 0x0000001fff077819 */ /* 0x000fe20000011412 */
[----:B------:R-:W-:Y:S01]  /*1e470*/  IMAD.WIDE.U32 R2, R14, UR4, R2 ;  /* 0x000000040e027c25 */ /* 0x000fe2000f8e0002 */
[----:B------:R-:W-:Y:S01]  /*1e480*/  ULDC.64 UR4, c[0x0][0xae8] ;  /* 0x0002ba0000047ab9 */ /* 0x000fe20000000a00 */
[----:B------:R-:W-:-:S02]  /*1e490*/  ISETP.GE.AND P1, PT, R217, R11, PT ;  /* 0x0000000bd900720c */ /* 0x000fc40003f26270 */
[----:B------:R-:W-:Y:S01]  /*1e4a0*/  IMAD R0, R10, UR4, RZ ;  /* 0x000000040a007c24 */ /* 0x000fe2000f8e02ff */
[----:B------:R-:W-:Y:S01]  /*1e4b0*/  IADD3 R3, R3, R5, RZ ;  /* 0x0000000503037210 */ /* 0x000fe20007ffe0ff */
[----:B------:R-:W-:Y:S01]  /*1e4c0*/  IMAD.MOV.U32 R6, RZ, RZ, R18 ;  /* 0x000000ffff067224 */ /* 0x000fe200078e0012 */
[----:B------:R-:W-:Y:S01]  /*1e4d0*/  ISETP.GE.AND P0, PT, R218, R11, PT ;  /* 0x0000000bda00720c */ /* 0x000fe20003f06270 */
[C---:B------:R-:W-:Y:S02]  /*1e4e0*/  IMAD R9, R13.reuse, UR5, R0 ;  /* 0x000000050d097c24 */ /* 0x040fe4000f8e0200 */
[----:B------:R-:W-:-:S04]  /*1e4f0*/  IMAD.WIDE.U32 R4, R13, UR4, R2 ;  /* 0x000000040d047c25 */ /* 0x000fc8000f8e0002 */
[----:B------:R-:W-:Y:S01]  /*1e500*/  IMAD.WIDE R6, R12, 0x80, R6 ;  /* 0x000000800c067825 */ /* 0x000fe200078e0206 */
[----:B------:R-:W-:Y:S01]  /*1e510*/  IADD3 R13, R5, R9, RZ ;  /* 0x00000009050d7210 */ /* 0x000fe20007ffe0ff */
[----:B------:R-:W-:Y:S06]  /*1e520*/  @P2 BRA `(.L_x_677) ;  /* 0x0000000000502947 */ /* 0x000fec0003800000 */
[----:B------:R-:W-:Y:S01]  /*1e530*/  ULDC.64 UR6, c[0x0][0xad8] ;  /* 0x0002b60000067ab9 */ /* 0x000fe20000000a00 */
[----:B------:R-:W-:Y:S01]  /*1e540*/  MOV R3, R13 ;  /* 0x0000000d00037202 */ /* 0x000fe20000000f00 */
[----:B------:R-:W-:Y:S01]  /*1e550*/  IMAD R9, R7, UR6, RZ ;  /* 0x0000000607097c24 */ /* 0x000fe2000f8e02ff */
[----:B------:R-:W-:Y:S01]  /*1e560*/  ULDC UR4, c[0x0][0xa8c] ;  /* 0x0002a30000047ab9 */ /* 0x000fe20000000800 */
[----:B------:R-:W-:Y:S01]  /*1e570*/  IMAD.MOV.U32 R2, RZ, RZ, R4 ;  /* 0x000000ffff027224 */ /* 0x000fe200078e0004 */
[----:B------:R-:W-:Y:S01]  /*1e580*/  ISETP.GE.AND P3, PT, R212, UR4, PT ;  /* 0x00000004d4007c0c */ /* 0x000fe2000bf66270 */
[C---:B------:R-:W-:Y:S01]  /*1e590*/  IMAD R9, R6.reuse, UR7, R9 ;  /* 0x0000000706097c24 */ /* 0x040fe2000f8e0209 */
[----:B------:R-:W-:Y:S01]  /*1e5a0*/  ISETP.GE.AND P4, PT, R213, UR4, PT ;  /* 0x00000004d5007c0c */ /* 0x000fe2000bf86270 */
[----:B------:R-:W-:Y:S01]  /*1e5b0*/  IMAD.WIDE.U32 R2, R6, UR6, R2 ;  /* 0x0000000606027c25 */ /* 0x000fe2000f8e0002 */
[----:B------:R-:W-:Y:S01]  /*1e5c0*/  ISETP.GE.AND P5, PT, R227, UR4, PT ;  /* 0x00000004e3007c0c */ /* 0x000fe2000bfa6270 */
[----:B------:R-:W-:Y:S01]  /*1e5d0*/  ULDC.64 UR6, c[0x0][0xa80] ;  /* 0x0002a00000067ab9 */ /* 0x000fe20000000a00 */
[----:B------:R-:W-:Y:S01]  /*1e5e0*/  ISETP.GE.AND P6, PT, R226, UR4, PT ;  /* 0x00000004e2007c0c */ /* 0x000fe2000bfc6270 */
[----:B------:R-:W-:Y:S01]  /*1e5f0*/  IMAD.IADD R3, R3, 0x1, R9 ;  /* 0x0000000103037824 */ /* 0x000fe200078e0209 */
[----:B------:R-:W-:Y:S01]  /*1e600*/  LEA R8, P2, R2, UR6, 0x1 ;  /* 0x0000000602087c11 */ /* 0x000fe2000f8408ff */
[----:B------:R-:W-:-:S03]  /*1e610*/  ULDC.64 UR8, c[0x0][0x208] ;  /* 0x0000820000087ab9 */ /* 0x000fc60000000a00 */
[----:B------:R-:W-:-:S05]  /*1e620*/  LEA.HI.X R9, R2, UR7, R3, 0x1, P2 ;  /* 0x0000000702097c11 */ /* 0x000fca00090f0c03 */
[----:B------:R2:W-:Y:S04]  /*1e630*/  @!P3 STG.E.128 desc[UR8][R8.64], RZ ;  /* 0x000000ff0800b986 */ /* 0x0005e8000c101d08 */
[----:B------:R2:W-:Y:S04]  /*1e640*/  @!P4 STG.E.128 desc[UR8][R8.64+0x80], RZ ;  /* 0x000080ff0800c986 */ /* 0x0005e8000c101d08 */
[----:B------:R2:W-:Y:S04]  /*1e650*/  @!P5 STG.E.128 desc[UR8][R8.64+0x100], RZ ;  /* 0x000100ff0800d986 */ /* 0x0005e8000c101d08 */
[----:B------:R2:W-:Y:S02]  /*1e660*/  @!P6 STG.E.128 desc[UR8][R8.64+0x180], RZ ;  /* 0x000180ff0800e986 */ /* 0x0005e4000c101d08 */
.L_x_677:
[----:B------:R-:W-:Y:S05]  /*1e670*/  BSYNC B1 ;  /* 0x0000000000017941 */ /* 0x000fea0003800000 */
.L_x_676:
[----:B------:R-:W3:Y:S01]  /*1e680*/  LDL R0, [R1+0x7c] ;  /* 0x00007c0001007983 */ /* 0x000ee20000100800 */
[----:B------:R-:W-:Y:S01]  /*1e690*/  BSSY B1, `(.L_x_678) ;  /* 0x0000019000017945 */ /* 0x000fe20003800000 */
[----:B---3--:R-:W-:-:S03]  /*1e6a0*/  ISETP.GE.AND P2, PT, R0, R11, PT ;  /* 0x0000000b0000720c */ /* 0x008fc60003f46270 */
[----:B------:R-:W-:Y:S10]  /*1e6b0*/  @P1 BRA `(.L_x_679) ;  /* 0x0000000000581947 */ /* 0x000ff40003800000 */
[----:B--2---:R-:W-:Y:S01]  /*1e6c0*/  IADD3 R9, P1, R6, 0x20, RZ ;  /* 0x0000002006097810 */ /* 0x004fe20007f3e0ff */
[----:B------:R-:W-:Y:S01]  /*1e6d0*/  ULDC.64 UR6, c[0x0][0xad8] ;  /* 0x0002b60000067ab9 */ /* 0x000fe20000000a00 */
[----:B------:R-:W-:Y:S01]  /*1e6e0*/  MOV R3, R13 ;  /* 0x0000000d00037202 */ /* 0x000fe20000000f00 */
[----:B------:R-:W-:Y:S01]  /*1e6f0*/  IMAD.MOV.U32 R2, RZ, RZ, R4 ;  /* 0x000000ffff027224 */ /* 0x000fe200078e0004 */
[----:B------:R-:W-:Y:S01]  /*1e700*/  IADD3.X R0, RZ, R7, RZ, P1, !PT ;  /* 0x00000007ff007210 */ /* 0x000fe20000ffe4ff */
[----:B------:R-:W-:Y:S01]  /*1e710*/  ULDC UR4, c[0x0][0xa8c] ;  /* 0x0002a30000047ab9 */ /* 0x000fe20000000800 */
[----:B------:R-:W-:Y:S01]  /*1e720*/  ULDC.64 UR8, c[0x0][0x208] ;  /* 0x0000820000087ab9 */ /* 0x000fe20000000a00 */
[----:B------:R-:W-:Y:S01]  /*1e730*/  IMAD.WIDE.U32 R2, R9, UR6, R2 ;  /* 0x0000000609027c25 */ /* 0x000fe2000f8e0002 */
[----:B------:R-:W-:Y:S02]  /*1e740*/  ISETP.GE.AND P3, PT, R212, UR4, PT ;  /* 0x00000004d4007c0c */ /* 0x000fe4000bf66270 */
[----:B------:R-:W-:Y:S01]  /*1e750*/  ISETP.GE.AND P4, PT, R213, UR4, PT ;  /* 0x00000004d5007c0c */ /* 0x000fe2000bf86270 */
[----:B------:R-:W-:Y:S01]  /*1e760*/  IMAD R0, R0, UR6, RZ ;  /* 0x0000000600007c24 */ /* 0x000fe2000f8e02ff */
[----:B------:R-:W-:-:S02]  /*1e770*/  ISETP.GE.AND P5, PT, R227, UR4, PT ;  /* 0x00000004e3007c0c */ /* 0x000fc4000bfa6270 */
        /* <DEDUP_REMOVED lines=10> */
.L_x_679:
[----:B------:R-:W-:Y:S05]  /*1e820*/  BSYNC B1 ;  /* 0x0000000000017941 */ /* 0x000fea0003800000 */
.L_x_678:
[----:B------:R-:W-:Y:S04]  /*1e830*/  BSSY B1, `(.L_x_680) ;  /* 0x0000018000017945 */ /* 0x000fe80003800000 */
[----:B------:R-:W-:Y:S05]  /*1e840*/  @P0 BRA `(.L_x_681) ;  /* 0x0000000000580947 */ /* 0x000fea0003800000 */
[----:B--23--:R-:W-:Y:S01]  /*1e850*/  IADD3 R9, P0, R6, 0x40, RZ ;  /* 0x0000004006097810 */ /* 0x00cfe20007f1e0ff */
        /* <DEDUP_REMOVED lines=21> */
.L_x_681:
[----:B------:R-:W-:Y:S05]  /*1e9b0*/  BSYNC B1 ;  /* 0x0000000000017941 */ /* 0x000fea0003800000 */
.L_x_680:
[----:B------:R-:W-:Y:S05]  /*1e9c0*/  @P2 BRA `(.L_x_672) ;  /* 0x0000000000582947 */ /* 0x000fea0003800000 */
[----:B------:R-:W-:Y:S01]  /*1e9d0*/  IADD3 R5, P0, R6, 0x60, RZ ;  /* 0x0000006006057810 */ /* 0x000fe20007f1e0ff */
        /* <DEDUP_REMOVED lines=21> */
.L_x_672:
[----:B------:R-:W-:Y:S05]  /*1eb30*/  BSYNC B0 ;  /* 0x0000000000007941 */ /* 0x000fea0003800000 */
.L_x_663:
[----:B------:R-:W-:Y:S02]  /*1eb40*/  ULDC UR4, c[0x0][0xc14] ;  /* 0x0003050000047ab9 */ /* 0x000fe40000000800 */
[----:B-1----:R-:W-:-:S13]  /*1eb50*/  ISETP.GE.AND P0, PT, R151, UR4, PT ;  /* 0x0000000497007c0c */ /* 0x002fda000bf06270 */
[----:B------:R-:W-:Y:S05]  /*1eb60*/  @!P0 BRA `(.L_x_682) ;  /* 0xfffffe2400888947 */ /* 0x000fea000383ffff */
[----:B------:R-:W-:Y:S05]  /*1eb70*/  BRA `(.L_x_451) ;  /* 0x0000006000cc7947 */ /* 0x000fea0003800000 */
.L_x_449:
[----:B------:R-:W-:-:S08]  /*1eb80*/  NOP ;  /* 0x0000000000007918 */ /* 0x000fd00000000000 */
[----:B0-----:R-:W0:-:S00]  /*1eb90*/  USETMAXREG.DEALLOC.CTAPOOL 0x18 ;  /* 0x00000018000079c8 */ /* 0x001e0000080e0500 */
[----:B0-----:R-:W-:-:S06]  /*1eba0*/  LOP3.LUT R0, R0, 0x3, RZ, 0xc0, !PT ;  /* 0x0000000300007812 */ /* 0x001fcc00078ec0ff */
[----:B------:R-:W0:Y:S02]  /*1ebb0*/  SHFL.IDX PT, R0, R0, RZ, 0x1f ;  /* 0x00001fff00007589 */ /* 0x000e2400000e0000 */
[----:B0-----:R-:W-:-:S13]  /*1ebc0*/  ISETP.NE.AND P0, PT, R0, RZ, PT ;  /* 0x000000ff0000720c */ /* 0x001fda0003f05270 */
[----:B------:R-:W-:Y:S05]  /*1ebd0*/  @P0 BRA `(.L_x_451) ;  /* 0x0000006000b40947 */ /* 0x000fea0003800000 */
[----:B------:R-:W-:Y:S01]  /*1ebe0*/  LOP3.LUT R8, R3, 0x1f, RZ, 0xc0, !PT ;  /* 0x0000001f03087812 */ /* 0x000fe200078ec0ff */
[----:B------:R-:W-:Y:S01]  /*1ebf0*/  ULDC UR5, c[0x0][0xc14] ;  /* 0x0003050000057ab9 */ /* 0x000fe20000000800 */
[----:B------:R-:W-:Y:S01]  /*1ec00*/  LOP3.LUT R4, R4, 0xffffffdf, RZ, 0xc0, !PT ;  /* 0xffffffdf04047812 */ /* 0x000fe200078ec0ff */
[----:B------:R-:W-:Y:S01]  /*1ec10*/  ULDC.64 UR6, c[0x0][0x208] ;  /* 0x0000820000067ab9 */ /* 0x000fe20000000a00 */
[----:B------:R-:W-:Y:S01]  /*1ec20*/  ISETP.NE.AND P0, PT, R8, 0x1f, PT ;  /* 0x0000001f0800780c */ /* 0x000fe20003f05270 */
[----:B------:R-:W-:Y:S01]  /*1ec30*/  ULDC UR4, c[0x0][0xc10] ;  /* 0x0003040000047ab9 */ /* 0x000fe20000000800 */
[----:B------:R-:W-:-:S11]  /*1ec40*/  MOV R0, RZ ;  /* 0x000000ff00007202 */ /* 0x000fd60000000f00 */
        /* <DEDUP_REMOVED lines=9> */
[----:B------:R-:W-:Y:S02]  /*1ece0*/  LOP3.LUT R4, R4, 0xfffffffe, RZ, 0xc0, !PT ;  /* 0xfffffffe04047812 */ /* 0x000fe400078ec0ff */
[----:B------:R-:W-:-:S07]  /*1ecf0*/  MOV R16, RZ ;  /* 0x000000ff00107202 */ /* 0x000fce0000000f00 */
        /* <DEDUP_REMOVED lines=9> */
[----:B------:R-:W-:Y:S02]  /*1ed90*/  ISETP.GE.U32.AND P0, PT, R8, 0x4, PT ;  /* 0x000000040800780c */ /* 0x000fe40003f06070 */
[----:B------:R-:W-:-:S05]  /*1eda0*/  IADD3 R6, R5, R6, RZ ;  /* 0x0000000605067210 */ /* 0x000fca0007ffe0ff */
[----:B------:R-:W1:Y:S06]  /*1edb0*/  SHFL.UP PT, R7, R6, 0x4, RZ ;  /* 0x0480000006077989 */ /* 0x000e6c00000e00ff */
        /* <DEDUP_REMOVED lines=16> */
[----:B-1----:R-:W-:-:S05]  /*1eec0*/  IMAD R5, R5, UR4, RZ ;  /* 0x0000000405057c24 */ /* 0x002fca000f8e02ff */
[----:B0-----:R-:W-:Y:S02]  /*1eed0*/  ISETP.GT.AND P0, PT, R5, UR6, PT ;  /* 0x0000000605007c0c */ /* 0x001fe4000bf04270 */
[----:B------:R-:W-:-:S11]  /*1eee0*/  MOV R6, R5 ;  /* 0x0000000500067202 */ /* 0x000fd60000000f00 */
[----:B------:R-:W-:Y:S05]  /*1eef0*/  @P0 BRA `(.L_x_683) ;  /* 0x0000000000c40947 */ /* 0x000fea0003800000 */
[----:B------:R-:W-:Y:S01]  /*1ef00*/  IMAD.MOV.U32 R5, RZ, RZ, R6 ;  /* 0x000000ffff057224 */ /* 0x000fe200078e0006 */
[----:B------:R-:W-:Y:S01]  /*1ef10*/  MOV R19, RZ ;  /* 0x000000ff00137202 */ /* 0x000fe20000000f00 */
[----:B------:R-:W-:Y:S01]  /*1ef20*/  ULDC UR5, c[0x0][0xc14] ;  /* 0x0003050000057ab9 */ /* 0x000fe20000000800 */
[----:B------:R-:W-:Y:S01]  /*1ef30*/  ULDC UR7, c[0x0][0xc14] ;  /* 0x0003050000077ab9 */ /* 0x000fe20000000800 */
[----:B------:R-:W-:-:S05]  /*1ef40*/  ULDC UR4, c[0x0][0xc10] ;  /* 0x0003040000047ab9 */ /* 0x000fca0000000800 */
.L_x_687:
[----:B------:R-:W-:Y:S01]  /*1ef50*/  VIADD R0, R19, 0x1f ;  /* 0x0000001f13007836 */ /* 0x000fe20000000000 */
[----:B------:R-:W-:-:S04]  /*1ef60*/  MOV R19, UR7 ;  /* 0x0000000700137c02 */ /* 0x000fc80008000f00 */
        /* <DEDUP_REMOVED lines=15> */
.L_x_686:
[----:B------:R-:W-:Y:S05]  /*1f060*/  BSYNC B0 ;  /* 0x0000000000007941 */ /* 0x000fea0003800000 */
.L_x_685:
[----:B0----5:R-:W0:Y:S01]  /*1f070*/  SHFL.UP PT, R2, R0, 0x1, RZ ;  /* 0x0420000000027989 */ /* 0x021e2200000e00ff */
[C---:B------:R-:W-:Y:S02]  /*1f080*/  ISETP.NE.AND P0, PT, R8.reuse, RZ, PT ;  /* 0x000000ff0800720c */ /* 0x040fe40003f05270 */
[----:B------:R-:W-:Y:S02]  /*1f090*/  ISETP.GE.U32.AND P1, PT, R8, 0x2, PT ;  /* 0x000000020800780c */ /* 0x000fe40003f26070 */
        /* <DEDUP_REMOVED lines=8> */
[----:B0-----:R-:W-:Y:S02]  /*1f120*/  SEL R7, R6, RZ, P0 ;  /* 0x000000ff06077207 */ /* 0x001fe40000000000 */
[----:B------:R-:W-:Y:S02]  /*1f130*/  ISETP.GE.U32.AND P0, PT, R8, 0x10, PT ;  /* 0x000000100800780c */ /* 0x000fe40003f06070 */
[----:B------:R-:W-:-:S05]  /*1f140*/  IADD3 R7, R2, R7, RZ ;  /* 0x0000000702077210 */ /* 0x000fca0007ffe0ff */
[----:B------:R-:W0:Y:S02]  /*1f150*/  SHFL.UP PT, R6, R7, 0x8, RZ ;  /* 0x0500000007067989 */ /* 0x000e2400000e00ff */
[----:B0-----:R-:W-:-:S05]  /*1f160*/  SEL R6, R6, RZ, P1 ;  /* 0x000000ff06067207 */ /* 0x001fca0000800000 */
[----:B------:R-:W-:-:S05]  /*1f170*/  IMAD.IADD R6, R7, 0x1, R6 ;  /* 0x0000000107067824 */ /* 0x000fca00078e0206 */
[----:B------:R-:W0:Y:S02]  /*1f180*/  SHFL.UP PT, R8, R6, 0x10, RZ ;  /* 0x0600000006087989 */ /* 0x000e2400000e00ff */
[----:B0-----:R-:W-:-:S04]  /*1f190*/  SEL R9, R8, RZ, P0 ;  /* 0x000000ff08097207 */ /* 0x001fc80000000000 */
[----:B------:R-:W-:-:S05]  /*1f1a0*/  IADD3 R9, R6, R9, RZ ;  /* 0x0000000906097210 */ /* 0x000fca0007ffe0ff */
[----:B------:R-:W0:Y:S02]  /*1f1b0*/  SHFL.IDX PT, R3, R9, 0x1f, 0x1f ;  /* 0x03e01f0009037f89 */ /* 0x000e2400000e0000 */
[----:B0-----:R-:W-:-:S04]  /*1f1c0*/  IMAD R6, R3, UR4, RZ ;  /* 0x0000000403067c24 */ /* 0x001fc8000f8e02ff */
[----:B------:R-:W-:-:S05]  /*1f1d0*/  IMAD.IADD R5, R6, 0x1, R5 ;  /* 0x0000000106057824 */ /* 0x000fca00078e0205 */
[----:B------:R-:W-:-:S13]  /*1f1e0*/  ISETP.GT.AND P0, PT, R5, UR6, PT ;  /* 0x0000000605007c0c */ /* 0x000fda000bf04270 */
[----:B------:R-:W-:Y:S05]  /*1f1f0*/  @!P0 BRA `(.L_x_687) ;  /* 0xfffffffc00548947 */ /* 0x000fea000383ffff */
[----:B------:R-:W-:-:S07]  /*1f200*/  MOV R2, R9 ;  /* 0x0000000900027202 */ /* 0x000fce0000000f00 */
.L_x_683:
        /* <DEDUP_REMOVED lines=14> */
[----:B------:R-:W-:-:S05]  /*1f2f0*/  IADD3 R9, R5, -0x1, RZ ;  /* 0xffffffff05097810 */ /* 0x000fca0007ffe0ff */
[----:B------:R0:W1:Y:S02]  /*1f300*/  SHFL.IDX PT, R16, R2, R9, 0x1f ;  /* 0x00001f0902107589 */ /* 0x00006400000e0000 */
.L_x_688:
[----:B-1----:R-:W-:Y:S01]  /*1f310*/  IMAD R16, R16, UR4, R7 ;  /* 0x0000000410107c24 */ /* 0x002fe2000f8e0207 */
[----:B------:R-:W-:Y:S01]  /*1f320*/  IADD3 R19, R5, R19, RZ ;  /* 0x0000001305137210 */ /* 0x000fe20007ffe0ff */
[----:B------:R-:W-:Y:S02]  /*1f330*/  IMAD R7, R11, R6, RZ ;  /* 0x000000060b077224 */ /* 0x000fe400078e02ff */
[----:B0-----:R-:W-:Y:S01]  /*1f340*/  IMAD.MOV.U32 R2, RZ, RZ, RZ ;  /* 0x000000ffff027224 */ /* 0x001fe200078e00ff */
[----:B------:R-:W-:-:S03]  /*1f350*/  IADD3 R17, -R16, UR6, RZ ;  /* 0x0000000610117c10 */ /* 0x000fc6000fffe1ff */
[----:B------:R-:W-:Y:S01]  /*1f360*/  IMAD.HI.U32 R2, R3, R7, R2 ;  /* 0x0000000703027227 */ /* 0x000fe200078e0002 */
[----:B------:R-:W-:Y:S02]  /*1f370*/  IABS R7, R0 ;  /* 0x0000000000077213 */ /* 0x000fe40000000000 */
[----:B------:R-:W-:Y:S02]  /*1f380*/  IABS R3, R17 ;  /* 0x0000001100037213 */ /* 0x000fe40000000000 */
[----:B------:R-:W-:-:S03]  /*1f390*/  IADD3 R7, RZ, -R7, RZ ;  /* 0x80000007ff077210 */ /* 0x000fc60007ffe0ff */
[----:B------:R-:W-:-:S04]  /*1f3a0*/  IMAD.HI.U32 R2, R2, R3, RZ ;  /* 0x0000000302027227 */ /* 0x000fc800078e00ff */
[----:B------:R-:W-:-:S05]  /*1f3b0*/  IMAD R3, R2, R7, R3 ;  /* 0x0000000702037224 */ /* 0x000fca00078e0203 */
[----:B------:R-:W-:-:S13]  /*1f3c0*/  ISETP.GT.U32.AND P0, PT, R6, R3, PT ;  /* 0x000000030600720c */ /* 0x000fda0003f04070 */
[----:B------:R-:W-:Y:S01]  /*1f3d0*/  @!P0 IADD3 R3, R3, -R6, RZ ;  /* 0x8000000603038210 */ /* 0x000fe20007ffe0ff */
[----:B------:R-:W-:-:S03]  /*1f3e0*/  @!P0 VIADD R2, R2, 0x1 ;  /* 0x0000000102028836 */ /* 0x000fc60000000000 */
[----:B------:R-:W-:Y:S02]  /*1f3f0*/  ISETP.GE.U32.AND P0, PT, R3, R6, PT ;  /* 0x000000060300720c */ /* 0x000fe40003f06070 */
[----:B------:R-:W-:-:S11]  /*1f400*/  LOP3.LUT R3, R17, R0, RZ, 0x3c, !PT ;  /* 0x0000000011037212 */ /* 0x000fd600078e3cff */
[----:B------:R-:W-:Y:S01]  /*1f410*/  @P0 VIADD R2, R2, 0x1 ;  /* 0x0000000102020836 */ /* 0x000fe20000000000 */
[----:B------:R-:W-:-:S13]  /*1f420*/  ISETP.GE.AND P0, PT, R3, RZ, PT ;  /* 0x000000ff0300720c */ /* 0x000fda0003f06270 */
[----:B------:R-:W-:Y:S02]  /*1f430*/  @!P0 IADD3 R2, -R2, RZ, RZ ;  /* 0x000000ff02028210 */ /* 0x000fe40007ffe1ff */
[----:B------:R-:W-:-:S13]  /*1f440*/  ISETP.NE.AND P0, PT, R0, RZ, PT ;  /* 0x000000ff0000720c */ /* 0x000fda0003f05270 */
[----:B------:R-:W-:-:S05]  /*1f450*/  @!P0 LOP3.LUT R2, RZ, R0, RZ, 0x33, !PT ;  /* 0x00000000ff028212 */ /* 0x000fca00078e33ff */
[--C-:B------:R-:W-:Y:S02]  /*1f460*/  IMAD.MOV R3, RZ, RZ, -R2.reuse ;  /* 0x000000ffff037224 */ /* 0x100fe400078e0a02 */
[----:B------:R-:W-:Y:S02]  /*1f470*/  IMAD.MOV.U32 R18, RZ, RZ, R2 ;  /* 0x000000ffff127224 */ /* 0x000fe400078e0002 */
[----:B------:R-:W-:Y:S01]  /*1f480*/  IMAD R17, R0, R3, R17 ;  /* 0x0000000300117224 */ /* 0x000fe200078e0211 */
[----:B------:R-:W-:Y:S06]  /*1f490*/  BRA `(.L_x_689) ;  /* 0x00000000000c7947 */ /* 0x000fec0003800000 */
.L_x_684:
[----:B------:R-:W-:Y:S01]  /*1f4a0*/  MOV R17, RZ ;  /* 0x000000ff00117202 */ /* 0x000fe20000000f00 */
[----:B------:R-:W-:Y:S01]  /*1f4b0*/  IMAD.U32 R16, RZ, RZ, UR6 ;  /* 0x00000006ff107e24 */ /* 0x000fe2000f8e00ff */
[----:B------:R-:W-:-:S07]  /*1f4c0*/  MOV R18, RZ ;  /* 0x000000ff00127202 */ /* 0x000fce0000000f00 */
.L_x_689:
        /* <DEDUP_REMOVED lines=14> */
[----:B0-----:R-:W-:Y:S01]  /*1f5b0*/  MOV R0, 0x1 ;  /* 0x0000000100007802 */ /* 0x001fe20000000f00 */
[----:B------:R0:W-:Y:S01]  /*1f5c0*/  STL [R1], RZ ;  /* 0x000000ff01007387 */ /* 0x0001e20000100800 */
[----:B------:R-:W-:Y:S01]  /*1f5d0*/  ULDC.64 UR38, c[0x0][0x198] ;  /* 0x0000660000267ab9 */ /* 0x000fe20000000a00 */
[----:B------:R-:W-:Y:S02]  /*1f5e0*/  ULDC UR36, c[0x0][0xc] ;  /* 0x0000030000247ab9 */ /* 0x000fe40000000800 */
[----:B------:R0:W-:Y:S04]  /*1f5f0*/  STL [R1+0x8], R0 ;  /* 0x0000080001007387 */ /* 0x0001e80000100800 */
[----:B------:R0:W-:Y:S04]  /*1f600*/  STL [R1+0x10], RZ ;  /* 0x000010ff01007387 */ /* 0x0001e80000100800 */
[----:B------:R0:W-:Y:S04]  /*1f610*/  STL [R1+0x14], R0 ;  /* 0x0000140001007387 */ /* 0x0001e80000100800 */
[----:B------:R0:W-:Y:S02]  /*1f620*/  STL [R1+0x30], RZ ;  /* 0x000030ff01007387 */ /* 0x0001e40000100800 */
.L_x_775:
[----:B-12---:R-:W1:Y:S01]  /*1f630*/  LDC.64 R2, c[0x0][0xc60] ;  /* 0x00031800ff027b82 */ /* 0x006e620000000a00 */
[----:B------:R-:W-:Y:S01]  /*1f640*/  ULDC.64 UR4, c[0x0][0x208] ;  /* 0x0000820000047ab9 */ /* 0x000fe20000000a00 */
[----:B-1----:R-:W-:-:S05]  /*1f650*/  IMAD.WIDE R2, R19, 0x4, R2 ;  /* 0x0000000413027825 */ /* 0x002fca00078e0202 */
[----:B------:R-:W0:Y:S01]  /*1f660*/  LDG.E R11, desc[UR4][R2.64] ;  /* 0x00000004020b7981 */ /* 0x000e22000c1e1900 */
[----:B------:R-:W-:Y:S05]  /*1f670*/  YIELD ;  /* 0x0000000000007946 */ /* 0x000fea0003800000 */
[----:B------:R-:W-:Y:S01]  /*1f680*/  ULDC.64 UR4, c[0x0][0xa28] ;  /* 0x00028a0000047ab9 */ /* 0x000fe20000000a00 */
[----:B------:R-:W-:Y:S01]  /*1f690*/  IMAD.MOV.U32 R6, RZ, RZ, RZ ;  /* 0x000000ffff067224 */ /* 0x000fe200078e00ff */
[----:B------:R-:W-:Y:S01]  /*1f6a0*/  ISETP.NE.U32.AND P0, PT, RZ, UR4, PT ;  /* 0x00000004ff007c0c */ /* 0x000fe2000bf05070 */
[----:B------:R-:W-:Y:S01]  /*1f6b0*/  ULDC.64 UR8, c[0x0][0x208] ;  /* 0x0000820000087ab9 */ /* 0x000fe20000000a00 */
[----:B------:R-:W-:Y:S01]  /*1f6c0*/  MOV R4, RZ ;  /* 0x000000ff00047202 */ /* 0x000fe20000000f00 */
[----:B------:R-:W-:Y:S01]  /*1f6d0*/  ULDC.64 UR6, c[0x0][0xa10] ;  /* 0x0002840000067ab9 */ /* 0x000fe20000000a00 */
[----:B------:R-:W-:-:S02]  /*1f6e0*/  ISETP.NE.AND.EX P0, PT, RZ, UR5, PT, P0 ;  /* 0x00000005ff007c0c */ /* 0x000fc4000bf05300 */
[----:B0-----:R-:W-:Y:S01]  /*1f6f0*/  SHF.R.S32.HI R0, RZ, 0x1f, R11 ;  /* 0x0000001fff007819 */ /* 0x001fe2000001140b */
[----:B------:R-:W-:Y:S10]  /*1f700*/  STL [R1+0x20], R11 ;  /* 0x0000200b01007387 */ /* 0x000ff40000100800 */
[----:B------:R-:W-:-:S04]  /*1f710*/  @P0 LEA R2, P1, R11, UR4, 0x2 ;  /* 0x000000040b020c11 */ /* 0x000fc8000f8210ff */
        /* <DEDUP_REMOVED lines=9> */
[----:B------:R-:W-:Y:S02]  /*1f7b0*/  ISETP.NE.U32.AND P1, PT, RZ, UR4, PT ;  /* 0x00000004ff007c0c */ /* 0x000fe4000bf25070 */
[C---:B------:R-:W-:Y:S02]  /*1f7c0*/  SHF.L.U64.HI R0, R11.reuse, 0x2, R0 ;  /* 0x000000020b007819 */ /* 0x040fe40000010200 */
[----:B------:R-:W-:Y:S02]  /*1f7d0*/  ISETP.NE.AND.EX P1, PT, RZ, UR5, PT, P1 ;  /* 0x00000005ff007c0c */ /* 0x000fe4000bf25310 */
[----:B------:R-:W-:Y:S01]  /*1f7e0*/  MOV R10, RZ ;  /* 0x000000ff000a7202 */ /* 0x000fe20000000f00 */
[----:B--2---:R0:W-:Y:S02]  /*1f7f0*/  STL [R1+0x38], R4 ;  /* 0x0000380401007387 */ /* 0x0041e40000100800 */
[----:B0-----:R-:W-:-:S08]  /*1f800*/  IMAD.SHL.U32 R4, R11, 0x4, RZ ;  /* 0x000000040b047824 */ /* 0x001fd000078e00ff */
[----:B------:R-:W-:Y:S01]  /*1f810*/  @P1 IADD3 R8, P0, R4, UR4, RZ ;  /* 0x0000000404081c10 */ /* 0x000fe2000ff1e0ff */
[----:B------:R0:W-:Y:S03]  /*1f820*/  STL [R1+0x28], R4 ;  /* 0x0000280401007387 */ /* 0x0001e60000100800 */
[----:B------:R-:W-:Y:S01]  /*1f830*/  @P1 IADD3.X R9, R0, UR5, RZ, P0, !PT ;  /* 0x0000000500091c10 */ /* 0x000fe200087fe4ff */
[----:B------:R-:W-:Y:S01]  /*1f840*/  ULDC.64 UR4, c[0x0][0xa08] ;  /* 0x0002820000047ab9 */ /* 0x000fe20000000a00 */
[----:B------:R1:W-:Y:S01]  /*1f850*/  STL [R1+0x2c], R0 ;  /* 0x00002c0001007387 */ /* 0x0003e20000100800 */
[----:B------:R-:W-:Y:S02]  /*1f860*/  IADD3 R2, P0, R4, UR4, RZ ;  /* 0x0000000404027c10 */ /* 0x000fe4000ff1e0ff */
[----:B------:R-:W-:Y:S02]  /*1f870*/  ISETP.NE.U32.AND P2, PT, RZ, UR4, PT ;  /* 0x00000004ff007c0c */ /* 0x000fe4000bf45070 */
[----:B------:R-:W-:-:S02]  /*1f880*/  IADD3.X R3, R0, UR5, RZ, P0, !PT ;  /* 0x0000000500037c10 */ /* 0x000fc400087fe4ff */
[----:B------:R-:W-:Y:S01]  /*1f890*/  ISETP.NE.AND.EX P2, PT, RZ, UR5, PT, P2 ;  /* 0x00000005ff007c0c */ /* 0x000fe2000bf45320 */
[----:B------:R-:W-:Y:S01]  /*1f8a0*/  ULDC.64 UR4, c[0x0][0x3f8] ;  /* 0x0000fe0000047ab9 */ /* 0x000fe20000000a00 */
[----:B0-----:R-:W-:Y:S01]  /*1f8b0*/  IADD3 R4, P0, R4, UR6, RZ ;  /* 0x0000000604047c10 */ /* 0x001fe2000ff1e0ff */
[----:B------:R-:W-:-:S03]  /*1f8c0*/  UISETP.NE.U32.AND UP0, UPT, UR4, URZ, UPT ;  /* 0x0000003f0400728c */ /* 0x000fc6000bf05070 */
[----:B------:R-:W-:Y:S01]  /*1f8d0*/  ULDC UR4, c[0x0][0x404] ;  /* 0x0001010000047ab9 */ /* 0x000fe20000000800 */
[----:B------:R-:W-:Y:S01]  /*1f8e0*/  UISETP.NE.AND.EX UP0, UPT, UR5, URZ, UPT, UP0 ;  /* 0x0000003f0500728c */ /* 0x000fe2000bf05300 */
[----:B------:R-:W-:Y:S02]  /*1f8f0*/  IADD3.X R5, R0, UR7, RZ, P0, !PT ;  /* 0x0000000700057c10 */ /* 0x000fe400087fe4ff */
[----:B------:R-:W-:Y:S01]  /*1f900*/  ULDC UR5, c[0x0][0x2e0] ;  /* 0x0000b80000057ab9 */ /* 0x000fe20000000800 */
[----:B------:R-:W-:Y:S02]  /*1f910*/  USEL UR4, UR4, 0x1, UP0 ;  /* 0x0000000104047887 */ /* 0x000fe40008000000 */
[----:B------:R0:W5:Y:S02]  /*1f920*/  @P2 LDG.E R10, desc[UR8][R2.64] ;  /* 0x00000008020a2981 */ /* 0x000164000c1e1900 */
[----:B------:R-:W-:Y:S01]  /*1f930*/  UIMAD UR4, UR4, UR5, URZ ;  /* 0x00000005040472a4 */ /* 0x000fe2000f8e023f */
[----:B------:R-:W-:-:S05]  /*1f940*/  ISETP.NE.U32.AND P0, PT, RZ, UR6, PT ;  /* 0x00000006ff007c0c */ /* 0x000fca000bf05070 */
[----:B------:R-:W-:Y:S01]  /*1f950*/  IMAD.U32 R7, RZ, RZ, UR4 ;  /* 0x00000004ff077e24 */ /* 0x000fe2000f8e00ff */
[----:B------:R-:W-:Y:S01]  /*1f960*/  ULDC UR4, c[0x0][0x338] ;  /* 0x0000ce0000047ab9 */ /* 0x000fe20000000800 */
[----:B------:R-:W-:Y:S02]  /*1f970*/  ISETP.NE.AND.EX P0, PT, RZ, UR7, PT, P0 ;  /* 0x00000007ff007c0c */ /* 0x000fe4000bf05300 */
[----:B-1----:R-:W-:Y:S02]  /*1f980*/  MOV R0, UR4 ;  /* 0x0000000400007c02 */ /* 0x002fe40008000f00 */
[----:B------:R0:W5:Y:S01]  /*1f990*/  @P1 LDG.E R7, desc[UR8][R8.64] ;  /* 0x0000000808071981 */ /* 0x000162000c1e1900 */
[----:B------:R-:W-:Y:S08]  /*1f9a0*/  @P1 BRA `(.L_x_691) ;  /* 0x0000000000141947 */ /* 0x000ff00003800000 */
[----:B------:R-:W-:Y:S05]  /*1f9b0*/  @!P2 BRA `(.L_x_691) ;  /* 0x000000000010a947 */ /* 0x000fea0003800000 */
[----:B------:R-:W-:Y:S02]  /*1f9c0*/  ULDC.64 UR4, c[0x0][0x208] ;  /* 0x0000820000047ab9 */ /* 0x000fe40000000a00 */
[----:B-----5:R-:W2:Y:S04]  /*1f9d0*/  LDG.E R7, desc[UR4][R2.64] ;  /* 0x0000000402077981 */ /* 0x020ea8000c1e1900 */
[----:B0-----:R-:W2:Y:S02]  /*1f9e0*/  LDG.E R2, desc[UR4][R2.64+0x4] ;  /* 0x0000040402027981 */ /* 0x001ea4000c1e1900 */
[----:B--2---:R-:W-:-:S07]  /*1f9f0*/  IMAD.IADD R7, R2, 0x1, -R7 ;  /* 0x0000000102077824 */ /* 0x004fce00078e0a07 */
.L_x_691:
[----:B------:R-:W-:Y:S02]  /*1fa00*/  ULDC.64 UR4, c[0x0][0x208] ;  /* 0x0000820000047ab9 */ /* 0x000fe40000000a00 */
[----:B0-----:R-:W2:Y:S04]  /*1fa10*/  @P0 LDG.E R2, desc[UR4][R4.64] ;  /* 0x0000000404020981 */ /* 0x001ea8000c1e1900 */
[----:B------:R-:W2:Y:S01]  /*1fa20*/  @P0 LDG.E R3, desc[UR4][R4.64+0x4] ;  /* 0x0000040404030981 */ /* 0x000ea2000c1e1900 */
[----:B-----5:R-:W-:Y:S01]  /*1fa30*/  IMAD.IADD R7, R7, 0x1, -R6 ;  /* 0x0000000107077824 */ /* 0x020fe200078e0a06 */
[----:B------:R-:W-:Y:S01]  /*1fa40*/  BSSY B0, `(.L_x_692) ;  /* 0x0000108000007945 */ /* 0x000fe20003800000 */
[----:B------:R-:W-:Y:S02]  /*1fa50*/  PLOP3.LUT P2, PT, PT, PT, PT, 0x80, 0x0 ;  /* 0x000000000000781c */ /* 0x000fe40003f4f070 */
[----:B--2---:R-:W-:-:S04]  /*1fa60*/  @P0 IADD3 R0, -R2, R3, RZ ;  /* 0x0000000302000210 */ /* 0x004fc80007ffe1ff */
[----:B------:R-:W-:-:S05]  /*1fa70*/  IADD3 R8, R7, R0, RZ ;  /* 0x0000000007087210 */ /* 0x000fca0007ffe0ff */
[----:B------:R-:W-:Y:S01]  /*1fa80*/  VIADD R2, R8, 0x4f ;  /* 0x0000004f08027836 */ /* 0x000fe20000000000 */
[----:B------:R0:W-:Y:S03]  /*1fa90*/  STL [R1+0x34], R8 ;  /* 0x0000340801007387 */ /* 0x0001e60000100800 */
[----:B------:R-:W-:-:S05]  /*1faa0*/  IMAD.HI R2, R2, 0x66666667, RZ ;  /* 0x6666666702027827 */ /* 0x000fca00078e02ff */
[----:B------:R-:W-:-:S04]  /*1fab0*/  SHF.R.U32.HI R3, RZ, 0x1f, R2 ;  /* 0x0000001fff037819 */ /* 0x000fc80000011602 */
[----:B0-----:R-:W-:-:S05]  /*1fac0*/  LEA.HI.SX32 R8, R2, R3, 0x1b ;  /* 0x0000000302087211 */ /* 0x001fca00078fdaff */
[----:B------:R-:W-:Y:S01]  /*1fad0*/  IMAD R2, R8, 0x50, -R7 ;  /* 0x0000005008027824 */ /* 0x000fe200078e0a07 */
[----:B------:R-:W-:Y:S01]  /*1fae0*/  IADD3 R7, -R7, RZ, RZ ;  /* 0x000000ff07077210 */ /* 0x000fe20007ffe1ff */
[----:B------:R0:W-:Y:S03]  /*1faf0*/  STL [R1+0x24], R8 ;  /* 0x0000240801007387 */ /* 0x0001e60000100800 */
[----:B------:R-:W-:Y:S02]  /*1fb00*/  VIMNMX R0, R2, R0, PT ;  /* 0x0000000002007248 */ /* 0x000fe40003fe0100 */
[----:B------:R-:W-:-:S04]  /*1fb10*/  VIMNMX R2, RZ, R7, !PT ;  /* 0x00000007ff027248 */ /* 0x000fc80007fe0100 */
[----:B------:R-:W-:Y:S01]  /*1fb20*/  ISETP.GT.AND P1, PT, R0, R2, PT ;  /* 0x000000020000720c */ /* 0x000fe20003f24270 */
[----:B0-----:R-:W-:-:S12]  /*1fb30*/  IMAD.WIDE.U32 R8, R2, -0x33333333, RZ ;  /* 0xcccccccd02087825 */ /* 0x001fd800078e00ff */
[----:B------:R-:W-:Y:S01]  /*1fb40*/  @P1 VIADD R3, R0, 0x4f ;  /* 0x0000004f00031836 */ /* 0x000fe20000000000 */
[----:B------:R-:W-:-:S03]  /*1fb50*/  SHF.R.U32.HI R0, RZ, 0x6, R9 ;  /* 0x00000006ff007819 */ /* 0x000fc60000011609 */
[----:B------:R-:W-:Y:S01]  /*1fb60*/  @P1 IMAD.HI R3, R3, 0x66666667, RZ ;  /* 0x6666666703031827 */ /* 0x000fe200078e02ff */
[----:B------:R-:W-:-:S04]  /*1fb70*/  MOV R2, R0 ;  /* 0x0000000000027202 */ /* 0x000fc80000000f00 */
[----:B------:R-:W-:-:S04]  /*1fb80*/  @P1 SHF.R.U32.HI R7, RZ, 0x1f, R3 ;  /* 0x0000001fff071819 */ /* 0x000fc80000011603 */
[----:B------:R-:W-:Y:S01]  /*1fb90*/  @P1 LEA.HI.SX32 R2, R3, R7, 0x1b ;  /* 0x0000000703021211 */ /* 0x000fe200078fdaff */
[----:B------:R-:W-:Y:S01]  /*1fba0*/  IMAD.MOV.U32 R7, RZ, RZ, RZ ;  /* 0x000000ffff077224 */ /* 0x000fe200078e00ff */
[----:B------:R-:W-:-:S05]  /*1fbb0*/  IADD3 R3, R10, R6, RZ ;  /* 0x000000060a037210 */ /* 0x000fca0007ffe0ff */
[----:B------:R0:W-:Y:S01]  /*1fbc0*/  STL [R1+0x4], R3 ;  /* 0x0000040301007387 */ /* 0x0001e20000100800 */
[----:B------:R-:W-:-:S03]  /*1fbd0*/  ISETP.GT.AND P1, PT, R2, R0, PT ;  /* 0x000000000200720c */ /* 0x000fc60003f24270 */
[----:B------:R0:W5:Y:S10]  /*1fbe0*/  @P0 LDG.E R7, desc[UR4][R4.64] ;  /* 0x0000000404070981 */ /* 0x000174000c1e1900 */
[----:B0-----:R-:W-:Y:S05]  /*1fbf0*/  @!P1 BRA `(.L_x_693) ;  /* 0x0000000c00b09947 */ /* 0x001fea0003800000 */
[----:B------:R-:W0:Y:S01]  /*1fc00*/  LDC R3, c[0x0][0x428] ;  /* 0x00010a00ff037b82 */ /* 0x000e220000000800 */
[----:B------:R-:W-:Y:S01]  /*1fc10*/  UMOV UR4, 0xffffffff ;  /* 0xffffffff00047882 */ /* 0x000fe20000000000 */
[----:B0-----:R-:W-:Y:S01]  /*1fc20*/  ISETP.NE.AND P1, PT, R3, 0x1, PT ;  /* 0x000000010300780c */ /* 0x001fe20003f25270 */
[----:B------:R-:W-:-:S12]  /*1fc30*/  IMAD.MOV.U32 R3, RZ, RZ, R18 ;  /* 0x000000ffff037224 */ /* 0x000fd800078e0012 */
[----:B------:R-:W0:Y:S08]  /*1fc40*/  @P1 LDC R4, c[0x0][0x42c] ;  /* 0x00010b00ff041b82 */ /* 0x000e300000000800 */
[----:B------:R-:W1:Y:S01]  /*1fc50*/  @P1 LDC R5, c[0x0][0x430] ;  /* 0x00010c00ff051b82 */ /* 0x000e620000000800 */
[----:B0-----:R-:W-:-:S05]  /*1fc60*/  @P1 IMAD.HI.U32 R4, R18, R4, RZ ;  /* 0x0000000412041227 */ /* 0x001fca00078e00ff */
[----:B-1----:R-:W-:Y:S02]  /*1fc70*/  @P1 SHF.R.U32.HI R3, RZ, R5, R4 ;  /* 0x00000005ff031219 */ /* 0x002fe40000011604 */
[----:B------:R-:W-:Y:S01]  /*1fc80*/  SEL R4, R11, RZ, !P0 ;  /* 0x000000ff0b047207 */ /* 0x000fe20004000000 */
[----:B------:R-:W-:Y:S06]  /*1fc90*/  BRA.DIV UR4, `(.L_x_694) ;  /* 0x0000005a04947947 */ /* 0x000fec000b800000 */
.L_x_818:
[----:B------:R-:W-:-:S03]  /*1fca0*/  UMOV UR4, 0xffffffff ;  /* 0xffffffff00047882 */ /* 0x000fc60000000000 */
[----:B------:R-:W-:Y:S05]  /*1fcb0*/  BRA.DIV UR4, `(.L_x_695) ;  /* 0x0000005a04c07947 */ /* 0x000fea000b800000 */
[----:B------:R-:W-:-:S13]  /*1fcc0*/  ELECT P6, URZ, PT ;  /* 0x00000000003f782f */ /* 0x000fda00038c0000 */
.L_x_821:
[----:B------:R-:W2:Y:S01]  /*1fcd0*/  LDL R5, [R1+0x30] ;  /* 0x0000300001057983 */ /* 0x000ea20000100800 */
[----:B------:R-:W-:Y:S01]  /*1fce0*/  BSSY B1, `(.L_x_696) ;  /* 0x000000b000017945 */ /* 0x000fe20003800000 */
[----:B------:R-:W0:Y:S01]  /*1fcf0*/  S2R R9, SR_CgaCtaId ;  /* 0x0000000000097919 */ /* 0x000e220000008800 */
[----:B--2---:R-:W-:-:S04]  /*1fd00*/  IADD3 R5, R5, 0x1, RZ ;  /* 0x0000000105057810 */ /* 0x004fc80007ffe0ff */
[----:B------:R-:W-:-:S04]  /*1fd10*/  LEA.HI R6, R5, R5, RZ, 0x1 ;  /* 0x0000000505067211 */ /* 0x000fc800078f08ff */
[----:B------:R-:W-:-:S05]  /*1fd20*/  LOP3.LUT R6, R6, 0xfffffffe, RZ, 0xc0, !PT ;  /* 0xfffffffe06067812 */ /* 0x000fca00078ec0ff */
[----:B------:R-:W-:Y:S01]  /*1fd30*/  IMAD.IADD R5, R5, 0x1, -R6 ;  /* 0x0000000105057824 */ /* 0x000fe200078e0a06 */
[----:B------:R-:W-:-:S04]  /*1fd40*/  MOV R6, 0x400 ;  /* 0x0000040000067802 */ /* 0x000fc80000000f00 */
[----:B0-----:R-:W-:Y:S02]  /*1fd50*/  LEA R9, R9, R6, 0x18 ;  /* 0x0000000609097211 */ /* 0x001fe400078ec0ff */
[----:B------:R-:W-:-:S04]  /*1fd60*/  SHF.L.U32 R5, R5, 0x1f, RZ ;  /* 0x0000001f05057819 */ /* 0x000fc800000006ff */
[----:B------:R-:W0:Y:S02]  /*1fd70*/  SYNCS.PHASECHK.TRANS64.TRYWAIT P0, [R9+URZ+0x38820], R5 ;  /* 0x03882005090075a7 */ /* 0x000e24000800017f */
[----:B0-----:R-:W-:Y:S05]  /*1fd80*/  @!P0 BRA `(.L_x_697) ;  /* 0x0000005800ac8947 */ /* 0x001fea0003800000 */
.L_x_822:
[----:B------:R-:W-:Y:S05]  /*1fd90*/  BSYNC B1 ;  /* 0x0000000000017941 */ /* 0x000fea0003800000 */
.L_x_696:
[----:B------:R-:W-:Y:S04]  /*1fda0*/  BSSY B1, `(.L_x_698) ;  /* 0x000005a000017945 */ /* 0x000fe80003800000 */
[----:B------:R-:W-:Y:S05]  /*1fdb0*/  @!P6 BRA `(.L_x_699) ;  /* 0x000000040060e947 */ /* 0x000fea0003800000 */
[----:B------:R-:W0:Y:S04]  /*1fdc0*/  LDL R8, [R1+0x10] ;  /* 0x0000100001087983 */ /* 0x000e280000100800 */
[----:B------:R-:W2:Y:S01]  /*1fdd0*/  LDL R6, [R1+0x14] ;  /* 0x0000140001067983 */ /* 0x000ea20000100800 */
[----:B0-----:R-:W-:Y:S02]  /*1fde0*/  LEA R5, R8, R9, 0x3 ;  /* 0x0000000908057211 */ /* 0x001fe400078e18ff */
[----:B--2---:R-:W-:-:S04]  /*1fdf0*/  SHF.L.U32 R10, R6, 0x1f, RZ ;  /* 0x0000001f060a7819 */ /* 0x004fc800000006ff */
[----:B------:R-:W0:Y:S02]  /*1fe00*/  SYNCS.PHASECHK.TRANS64.TRYWAIT P0, [R5+URZ+0x388a0], R10 ;  /* 0x0388a00a050075a7 */ /* 0x000e24000800017f */
[----:B0-----:R-:W-:Y:S05]  /*1fe10*/  @!P0 BRA `(.L_x_700) ;  /* 0x00000058009c8947 */ /* 0x001fea0003800000 */
.L_x_823:
[----:B------:R-:W1:Y:S02]  /*1fe20*/  S2R R6, SR_TID.X ;  /* 0x0000000000067919 */ /* 0x000e640000002100 */
[----:B-1----:R-:W-:-:S04]  /*1fe30*/  LOP3.LUT R6, R6, 0x7f, RZ, 0xc0, !PT ;  /* 0x0000007f06067812 */ /* 0x002fc800078ec0ff */
[----:B------:R-:W-:-:S13]  /*1fe40*/  ISETP.NE.AND P1, PT, R6, RZ, PT ;  /* 0x000000ff0600720c */ /* 0x000fda0003f25270 */
        /* <DEDUP_REMOVED lines=8> */
.L_x_701:
[----:B-1----:R-:W2:Y:S01]  /*1fed0*/  LDL R6, [R1+0x10] ;  /* 0x0000100001067983 */ /* 0x002ea20000100800 */
[----:B------:R-:W-:Y:S01]  /*1fee0*/  R2UR UR9, R5 ;  /* 0x00000000050972ca */ /* 0x000fe200000e0000 */
[----:B-----5:R-:W-:Y:S01]  /*1fef0*/  IMAD R8, R2, 0x50, R7 ;  /* 0x0000005002087824 */ /* 0x020fe200078e0207 */
[----:B------:R-:W-:Y:S01]  /*1ff00*/  UIADD3 UR4, UP0, UR38, 0x570, URZ ;  /* 0x0000057026047890 */ /* 0x000fe2000ff1e03f */
[----:B------:R-:W-:Y:S01]  /*1ff10*/  R2UR UR12, R3 ;  /* 0x00000000030c72ca */ /* 0x000fe200000e0000 */
[----:B------:R-:W-:Y:S01]  /*1ff20*/  UMOV UR10, URZ ;  /* 0x0000003f000a7c82 */ /* 0x000fe20008000000 */
[----:B------:R-:W-:Y:S01]  /*1ff30*/  R2UR UR13, R4 ;  /* 0x00000000040d72ca */ /* 0x000fe200000e0000 */
[----:B------:R-:W-:Y:S01]  /*1ff40*/  UIADD3.X UR5, URZ, UR39, URZ, UP0, !UPT ;  /* 0x000000273f057290 */ /* 0x000fe200087fe43f */
[----:B------:R-:W-:Y:S01]  /*1ff50*/  IADD3 R8, R8, -0x50, RZ ;  /* 0xffffffb008087810 */ /* 0x000fe20007ffe0ff */
[----:B------:R-:W-:Y:S01]  /*1ff60*/  UMOV UR6, 0x0 ;  /* 0x0000000000067882 */ /* 0x000fe20000000000 */
[----:B------:R-:W-:Y:S01]  /*1ff70*/  UMOV UR7, 0x12f00000 ;  /* 0x12f0000000077882 */ /* 0x000fe20000000000 */
[----:B------:R-:W-:Y:S01]  /*1ff80*/  UMOV UR17, 0x40 ;  /* 0x0000004000117882 */ /* 0x000fe20000000000 */
[----:B------:R-:W-:-:S02]  /*1ff90*/  R2UR UR11, R8 ;  /* 0x00000000080b72ca */ /* 0x000fc400000e0000 */
[----:B------:R-:W-:Y:S01]  /*1ffa0*/  UIADD3 UR9, UR9, 0x38890, URZ ;  /* 0x0003889009097890 */ /* 0x000fe2000fffe03f */
[----:B--2---:R-:W-:-:S05]  /*1ffb0*/  IMAD R6, R6, 0xa000, R9 ;  /* 0x0000a00006067824 */ /* 0x004fca00078e0209 */
[----:B------:R-:W-:-:S13]  /*1ffc0*/  R2UR UR16, R6 ;  /* 0x00000000061072ca */ /* 0x000fda00000e0000 */
[----:B------:R-:W-:Y:S02]  /*1ffd0*/  UIADD3 UR8, UR16, 0x24400, URZ ;  /* 0x0002440010087890 */ /* 0x000fe4000fffe03f */
        /* <DEDUP_REMOVED lines=14> */
[----:B------:R1:W-:Y:S01]  /*200c0*/  UTMALDG.4D [UR8], [UR4], desc[UR6] ;  /* 0x00000608040075b4 */ /* 0x0003e20008019000 */
[----:B------:R-:W2:Y:S02]  /*200d0*/  SYNCS.PHASECHK.TRANS64.TRYWAIT P0, [R5+URZ+0x388c0], R10 ;  /* 0x0388c00a050075a7 */ /* 0x000ea4000800017f */
[----:B-12---:R-:W-:Y:S05]  /*200e0*/  @!P0 BRA `(.L_x_702) ;  /* 0x0000005400fc8947 */ /* 0x006fea0003800000 */
.L_x_824:
[----:B------:R-:W-:Y:S05]  /*200f0*/  @P1 BRA `(.L_x_703) ;  /* 0x00000000001c1947 */ /* 0x000fea0003800000 */
[----:B------:R-:W2:Y:S01]  /*20100*/  S2R R11, SR_TID.X ;  /* 0x00000000000b7919 */ /* 0x000ea20000002100 */
[----:B01----:R-:W-:-:S04]  /*20110*/  IMAD.MOV.U32 R10, RZ, RZ, 0xa000 ;  /* 0x0000a000ff0a7424 */ /* 0x003fc800078e00ff */
[----:B------:R3:W-:Y:S01]  /*20120*/  SYNCS.ARRIVE.TRANS64 RZ, [R5+URZ+0x388b0], R10 ;  /* 0x0388b00a05ff79a7 */ /* 0x0007e2000800003f */
[----:B--2---:R-:W-:-:S04]  /*20130*/  LOP3.LUT R11, R11, 0x1f, RZ, 0xc0, !PT ;  /* 0x0000001f0b0b7812 */ /* 0x004fc800078ec0ff */
[----:B------:R-:W-:-:S13]  /*20140*/  ISETP.NE.AND P0, PT, R11, RZ, PT ;  /* 0x000000ff0b00720c */ /* 0x000fda0003f05270 */
[----:B---3--:R-:W-:Y:S05]  /*20150*/  @!P0 BRA `(.L_x_703) ;  /* 0x0000000000048947 */ /* 0x008fea0003800000 */
[----:B------:R-:W-:Y:S01]  /*20160*/  BPT.TRAP 0x1 ;  /* 0x000000040000795c */ /* 0x000fe20000300000 */
.L_x_703:
[----:B------:R-:W-:Y:S01]  /*20170*/  R2UR UR16, R6 ;  /* 0x00000000061072ca */ /* 0x000fe200000e0000 */
[----:B------:R-:W-:Y:S01]  /*20180*/  UIADD3 UR4, UP0, UR38, 0x670, URZ ;  /* 0x0000067026047890 */ /* 0x000fe2000ff1e03f */
[----:B------:R-:W-:Y:S01]  /*20190*/  R2UR UR9, R5 ;  /* 0x00000000050972ca */ /* 0x000fe200000e0000 */
[----:B------:R-:W-:Y:S01]  /*201a0*/  UMOV UR10, URZ ;  /* 0x0000003f000a7c82 */ /* 0x000fe20008000000 */
[----:B------:R-:W-:Y:S01]  /*201b0*/  R2UR UR11, R8 ;  /* 0x00000000080b72ca */ /* 0x000fe200000e0000 */
[----:B------:R-:W-:Y:S01]  /*201c0*/  UIADD3.X UR5, URZ, UR39, URZ, UP0, !UPT ;  /* 0x000000273f057290 */ /* 0x000fe200087fe43f */
[----:B------:R-:W-:Y:S01]  /*201d0*/  R2UR UR12, R3 ;  /* 0x00000000030c72ca */ /* 0x000fe200000e0000 */
[----:B------:R-:W-:Y:S01]  /*201e0*/  UMOV UR6, 0x0 ;  /* 0x0000000000067882 */ /* 0x000fe20000000000 */
[----:B------:R-:W-:Y:S01]  /*201f0*/  R2UR UR13, R4 ;  /* 0x00000000040d72ca */ /* 0x000fe200000e0000 */
[----:B------:R-:W-:Y:S01]  /*20200*/  UMOV UR7, 0x12f00000 ;  /* 0x12f0000000077882 */ /* 0x000fe20000000000 */
[----:B------:R-:W-:-:S03]  /*20210*/  UMOV UR17, 0x40 ;  /* 0x0000004000117882 */ /* 0x000fc60000000000 */
[----:B------:R-:W-:Y:S02]  /*20220*/  UIADD3 UR8, UR16, 0x400, URZ ;  /* 0x0000040010087890 */ /* 0x000fe4000fffe03f */
[----:B------:R-:W-:Y:S02]  /*20230*/  UIADD3 UR9, UR9, 0x388b0, URZ ;  /* 0x000388b009097890 */ /* 0x000fe4000fffe03f */
[----:B------:R-:W-:Y:S02]  /*20240*/  UIADD3 UR14, UR16, 0x2c00, URZ ;  /* 0x00002c00100e7890 */ /* 0x000fe4000fffe03f */
[----:B------:R-:W-:Y:S02]  /*20250*/  UIADD3 UR15, UR16, 0x5400, URZ ;  /* 0x00005400100f7890 */ /* 0x000fe4000fffe03f */
[----:B------:R-:W-:-:S03]  /*20260*/  UIADD3 UR16, UR16, 0x7c00, URZ ;  /* 0x00007c0010107890 */ /* 0x000fc6000fffe03f */
        /* <DEDUP_REMOVED lines=13> */
.L_x_699:
[----:B------:R-:W-:Y:S05]  /*20340*/  BSYNC B1 ;  /* 0x0000000000017941 */ /* 0x000fea0003800000 */
.L_x_698:
[----:B01----:R-:W2:Y:S04]  /*20350*/  LDL.LU R5, [R1+0x10] ;  /* 0x0000100001057983 */ /* 0x003ea80000300800 */
[----:B------:R-:W3:Y:S01]  /*20360*/  LDL.LU R8, [R1+0x14] ;  /* 0x0000140001087983 */ /* 0x000ee20000300800 */
[----:B------:R-:W-:Y:S02]  /*20370*/  PLOP3.LUT P2, PT, PT, PT, PT, 0x8, 0x0 ;  /* 0x000000000000781c */ /* 0x000fe40003f4e170 */
[----:B--2---:R-:W-:-:S04]  /*20380*/  IADD3 R5, R5, 0x1, RZ ;  /* 0x0000000105057810 */ /* 0x004fc80007ffe0ff */
[----:B------:R-:W-:-:S04]  /*20390*/  ISETP.NE.AND P0, PT, R5, 0x2, PT ;  /* 0x000000020500780c */ /* 0x000fc80003f05270 */
[----:B------:R-:W-:Y:S02]  /*203a0*/  SEL R6, RZ, 0x1, P0 ;  /* 0x00000001ff067807 */ /* 0x000fe40000000000 */
[----:B------:R-:W-:Y:S01]  /*203b0*/  SEL R10, R5, RZ, P0 ;  /* 0x000000ff050a7207 */ /* 0x000fe20000000000 */
[----:B------:R-:W-:Y:S01]  /*203c0*/  VIADD R5, R2, 0xfffffffe ;  /* 0xfffffffe02057836 */ /* 0x000fe20000000000 */
[----:B---3--:R-:W-:-:S03]  /*203d0*/  LOP3.LUT R8, R8, R6, RZ, 0x3c, !PT ;  /* 0x0000000608087212 */ /* 0x008fc600078e3cff */
[----:B------:R0:W-:Y:S01]  /*203e0*/  STL [R1+0x10], R10 ;  /* 0x0000100a01007387 */ /* 0x0001e20000100800 */
[----:B------:R-:W-:-:S03]  /*203f0*/  ISETP.GE.AND P0, PT, R5, R0, PT ;  /* 0x000000000500720c */ /* 0x000fc60003f06270 */
[----:B------:R0:W-:Y:S10]  /*20400*/  STL [R1+0x14], R8 ;  /* 0x0000140801007387 */ /* 0x0001f40000100800 */
[----:B0-----:R-:W-:Y:S05]  /*20410*/  @!P0 BRA `(.L_x_693) ;  /* 0x0000000400a88947 */ /* 0x001fea0003800000 */
[C---:B-----5:R-:W-:Y:S01]  /*20420*/  IMAD R5, R2.reuse, 0x50, R7 ;  /* 0x0000005002057824 */ /* 0x060fe200078e0207 */
[----:B------:R-:W-:-:S03]  /*20430*/  IADD3 R2, R2, -0x1, RZ ;  /* 0xffffffff02027810 */ /* 0x000fc60007ffe0ff */
[----:B------:R-:W-:-:S07]  /*20440*/  VIADD R5, R5, 0xffffff60 ;  /* 0xffffff6005057836 */ /* 0x000fce0000000000 */
.L_x_710:
[----:B------:R-:W-:Y:S05]  /*20450*/  YIELD ;  /* 0x0000000000007946 */ /* 0x000fea0003800000 */
[----:B------:R-:W-:Y:S04]  /*20460*/  BSSY B1, `(.L_x_704) ;  /* 0x0000058000017945 */ /* 0x000fe80003800000 */
[----:B0-----:R-:W-:Y:S05]  /*20470*/  @!P6 BRA `(.L_x_705) ;  /* 0x000000040058e947 */ /* 0x001fea0003800000 */
[----:B------:R-:W2:Y:S04]  /*20480*/  LDL R6, [R1+0x10] ;  /* 0x0000100001067983 */ /* 0x000ea80000100800 */
[----:B------:R-:W3:Y:S01]  /*20490*/  LDL R7, [R1+0x14] ;  /* 0x0000140001077983 */ /* 0x000ee20000100800 */
[----:B--2---:R-:W-:Y:S02]  /*204a0*/  LEA R6, R6, R9, 0x3 ;  /* 0x0000000906067211 */ /* 0x004fe400078e18ff */
[----:B---3--:R-:W-:-:S04]  /*204b0*/  SHF.L.U32 R7, R7, 0x1f, RZ ;  /* 0x0000001f07077819 */ /* 0x008fc800000006ff */
[----:B------:R-:W0:Y:S02]  /*204c0*/  SYNCS.PHASECHK.TRANS64.TRYWAIT P0, [R6+URZ+0x388a0], R7 ;  /* 0x0388a007060075a7 */ /* 0x000e24000800017f */
[----:B0-----:R-:W-:Y:S05]  /*204d0*/  @!P0 BRA `(.L_x_706) ;  /* 0x0000005400148947 */ /* 0x001fea0003800000 */
.L_x_825:
        /* <DEDUP_REMOVED lines=11> */
.L_x_707:
[----:B-1----:R-:W2:Y:S01]  /*20590*/  LDL R8, [R1+0x10] ;  /* 0x0000100001087983 */ /* 0x002ea20000100800 */
        /* <DEDUP_REMOVED lines=8> */
[----:B------:R-:W-:Y:S01]  /*20620*/  UMOV UR7, 0x12f00000 ;  /* 0x12f0000000077882 */ /* 0x000fe20000000000 */
[----:B------:R-:W-:-:S04]  /*20630*/  UMOV UR17, 0x40 ;  /* 0x0000004000117882 */ /* 0x000fc80000000000 */
        /* <DEDUP_REMOVED lines=21> */
.L_x_826:
[----:B------:R-:W-:Y:S05]  /*20790*/  @P0 BRA `(.L_x_709) ;  /* 0x00000000001c0947 */ /* 0x000fea0003800000 */
[----:B------:R-:W2:Y:S01]  /*207a0*/  S2R R10, SR_TID.X ;  /* 0x00000000000a7919 */ /* 0x000ea20000002100 */
[----:B01----:R-:W-:-:S04]  /*207b0*/  MOV R7, 0xa000 ;  /* 0x0000a00000077802 */ /* 0x003fc80000000f00 */
[----:B------:R3:W-:Y:S01]  /*207c0*/  SYNCS.ARRIVE.TRANS64 RZ, [R6+URZ+0x388b0], R7 ;  /* 0x0388b00706ff79a7 */ /* 0x0007e2000800003f */
[----:B--2---:R-:W-:-:S04]  /*207d0*/  LOP3.LUT R10, R10, 0x1f, RZ, 0xc0, !PT ;  /* 0x0000001f0a0a7812 */ /* 0x004fc800078ec0ff */
[----:B------:R-:W-:-:S13]  /*207e0*/  ISETP.NE.AND P1, PT, R10, RZ, PT ;  /* 0x000000ff0a00720c */ /* 0x000fda0003f25270 */
[----:B---3--:R-:W-:Y:S05]  /*207f0*/  @!P1 BRA `(.L_x_709) ;  /* 0x0000000000049947 */ /* 0x008fea0003800000 */
[----:B------:R-:W-:Y:S01]  /*20800*/  BPT.TRAP 0x1 ;  /* 0x000000040000795c */ /* 0x000fe20000300000 */
.L_x_709:
        /* <DEDUP_REMOVED lines=29> */
.L_x_705:
[----:B------:R-:W-:Y:S05]  /*209e0*/  BSYNC B1 ;  /* 0x0000000000017941 */ /* 0x000fea0003800000 */
.L_x_704:
[----:B01----:R-:W2:Y:S04]  /*209f0*/  LDL.LU R6, [R1+0x10] ;  /* 0x0000100001067983 */ /* 0x003ea80000300800 */
[----:B------:R-:W3:Y:S01]  /*20a00*/  LDL.LU R7, [R1+0x14] ;  /* 0x0000140001077983 */ /* 0x000ee20000300800 */
[----:B------:R-:W-:Y:S01]  /*20a10*/  IADD3 R2, R2, -0x1, RZ ;  /* 0xffffffff02027810 */ /* 0x000fe20007ffe0ff */
[----:B------:R-:W-:Y:S02]  /*20a20*/  VIADD R5, R5, 0xffffffb0 ;  /* 0xffffffb005057836 */ /* 0x000fe40000000000 */
[----:B--2---:R-:W-:-:S05]  /*20a30*/  VIADD R6, R6, 0x1 ;  /* 0x0000000106067836 */ /* 0x004fca0000000000 */
[----:B------:R-:W-:-:S04]  /*20a40*/  ISETP.NE.AND P0, PT, R6, 0x2, PT ;  /* 0x000000020600780c */ /* 0x000fc80003f05270 */
[----:B------:R-:W-:Y:S02]  /*20a50*/  SEL R8, R6, RZ, P0 ;  /* 0x000000ff06087207 */ /* 0x000fe40000000000 */
[----:B------:R-:W-:Y:S02]  /*20a60*/  SEL R6, RZ, 0x1, P0 ;  /* 0x00000001ff067807 */ /* 0x000fe40000000000 */
[----:B------:R-:W-:Y:S01]  /*20a70*/  ISETP.GT.AND P0, PT, R2, R0, PT ;  /* 0x000000000200720c */ /* 0x000fe20003f04270 */
[----:B------:R0:W-:Y:S01]  /*20a80*/  STL [R1+0x10], R8 ;  /* 0x0000100801007387 */ /* 0x0001e20000100800 */
[----:B---3--:R-:W-:-:S05]  /*20a90*/  LOP3.LUT R7, R7, R6, RZ, 0x3c, !PT ;  /* 0x0000000607077212 */ /* 0x008fca00078e3cff */
[----:B------:R0:W-:Y:S06]  /*20aa0*/  STL [R1+0x14], R7 ;  /* 0x0000140701007387 */ /* 0x0001ec0000100800 */
[----:B------:R-:W-:Y:S05]  /*20ab0*/  @P0 BRA `(.L_x_710) ;  /* 0xfffffff800640947 */ /* 0x000fea000383ffff */
.L_x_693:
[----:B------:R-:W-:Y:S05]  /*20ac0*/  BSYNC B0 ;  /* 0x0000000000007941 */ /* 0x000fea0003800000 */
.L_x_692:
[----:B------:R-:W2:Y:S01]  /*20ad0*/  LDL R6, [R1+0x34] ;  /* 0x0000340001067983 */ /* 0x000ea20000100800 */
[----:B------:R-:W-:Y:S05]  /*20ae0*/  @!P2 WARPSYNC.ALL ;  /* 0x000000000000a948 */ /* 0x000fea0003800000 */
[----:B------:R-:W-:Y:S01]  /*20af0*/  BSSY B6, `(.L_x_711) ;  /* 0x0000362000067945 */ /* 0x000fe20003800000 */
[----:B------:R-:W-:Y:S01]  /*20b00*/  @!P2 BAR.SYNC.DEFER_BLOCKING 0xc, 0x120 ;  /* 0x030480000000ab1d */ /* 0x000fe20000010000 */
[----:B--2---:R-:W-:-:S13]  /*20b10*/  ISETP.GT.AND P0, PT, R6, RZ, PT ;  /* 0x000000ff0600720c */ /* 0x004fda0003f04270 */
[----:B------:R-:W-:Y:S05]  /*20b20*/  @P0 BRA `(.L_x_712) ;  /* 0x0000000000480947 */ /* 0x000fea0003800000 */
[----:B------:R-:W1:Y:S02]  /*20b30*/  S2R R6, SR_TID.X ;  /* 0x0000000000067919 */ /* 0x000e640000002100 */
[----:B-1----:R-:W-:-:S04]  /*20b40*/  LOP3.LUT R6, R6, 0x1f, RZ, 0xc0, !PT ;  /* 0x0000001f06067812 */ /* 0x002fc800078ec0ff */
[----:B------:R-:W-:-:S13]  /*20b50*/  ISETP.NE.AND P1, PT, R6, RZ, PT ;  /* 0x000000ff0600720c */ /* 0x000fda0003f25270 */
[----:B------:R-:W-:Y:S05]  /*20b60*/  @P1 BRA `(.L_x_713) ;  /* 0x0000003400681947 */ /* 0x000fea0003800000 */
[----:B0----5:R-:W0:Y:S01]  /*20b70*/  S2R R7, SR_LANEID ;  /* 0x0000000000077919 */ /* 0x021e220000000000 */
[----:B------:R-:W-:Y:S01]  /*20b80*/  VOTEU.ANY UR4, UPT, PT ;  /* 0x0000000000047886 */ /* 0x000fe200038e0100 */
[----:B------:R-:W1:Y:S01]  /*20b90*/  LDC.64 R2, c[0x0][0xc38] ;  /* 0x00030e00ff027b82 */ /* 0x000e620000000a00 */
[----:B------:R-:W0:Y:S01]  /*20ba0*/  FLO.U32 R0, UR4 ;  /* 0x0000000400007d00 */ /* 0x000e2200080e0000 */
[----:B------:R-:W-:-:S07]  /*20bb0*/  ULDC.64 UR6, c[0x0][0x208] ;  /* 0x0000820000067ab9 */ /* 0x000fce0000000a00 */
[----:B------:R-:W1:Y:S01]  /*20bc0*/  POPC R5, UR4 ;  /* 0x0000000400057d09 */ /* 0x000e620008000000 */
[----:B0-----:R-:W-:-:S13]  /*20bd0*/  ISETP.EQ.U32.AND P0, PT, R0, R7, PT ;  /* 0x000000070000720c */ /* 0x001fda0003f02070 */
[----:B-1----:R-:W2:Y:S01]  /*20be0*/  @P0 ATOMG.E.ADD.STRONG.GPU PT, R3, desc[UR6][R2.64], R5 ;  /* 0x00000005020309a8 */ /* 0x002ea200081ee1c6 */
[----:B------:R-:W0:Y:S02]  /*20bf0*/  S2R R4, SR_LTMASK ;  /* 0x0000000000047919 */ /* 0x000e240000003900 */
[----:B0-----:R-:W-:-:S04]  /*20c00*/  LOP3.LUT R4, R4, UR4, RZ, 0xc0, !PT ;  /* 0x0000000404047c12 */ /* 0x001fc8000f8ec0ff */
[----:B------:R-:W0:Y:S01]  /*20c10*/  POPC R7, R4 ;  /* 0x0000000400077309 */ /* 0x000e220000000000 */
[----:B--2---:R-:W0:Y:S02]  /*20c20*/  SHFL.IDX PT, R0, R3, R0, 0x1f ;  /* 0x00001f0003007589 */ /* 0x004e2400000e0000 */
[----:B0-----:R-:W-:Y:S01]  /*20c30*/  IADD3 R16, R0, UR36, R7 ;  /* 0x0000002400107c10 */ /* 0x001fe2000fffe007 */
[----:B------:R-:W-:Y:S06]  /*20c40*/  BRA `(.L_x_713) ;  /* 0x0000003400307947 */ /* 0x000fec0003800000 */
.L_x_712:
[----:B------:R-:W1:Y:S01]  /*20c50*/  S2R R0, SR_CgaCtaId ;  /* 0x0000000000007919 */ /* 0x000e620000008800 */
[----:B------:R-:W-:-:S04]  /*20c60*/  MOV R2, 0x400 ;  /* 0x0000040000027802 */ /* 0x000fc80000000f00 */
[----:B-1----:R-:W-:-:S04]  /*20c70*/  LEA R3, R0, R2, 0x18 ;  /* 0x0000000200037211 */ /* 0x002fc800078ec0ff */
[----:B------:R-:W-:Y:S01]  /*20c80*/  IADD3 R0, R3, 0x24400, RZ ;  /* 0x0002440003007810 */ /* 0x000fe20007ffe0ff */
[----:B------:R1:W-:Y:S03]  /*20c90*/  STL [R1+0x18], R3 ;  /* 0x0000180301007387 */ /* 0x0003e60000100800 */
[----:B------:R-:W-:-:S13]  /*20ca0*/  LOP3.LUT P0, RZ, R0, 0x3ff, RZ, 0xc0, !PT ;  /* 0x000003ff00ff7812 */ /* 0x000fda000780c0ff */
[----:B-1----:R-:W-:Y:S05]  /*20cb0*/  @!P0 BRA `(.L_x_714) ;  /* 0x0000000000408947 */ /* 0x002fea0003800000 */
        /* <DEDUP_REMOVED lines=8> */
[----:B0----5:R-:W-:Y:S01]  /*20d40*/  MOV R7, UR9 ;  /* 0x0000000900077c02 */ /* 0x021fe20008000f00 */
[----:B------:R-:W-:Y:S01]  /*20d50*/  IMAD.U32 R10, RZ, RZ, UR4 ;  /* 0x00000004ff0a7e24 */ /* 0x000fe2000f8e00ff */
[----:B------:R-:W-:Y:S01]  /*20d60*/  MOV R11, UR5 ;  /* 0x00000005000b7c02 */ /* 0x000fe20008000f00 */
[----:B------:R-:W-:Y:S01]  /*20d70*/  IMAD.MOV.U32 R8, RZ, RZ, 0x70 ;  /* 0x00000070ff087424 */ /* 0x000fe200078e00ff */
[----:B------:R-:W-:Y:S01]  /*20d80*/  MOV R12, 0x1 ;  /* 0x00000001000c7802 */ /* 0x000fe20000000f00 */
[----:B------:R-:W-:-:S07]  /*20d90*/  IMAD.MOV.U32 R13, RZ, RZ, RZ ;  /* 0x000000ffff0d7224 */ /* 0x000fce00078e00ff */
[----:B------:R-:W-:-:S07]  /*20da0*/  LEPC R20, `(.L_x_714) ;  /* 0x000000001014794e */ /* 0x000fce0000000000 */
[----:B-1----:R-:W-:Y:S05]  /*20db0*/  CALL.ABS.NOINC R2 ;  /* 0x0000000002007343 */ /* 0x002fea0003c00000 */
.L_x_714:
        /* <DEDUP_REMOVED lines=12> */
[----:B0----5:R-:W-:Y:S01]  /*20e80*/  MOV R7, UR9 ;  /* 0x0000000900077c02 */ /* 0x021fe20008000f00 */
[----:B------:R-:W-:Y:S01]  /*20e90*/  IMAD.U32 R10, RZ, RZ, UR4 ;  /* 0x00000004ff0a7e24 */ /* 0x000fe2000f8e00ff */
[----:B------:R-:W-:Y:S01]  /*20ea0*/  MOV R11, UR5 ;  /* 0x00000005000b7c02 */ /* 0x000fe20008000f00 */
[----:B------:R-:W-:Y:S01]  /*20eb0*/  IMAD.MOV.U32 R8, RZ, RZ, 0x70 ;  /* 0x00000070ff087424 */ /* 0x000fe200078e00ff */
[----:B------:R-:W-:Y:S01]  /*20ec0*/  MOV R12, 0x1 ;  /* 0x00000001000c7802 */ /* 0x000fe20000000f00 */
[----:B-1----:R-:W-:-:S07]  /*20ed0*/  IMAD.MOV.U32 R13, RZ, RZ, RZ ;  /* 0x000000ffff0d7224 */ /* 0x002fce00078e00ff */
[----:B------:R-:W-:-:S07]  /*20ee0*/  LEPC R20, `(.L_x_716) ;  /* 0x000000001014794e */ /* 0x000fce0000000000 */
[----:B--2---:R-:W-:Y:S05]  /*20ef0*/  CALL.ABS.NOINC R2 ;  /* 0x0000000002007343 */ /* 0x004fea0003c00000 */
.L_x_716:
[----:B------:R-:W-:Y:S01]  /*20f00*/  MOV R2, 0x0 ;  /* 0x0000000000027802 */ /* 0x000fe20000000f00 */
[----:B------:R-:W-:Y:S01]  /*20f10*/  ULDC.64 UR4, c[0x4][0xa8] ;  /* 0x01002a0000047ab9 */ /* 0x000fe20000000a00 */
[----:B------:R-:W-:Y:S01]  /*20f20*/  ULDC.64 UR6, c[0x4][0xb0] ;  /* 0x01002c0000067ab9 */ /* 0x000fe20000000a00 */
[----:B------:R-:W-:Y:S01]  /*20f30*/  ULDC.64 UR8, c[0x4][0x18] ;  /* 0x0100060000087ab9 */ /* 0x000fe20000000a00 */
[----:B------:R-:W-:Y:S01]  /*20f40*/  MOV R4, UR4 ;  /* 0x0000000400047c02 */ /* 0x000fe20008000f00 */
[----:B------:R-:W-:Y:S01]  /*20f50*/  IMAD.U32 R5, RZ, RZ, UR5 ;  /* 0x00000005ff057e24 */ /* 0x000fe2000f8e00ff */
[----:B------:R-:W0:Y:S01]  /*20f60*/  LDC.64 R2, c[0x4][R2] ;  /* 0x0100000002027b82 */ /* 0x000e220000000a00 */
[----:B------:R-:W-:Y:S01]  /*20f70*/  MOV R6, UR6 ;  /* 0x0000000600067c02 */ /* 0x000fe20008000f00 */
[----:B------:R-:W-:Y:S01]  /*20f80*/  IMAD.U32 R7, RZ, RZ, UR7 ;  /* 0x00000007ff077e24 */ /* 0x000fe2000f8e00ff */
[----:B------:R-:W-:Y:S01]  /*20f90*/  MOV R10, UR8 ;  /* 0x00000008000a7c02 */ /* 0x000fe20008000f00 */
[----:B------:R-:W-:Y:S01]  /*20fa0*/  IMAD.U32 R11, RZ, RZ, UR9 ;  /* 0x00000009ff0b7e24 */ /* 0x000fe2000f8e00ff */
[----:B------:R-:W-:Y:S01]  /*20fb0*/  MOV R8, 0x70 ;  /* 0x0000007000087802 */ /* 0x000fe20000000f00 */
[----:B------:R-:W-:Y:S01]  /*20fc0*/  IMAD.MOV.U32 R12, RZ, RZ, 0x1 ;  /* 0x00000001ff0c7424 */ /* 0x000fe200078e00ff */
[----:B------:R-:W-:-:S07]  /*20fd0*/  MOV R13, RZ ;  /* 0x000000ff000d7202 */ /* 0x000fce0000000f00 */
[----:B------:R-:W-:-:S07]  /*20fe0*/  LEPC R20, `(.L_x_715) ;  /* 0x000000001014794e */ /* 0x000fce0000000000 */
[----:B0-----:R-:W-:Y:S05]  /*20ff0*/  CALL.ABS.NOINC R2 ;  /* 0x0000000002007343 */ /* 0x001fea0003c00000 */
.L_x_715:
        /* <DEDUP_REMOVED lines=8> */
[----:B------:R-:W1:Y:S02]  /*21080*/  S2R R6, SR_TID.X ;  /* 0x0000000000067919 */ /* 0x000e640000002100 */
[----:B-1----:R-:W-:-:S04]  /*21090*/  LOP3.LUT R6, R6, 0x1f, RZ, 0xc0, !PT ;  /* 0x0000001f06067812 */ /* 0x002fc800078ec0ff */
        /* <DEDUP_REMOVED lines=8> */
[----:B----4-:R-:W-:Y:S02]  /*21120*/  LEA R17, R17, R4, 0x7 ;  /* 0x0000000411117211 */ /* 0x010fe400078e38ff */
[----:B------:R-:W1:Y:S01]  /*21130*/  LDC R4, c[0x0][0x428] ;  /* 0x00010a00ff047b82 */ /* 0x000e620000000800 */
[----:B------:R-:W-:-:S06]  /*21140*/  IMAD.MOV.U32 R0, RZ, RZ, R5 ;  /* 0x000000ffff007224 */ /* 0x000fcc00078e0005 */
[----:B------:R2:W5:Y:S01]  /*21150*/  @P0 LDG.E R0, desc[UR6][R2.64] ;  /* 0x0000000602000981 */ /* 0x000562000c1e1900 */
[----:B------:R-:W-:Y:S02]  /*21160*/  PLOP3.LUT P1, PT, P6, PT, PT, 0x8, 0x0 ;  /* 0x000000000000781c */ /* 0x000fe4000372e170 */
[----:B-1----:R-:W-:Y:S01]  /*21170*/  ISETP.NE.AND P0, PT, R4, 0x1, PT ;  /* 0x000000010400780c */ /* 0x002fe20003f05270 */
[----:B------:R-:W-:-:S12]  /*21180*/  IMAD.MOV.U32 R4, RZ, RZ, R18 ;  /* 0x000000ffff047224 */ /* 0x000fd800078e0012 */
[----:B--2---:R-:W1:Y:S08]  /*21190*/  @P0 LDC R3, c[0x0][0x42c] ;  /* 0x00010b00ff030b82 */ /* 0x004e700000000800 */
[----:B------:R-:W2:Y:S01]  /*211a0*/  @P0 LDC R2, c[0x0][0x430] ;  /* 0x00010c00ff020b82 */ /* 0x000ea20000000800 */
[----:B-1----:R-:W-:-:S05]  /*211b0*/  @P0 IMAD.HI.U32 R3, R18, R3, RZ ;  /* 0x0000000312030227 */ /* 0x002fca00078e00ff */
[----:B--2---:R-:W-:Y:S02]  /*211c0*/  @P0 SHF.R.U32.HI R4, RZ, R2, R3 ;  /* 0x00000002ff040219 */ /* 0x004fe40000011603 */
[----:B------:R-:W-:-:S04]  /*211d0*/  ISETP.NE.U32.AND P0, PT, RZ, UR4, PT ;  /* 0x00000004ff007c0c */ /* 0x000fc8000bf05070 */
[----:B------:R-:W-:-:S04]  /*211e0*/  ISETP.NE.AND.EX P0, PT, RZ, UR5, PT, P0 ;  /* 0x00000005ff007c0c */ /* 0x000fc8000bf05300 */
[----:B------:R-:W-:-:S09]  /*211f0*/  SEL R2, R5, RZ, !P0 ;  /* 0x000000ff05027207 */ /* 0x000fd20004000000 */
.L_x_717:
        /* <DEDUP_REMOVED lines=10> */
[----:B------:R-:W1:Y:S01]  /*212a0*/  S2R R3, SR_TID.X ;  /* 0x0000000000037919 */ /* 0x000e620000002100 */
[----:B------:R-:W-:Y:S01]  /*212b0*/  UMOV UR4, 0x40 ;  /* 0x0000004000047882 */ /* 0x000fe20000000000 */
[----:B-1----:R-:W-:-:S04]  /*212c0*/  LOP3.LUT R3, R3, 0x1f, RZ, 0xc0, !PT ;  /* 0x0000001f03037812 */ /* 0x002fc800078ec0ff */
[----:B------:R-:W-:-:S04]  /*212d0*/  ISETP.NE.AND P2, PT, R3, RZ, PT ;  /* 0x000000ff0300720c */ /* 0x000fc80003f45270 */
[----:B------:R-:W-:-:S09]  /*212e0*/  PLOP3.LUT P1, PT, P2, PT, PT, 0x8, 0x0 ;  /* 0x000000000000781c */ /* 0x000fd2000172e170 */
[----:B------:R-:W-:-:S05]  /*212f0*/  VOTEU.ALL UP0, P2 ;  /* 0x00000000003f7886 */ /* 0x000fca0001000000 */
.L_x_718:
        /* <DEDUP_REMOVED lines=15> */
.L_x_719:
        /* <DEDUP_REMOVED lines=15> */
.L_x_720:
        /* <DEDUP_REMOVED lines=9> */
[----:B0-----:R-:W0:Y:S01]  /*21570*/  LDC.64 R8, c[0x0][0x3f8] ;  /* 0x0000fe00ff087b82 */ /* 0x001e220000000a00 */
[----:B------:R-:W-:Y:S02]  /*21580*/  ULDC.64 UR4, c[0x0][0xa08] ;  /* 0x0002820000047ab9 */ /* 0x000fe40000000a00 */
[----:B0-----:R-:W-:Y:S01]  /*21590*/  LOP3.LUT P0, RZ, R8, UR4, RZ, 0xfc, !PT ;  /* 0x0000000408ff7c12 */ /* 0x001fe2000f80fcff */
[----:B------:R-:W-:-:S03]  /*215a0*/  UMOV UR4, 0xffffffff ;  /* 0xffffffff00047882 */ /* 0x000fc60000000000 */
[----:B------:R-:W-:-:S04]  /*215b0*/  LOP3.LUT P0, RZ, R9, UR5, RZ, 0xfc, P0 ;  /* 0x0000000509ff7c12 */ /* 0x000fc8000800fcff */
[----:B-----5:R-:W-:Y:S01]  /*215c0*/  SEL R5, R0, RZ, !P0 ;  /* 0x000000ff00057207 */ /* 0x020fe20004000000 */
[----:B------:R-:W-:Y:S08]  /*215d0*/  BRA.DIV UR4, `(.L_x_721) ;  /* 0x0000004204fc7947 */ /* 0x000ff0000b800000 */
.L_x_829:
[----:B------:R-:W2:Y:S01]  /*215e0*/  LDL R3, [R1+0x24] ;  /* 0x0000240001037983 */ /* 0x000ea20000100800 */
[----:B------:R-:W-:Y:S01]  /*215f0*/  UMOV UR4, 0xffffffff ;  /* 0xffffffff00047882 */ /* 0x000fe20000000000 */
[----:B------:R-:W-:Y:S02]  /*21600*/  SHF.R.S32.HI R12, RZ, 0x1f, R0 ;  /* 0x0000001fff0c7819 */ /* 0x000fe40000011400 */
[----:B--2---:R-:W-:Y:S01]  /*21610*/  IADD3 R3, R3, -0x1, RZ ;  /* 0xffffffff03037810 */ /* 0x004fe20007ffe0ff */
[----:B------:R-:W-:Y:S06]  /*21620*/  BRA.DIV UR4, `(.L_x_722) ;  /* 0x00000046041c7947 */ /* 0x000fec000b800000 */
[----:B------:R-:W-:-:S13]  /*21630*/  ELECT P6, URZ, PT ;  /* 0x00000000003f782f */ /* 0x000fda00038c0000 */
.L_x_832:
        /* <DEDUP_REMOVED lines=20> */
[----:B------:R-:W-:-:S05]  /*21780*/  IMAD.WIDE.U32 R6, R0, UR4, R6 ;  /* 0x0000000400067c25 */ /* 0x000fca000f8e0006 */
[----:B------:R-:W-:Y:S02]  /*21790*/  IADD3 R5, R7, R10, RZ ;  /* 0x0000000a07057210 */ /* 0x000fe40007ffe0ff */
[----:B------:R-:W-:-:S04]  /*217a0*/  LEA R10, P0, R6, R8, 0x2 ;  /* 0x00000008060a7211 */ /* 0x000fc800078010ff */
[----:B------:R-:W-:-:S05]  /*217b0*/  LEA.HI.X R11, R6, R9, R5, 0x2, P0 ;  /* 0x00000009060b7211 */ /* 0x000fca00000f1405 */
[----:B------:R0:W5:Y:S04]  /*217c0*/  LDG.E R5, desc[UR6][R10.64] ;  /* 0x000000060a057981 */ /* 0x000168000c1e1900 */
.L_x_724:
        /* <DEDUP_REMOVED lines=9> */
.L_x_833:
[----:B------:R-:W1:Y:S02]  /*21860*/  S2R R10, SR_TID.X ;  /* 0x00000000000a7919 */ /* 0x000e640000002100 */
[----:B-1----:R-:W-:-:S04]  /*21870*/  LOP3.LUT R10, R10, 0x7f, RZ, 0xc0, !PT ;  /* 0x0000007f0a0a7812 */ /* 0x002fc800078ec0ff */
[----:B------:R-:W-:-:S13]  /*21880*/  ISETP.NE.AND P0, PT, R10, RZ, PT ;  /* 0x000000ff0a00720c */ /* 0x000fda0003f05270 */
[----:B------:R-:W-:Y:S05]  /*21890*/  @P0 BRA `(.L_x_726) ;  /* 0x00000000001c0947 */ /* 0x000fea0003800000 */
[----:B------:R-:W1:Y:S01]  /*218a0*/  S2R R10, SR_TID.X ;  /* 0x00000000000a7919 */ /* 0x000e620000002100 */
[----:B0-----:R-:W-:-:S04]  /*218b0*/  MOV R7, 0xa000 ;  /* 0x0000a00000077802 */ /* 0x001fc80000000f00 */
[----:B------:R2:W-:Y:S01]  /*218c0*/  SYNCS.ARRIVE.TRANS64 RZ, [R6+URZ+0x38830], R7 ;  /* 0x0388300706ff79a7 */ /* 0x0005e2000800003f */
[----:B-1----:R-:W-:-:S04]  /*218d0*/  LOP3.LUT R10, R10, 0x1f, RZ, 0xc0, !PT ;  /* 0x0000001f0a0a7812 */ /* 0x002fc800078ec0ff */
[----:B------:R-:W-:-:S13]  /*218e0*/  ISETP.NE.AND P1, PT, R10, RZ, PT ;  /* 0x000000ff0a00720c */ /* 0x000fda0003f25270 */
[----:B--2---:R-:W-:Y:S05]  /*218f0*/  @!P1 BRA `(.L_x_726) ;  /* 0x0000000000049947 */ /* 0x004fea0003800000 */
[----:B------:R-:W-:Y:S01]  /*21900*/  BPT.TRAP 0x1 ;  /* 0x000000040000795c */ /* 0x000fe20000300000 */
.L_x_726:
        /* <DEDUP_REMOVED lines=38> */
.L_x_723:
        /* <DEDUP_REMOVED lines=11> */
[C---:B------:R-:W-:Y:S01]  /*21c20*/  @P0 R2UR UR29, R2.reuse ;  /* 0x00000000021d02ca */ /* 0x040fe200000e0000 */
[----:B------:R-:W-:Y:S01]  /*21c30*/  UMOV UR7, 0x12f00000 ;  /* 0x12f0000000077882 */ /* 0x000fe20000000000 */
[----:B------:R-:W-:Y:S01]  /*21c40*/  UMOV UR10, URZ ;  /* 0x0000003f000a7c82 */ /* 0x000fe20008000000 */
[----:B------:R-:W-:Y:S01]  /*21c50*/  @P0 R2UR UR21, R2 ;  /* 0x00000000021502ca */ /* 0x000fe200000e0000 */
[----:B------:R-:W-:Y:S01]  /*21c60*/  UMOV UR14, 0x0 ;  /* 0x00000000000e7882 */ /* 0x000fe20000000000 */
[C---:B------:R-:W-:Y:S01]  /*21c70*/  @P0 R2UR UR28, R18.reuse ;  /* 0x00000000121c02ca */ /* 0x040fe200000e0000 */
[----:B------:R-:W-:Y:S01]  /*21c80*/  @P0 IMAD.MOV.U32 R6, RZ, RZ, 0x10000 ;  /* 0x00010000ff060424 */ /* 0x000fe200078e00ff */
[C---:B------:R-:W-:Y:S01]  /*21c90*/  @P0 R2UR UR27, R17.reuse ;  /* 0x00000000111b02ca */ /* 0x040fe200000e0000 */
[----:B------:R-:W-:Y:S01]  /*21ca0*/  UMOV UR15, 0x12f00000 ;  /* 0x12f00000000f7882 */ /* 0x000fe20000000000 */
[----:B------:R-:W-:Y:S01]  /*21cb0*/  @P0 R2UR UR20, R18 ;  /* 0x00000000121402ca */ /* 0x000fe200000e0000 */
[----:B------:R-:W-:Y:S01]  /*21cc0*/  UMOV UR26, 0x40 ;  /* 0x00000040001a7882 */ /* 0x000fe20000000000 */
[----:B------:R-:W-:Y:S01]  /*21cd0*/  @P0 R2UR UR19, R17 ;  /* 0x00000000111302ca */ /* 0x000fe200000e0000 */
        /* <DEDUP_REMOVED lines=9> */
[----:B------:R-:W-:Y:S02]  /*21d70*/  UIADD3 UR24, UR30, 0x18400, URZ ;  /* 0x000184001e187890 */ /* 0x000fe4000fffe03f */
[----:B------:R-:W-:Y:S01]  /*21d80*/  UIADD3 UR16, UR30, 0x1c400, URZ ;  /* 0x0001c4001e107890 */ /* 0x000fe2000fffe03f */
[----:B------:R0:W-:Y:S02]  /*21d90*/  @P0 SYNCS.ARRIVE.TRANS64 RZ, [R7+URZ+0x38800], R6 ;  /* 0x0388000607ff09a7 */ /* 0x0001e4000800003f */
[----:B------:R-:W-:Y:S01]  /*21da0*/  UMOV UR25, UR9 ;  /* 0x0000000900197c82 */ /* 0x000fe20008000000 */
[----:B------:R-:W-:Y:S01]  /*21db0*/  UMOV UR17, UR9 ;  /* 0x0000000900117c82 */ /* 0x000fe20008000000 */
[----:B------:R1:W-:Y:S02]  /*21dc0*/  UTMALDG.4D [UR8], [UR4], desc[UR6] ;  /* 0x00000608040075b4 */ /* 0x0003e40008019000 */
[----:B------:R0:W-:Y:S02]  /*21dd0*/  UTMALDG.4D [UR24], [UR4], desc[UR14] ;  /* 0x00000e18040075b4 */ /* 0x0001e40008019000 */
[----:B------:R0:W-:Y:S01]  /*21de0*/  UTMALDG.4D [UR16], [UR4], desc[UR22] ;  /* 0x00001610040075b4 */ /* 0x0001e20008019000 */
[----:B-1----:R-:W-:Y:S01]  /*21df0*/  @P0 R2UR UR13, R2 ;  /* 0x00000000020d02ca */ /* 0x002fe200000e0000 */
[----:B------:R-:W-:Y:S01]  /*21e00*/  UIADD3 UR8, UR30, 0x20400, URZ ;  /* 0x000204001e087890 */ /* 0x000fe2000fffe03f */
[----:B------:R-:W-:Y:S01]  /*21e10*/  @P0 R2UR UR12, R18 ;  /* 0x00000000120c02ca */ /* 0x000fe200000e0000 */
[----:B------:R-:W-:Y:S01]  /*21e20*/  UMOV UR6, 0x0 ;  /* 0x0000000000067882 */ /* 0x000fe20000000000 */
[----:B------:R-:W-:Y:S01]  /*21e30*/  @P0 R2UR UR11, R17 ;  /* 0x00000000110b02ca */ /* 0x000fe200000e0000 */
[----:B------:R-:W-:Y:S01]  /*21e40*/  UMOV UR7, 0x12f00000 ;  /* 0x12f0000000077882 */ /* 0x000fe20000000000 */
[----:B------:R-:W-:-:S11]  /*21e50*/  UMOV UR10, 0xc0 ;  /* 0x000000c0000a7882 */ /* 0x000fd60000000000 */
[----:B------:R0:W-:Y:S01]  /*21e60*/  UTMALDG.4D [UR8], [UR4], desc[UR6] ;  /* 0x00000608040075b4 */ /* 0x0001e20008019000 */
[----:B--2---:R-:W-:-:S04]  /*21e70*/  IADD3 R11, R11, 0x1, RZ ;  /* 0x000000010b0b7810 */ /* 0x004fc80007ffe0ff */
[----:B------:R-:W-:Y:S01]  /*21e80*/  LEA.HI R2, R11, R11, RZ, 0x1 ;  /* 0x0000000b0b027211 */ /* 0x000fe200078f08ff */
[----:B------:R0:W-:Y:S03]  /*21e90*/  STL [R1+0x30], R11 ;  /* 0x0000300b01007387 */ /* 0x0001e60000100800 */
[----:B------:R-:W-:-:S05]  /*21ea0*/  LOP3.LUT R2, R2, 0xfffffffe, RZ, 0xc0, !PT ;  /* 0xfffffffe02027812 */ /* 0x000fca00078ec0ff */
[----:B------:R-:W-:-:S05]  /*21eb0*/  IMAD.IADD R2, R11, 0x1, -R2 ;  /* 0x000000010b027824 */ /* 0x000fca00078e0a02 */
[----:B------:R-:W-:-:S04]  /*21ec0*/  SHF.L.U32 R2, R2, 0x1f, RZ ;  /* 0x0000001f02027819 */ /* 0x000fc800000006ff */
[----:B------:R-:W1:Y:S02]  /*21ed0*/  SYNCS.PHASECHK.TRANS64.TRYWAIT P0, [R7+URZ+0x38820], R2 ;  /* 0x03882002070075a7 */ /* 0x000e64000800017f */
[----:B01----:R-:W-:Y:S05]  /*21ee0*/  @!P0 BRA `(.L_x_728) ;  /* 0x0000003c00208947 */ /* 0x003fea0003800000 */
.L_x_834:
[----:B------:R-:W-:Y:S05]  /*21ef0*/  BSYNC B0 ;  /* 0x0000000000007941 */ /* 0x000fea0003800000 */
.L_x_727:
[----:B0-----:R-:W2:Y:S01]  /*21f00*/  LDL.LU R6, [R1+0x34] ;  /* 0x0000340001067983 */ /* 0x001ea20000300800 */
[----:B------:R-:W-:Y:S01]  /*21f10*/  BSSY B0, `(.L_x_729) ;  /* 0x00001c6000007945 */ /* 0x000fe20003800000 */
[----:B--2---:R-:W-:-:S13]  /*21f20*/  ISETP.GE.AND P0, PT, R6, 0x51, PT ;  /* 0x000000510600780c */ /* 0x004fda0003f06270 */
[----:B------:R-:W-:Y:S05]  /*21f30*/  @!P0 BRA `(.L_x_730) ;  /* 0x0000001c000c8947 */ /* 0x000fea0003800000 */
[----:B------:R-:W2:Y:S01]  /*21f40*/  LDL R6, [R1+0x24] ;  /* 0x0000240001067983 */ /* 0x000ea20000100800 */
[----:B------:R-:W-:Y:S01]  /*21f50*/  IMAD.MOV.U32 R2, RZ, RZ, 0x1 ;  /* 0x00000001ff027424 */ /* 0x000fe200078e00ff */
[----:B------:R-:W-:Y:S01]  /*21f60*/  BSSY B1, `(.L_x_731) ;  /* 0x000009f000017945 */ /* 0x000fe20003800000 */
[----:B--2---:R-:W-:-:S04]  /*21f70*/  IADD3 R13, -R6, RZ, RZ ;  /* 0x000000ff060d7210 */ /* 0x004fc80007ffe1ff */
[----:B------:R-:W-:-:S04]  /*21f80*/  VIADDMNMX R13, R13, R2, 0xffffffff, !PT ;  /* 0xffffffff0d0d7446 */ /* 0x000fc80007800102 */
[C---:B------:R-:W-:Y:S01]  /*21f90*/  IADD3 R2, R6.reuse, R13, RZ ;  /* 0x0000000d06027210 */ /* 0x040fe20007ffe0ff */
[----:B------:R-:W-:-:S03]  /*21fa0*/  VIADD R6, R6, 0xfffffffe ;  /* 0xfffffffe06067836 */ /* 0x000fc60000000000 */
[----:B------:R-:W-:-:S04]  /*21fb0*/  LOP3.LUT R2, R2, 0x1, RZ, 0xc0, !PT ;  /* 0x0000000102027812 */ /* 0x000fc800078ec0ff */
[----:B------:R-:W-:-:S13]  /*21fc0*/  ISETP.NE.U32.AND P0, PT, R2, 0x1, PT ;  /* 0x000000010200780c */ /* 0x000fda0003f05070 */
[----:B------:R-:W-:Y:S05]  /*21fd0*/  @P0 BRA `(.L_x_732) ;  /* 0x00000008005c0947 */ /* 0x000fea0003800000 */
[----:B------:R-:W2:Y:S04]  /*21fe0*/  LDL R7, [R1] ;  /* 0x0000000001077983 */ /* 0x000ea80000100800 */
[----:B------:R-:W3:Y:S01]  /*21ff0*/  LDL R10, [R1+0x8] ;  /* 0x00000800010a7983 */ /* 0x000ee20000100800 */
[----:B------:R-:W-:Y:S01]  /*22000*/  BSSY B2, `(.L_x_733) ;  /* 0x0000090000027945 */ /* 0x000fe20003800000 */
[----:B--2---:R-:W-:-:S04]  /*22010*/  IADD3 R7, R7, 0x1, RZ ;  /* 0x0000000107077810 */ /* 0x004fc80007ffe0ff */
        /* <DEDUP_REMOVED lines=10> */
[----:B------:R-:W-:Y:S01]  /*220c0*/  MOV R2, R6 ;  /* 0x0000000600027202 */ /* 0x000fe20000000f00 */
[----:B------:R-:W-:Y:S01]  /*220d0*/  ULDC.64 UR4, c[0x0][0x408] ;  /* 0x0001020000047ab9 */ /* 0x000fe20000000a00 */
[----:B------:R-:W-:Y:S01]  /*220e0*/  ULDC.64 UR6, c[0x0][0x208] ;  /* 0x0000820000067ab9 */ /* 0x000fe20000000a00 */
[----:B0-----:R-:W-:-:S13]  /*220f0*/  ISETP.NE.AND P0, PT, R17, 0x1, PT ;  /* 0x000000011100780c */ /* 0x001fda0003f05270 */
[----:B------:R-:W0:Y:S02]  /*22100*/  @P0 LDC.64 R10, c[0x0][0x420] ;  /* 0x00010800ff0a0b82 */ /* 0x000e240000000a00 */
[----:B0-----:R-:W-:-:S05]  /*22110*/  @P0 IMAD.HI.U32 R10, R6, R10, RZ ;  /* 0x0000000a060a0227 */ /* 0x001fca00078e00ff */
[----:B------:R-:W-:Y:S01]  /*22120*/  @P0 SHF.R.U32.HI R2, RZ, R11, R10 ;  /* 0x0000000bff020219 */ /* 0x000fe2000001160a */
[----:B------:R-:W-:-:S03]  /*22130*/  IMAD R10, R12, UR4, RZ ;  /* 0x000000040c0a7c24 */ /* 0x000fc6000f8e02ff */
[----:B------:R-:W-:Y:S01]  /*22140*/  SHF.R.S32.HI R11, RZ, 0x1f, R2 ;  /* 0x0000001fff0b7819 */ /* 0x000fe20000011402 */
[C---:B------:R-:W-:Y:S02]  /*22150*/  IMAD R15, R0.reuse, UR5, R10 ;  /* 0x00000005000f7c24 */ /* 0x040fe4000f8e020a */
[--C-:B------:R-:W-:Y:S02]  /*22160*/  IMAD.MOV.U32 R10, RZ, RZ, R2.reuse ;  /* 0x000000ffff0a7224 */ /* 0x100fe400078e0002 */
[----:B------:R-:W-:Y:S02]  /*22170*/  IMAD.MOV R2, RZ, RZ, -R2 ;  /* 0x000000ffff027224 */ /* 0x000fe400078e0a02 */
[----:B------:R-:W-:-:S04]  /*22180*/  IMAD.WIDE.U32 R10, R0, UR4, R10 ;  /* 0x00000004000a7c25 */ /* 0x000fc8000f8e000a */
[----:B------:R-:W-:Y:S01]  /*22190*/  IMAD R6, R17, R2, R6 ;  /* 0x0000000211067224 */ /* 0x000fe200078e0206 */
[----:B------:R-:W-:Y:S02]  /*221a0*/  IADD3 R15, R15, R11, RZ ;  /* 0x0000000b0f0f7210 */ /* 0x000fe40007ffe0ff */
[----:B------:R-:W-:-:S04]  /*221b0*/  LEA R8, P0, R10, R8, 0x2 ;  /* 0x000000080a087211 */ /* 0x000fc800078010ff */
[----:B------:R-:W-:-:S05]  /*221c0*/  LEA.HI.X R9, R10, R9, R15, 0x2, P0 ;  /* 0x000000090a097211 */ /* 0x000fca00000f140f */
[----:B------:R0:W5:Y:S04]  /*221d0*/  LDG.E R2, desc[UR6][R8.64] ;  /* 0x0000000608027981 */ /* 0x000168000c1e1900 */
.L_x_735:
[----:B0-----:R-:W0:Y:S01]  /*221e0*/  S2R R9, SR_CgaCtaId ;  /* 0x0000000000097919 */ /* 0x001e220000008800 */
[----:B------:R-:W-:-:S04]  /*221f0*/  MOV R8, 0x400 ;  /* 0x0000040000087802 */ /* 0x000fc80000000f00 */
[----:B0-----:R-:W-:Y:S02]  /*22200*/  LEA R8, R9, R8, 0x18 ;  /* 0x0000000809087211 */ /* 0x001fe400078ec0ff */
[----:B------:R-:W-:Y:S02]  /*22210*/  SHF.L.U32 R9, R14, 0x1f, RZ ;  /* 0x0000001f0e097819 */ /* 0x000fe400000006ff */
[----:B------:R-:W-:-:S04]  /*22220*/  LEA R8, R7, R8, 0x3 ;  /* 0x0000000807087211 */ /* 0x000fc800078e18ff */
[----:B------:R-:W0:Y:S02]  /*22230*/  SYNCS.PHASECHK.TRANS64.TRYWAIT P0, [R8+URZ+0x38840], R9 ;  /* 0x03884009080075a7 */ /* 0x000e24000800017f */
[----:B0-----:R-:W-:Y:S05]  /*22240*/  @!P0 BRA `(.L_x_736) ;  /* 0x0000003800688947 */ /* 0x001fea0003800000 */
.L_x_835:
        /* <DEDUP_REMOVED lines=11> */
.L_x_737:
        /* <DEDUP_REMOVED lines=22> */
[----:B------:R-:W-:Y:S01]  /*22460*/  IADD3 R9, R9, 0x38800, RZ ;  /* 0x0003880009097810 */ /* 0x000fe20007ffe0ff */
        /* <DEDUP_REMOVED lines=19> */
.L_x_836:
[----:B------:R-:W-:Y:S05]  /*225a0*/  @P1 BRA `(.L_x_739) ;  /* 0x0000000000301947 */ /* 0x000fea0003800000 */
[----:B------:R-:W2:Y:S01]  /*225b0*/  LDL R10, [R1] ;  /* 0x00000000010a7983 */ /* 0x000ea20000100800 */
[----:B------:R-:W-:Y:S01]  /*225c0*/  MOV R11, 0x400 ;  /* 0x00000400000b7802 */ /* 0x000fe20000000f00 */
[----:B------:R-:W1:Y:S01]  /*225d0*/  S2R R17, SR_TID.X ;  /* 0x0000000000117919 */ /* 0x000e620000002100 */
[----:B------:R-:W3:Y:S01]  /*225e0*/  S2R R15, SR_CgaCtaId ;  /* 0x00000000000f7919 */ /* 0x000ee20000008800 */
[----:B0-----:R-:W-:Y:S01]  /*225f0*/  IMAD.MOV.U32 R9, RZ, RZ, 0xa000 ;  /* 0x0000a000ff097424 */ /* 0x001fe200078e00ff */
[----:B-1----:R-:W-:-:S04]  /*22600*/  LOP3.LUT R17, R17, 0x1f, RZ, 0xc0, !PT ;  /* 0x0000001f11117812 */ /* 0x002fc800078ec0ff */
[----:B------:R-:W-:Y:S02]  /*22610*/  ISETP.NE.AND P0, PT, R17, RZ, PT ;  /* 0x000000ff1100720c */ /* 0x000fe40003f05270 */
[----:B---3--:R-:W-:-:S04]  /*22620*/  LEA R11, R15, R11, 0x18 ;  /* 0x0000000b0f0b7211 */ /* 0x008fc800078ec0ff */
[----:B--2---:R-:W-:-:S04]  /*22630*/  LEA R8, R10, R11, 0x3 ;  /* 0x0000000b0a087211 */ /* 0x004fc800078e18ff */
[----:B------:R1:W-:Y:S03]  /*22640*/  SYNCS.ARRIVE.TRANS64 RZ, [R8+URZ+0x38850], R9 ;  /* 0x0388500908ff79a7 */ /* 0x0003e6000800003f */
[----:B------:R-:W-:Y:S05]  /*22650*/  @!P0 BRA `(.L_x_739) ;  /* 0x0000000000048947 */ /* 0x000fea0003800000 */
[----:B------:R-:W-:Y:S01]  /*22660*/  BPT.TRAP 0x1 ;  /* 0x000000040000795c */ /* 0x000fe20000300000 */
.L_x_739:
        /* <DEDUP_REMOVED lines=15> */
[----:B--2---:R-:W-:-:S02]  /*22760*/  R2UR UR11, R8 ;  /* 0x00000000080b72ca */ /* 0x004fc400000e0000 */
[----:B---3--:R-:W-:-:S04]  /*22770*/  LEA R8, R10, R11, 0x3 ;  /* 0x0000000b0a087211 */ /* 0x008fc800078e18ff */
        /* <DEDUP_REMOVED lines=24> */
.L_x_734:
[----:B------:R-:W-:Y:S05]  /*22900*/  BSYNC B2 ;  /* 0x0000000000027941 */ /* 0x000fea0003800000 */
.L_x_733:
[----:B------:R-:W2:Y:S04]  /*22910*/  LDL.LU R2, [R1+0x24] ;  /* 0x0000240001027983 */ /* 0x000ea80000300800 */
[----:B------:R0:W-:Y:S04]  /*22920*/  STL [R1], R7 ;  /* 0x0000000701007387 */ /* 0x0001e80000100800 */
[----:B------:R0:W-:Y:S02]  /*22930*/  STL [R1+0x8], R14 ;  /* 0x0000080e01007387 */ /* 0x0001e40000100800 */
[----:B0-2---:R-:W-:-:S07]  /*22940*/  IADD3 R6, R2, -0x3, RZ ;  /* 0xfffffffd02067810 */ /* 0x005fce0007ffe0ff */
.L_x_732:
[----:B------:R-:W-:Y:S05]  /*22950*/  BSYNC B1 ;  /* 0x0000000000017941 */ /* 0x000fea0003800000 */
.L_x_731:
[----:B------:R-:W-:-:S05]  /*22960*/  IMAD.MOV R2, RZ, RZ, -R13 ;  /* 0x000000ffff027224 */ /* 0x000fca00078e0a0d */
[----:B------:R-:W-:-:S13]  /*22970*/  ISETP.NE.AND P0, PT, R3, R2, PT ;  /* 0x000000020300720c */ /* 0x000fda0003f05270 */
[----:B------:R-:W-:Y:S05]  /*22980*/  @!P0 BRA `(.L_x_730) ;  /* 0x0000001000788947 */ /* 0x000fea0003800000 */
[----:B------:R-:W-:-:S07]  /*22990*/  MOV R10, R5 ;  /* 0x00000005000a7202 */ /* 0x000fce0000000f00 */
.L_x_754:
        /* <DEDUP_REMOVED lines=11> */
[----:B------:R-:W-:Y:S02]  /*22a50*/  MOV R9, R6 ;  /* 0x0000000600097202 */ /* 0x000fe40000000f00 */
        /* <DEDUP_REMOVED lines=10> */
[----:B------:R-:W-:-:S04]  /*22b00*/  @P0 SHF.R.U32.HI R2, RZ, R3, R9 ;  /* 0x00000003ff020219 */ /* 0x000fc80000011609 */
[----:B------:R-:W-:Y:S02]  /*22b10*/  IADD3 R9, -R2, RZ, RZ ;  /* 0x000000ff02097210 */ /* 0x000fe40007ffe1ff */
[----:B------:R-:W-:-:S03]  /*22b20*/  SHF.R.S32.HI R3, RZ, 0x1f, R2 ;  /* 0x0000001fff037819 */ /* 0x000fc60000011402 */
[----:B------:R-:W-:Y:S02]  /*22b30*/  IMAD R9, R10, R9, R6 ;  /* 0x000000090a097224 */ /* 0x000fe400078e0206 */
[----:B------:R-:W-:Y:S02]  /*22b40*/  IMAD R10, R12, UR6, RZ ;  /* 0x000000060c0a7c24 */ /* 0x000fe4000f8e02ff */
[----:B------:R-:W-:-:S04]  /*22b50*/  IMAD.WIDE.U32 R2, R0, UR6, R2 ;  /* 0x0000000600027c25 */ /* 0x000fc8000f8e0002 */
[----:B------:R-:W-:-:S04]  /*22b60*/  IMAD R10, R0, UR7, R10 ;  /* 0x00000007000a7c24 */ /* 0x000fc8000f8e020a */
[----:B------:R-:W-:Y:S01]  /*22b70*/  IMAD.IADD R3, R10, 0x1, R3 ;  /* 0x000000010a037824 */ /* 0x000fe200078e0203 */
[----:B------:R-:W-:-:S04]  /*22b80*/  LEA R10, P0, R2, UR4, 0x2 ;  /* 0x00000004020a7c11 */ /* 0x000fc8000f8010ff */
[----:B------:R-:W-:-:S05]  /*22b90*/  LEA.HI.X R11, R2, UR5, R3, 0x2, P0 ;  /* 0x00000005020b7c11 */ /* 0x000fca00080f1403 */
[----:B------:R0:W5:Y:S04]  /*22ba0*/  LDG.E R10, desc[UR8][R10.64] ;  /* 0x000000080a0a7981 */ /* 0x000168000c1e1900 */
.L_x_742:
[----:B------:R-:W1:Y:S01]  /*22bb0*/  S2R R3, SR_CgaCtaId ;  /* 0x0000000000037919 */ /* 0x000e620000008800 */
[----:B------:R-:W-:-:S04]  /*22bc0*/  MOV R2, 0x400 ;  /* 0x0000040000027802 */ /* 0x000fc80000000f00 */
[----:B-1----:R-:W-:Y:S02]  /*22bd0*/  LEA R2, R3, R2, 0x18 ;  /* 0x0000000203027211 */ /* 0x002fe400078ec0ff */
[----:B------:R-:W-:Y:S02]  /*22be0*/  SHF.L.U32 R3, R8, 0x1f, RZ ;  /* 0x0000001f08037819 */ /* 0x000fe400000006ff */
[----:B------:R-:W-:-:S04]  /*22bf0*/  LEA R2, R7, R2, 0x3 ;  /* 0x0000000207027211 */ /* 0x000fc800078e18ff */
[----:B------:R-:W1:Y:S02]  /*22c00*/  SYNCS.PHASECHK.TRANS64.TRYWAIT P0, [R2+URZ+0x38840], R3 ;  /* 0x03884003020075a7 */ /* 0x000e64000800017f */
[----:B-1----:R-:W-:Y:S05]  /*22c10*/  @!P0 BRA `(.L_x_743) ;  /* 0x00000030001c8947 */ /* 0x002fea0003800000 */
.L_x_837:
        /* <DEDUP_REMOVED lines=11> */
.L_x_744:
[----:B------:R-:W2:Y:S04]  /*22cd0*/  LDL R15, [R1+0x4] ;  /* 0x00000400010f7983 */ /* 0x000ea80000100800 */
[----:B------:R-:W3:Y:S01]  /*22ce0*/  LDL.LU R14, [R1+0x8] ;  /* 0x00000800010e7983 */ /* 0x000ee20000300800 */
[----:B-1----:R-:W-:-:S03]  /*22cf0*/  MOV R3, 0x400 ;  /* 0x0000040000037802 */ /* 0x002fc60000000f00 */
        /* <DEDUP_REMOVED lines=39> */
.L_x_838:
        /* <DEDUP_REMOVED lines=8> */
.L_x_746:
        /* <DEDUP_REMOVED lines=40> */
.L_x_741:
[----:B------:R-:W-:Y:S05]  /*23270*/  BSYNC B1 ;  /* 0x0000000000017941 */ /* 0x000fea0003800000 */
.L_x_740:
[----:B------:R-:W-:Y:S01]  /*23280*/  IADD3 R3, R7, 0x1, RZ ;  /* 0x0000000107037810 */ /* 0x000fe20007ffe0ff */
[----:B------:R-:W-:Y:S03]  /*23290*/  BSSY B1, `(.L_x_747) ;  /* 0x000008a000017945 */ /* 0x000fe60003800000 */
        /* <DEDUP_REMOVED lines=8> */
[----:B------:R-:W-:Y:S01]  /*23320*/  VIADD R9, R6, 0xffffffff ;  /* 0xffffffff06097836 */ /* 0x000fe20000000000 */
        /* <DEDUP_REMOVED lines=8> */
[----:B-1----:R-:W-:Y:S01]  /*233b0*/  @P0 IMAD.HI.U32 R10, R9, R2, RZ ;  /* 0x00000002090a0227 */ /* 0x002fe200078e00ff */
[----:B------:R-:W-:-:S04]  /*233c0*/  MOV R2, R9 ;  /* 0x0000000900027202 */ /* 0x000fc80000000f00 */
[----:B------:R-:W-:Y:S01]  /*233d0*/  @P0 SHF.R.U32.HI R2, RZ, R3, R10 ;  /* 0x00000003ff020219 */ /* 0x000fe2000001160a */
[----:B------:R-:W-:-:S04]  /*233e0*/  IMAD R10, R12, UR6, RZ ;  /* 0x000000060c0a7c24 */ /* 0x000fc8000f8e02ff */
[----:B------:R-:W-:Y:S02]  /*233f0*/  IMAD.MOV R3, RZ, RZ, -R2 ;  /* 0x000000ffff037224 */ /* 0x000fe400078e0a02 */
[----:B------:R-:W-:Y:S02]  /*23400*/  IMAD R10, R0, UR7, R10 ;  /* 0x00000007000a7c24 */ /* 0x000fe4000f8e020a */
[----:B------:R-:W-:Y:S01]  /*23410*/  IMAD R9, R11, R3, R9 ;  /* 0x000000030b097224 */ /* 0x000fe200078e0209 */
[----:B------:R-:W-:-:S03]  /*23420*/  SHF.R.S32.HI R3, RZ, 0x1f, R2 ;  /* 0x0000001fff037819 */ /* 0x000fc60000011402 */
[----:B------:R-:W-:-:S05]  /*23430*/  IMAD.WIDE.U32 R2, R0, UR6, R2 ;  /* 0x0000000600027c25 */ /* 0x000fca000f8e0002 */
[----:B------:R-:W-:Y:S02]  /*23440*/  IADD3 R3, R10, R3, RZ ;  /* 0x000000030a037210 */ /* 0x000fe40007ffe0ff */
[----:B------:R-:W-:-:S04]  /*23450*/  LEA R10, P0, R2, UR4, 0x2 ;  /* 0x00000004020a7c11 */ /* 0x000fc8000f8010ff */
[----:B------:R-:W-:-:S05]  /*23460*/  LEA.HI.X R11, R2, UR5, R3, 0x2, P0 ;  /* 0x00000005020b7c11 */ /* 0x000fca00080f1403 */
[----:B------:R1:W5:Y:S04]  /*23470*/  LDG.E R10, desc[UR8][R10.64] ;  /* 0x000000080a0a7981 */ /* 0x000368000c1e1900 */
.L_x_749:
[----:B------:R-:W2:Y:S01]  /*23480*/  S2R R3, SR_CgaCtaId ;  /* 0x0000000000037919 */ /* 0x000ea20000008800 */
[----:B------:R-:W-:-:S04]  /*23490*/  MOV R2, 0x400 ;  /* 0x0000040000027802 */ /* 0x000fc80000000f00 */
[----:B--2---:R-:W-:Y:S02]  /*234a0*/  LEA R2, R3, R2, 0x18 ;  /* 0x0000000203027211 */ /* 0x004fe400078ec0ff */
[----:B------:R-:W-:-:S03]  /*234b0*/  SHF.L.U32 R3, R13, 0x1f, RZ ;  /* 0x0000001f0d037819 */ /* 0x000fc600000006ff */
[----:B------:R-:W-:-:S04]  /*234c0*/  IMAD R2, R14, 0x8, R2 ;  /* 0x000000080e027824 */ /* 0x000fc800078e0202 */
[----:B------:R-:W2:Y:S02]  /*234d0*/  SYNCS.PHASECHK.TRANS64.TRYWAIT P0, [R2+URZ+0x38840], R3 ;  /* 0x03884003020075a7 */ /* 0x000ea4000800017f */
[----:B--2---:R-:W-:Y:S05]  /*234e0*/  @!P0 BRA `(.L_x_750) ;  /* 0x0000002800108947 */ /* 0x004fea0003800000 */
.L_x_839:
        /* <DEDUP_REMOVED lines=11> */
.L_x_751:
        /* <DEDUP_REMOVED lines=16> */
[----:B------:R-:W-:Y:S02]  /*236a0*/  SHF.L.U32 R8, R8, 0x1f, RZ ;  /* 0x0000001f08087819 */ /* 0x000fe400000006ff */
        /* <DEDUP_REMOVED lines=25> */
.L_x_840:
[----:B------:R-:W-:Y:S05]  /*23840*/  @P0 BRA `(.L_x_753) ;  /* 0x00000000001c0947 */ /* 0x000fea0003800000 */
[----:B------:R-:W1:Y:S02]  /*23850*/  S2R R3, SR_TID.X ;  /* 0x0000000000037919 */ /* 0x000e640000002100 */
[----:B-1----:R-:W-:-:S04]  /*23860*/  LOP3.LUT R3, R3, 0x1f, RZ, 0xc0, !PT ;  /* 0x0000001f03037812 */ /* 0x002fc800078ec0ff */
[----:B------:R-:W-:Y:S02]  /*23870*/  ISETP.NE.AND P1, PT, R3, RZ, PT ;  /* 0x000000ff0300720c */ /* 0x000fe40003f25270 */
[----:B------:R-:W-:-:S04]  /*23880*/  MOV R3, 0xa000 ;  /* 0x0000a00000037802 */ /* 0x000fc80000000f00 */
[----:B------:R1:W-:Y:S07]  /*23890*/  SYNCS.ARRIVE.TRANS64 RZ, [R2+URZ+0x50], R3 ;  /* 0x0000500302ff79a7 */ /* 0x0003ee000800003f */
[----:B------:R-:W-:Y:S05]  /*238a0*/  @!P1 BRA `(.L_x_753) ;  /* 0x0000000000049947 */ /* 0x000fea0003800000 */
[----:B------:R-:W-:Y:S01]  /*238b0*/  BPT.TRAP 0x1 ;  /* 0x000000040000795c */ /* 0x000fe20000300000 */
.L_x_753:
        /* <DEDUP_REMOVED lines=21> */
[----:B------:R-:W-:Y:S01]  /*23a10*/  IMAD.MOV.U32 R5, RZ, RZ, R10 ;  /* 0x000000ffff057224 */ /* 0x000fe200078e000a */
[----:B--2---:R-:W-:Y:S02]  /*23a20*/  R2UR UR11, R13 ;  /* 0x000000000d0b72ca */ /* 0x004fe400000e0000 */
        /* <DEDUP_REMOVED lines=16> */
.L_x_748:
[----:B------:R-:W-:Y:S05]  /*23b30*/  BSYNC B1 ;  /* 0x0000000000017941 */ /* 0x000fea0003800000 */
.L_x_747:
[C---:B------:R-:W-:Y:S02]  /*23b40*/  ISETP.GT.AND P0, PT, R6.reuse, 0x1, PT ;  /* 0x000000010600780c */ /* 0x040fe40003f04270 */
[----:B------:R-:W-:-:S11]  /*23b50*/  IADD3 R6, R6, -0x2, RZ ;  /* 0xfffffffe06067810 */ /* 0x000fd60007ffe0ff */
[----:B------:R-:W-:Y:S05]  /*23b60*/  @P0 BRA `(.L_x_754) ;  /* 0xffffffec008c0947 */ /* 0x000fea000383ffff */
.L_x_730:
[----:B------:R-:W-:Y:S05]  /*23b70*/  BSYNC B0 ;  /* 0x0000000000007941 */ /* 0x000fea0003800000 */
.L_x_729:
[----:B------:R-:W1:Y:S01]  /*23b80*/  S2R R2, SR_TID.X ;  /* 0x0000000000027919 */ /* 0x000e620000002100 */
[----:B------:R-:W-:Y:S01]  /*23b90*/  BSSY B0, `(.L_x_755) ;  /* 0x0000011000007945 */ /* 0x000fe20003800000 */
[----:B-1----:R-:W-:-:S04]  /*23ba0*/  LOP3.LUT R2, R2, 0x1f, RZ, 0xc0, !PT ;  /* 0x0000001f02027812 */ /* 0x002fc800078ec0ff */
[----:B------:R-:W-:-:S13]  /*23bb0*/  ISETP.NE.AND P0, PT, R2, RZ, PT ;  /* 0x000000ff0200720c */ /* 0x000fda0003f05270 */
[----:B------:R-:W-:Y:S05]  /*23bc0*/  @P0 BRA `(.L_x_756) ;  /* 0x0000000000340947 */ /* 0x000fea0003800000 */
[----:B------:R-:W1:Y:S01]  /*23bd0*/  S2R R3, SR_LANEID ;  /* 0x0000000000037919 */ /* 0x000e620000000000 */
[----:B------:R-:W-:Y:S01]  /*23be0*/  VOTEU.ANY UR4, UPT, PT ;  /* 0x0000000000047886 */ /* 0x000fe200038e0100 */
[----:B------:R-:W-:Y:S01]  /*23bf0*/  ULDC.64 UR6, c[0x0][0x208] ;  /* 0x0000820000067ab9 */ /* 0x000fe20000000a00 */
[----:B------:R-:W1:Y:S08]  /*23c00*/  FLO.U32 R0, UR4 ;  /* 0x0000000400007d00 */ /* 0x000e7000080e0000 */
[----:B------:R-:W2:Y:S01]  /*23c10*/  POPC R7, UR4 ;  /* 0x0000000400077d09 */ /* 0x000ea20008000000 */
[----:B-1----:R-:W-:-:S02]  /*23c20*/  ISETP.EQ.U32.AND P0, PT, R0, R3, PT ;  /* 0x000000030000720c */ /* 0x002fc40003f02070 */
[----:B------:R-:W2:Y:S11]  /*23c30*/  LDC.64 R2, c[0x0][0xc38] ;  /* 0x00030e00ff027b82 */ /* 0x000eb60000000a00 */
[----:B--2---:R-:W2:Y:S01]  /*23c40*/  @P0 ATOMG.E.ADD.STRONG.GPU PT, R3, desc[UR6][R2.64], R7 ;  /* 0x00000007020309a8 */ /* 0x004ea200081ee1c6 */
[----:B------:R-:W1:Y:S02]  /*23c50*/  S2R R6, SR_LTMASK ;  /* 0x0000000000067919 */ /* 0x000e640000003900 */
[----:B-1----:R-:W-:-:S04]  /*23c60*/  LOP3.LUT R6, R6, UR4, RZ, 0xc0, !PT ;  /* 0x0000000406067c12 */ /* 0x002fc8000f8ec0ff */
[----:B------:R-:W1:Y:S01]  /*23c70*/  POPC R9, R6 ;  /* 0x0000000600097309 */ /* 0x000e620000000000 */
[----:B--2---:R-:W1:Y:S02]  /*23c80*/  SHFL.IDX PT, R0, R3, R0, 0x1f ;  /* 0x00001f0003007589 */ /* 0x004e6400000e0000 */
[----:B-1----:R-:W-:-:S07]  /*23c90*/  IADD3 R16, R0, UR36, R9 ;  /* 0x0000002400107c10 */ /* 0x002fce000fffe009 */
.L_x_756:
[----:B------:R-:W-:Y:S05]  /*23ca0*/  BSYNC B0 ;  /* 0x0000000000007941 */ /* 0x000fea0003800000 */
.L_x_755:
        /* <DEDUP_REMOVED lines=11> */
.L_x_841:
        /* <DEDUP_REMOVED lines=11> */
.L_x_760:
        /* <DEDUP_REMOVED lines=38> */
.L_x_758:
[----:B------:R-:W-:Y:S05]  /*24070*/  BSYNC B0 ;  /* 0x0000000000007941 */ /* 0x000fea0003800000 */
.L_x_757:
        /* <DEDUP_REMOVED lines=9> */
.L_x_713:
[----:B------:R-:W-:Y:S05]  /*24110*/  BSYNC B6 ;  /* 0x0000000000067941 */ /* 0x000fea0003800000 */
.L_x_711:
[----:B------:R-:W-:-:S03]  /*24120*/  UMOV UR4, 0xffffffff ;  /* 0xffffffff00047882 */ /* 0x000fc60000000000 */
[----:B------:R-:W-:Y:S05]  /*24130*/  BRA.DIV UR4, `(.L_x_761) ;  /* 0x0000001e04387947 */ /* 0x000fea000b800000 */
[----:B------:R2:W3:Y:S04]  /*24140*/  SHFL.IDX PT, R4, R16, RZ, 0x1f ;  /* 0x00001fff10047589 */ /* 0x0004e800000e0000 */
[----:B------:R2:W4:Y:S02]  /*24150*/  SHFL.IDX PT, R6, R16, 0x1, 0x1f ;  /* 0x00201f0010067f89 */ /* 0x00052400000e0000 */
.L_x_845:
[----:B0-----:R-:W0:Y:S01]  /*24160*/  S2R R8, SR_TID.X ;  /* 0x0000000000087919 */ /* 0x001e220000002100 */
[----:B------:R-:W-:Y:S01]  /*24170*/  ULDC UR4, c[0x0][0xc14] ;  /* 0x0003050000047ab9 */ /* 0x000fe20000000800 */
[----:B------:R-:W-:Y:S01]  /*24180*/  BSSY B0, `(.L_x_762) ;  /* 0x000000c000007945 */ /* 0x000fe20003800000 */
[----:B-1----:R-:W-:Y:S01]  /*24190*/  IMAD.U32 R0, RZ, RZ, UR4 ;  /* 0x00000004ff007e24 */ /* 0x002fe2000f8e00ff */
[----:B------:R-:W-:Y:S02]  /*241a0*/  MOV R17, RZ ;  /* 0x000000ff00117202 */ /* 0x000fe40000000f00 */
[----:B0-----:R-:W-:-:S04]  /*241b0*/  LOP3.LUT R8, R8, 0x1f, RZ, 0xc0, !PT ;  /* 0x0000001f08087812 */ /* 0x001fc800078ec0ff */
[C---:B------:R-:W-:Y:S02]  /*241c0*/  ISETP.NE.AND P0, PT, R8.reuse, 0x1f, PT ;  /* 0x0000001f0800780c */ /* 0x040fe40003f05270 */
[----:B------:R-:W-:-:S04]  /*241d0*/  IADD3 R5, R8, R19, RZ ;  /* 0x0000001308057210 */ /* 0x000fc80007ffe0ff */
[----:B------:R-:W-:-:S13]  /*241e0*/  ISETP.GE.OR P0, PT, R5, R0, !P0 ;  /* 0x000000000500720c */ /* 0x000fda0004706670 */
[----:B------:R-:W-:Y:S05]  /*241f0*/  @P0 BRA `(.L_x_763) ;  /* 0x0000000000100947 */ /* 0x000fea0003800000 */
[----:B------:R-:W0:Y:S01]  /*24200*/  LDC.64 R2, c[0x0][0xc58] ;  /* 0x00031600ff027b82 */ /* 0x000e220000000a00 */
[----:B------:R-:W-:Y:S01]  /*24210*/  ULDC.64 UR4, c[0x0][0x208] ;  /* 0x0000820000047ab9 */ /* 0x000fe20000000a00 */
[----:B0-----:R-:W-:-:S05]  /*24220*/  IMAD.WIDE R2, R5, 0x4, R2 ;  /* 0x0000000405027825 */ /* 0x001fca00078e0202 */
[----:B------:R0:W5:Y:S02]  /*24230*/  LDG.E R17, desc[UR4][R2.64] ;  /* 0x0000000402117981 */ /* 0x000164000c1e1900 */
.L_x_763:
[----:B------:R-:W-:Y:S05]  /*24240*/  BSYNC B0 ;  /* 0x0000000000007941 */ /* 0x000fea0003800000 */
.L_x_762:
        /* <DEDUP_REMOVED lines=8> */
[----:B------:R-:W1:Y:S02]  /*242d0*/  SHFL.UP PT, R14, R13, 0x2, RZ ;  /* 0x044000000d0e7989 */ /* 0x000e6400000e00ff */
[----:B-1----:R-:W-:Y:S02]  /*242e0*/  SEL R14, R14, RZ, P1 ;  /* 0x000000ff0e0e7207 */ /* 0x002fe40000800000 */
[----:B------:R-:W-:Y:S02]  /*242f0*/  ISETP.GE.U32.AND P1, PT, R8, 0x8, PT ;  /* 0x000000080800780c */ /* 0x000fe40003f26070 */
[----:B0-----:R-:W-:-:S05]  /*24300*/  IADD3 R3, R13, R14, RZ ;  /* 0x0000000e0d037210 */ /* 0x001fca0007ffe0ff */
[----:B------:R-:W0:Y:S02]  /*24310*/  SHFL.UP PT, R14, R3, 0x4, RZ ;  /* 0x04800000030e7989 */ /* 0x000e2400000e00ff */
[----:B0-----:R-:W-:Y:S02]  /*24320*/  SEL R14, R14, RZ, P0 ;  /* 0x000000ff0e0e7207 */ /* 0x001fe40000000000 */
[----:B------:R-:W-:-:S03]  /*24330*/  ISETP.GE.U32.AND P0, PT, R8, 0x10, PT ;  /* 0x000000100800780c */ /* 0x000fc60003f06070 */
[----:B------:R-:W-:-:S05]  /*24340*/  IMAD.IADD R5, R3, 0x1, R14 ;  /* 0x0000000103057824 */ /* 0x000fca00078e020e */
[----:B------:R-:W0:Y:S02]  /*24350*/  SHFL.UP PT, R14, R5, 0x8, RZ ;  /* 0x05000000050e7989 */ /* 0x000e2400000e00ff */
[----:B0-----:R-:W-:-:S04]  /*24360*/  SEL R14, R14, RZ, P1 ;  /* 0x000000ff0e0e7207 */ /* 0x001fc80000800000 */
[----:B------:R-:W-:-:S05]  /*24370*/  IADD3 R7, R5, R14, RZ ;  /* 0x0000000e05077210 */ /* 0x000fca0007ffe0ff */
[----:B------:R-:W0:Y:S02]  /*24380*/  SHFL.UP PT, R14, R7, 0x10, RZ ;  /* 0x06000000070e7989 */ /* 0x000e2400000e00ff */
[----:B0-----:R-:W-:-:S05]  /*24390*/  SEL R2, R14, RZ, P0 ;  /* 0x000000ff0e027207 */ /* 0x001fca0000000000 */
[----:B------:R-:W-:-:S05]  /*243a0*/  IMAD.IADD R2, R7, 0x1, R2 ;  /* 0x0000000107027824 */ /* 0x000fca00078e0202 */
[----:B------:R0:W1:Y:S02]  /*243b0*/  SHFL.IDX PT, R14, R2, 0x1f, 0x1f ;  /* 0x03e01f00020e7f89 */ /* 0x00006400000e0000 */
.L_x_853:
[----:B------:R-:W-:Y:S02]  /*243c0*/  ULDC UR4, c[0x0][0xc10] ;  /* 0x0003040000047ab9 */ /* 0x000fe40000000800 */
[----:B--2---:R-:W-:-:S05]  /*243d0*/  MOV R16, UR4 ;  /* 0x0000000400107c02 */ /* 0x004fca0008000f00 */
[----:B-1----:R-:W-:-:S04]  /*243e0*/  IMAD R3, R14, R16, RZ ;  /* 0x000000100e037224 */ /* 0x002fc800078e02ff */
[----:B----4-:R-:W-:-:S05]  /*243f0*/  IMAD.IADD R6, R6, 0x1, R3 ;  /* 0x0000000106067824 */ /* 0x010fca00078e0203 */
[----:B---3--:R-:W-:-:S13]  /*24400*/  ISETP.GT.AND P0, PT, R6, R4, PT ;  /* 0x000000040600720c */ /* 0x008fda0003f04270 */
[----:B------:R-:W-:Y:S05]  /*24410*/  @P0 BRA `(.L_x_765) ;  /* 0x0000000000b80947 */ /* 0x000fea0003800000 */
[----:B------:R-:W1:Y:S02]  /*24420*/  LDC R0, c[0x0][0xc14] ;  /* 0x00030500ff007b82 */ /* 0x000e640000000800 */
.L_x_770:
[----:B------:R-:W-:-:S04]  /*24430*/  IADD3 R19, R19, 0x1f, RZ ;  /* 0x0000001f13137810 */ /* 0x000fc80007ffe0ff */
[----:B-1----:R-:W-:-:S13]  /*24440*/  ISETP.GE.AND P0, PT, R19, R0, PT ;  /* 0x000000001300720c */ /* 0x002fda0003f06270 */
[----:B------:R-:W-:Y:S05]  /*24450*/  @P0 BRA `(.L_x_766) ;  /* 0x0000000400600947 */ /* 0x000fea0003800000 */
[----:B------:R-:W1:Y:S01]  /*24460*/  S2R R8, SR_TID.X ;  /* 0x0000000000087919 */ /* 0x000e620000002100 */
[----:B------:R-:W-:Y:S01]  /*24470*/  BSSY B0, `(.L_x_767) ;  /* 0x000000b000007945 */ /* 0x000fe20003800000 */
[----:B------:R-:W-:Y:S02]  /*24480*/  MOV R17, RZ ;  /* 0x000000ff00117202 */ /* 0x000fe40000000f00 */
[----:B-1----:R-:W-:-:S04]  /*24490*/  LOP3.LUT R8, R8, 0x1f, RZ, 0xc0, !PT ;  /* 0x0000001f08087812 */ /* 0x002fc800078ec0ff */
[C---:B------:R-:W-:Y:S01]  /*244a0*/  ISETP.NE.AND P1, PT, R8.reuse, 0x1f, PT ;  /* 0x0000001f0800780c */ /* 0x040fe20003f25270 */
[----:B------:R-:W-:-:S05]  /*244b0*/  IMAD.IADD R5, R8, 0x1, R19 ;  /* 0x0000000108057824 */ /* 0x000fca00078e0213 */
[----:B------:R-:W-:-:S13]  /*244c0*/  ISETP.GE.OR P0, PT, R5, R0, !P1 ;  /* 0x000000000500720c */ /* 0x000fda0004f06670 */
[----:B------:R-:W-:Y:S05]  /*244d0*/  @P0 BRA `(.L_x_768) ;  /* 0x0000000000100947 */ /* 0x000fea0003800000 */
[----:B0-----:R-:W0:Y:S01]  /*244e0*/  LDC.64 R2, c[0x0][0xc58] ;  /* 0x00031600ff027b82 */ /* 0x001e220000000a00 */
[----:B------:R-:W-:Y:S01]  /*244f0*/  ULDC.64 UR4, c[0x0][0x208] ;  /* 0x0000820000047ab9 */ /* 0x000fe20000000a00 */
[----:B0-----:R-:W-:-:S05]  /*24500*/  IMAD.WIDE R2, R5, 0x4, R2 ;  /* 0x0000000405027825 */ /* 0x001fca00078e0202 */
[----:B------:R1:W5:Y:S02]  /*24510*/  LDG.E R17, desc[UR4][R2.64] ;  /* 0x0000000402117981 */ /* 0x000364000c1e1900 */
.L_x_768:
[----:B------:R-:W-:Y:S05]  /*24520*/  BSYNC B0 ;  /* 0x0000000000007941 */ /* 0x000fea0003800000 */
.L_x_767:
[----:B------:R-:W-:-:S03]  /*24530*/  UMOV UR4, 0xffffffff ;  /* 0xffffffff00047882 */ /* 0x000fc60000000000 */
[----:B------:R-:W-:Y:S05]  /*24540*/  BRA.DIV UR4, `(.L_x_769) ;  /* 0x0000001e04507947 */ /* 0x000fea000b800000 */
[----:B-----5:R-:W2:Y:S01]  /*24550*/  SHFL.UP PT, R14, R17, 0x1, RZ ;  /* 0x04200000110e7989 */ /* 0x020ea200000e00ff */
[C---:B------:R-:W-:Y:S02]  /*24560*/  ISETP.NE.AND P0, PT, R8.reuse, RZ, PT ;  /* 0x000000ff0800720c */ /* 0x040fe40003f05270 */
[----:B------:R-:W-:Y:S02]  /*24570*/  ISETP.GE.U32.AND P1, PT, R8, 0x2, PT ;  /* 0x000000020800780c */ /* 0x000fe40003f26070 */
[----:B--2---:R-:W-:Y:S02]  /*24580*/  SEL R14, R14, RZ, P0 ;  /* 0x000000ff0e0e7207 */ /* 0x004fe40000000000 */
[----:B------:R-:W-:-:S03]  /*24590*/  ISETP.GE.U32.AND P0, PT, R8, 0x4, PT ;  /* 0x000000040800780c */ /* 0x000fc60003f06070 */
[----:B------:R-:W-:-:S05]  /*245a0*/  IMAD.IADD R13, R17, 0x1, R14 ;  /* 0x00000001110d7824 */ /* 0x000fca00078e020e */
[----:B------:R-:W2:Y:S02]  /*245b0*/  SHFL.UP PT, R14, R13, 0x2, RZ ;  /* 0x044000000d0e7989 */ /* 0x000ea400000e00ff */
[----:B--2---:R-:W-:Y:S02]  /*245c0*/  SEL R14, R14, RZ, P1 ;  /* 0x000000ff0e0e7207 */ /* 0x004fe40000800000 */
[----:B------:R-:W-:Y:S02]  /*245d0*/  ISETP.GE.U32.AND P1, PT, R8, 0x8, PT ;  /* 0x000000080800780c */ /* 0x000fe40003f26070 */
[----:B-1----:R-:W-:-:S05]  /*245e0*/  IADD3 R3, R13, R14, RZ ;  /* 0x0000000e0d037210 */ /* 0x002fca0007ffe0ff */
[----:B------:R-:W1:Y:S02]  /*245f0*/  SHFL.UP PT, R14, R3, 0x4, RZ ;  /* 0x04800000030e7989 */ /* 0x000e6400000e00ff */
[----:B-1----:R-:W-:Y:S02]  /*24600*/  SEL R14, R14, RZ, P0 ;  /* 0x000000ff0e0e7207 */ /* 0x002fe40000000000 */
[----:B------:R-:W-:-:S03]  /*24610*/  ISETP.GE.U32.AND P0, PT, R8, 0x10, PT ;  /* 0x000000100800780c */ /* 0x000fc60003f06070 */
[----:B------:R-:W-:-:S05]  /*24620*/  IMAD.IADD R5, R3, 0x1, R14 ;  /* 0x0000000103057824 */ /* 0x000fca00078e020e */
[----:B------:R-:W1:Y:S02]  /*24630*/  SHFL.UP PT, R14, R5, 0x8, RZ ;  /* 0x05000000050e7989 */ /* 0x000e6400000e00ff */
[----:B-1----:R-:W-:-:S04]  /*24640*/  SEL R14, R14, RZ, P1 ;  /* 0x000000ff0e0e7207 */ /* 0x002fc80000800000 */
[----:B------:R-:W-:-:S05]  /*24650*/  IADD3 R7, R5, R14, RZ ;  /* 0x0000000e05077210 */ /* 0x000fca0007ffe0ff */
[----:B------:R-:W0:Y:S02]  /*24660*/  SHFL.UP PT, R14, R7, 0x10, RZ ;  /* 0x06000000070e7989 */ /* 0x000e2400000e00ff */
[----:B0-----:R-:W-:-:S05]  /*24670*/  SEL R2, R14, RZ, P0 ;  /* 0x000000ff0e027207 */ /* 0x001fca0000000000 */
[----:B------:R-:W-:-:S05]  /*24680*/  IMAD.IADD R2, R7, 0x1, R2 ;  /* 0x0000000107027824 */ /* 0x000fca00078e0202 */
[----:B------:R0:W1:Y:S02]  /*24690*/  SHFL.IDX PT, R14, R2, 0x1f, 0x1f ;  /* 0x03e01f00020e7f89 */ /* 0x00006400000e0000 */
.L_x_861:
[----:B------:R-:W-:Y:S02]  /*246a0*/  ULDC UR4, c[0x0][0xc10] ;  /* 0x0003040000047ab9 */ /* 0x000fe40000000800 */
[----:B------:R-:W-:-:S05]  /*246b0*/  MOV R16, UR4 ;  /* 0x0000000400107c02 */ /* 0x000fca0008000f00 */
[----:B-1----:R-:W-:-:S04]  /*246c0*/  IMAD R3, R14, R16, RZ ;  /* 0x000000100e037224 */ /* 0x002fc800078e02ff */
[----:B------:R-:W-:-:S05]  /*246d0*/  IMAD.IADD R6, R3, 0x1, R6 ;  /* 0x0000000103067824 */ /* 0x000fca00078e0206 */
[----:B------:R-:W-:-:S13]  /*246e0*/  ISETP.GT.AND P0, PT, R6, R4, PT ;  /* 0x000000040600720c */ /* 0x000fda0003f04270 */
[----:B------:R-:W-:Y:S05]  /*246f0*/  @!P0 BRA `(.L_x_770) ;  /* 0xfffffffc004c8947 */ /* 0x000fea000383ffff */
.L_x_765:
[----:B------:R-:W-:Y:S01]  /*24700*/  IADD3 R6, -R3, R6, RZ ;  /* 0x0000000603067210 */ /* 0x000fe20007ffe1ff */
[----:B------:R-:W-:-:S04]  /*24710*/  UMOV UR4, 0xffffffff ;  /* 0xffffffff00047882 */ /* 0x000fc80000000000 */
[----:B------:R-:W-:-:S05]  /*24720*/  IMAD R3, R2, R16, R6 ;  /* 0x0000001002037224 */ /* 0x000fca00078e0206 */
[----:B------:R-:W-:Y:S01]  /*24730*/  ISETP.GT.AND P6, PT, R3, R4, PT ;  /* 0x000000040300720c */ /* 0x000fe20003fc4270 */
[----:B------:R-:W-:-:S12]  /*24740*/  BRA.DIV UR4, `(.L_x_771) ;  /* 0x0000001e04a07947 */ /* 0x000fd8000b800000 */
[----:B------:R-:W-:-:S04]  /*24750*/  VOTE.ANY R3, PT, !P6 ;  /* 0x0000000000037806 */ /* 0x000fc800070e0100 */
[----:B------:R-:W1:Y:S02]  /*24760*/  POPC R5, R3 ;  /* 0x0000000300057309 */ /* 0x000e640000000000 */
[----:B-1----:R1:W2:Y:S02]  /*24770*/  SHFL.IDX PT, R17, R17, R5, 0x1f ;  /* 0x00001f0511117589 */ /* 0x0022a400000e0000 */
.L_x_865:
[----:B------:R-:W-:Y:S01]  /*24780*/  ISETP.NE.AND P0, PT, R3, RZ, PT ;  /* 0x000000ff0300720c */ /* 0x000fe20003f05270 */
[----:B------:R-:W-:-:S12]  /*24790*/  IMAD.MOV.U32 R14, RZ, RZ, RZ ;  /* 0x000000ffff0e7224 */ /* 0x000fd800078e00ff */
[----:B------:R-:W-:Y:S05]  /*247a0*/  @!P0 BRA `(.L_x_772) ;  /* 0x0000000000108947 */ /* 0x000fea0003800000 */
[----:B------:R-:W-:Y:S01]  /*247b0*/  UMOV UR4, 0xffffffff ;  /* 0xffffffff00047882 */ /* 0x000fe20000000000 */
[----:B------:R-:W-:Y:S02]  /*247c0*/  IADD3 R12, R5, -0x1, RZ ;  /* 0xffffffff050c7810 */ /* 0x000fe40007ffe0ff */
[----:B------:R-:W-:Y:S05]  /*247d0*/  BRA.DIV UR4, `(.L_x_773) ;  /* 0x0000001e04c47947 */ /* 0x000fea000b800000 */
[----:B------:R3:W4:Y:S02]  /*247e0*/  SHFL.IDX PT, R14, R2, R12, 0x1f ;  /* 0x00001f0c020e7589 */ /* 0x00072400000e0000 */
.L_x_772:
[----:B----4-:R-:W-:Y:S01]  /*247f0*/  IMAD R16, R14, R16, R6 ;  /* 0x000000100e107224 */ /* 0x010fe200078e0206 */
[----:B--2---:R-:W-:Y:S01]  /*24800*/  IABS R6, R17 ;  /* 0x0000001100067213 */ /* 0x004fe20000000000 */
[----:B0--3--:R-:W-:Y:S02]  /*24810*/  IMAD.MOV.U32 R2, RZ, RZ, RZ ;  /* 0x000000ffff027224 */ /* 0x009fe400078e00ff */
[----:B------:R-:W-:Y:S01]  /*24820*/  IMAD.IADD R19, R5, 0x1, R19 ;  /* 0x0000000105137824 */ /* 0x000fe200078e0213 */
[----:B------:R-:W0:Y:S08]  /*24830*/  I2F.RP R7, R6 ;  /* 0x0000000600077306 */ /* 0x000e300000209400 */
[----:B0-----:R-:W0:Y:S02]  /*24840*/  MUFU.RCP R7, R7 ;  /* 0x0000000700077308 */ /* 0x001e240000001000 */
[----:B0-----:R-:W-:-:S06]  /*24850*/  VIADD R8, R7, 0xffffffe ;  /* 0x0ffffffe07087836 */ /* 0x001fcc0000000000 */
[----:B------:R-:W0:Y:S02]  /*24860*/  F2I.FTZ.U32.TRUNC.NTZ R3, R8 ;  /* 0x0000000800037305 */ /* 0x000e24000021f000 */
[----:B0-----:R-:W-:-:S05]  /*24870*/  IADD3 R9, RZ, -R3, RZ ;  /* 0x80000003ff097210 */ /* 0x001fca0007ffe0ff */
[----:B------:R-:W-:-:S04]  /*24880*/  IMAD R9, R9, R6, RZ ;  /* 0x0000000609097224 */ /* 0x000fc800078e02ff */
[----:B------:R-:W-:Y:S01]  /*24890*/  IMAD.HI.U32 R3, R3, R9, R2 ;  /* 0x0000000903037227 */ /* 0x000fe200078e0002 */
[----:B------:R-:W-:Y:S02]  /*248a0*/  IADD3 R2, R4, -R16, RZ ;  /* 0x8000001004027210 */ /* 0x000fe40007ffe0ff */
[----:B------:R-:W-:Y:S02]  /*248b0*/  IABS R9, R17 ;  /* 0x0000001100097213 */ /* 0x000fe40000000000 */
[----:B------:R-:W-:-:S03]  /*248c0*/  IABS R4, R2 ;  /* 0x0000000200047213 */ /* 0x000fc60000000000 */
[----:B------:R-:W-:Y:S02]  /*248d0*/  IMAD.MOV R7, RZ, RZ, -R9 ;  /* 0x000000ffff077224 */ /* 0x000fe400078e0a09 */
[----:B------:R-:W-:-:S04]  /*248e0*/  IMAD.HI.U32 R3, R3, R4, RZ ;  /* 0x0000000403037227 */ /* 0x000fc800078e00ff */
[----:B------:R-:W-:Y:S01]  /*248f0*/  IMAD R7, R3, R7, R4 ;  /* 0x0000000703077224 */ /* 0x000fe200078e0204 */
[----:B------:R-:W-:-:S04]  /*24900*/  LOP3.LUT R4, R2, R17, RZ, 0x3c, !PT ;  /* 0x0000001102047212 */ /* 0x000fc800078e3cff */
[----:B------:R-:W-:-:S13]  /*24910*/  ISETP.GT.U32.AND P0, PT, R6, R7, PT ;  /* 0x000000070600720c */ /* 0x000fda0003f04070 */
[----:B------:R-:W-:Y:S01]  /*24920*/  @!P0 IADD3 R7, R7, -R6, RZ ;  /* 0x8000000607078210 */ /* 0x000fe20007ffe0ff */
[----:B------:R-:W-:-:S03]  /*24930*/  @!P0 VIADD R3, R3, 0x1 ;  /* 0x0000000103038836 */ /* 0x000fc60000000000 */
[----:B------:R-:W-:-:S13]  /*24940*/  ISETP.GE.U32.AND P0, PT, R7, R6, PT ;  /* 0x000000060700720c */ /* 0x000fda0003f06070 */
[----:B------:R-:W-:Y:S02]  /*24950*/  @P0 IADD3 R3, R3, 0x1, RZ ;  /* 0x0000000103030810 */ /* 0x000fe40007ffe0ff */
[----:B------:R-:W-:-:S13]  /*24960*/  ISETP.GE.AND P0, PT, R4, RZ, PT ;  /* 0x000000ff0400720c */ /* 0x000fda0003f06270 */
[----:B------:R-:W-:Y:S01]  /*24970*/  @!P0 IMAD.MOV R3, RZ, RZ, -R3 ;  /* 0x000000ffff038224 */ /* 0x000fe200078e0a03 */
[----:B------:R-:W-:-:S13]  /*24980*/  ISETP.NE.AND P0, PT, R17, RZ, PT ;  /* 0x000000ff1100720c */ /* 0x000fda0003f05270 */
[----:B------:R-:W-:-:S04]  /*24990*/  @!P0 LOP3.LUT R3, RZ, R17, RZ, 0x33, !PT ;  /* 0x00000011ff038212 */ /* 0x000fc800078e33ff */
[----:B------:R-:W-:Y:S02]  /*249a0*/  IADD3 R4, -R3, RZ, RZ ;  /* 0x000000ff03047210 */ /* 0x000fe40007ffe1ff */
[----:B------:R-:W-:-:S03]  /*249b0*/  MOV R18, R3 ;  /* 0x0000000300127202 */ /* 0x000fc60000000f00 */
[----:B------:R-:W-:Y:S01]  /*249c0*/  IMAD R17, R17, R4, R2 ;  /* 0x0000000411117224 */ /* 0x000fe200078e0202 */
[----:B------:R-:W-:Y:S06]  /*249d0*/  BRA `(.L_x_774) ;  /* 0x00000000001c7947 */ /* 0x000fec0003800000 */
.L_x_766:
[----:B------:R-:W-:Y:S01]  /*249e0*/  UMOV UR4, URZ ;  /* 0x0000003f00047c82 */ /* 0x000fe20008000000 */
[----:B------:R-:W-:Y:S01]  /*249f0*/  UMOV UR5, URZ ;  /* 0x0000003f00057c82 */ /* 0x000fe20008000000 */
[----:B------:R-:W-:Y:S01]  /*24a00*/  ULDC UR6, c[0x0][0xc14] ;  /* 0x0003050000067ab9 */ /* 0x000fe20000000800 */
[----:B------:R-:W-:Y:S01]  /*24a10*/  IMAD.MOV.U32 R16, RZ, RZ, R4 ;  /* 0x000000ffff107224 */ /* 0x000fe200078e0004 */
[----:B------:R-:W-:Y:S01]  /*24a20*/  MOV R17, UR4 ;  /* 0x0000000400117c02 */ /* 0x000fe20008000f00 */
[----:B------:R-:W-:Y:S01]  /*24a30*/  IMAD.U32 R18, RZ, RZ, UR5 ;  /* 0x00000005ff127e24 */ /* 0x000fe2000f8e00ff */
[----:B------:R-:W-:-:S07]  /*24a40*/  MOV R19, UR6 ;  /* 0x0000000600137c02 */ /* 0x000fce0008000f00 */
.L_x_774:
        /* <DEDUP_REMOVED lines=12> */
.L_x_690:
[----:B0-----:R-:W3:Y:S01]  /*24b10*/  LDL.LU R0, [R1+0x30] ;  /* 0x0000300001007983 */ /* 0x001ee20000300800 */
[----:B------:R-:W-:Y:S01]  /*24b20*/  BSSY B0, `(.L_x_776) ;  /* 0x000000b000007945 */ /* 0x000fe20003800000 */
[----:B-1----:R-:W0:Y:S01]  /*24b30*/  S2R R5, SR_CgaCtaId ;  /* 0x0000000000057919 */ /* 0x002e220000008800 */
[----:B---3--:R-:W-:-:S05]  /*24b40*/  VIADD R0, R0, 0x1 ;  /* 0x0000000100007836 */ /* 0x008fca0000000000 */
[----:B--2---:R-:W-:-:S04]  /*24b50*/  LEA.HI R2, R0, R0, RZ, 0x1 ;  /* 0x0000000000027211 */ /* 0x004fc800078f08ff */
[----:B------:R-:W-:-:S04]  /*24b60*/  LOP3.LUT R3, R2, 0xfffffffe, RZ, 0xc0, !PT ;  /* 0xfffffffe02037812 */ /* 0x000fc800078ec0ff */
[----:B------:R-:W-:Y:S02]  /*24b70*/  IADD3 R3, R0, -R3, RZ ;  /* 0x8000000300037210 */ /* 0x000fe40007ffe0ff */
[----:B------:R-:W-:Y:S02]  /*24b80*/  MOV R0, 0x400 ;  /* 0x0000040000007802 */ /* 0x000fe40000000f00 */
[----:B------:R-:W-:Y:S02]  /*24b90*/  SHF.L.U32 R3, R3, 0x1f, RZ ;  /* 0x0000001f03037819 */ /* 0x000fe400000006ff */
[----:B0-----:R-:W-:-:S04]  /*24ba0*/  LEA R0, R5, R0, 0x18 ;  /* 0x0000000005007211 */ /* 0x001fc800078ec0ff */
[----:B------:R-:W0:Y:S02]  /*24bb0*/  SYNCS.PHASECHK.TRANS64.TRYWAIT P0, [R0+URZ+0x38820], R3 ;  /* 0x03882003000075a7 */ /* 0x000e24000800017f */
[----:B0-----:R-:W-:Y:S05]  /*24bc0*/  @!P0 BRA `(.L_x_777) ;  /* 0x0000001800ec8947 */ /* 0x001fea0003800000 */
.L_x_868:
[----:B------:R-:W-:Y:S05]  /*24bd0*/  BSYNC B0 ;  /* 0x0000000000007941 */ /* 0x000fea0003800000 */
.L_x_776:
[----:B------:R-:W-:-:S03]  /*24be0*/  UMOV UR4, 0xffffffff ;  /* 0xffffffff00047882 */ /* 0x000fc60000000000 */
[----:B------:R-:W-:Y:S05]  /*24bf0*/  BRA.DIV UR4, `(.L_x_778) ;  /* 0x0000001a04f47947 */ /* 0x000fea000b800000 */
[----:B------:R-:W1:Y:S02]  /*24c00*/  S2R R2, SR_TID.X ;  /* 0x0000000000027919 */ /* 0x000e640000002100 */
[----:B-1----:R-:W-:-:S04]  /*24c10*/  SHF.R.U32.HI R2, RZ, 0x5, R2 ;  /* 0x00000005ff027819 */ /* 0x002fc80000011602 */
[----:B------:R-:W-:-:S05]  /*24c20*/  LOP3.LUT R2, R2, 0x3, RZ, 0xc0, !PT ;  /* 0x0000000302027812 */ /* 0x000fca00078ec0ff */
[----:B------:R1:W2:Y:S02]  /*24c30*/  SHFL.IDX PT, R14, R2, RZ, 0x1f ;  /* 0x00001fff020e7589 */ /* 0x0002a400000e0000 */
.L_x_871:
[----:B--2---:R-:W-:-:S13]  /*24c40*/  ISETP.NE.AND P0, PT, R14, RZ, PT ;  /* 0x000000ff0e00720c */ /* 0x004fda0003f05270 */
[----:B------:R-:W-:Y:S05]  /*24c50*/  @P0 BRA `(.L_x_451) ;  /* 0x0000000000940947 */ /* 0x000fea0003800000 */
[----:B------:R-:W-:-:S03]  /*24c60*/  UMOV UR4, 0xffffffff ;  /* 0xffffffff00047882 */ /* 0x000fc60000000000 */
[----:B------:R-:W-:Y:S05]  /*24c70*/  BRA.DIV UR4, `(.L_x_779) ;  /* 0x0000001e04087947 */ /* 0x000fea000b800000 */
[----:B------:R-:W-:-:S13]  /*24c80*/  ELECT P6, URZ, PT ;  /* 0x00000000003f782f */ /* 0x000fda00038c0000 */
.L_x_874:
[----:B------:R-:W-:Y:S05]  /*24c90*/  @!P6 BRA `(.L_x_451) ;  /* 0x000000000084e947 */ /* 0x000fea0003800000 */
[----:B-1----:R-:W2:Y:S02]  /*24ca0*/  LDL.LU R2, [R1+0x3c] ;  /* 0x00003c0001027983 */ /* 0x002ea40000300800 */
[----:B--2---:R-:W-:-:S04]  /*24cb0*/  LOP3.LUT R2, R2, 0x2, RZ, 0xfc, !PT ;  /* 0x0000000202027812 */ /* 0x004fc800078efcff */
[----:B------:R-:W-:-:S13]  /*24cc0*/  ISETP.NE.AND P2, PT, R2, 0x3, PT ;  /* 0x000000030200780c */ /* 0x000fda0003f45270 */
[----:B------:R-:W-:Y:S05]  /*24cd0*/  @!P2 BRA `(.L_x_780) ;  /* 0x000000000004a947 */ /* 0x000fea0003800000 */
[----:B------:R-:W-:Y:S01]  /*24ce0*/  BPT.TRAP 0x1 ;  /* 0x000000040000795c */ /* 0x000fe20000300000 */
.L_x_780:
[----:B0-----:R-:W2:Y:S04]  /*24cf0*/  LDL R3, [R1] ;  /* 0x0000000001037983 */ /* 0x001ea80000100800 */
[----:B------:R-:W3:Y:S01]  /*24d00*/  LDL.LU R7, [R1+0x8] ;  /* 0x0000080001077983 */ /* 0x000ee20000300800 */
[----:B------:R-:W-:-:S05]  /*24d10*/  VIADD R2, R0, 0x38840 ;  /* 0x0003884000027836 */ /* 0x000fca0000000000 */
[C---:B--2---:R-:W-:Y:S01]  /*24d20*/  LEA R6, R3.reuse, R2, 0x3 ;  /* 0x0000000203067211 */ /* 0x044fe200078e18ff */
[----:B------:R-:W-:Y:S01]  /*24d30*/  VIADD R3, R3, 0x1 ;  /* 0x0000000103037836 */ /* 0x000fe20000000000 */
[----:B---3--:R-:W-:-:S04]  /*24d40*/  SHF.L.U32 R5, R7, 0x1f, RZ ;  /* 0x0000001f07057819 */ /* 0x008fc800000006ff */
[C---:B------:R-:W-:Y:S01]  /*24d50*/  ISETP.NE.AND P1, PT, R3.reuse, 0x2, PT ;  /* 0x000000020300780c */ /* 0x040fe20003f25270 */
[----:B------:R-:W0:Y:S03]  /*24d60*/  SYNCS.PHASECHK.TRANS64.TRYWAIT P0, [R6+URZ], R5 ;  /* 0x00000005060075a7 */ /* 0x000e26000800017f */
[----:B------:R-:W-:Y:S02]  /*24d70*/  SEL R4, RZ, 0x1, P1 ;  /* 0x00000001ff047807 */ /* 0x000fe40000800000 */
[----:B------:R-:W-:Y:S02]  /*24d80*/  SEL R3, R3, RZ, P1 ;  /* 0x000000ff03037207 */ /* 0x000fe40000800000 */
[----:B------:R-:W-:Y:S02]  /*24d90*/  LOP3.LUT R4, R7, R4, RZ, 0x3c, !PT ;  /* 0x0000000407047212 */ /* 0x000fe400078e3cff */
[----:B------:R-:W-:-:S02]  /*24da0*/  LEA R7, R3, R2, 0x3 ;  /* 0x0000000203077211 */ /* 0x000fc400078e18ff */
[----:B------:R-:W-:Y:S01]  /*24db0*/  SHF.L.U32 R2, R4, 0x1f, RZ ;  /* 0x0000001f04027819 */ /* 0x000fe200000006ff */
[----:B0-----:R-:W-:Y:S06]  /*24dc0*/  @!P0 BRA `(.L_x_781) ;  /* 0x0000001800d48947 */ /* 0x001fec0003800000 */
.L_x_875:
[----:B------:R-:W1:Y:S02]  /*24dd0*/  SYNCS.PHASECHK.TRANS64.TRYWAIT P0, [R7+URZ], R2 ;  /* 0x00000002070075a7 */ /* 0x000e64000800017f */
[----:B-1----:R-:W-:Y:S05]  /*24de0*/  @!P0 BRA `(.L_x_782) ;  /* 0x0000001800e08947 */ /* 0x002fea0003800000 */
.L_x_876:
[----:B------:R-:W-:Y:S05]  /*24df0*/  @!P2 BRA `(.L_x_783) ;  /* 0x000000000004a947 */ /* 0x000fea0003800000 */
[----:B------:R-:W-:Y:S01]  /*24e00*/  BPT.TRAP 0x1 ;  /* 0x000000040000795c */ /* 0x000fe20000300000 */
.L_x_783:
[----:B------:R-:W2:Y:S01]  /*24e10*/  LDL.LU R4, [R1] ;  /* 0x0000000001047983 */ /* 0x000ea20000300800 */
[----:B------:R-:W-:-:S05]  /*24e20*/  VIADD R0, R0, 0x38860 ;  /* 0x0003886000007836 */ /* 0x000fca0000000000 */
[----:B--2---:R-:W-:-:S04]  /*24e30*/  LEA R4, R4, R0, 0x3 ;  /* 0x0000000004047211 */ /* 0x004fc800078e18ff */
[----:B------:R-:W2:Y:S02]  /*24e40*/  SYNCS.PHASECHK.TRANS64.TRYWAIT P0, [R4+URZ], R5 ;  /* 0x00000005040075a7 */ /* 0x000ea4000800017f */
[----:B--2---:R-:W-:Y:S05]  /*24e50*/  @!P0 BRA `(.L_x_784) ;  /* 0x0000001800d88947 */ /* 0x004fea0003800000 */
.L_x_877:
[----:B------:R-:W-:-:S07]  /*24e60*/  IMAD R3, R3, 0x8, R0 ;  /* 0x0000000803037824 */ /* 0x000fce00078e0200 */
.L_x_785:
[----:B---3--:R3:W4:Y:S02]  /*24e70*/  SYNCS.PHASECHK.TRANS64.TRYWAIT P0, [R3+URZ], R2 ;  /* 0x00000002030075a7 */ /* 0x008724000800017f */
[----:B----4-:R-:W-:Y:S05]  /*24e80*/  @!P0 NANOSLEEP.SYNCS 0x989680 ;  /* 0x009896800000895d */ /* 0x010fea0003900000 */
[----:B------:R-:W4:Y:S02]  /*24e90*/  @!P0 SYNCS.PHASECHK.TRANS64 P0, [R3+URZ], R2 ;  /* 0x00000002030085a7 */ /* 0x000f24000800007f */
[----:B----4-:R-:W-:Y:S05]  /*24ea0*/  @!P0 BRA `(.L_x_785) ;  /* 0xfffffffc00f08947 */ /* 0x010fea000383ffff */
.L_x_451:
[----:B------:R-:W-:Y:S05]  /*24eb0*/  BSYNC B7 ;  /* 0x0000000000077941 */ /* 0x000fea0003800000 */
.L_x_448:
[----:B------:R-:W-:Y:S05]  /*24ec0*/  EXIT ;  /* 0x000000000000794d */ /* 0x000fea0003800000 */
.L_x_471:
[----:B0-----:R0:W1:Y:S02]  /*24ed0*/  SYNCS.PHASECHK.TRANS64.TRYWAIT P6, [R0+URZ+0x38890], R115 ;  /* 0x03889073000075a7 */ /* 0x00106400080c017f */
[----:B-1----:R-:W-:Y:S05]  /*24ee0*/  @!P6 NANOSLEEP.SYNCS 0x989680 ;  /* 0x009896800000e95d */ /* 0x002fea0003900000 */
[----:B------:R-:W1:Y:S02]  /*24ef0*/  @!P6 SYNCS.PHASECHK.TRANS64 P6, [R0+URZ+0x38890], R115 ;  /* 0x038890730000e5a7 */ /* 0x000e6400080c007f */
[----:B-1----:R-:W-:Y:S05]  /*24f00*/  @!P6 BRA `(.L_x_471) ;  /* 0xfffffffc00f0e947 */ /* 0x002fea000383ffff */
[----:B------:R-:W-:Y:S05]  /*24f10*/  BRA `(.L_x_786) ;  /* 0xfffffde400987947 */ /* 0x000fea000383ffff */
.L_x_527:
[----:B-1----:R1:W3:Y:S02]  /*24f20*/  SYNCS.PHASECHK.TRANS64.TRYWAIT P6, [R0+URZ+0x38890], R115 ;  /* 0x03889073000075a7 */ /* 0x0022e400080c017f */
[----:B---3--:R-:W-:Y:S05]  /*24f30*/  @!P6 NANOSLEEP.SYNCS 0x989680 ;  /* 0x009896800000e95d */ /* 0x008fea0003900000 */
[----:B------:R-:W3:Y:S02]  /*24f40*/  @!P6 SYNCS.PHASECHK.TRANS64 P6, [R0+URZ+0x38890], R115 ;  /* 0x038890730000e5a7 */ /* 0x000ee400080c007f */
[----:B---3--:R-:W-:Y:S05]  /*24f50*/  @!P6 BRA `(.L_x_527) ;  /* 0xfffffffc00f0e947 */ /* 0x008fea000383ffff */
[----:B------:R-:W-:Y:S05]  /*24f60*/  BRA `(.L_x_787) ;  /* 0xfffffe1800607947 */ /* 0x000fea000383ffff */
.L_x_552:
[----:B0-----:R0:W1:Y:S02]  /*24f70*/  SYNCS.PHASECHK.TRANS64.TRYWAIT P3, [R0+URZ+0x38890], R115 ;  /* 0x03889073000075a7 */ /* 0x001064000806017f */
[----:B-1----:R-:W-:Y:S05]  /*24f80*/  @!P3 NANOSLEEP.SYNCS 0x989680 ;  /* 0x009896800000b95d */ /* 0x002fea0003900000 */
[----:B------:R-:W1:Y:S02]  /*24f90*/  @!P3 SYNCS.PHASECHK.TRANS64 P3, [R0+URZ+0x38890], R115 ;  /* 0x038890730000b5a7 */ /* 0x000e64000806007f */
[----:B-1----:R-:W-:Y:S05]  /*24fa0*/  @!P3 BRA `(.L_x_552) ;  /* 0xfffffffc00f0b947 */ /* 0x002fea000383ffff */
[----:B------:R-:W-:Y:S05]  /*24fb0*/  BRA `(.L_x_788) ;  /* 0xfffffe4800607947 */ /* 0x000fea000383ffff */
.L_x_560:
[----:B--2---:R2:W3:Y:S02]  /*24fc0*/  SYNCS.PHASECHK.TRANS64.TRYWAIT P2, [R0+URZ+0x388b0], R115 ;  /* 0x0388b073000075a7 */ /* 0x0044e4000804017f */
[----:B---3--:R-:W-:Y:S05]  /*24fd0*/  @!P2 NANOSLEEP.SYNCS 0x989680 ;  /* 0x009896800000a95d */ /* 0x008fea0003900000 */
[----:B------:R-:W3:Y:S02]  /*24fe0*/  @!P2 SYNCS.PHASECHK.TRANS64 P2, [R0+URZ+0x388b0], R115 ;  /* 0x0388b0730000a5a7 */ /* 0x000ee4000804007f */
[----:B---3--:R-:W-:Y:S05]  /*24ff0*/  @!P2 BRA `(.L_x_560) ;  /* 0xfffffffc00f0a947 */ /* 0x008fea000383ffff */
[----:B------:R-:W-:Y:S05]  /*25000*/  BRA `(.L_x_789) ;  /* 0xfffffe4c007c7947 */ /* 0x000fea000383ffff */
.L_x_582:
[----:B------:R-:W-:Y:S01]  /*25010*/  BSSY B1, `(.L_x_790) ;  /* 0x0000008000017945 */ /* 0x000fe20003800000 */
[----:B------:R-:W-:Y:S01]  /*25020*/  MOV R13, R29 ;  /* 0x0000001d000d7202 */ /* 0x000fe20000000f00 */
[----:B------:R-:W-:Y:S01]  /*25030*/  IMAD.MOV.U32 R12, RZ, RZ, RZ ;  /* 0x000000ffff0c7224 */ /* 0x000fe200078e00ff */
[----:B------:R-:W-:Y:S01]  /*25040*/  MOV R11, 0x181f ;  /* 0x0000181f000b7802 */ /* 0x000fe20000000f00 */
[----:B------:R-:W-:-:S07]  /*25050*/  IMAD.MOV.U32 R15, RZ, RZ, -0x1 ;  /* 0xffffffffff0f7424 */ /* 0x000fce00078e00ff */
[----:B------:R-:W-:Y:S05]  /*25060*/  WARPSYNC.COLLECTIVE R15, `(.L_x_791) ;  /* 0x000000000f087348 */ /* 0x000fea0003c00000 */
[----:B------:R0:W1:Y:S02]  /*25070*/  SHFL.IDX P6, R14, R13, R12, R11 ;  /* 0x0000000c0d0e7389 */ /* 0x00006400000c000b */
[----:B01----:R-:W-:Y:S01]  /*25080*/  ENDCOLLECTIVE ;  /* 0x000000000000791b */ /* 0x003fe20003800000 */
.L_x_791:
[----:B------:R-:W-:Y:S05]  /*25090*/  BSYNC B1 ;  /* 0x0000000000017941 */ /* 0x000fea0003800000 */
.L_x_790:
[----:B------:R-:W-:Y:S05]  /*250a0*/  BRA `(.L_x_792) ;  /* 0xfffffe6000c87947 */ /* 0x000fea000383ffff */
.L_x_583:
        /* <DEDUP_REMOVED lines=8> */
.L_x_794:
[----:B------:R-:W-:Y:S05]  /*25130*/  BSYNC B1 ;  /* 0x0000000000017941 */ /* 0x000fea0003800000 */
.L_x_793:
[----:B------:R-:W-:Y:S05]  /*25140*/  BRA `(.L_x_795) ;  /* 0xfffffe6000ac7947 */ /* 0x000fea000383ffff */
.L_x_584:
        /* <DEDUP_REMOVED lines=8> */
.L_x_797:
[----:B------:R-:W-:Y:S05]  /*251d0*/  BSYNC B1 ;  /* 0x0000000000017941 */ /* 0x000fea0003800000 */
.L_x_796:
[----:B------:R-:W-:Y:S05]  /*251e0*/  BRA `(.L_x_798) ;  /* 0xfffffe6000907947 */ /* 0x000fea000383ffff */
.L_x_585:
        /* <DEDUP_REMOVED lines=8> */
.L_x_800:
[----:B------:R-:W-:Y:S05]  /*25270*/  BSYNC B1 ;  /* 0x0000000000017941 */ /* 0x000fea0003800000 */
.L_x_799:
[----:B------:R-:W-:Y:S05]  /*25280*/  BRA `(.L_x_801) ;  /* 0xfffffe6000747947 */ /* 0x000fea000383ffff */
.L_x_587:
[----:B0-----:R0:W1:Y:S02]  /*25290*/  SYNCS.PHASECHK.TRANS64.TRYWAIT P1, [R16+URZ+0x38800], R5 ;  /* 0x03880005100075a7 */ /* 0x001064000802017f */
[----:B-1----:R-:W-:Y:S05]  /*252a0*/  @!P1 NANOSLEEP.SYNCS 0x989680 ;  /* 0x009896800000995d */ /* 0x002fea0003900000 */
[----:B------:R-:W1:Y:S02]  /*252b0*/  @!P1 SYNCS.PHASECHK.TRANS64 P1, [R16+URZ+0x38800], R5 ;  /* 0x03880005100095a7 */ /* 0x000e64000802007f */
[----:B-1----:R-:W-:Y:S05]  /*252c0*/  @!P1 BRA `(.L_x_587) ;  /* 0xfffffffc00f09947 */ /* 0x002fea000383ffff */
[----:B------:R-:W-:Y:S05]  /*252d0*/  BRA `(.L_x_802) ;  /* 0xfffffe6000b87947 */ /* 0x000fea000383ffff */
.L_x_621:
        /* <DEDUP_REMOVED lines=8> */
.L_x_804:
[----:B------:R-:W-:Y:S05]  /*25360*/  BSYNC B1 ;  /* 0x0000000000017941 */ /* 0x000fea0003800000 */
.L_x_803:
[----:B------:R-:W-:Y:S05]  /*25370*/  BRA `(.L_x_805) ;  /* 0xfffffe90002c7947 */ /* 0x000fea000383ffff */
.L_x_622:
        /* <DEDUP_REMOVED lines=8> */
.L_x_807:
[----:B------:R-:W-:Y:S05]  /*25400*/  BSYNC B1 ;  /* 0x0000000000017941 */ /* 0x000fea0003800000 */
.L_x_806:
[----:B------:R-:W-:Y:S05]  /*25410*/  BRA `(.L_x_808) ;  /* 0xfffffe9000147947 */ /* 0x000fea000383ffff */
.L_x_623:
        /* <DEDUP_REMOVED lines=8> */
.L_x_810:
[----:B------:R-:W-:Y:S05]  /*254a0*/  BSYNC B1 ;  /* 0x0000000000017941 */ /* 0x000fea0003800000 */
.L_x_809:
[----:B------:R-:W-:Y:S05]  /*254b0*/  BRA `(.L_x_811) ;  /* 0xfffffe8c00f87947 */ /* 0x000fea000383ffff */
.L_x_624:
        /* <DEDUP_REMOVED lines=8> */
.L_x_813:
[----:B------:R-:W-:Y:S05]  /*25540*/  BSYNC B1 ;  /* 0x0000000000017941 */ /* 0x000fea0003800000 */
.L_x_812:
[----:B------:R-:W-:Y:S05]  /*25550*/  BRA `(.L_x_814) ;  /* 0xfffffe8c00dc7947 */ /* 0x000fea000383ffff */
.L_x_626:
[----:B0-----:R0:W1:Y:S02]  /*25560*/  SYNCS.PHASECHK.TRANS64.TRYWAIT P0, [R16+URZ+0x38800], R5 ;  /* 0x03880005100075a7 */ /* 0x001064000800017f */
[----:B-1----:R-:W-:Y:S05]  /*25570*/  @!P0 NANOSLEEP.SYNCS 0x989680 ;  /* 0x009896800000895d */ /* 0x002fea0003900000 */
[----:B------:R-:W1:Y:S02]  /*25580*/  @!P0 SYNCS.PHASECHK.TRANS64 P0, [R16+URZ+0x38800], R5 ;  /* 0x03880005100085a7 */ /* 0x000e64000800007f */
[----:B-1----:R-:W-:Y:S05]  /*25590*/  @!P0 BRA `(.L_x_626) ;  /* 0xfffffffc00f08947 */ /* 0x002fea000383ffff */
[----:B------:R-:W-:Y:S05]  /*255a0*/  BRA `(.L_x_815) ;  /* 0xfffffe9000307947 */ /* 0x000fea000383ffff */
.L_x_644:
[----:B-1----:R1:W2:Y:S02]  /*255b0*/  SYNCS.PHASECHK.TRANS64.TRYWAIT P1, [R0+URZ+0x38830], R3 ;  /* 0x03883003000075a7 */ /* 0x0022a4000802017f */
[----:B--2---:R-:W-:Y:S05]  /*255c0*/  @!P1 NANOSLEEP.SYNCS 0x989680 ;  /* 0x009896800000995d */ /* 0x004fea0003900000 */
[----:B------:R-:W2:Y:S02]  /*255d0*/  @!P1 SYNCS.PHASECHK.TRANS64 P1, [R0+URZ+0x38830], R3 ;  /* 0x03883003000095a7 */ /* 0x000ea4000802007f */
[----:B--2---:R-:W-:Y:S05]  /*255e0*/  @!P1 BRA `(.L_x_644) ;  /* 0xfffffffc00f09947 */ /* 0x004fea000383ffff */
[----:B------:R-:W-:Y:S05]  /*255f0*/  BRA `(.L_x_643) ;  /* 0xfffffec000907947 */ /* 0x000fea000383ffff */
.L_x_651:
[----:B-1----:R1:W2:Y:S02]  /*25600*/  SYNCS.PHASECHK.TRANS64.TRYWAIT P2, [R11+URZ+0x38830], R2 ;  /* 0x038830020b0075a7 */ /* 0x0022a4000804017f */
[----:B--2---:R-:W-:Y:S05]  /*25610*/  @!P2 NANOSLEEP.SYNCS 0x989680 ;  /* 0x009896800000a95d */ /* 0x004fea0003900000 */
[----:B------:R-:W2:Y:S02]  /*25620*/  @!P2 SYNCS.PHASECHK.TRANS64 P2, [R11+URZ+0x38830], R2 ;  /* 0x038830020b00a5a7 */ /* 0x000ea4000804007f */
[----:B--2---:R-:W-:Y:S05]  /*25630*/  @!P2 BRA `(.L_x_651) ;  /* 0xfffffffc00f0a947 */ /* 0x004fea000383ffff */
[----:B------:R-:W-:Y:S05]  /*25640*/  BRA `(.L_x_650) ;  /* 0xffffff0c00cc7947 */ /* 0x000fea000383ffff */
.L_x_656:
[----:B---3--:R3:W4:Y:S02]  /*25650*/  SYNCS.PHASECHK.TRANS64.TRYWAIT P2, [R9+URZ+0x38850], R0 ;  /* 0x03885000090075a7 */ /* 0x008724000804017f */
[----:B----4-:R-:W-:Y:S05]  /*25660*/  @!P2 NANOSLEEP.SYNCS 0x989680 ;  /* 0x009896800000a95d */ /* 0x010fea0003900000 */
[----:B------:R-:W4:Y:S02]  /*25670*/  @!P2 SYNCS.PHASECHK.TRANS64 P2, [R9+URZ+0x38850], R0 ;  /* 0x038850000900a5a7 */ /* 0x000f24000804007f */
[----:B----4-:R-:W-:Y:S05]  /*25680*/  @!P2 BRA `(.L_x_656) ;  /* 0xfffffffc00f0a947 */ /* 0x010fea000383ffff */
[----:B------:R-:W-:Y:S05]  /*25690*/  BRA `(.L_x_655) ;  /* 0xffffff4400707947 */ /* 0x000fea000383ffff */
.L_x_662:
[----:B-1----:R1:W2:Y:S02]  /*256a0*/  SYNCS.PHASECHK.TRANS64.TRYWAIT P0, [R0+URZ+0x38850], R7 ;  /* 0x03885007000075a7 */ /* 0x0022a4000800017f */
[----:B--2---:R-:W-:Y:S05]  /*256b0*/  @!P0 NANOSLEEP.SYNCS 0x989680 ;  /* 0x009896800000895d */ /* 0x004fea0003900000 */
[----:B------:R-:W2:Y:S02]  /*256c0*/  @!P0 SYNCS.PHASECHK.TRANS64 P0, [R0+URZ+0x38850], R7 ;  /* 0x03885007000085a7 */ /* 0x000ea4000800007f */
[----:B--2---:R-:W-:Y:S05]  /*256d0*/  @!P0 BRA `(.L_x_662) ;  /* 0xfffffffc00f08947 */ /* 0x004fea000383ffff */
[----:B------:R-:W-:Y:S05]  /*256e0*/  BRA `(.L_x_661) ;  /* 0xffffff5c00907947 */ /* 0x000fea000383ffff */
.L_x_694:
[----:B------:R-:W0:Y:S01]  /*256f0*/  S2R R11, SR_TID.X ;  /* 0x00000000000b7919 */ /* 0x000e220000002100 */
[----:B------:R-:W-:Y:S01]  /*25700*/  BSSY B1, `(.L_x_816) ;  /* 0x000000a000017945 */ /* 0x000fe20003800000 */
[----:B------:R-:W-:Y:S02]  /*25710*/  IMAD.MOV.U32 R12, RZ, RZ, RZ ;  /* 0x000000ffff0c7224 */ /* 0x000fe400078e00ff */
[----:B------:R-:W-:Y:S01]  /*25720*/  IMAD.MOV.U32 R15, RZ, RZ, -0x1 ;  /* 0xffffffffff0f7424 */ /* 0x000fe200078e00ff */
[----:B0-----:R-:W-:-:S04]  /*25730*/  SHF.R.U32.HI R11, RZ, 0x5, R11 ;  /* 0x00000005ff0b7819 */ /* 0x001fc8000001160b */
[----:B------:R-:W-:-:S04]  /*25740*/  LOP3.LUT R11, R11, 0x3, RZ, 0xc0, !PT ;  /* 0x000000030b0b7812 */ /* 0x000fc800078ec0ff */
[----:B------:R-:W-:Y:S02]  /*25750*/  MOV R13, R11 ;  /* 0x0000000b000d7202 */ /* 0x000fe40000000f00 */
[----:B------:R-:W-:-:S07]  /*25760*/  MOV R11, 0x1f ;  /* 0x0000001f000b7802 */ /* 0x000fce0000000f00 */
[----:B-----5:R-:W-:Y:S05]  /*25770*/  WARPSYNC.COLLECTIVE R15, `(.L_x_817) ;  /* 0x000000000f087348 */ /* 0x020fea0003c00000 */
[----:B------:R0:W1:Y:S02]  /*25780*/  SHFL.IDX P6, R14, R13, R12, R11 ;  /* 0x0000000c0d0e7389 */ /* 0x00006400000c000b */
[----:B01---5:R-:W-:Y:S01]  /*25790*/  ENDCOLLECTIVE ;  /* 0x000000000000791b */ /* 0x023fe20003800000 */
.L_x_817:
[----:B------:R-:W-:Y:S05]  /*257a0*/  BSYNC B1 ;  /* 0x0000000000017941 */ /* 0x000fea0003800000 */
.L_x_816:
[----:B------:R-:W-:Y:S05]  /*257b0*/  BRA `(.L_x_818) ;  /* 0xffffffa400387947 */ /* 0x000fea000383ffff */
.L_x_695:
[----:B------:R-:W-:Y:S01]  /*257c0*/  BSSY B1, `(.L_x_819) ;  /* 0x0000006000017945 */ /* 0x000fe20003800000 */
[----:B------:R-:W-:-:S07]  /*257d0*/  MOV R15, 0xffffffff ;  /* 0xffffffff000f7802 */ /* 0x000fce0000000f00 */
[----:B-----5:R-:W-:Y:S05]  /*257e0*/  WARPSYNC.COLLECTIVE R15, `(.L_x_820) ;  /* 0x000000000f0c7348 */ /* 0x020fea0003c00000 */
[----:B------:R-:W-:Y:S02]  /*257f0*/  ELECT P6, UR62, PT ;  /* 0x00000000003e782f */ /* 0x000fe400038c0000 */
[----:B------:R-:W-:Y:S01]  /*25800*/  MOV R14, UR62 ;  /* 0x0000003e000e7c02 */ /* 0x000fe20008000f00 */
[----:B-----5:R-:W-:Y:S10]  /*25810*/  ENDCOLLECTIVE ;  /* 0x000000000000791b */ /* 0x020ff40003800000 */
.L_x_820:
[----:B------:R-:W-:Y:S05]  /*25820*/  BSYNC B1 ;  /* 0x0000000000017941 */ /* 0x000fea0003800000 */
.L_x_819:
[----:B------:R-:W-:Y:S05]  /*25830*/  BRA `(.L_x_821) ;  /* 0xffffffa400247947 */ /* 0x000fea000383ffff */
.L_x_697:
[----:B0-----:R0:W1:Y:S02]  /*25840*/  SYNCS.PHASECHK.TRANS64.TRYWAIT P0, [R9+URZ+0x38820], R5 ;  /* 0x03882005090075a7 */ /* 0x001064000800017f */
[----:B-1----:R-:W-:Y:S05]  /*25850*/  @!P0 NANOSLEEP.SYNCS 0x989680 ;  /* 0x009896800000895d */ /* 0x002fea0003900000 */
[----:B------:R-:W1:Y:S02]  /*25860*/  @!P0 SYNCS.PHASECHK.TRANS64 P0, [R9+URZ+0x38820], R5 ;  /* 0x03882005090085a7 */ /* 0x000e64000800007f */
[----:B-1----:R-:W-:Y:S05]  /*25870*/  @!P0 BRA `(.L_x_697) ;  /* 0xfffffffc00f08947 */ /* 0x002fea000383ffff */
[----:B------:R-:W-:Y:S05]  /*25880*/  BRA `(.L_x_822) ;  /* 0xffffffa400407947 */ /* 0x000fea000383ffff */
.L_x_700:
[----:B0-----:R0:W1:Y:S02]  /*25890*/  SYNCS.PHASECHK.TRANS64.TRYWAIT P0, [R5+URZ+0x388a0], R10 ;  /* 0x0388a00a050075a7 */ /* 0x001064000800017f */
[----:B-1----:R-:W-:Y:S05]  /*258a0*/  @!P0 NANOSLEEP.SYNCS 0x989680 ;  /* 0x009896800000895d */ /* 0x002fea0003900000 */
[----:B------:R-:W1:Y:S02]  /*258b0*/  @!P0 SYNCS.PHASECHK.TRANS64 P0, [R5+URZ+0x388a0], R10 ;  /* 0x0388a00a050085a7 */ /* 0x000e64000800007f */
[----:B-1----:R-:W-:Y:S05]  /*258c0*/  @!P0 BRA `(.L_x_700) ;  /* 0xfffffffc00f08947 */ /* 0x002fea000383ffff */
[----:B------:R-:W-:Y:S05]  /*258d0*/  BRA `(.L_x_823) ;  /* 0xffffffa400507947 */ /* 0x000fea000383ffff */
.L_x_702:
[----:B-1----:R1:W2:Y:S02]  /*258e0*/  SYNCS.PHASECHK.TRANS64.TRYWAIT P0, [R5+URZ+0x388c0], R10 ;  /* 0x0388c00a050075a7 */ /* 0x0022a4000800017f */
[----:B--2---:R-:W-:Y:S05]  /*258f0*/  @!P0 NANOSLEEP.SYNCS 0x989680 ;  /* 0x009896800000895d */ /* 0x004fea0003900000 */
[----:B------:R-:W2:Y:S02]  /*25900*/  @!P0 SYNCS.PHASECHK.TRANS64 P0, [R5+URZ+0x388c0], R10 ;  /* 0x0388c00a050085a7 */ /* 0x000ea4000800007f */
[----:B--2---:R-:W-:Y:S05]  /*25910*/  @!P0 BRA `(.L_x_702) ;  /* 0xfffffffc00f08947 */ /* 0x004fea000383ffff */
[----:B------:R-:W-:Y:S05]  /*25920*/  BRA `(.L_x_824) ;  /* 0xffffffa400f07947 */ /* 0x000fea000383ffff */
.L_x_706:
[----:B0-----:R0:W1:Y:S02]  /*25930*/  SYNCS.PHASECHK.TRANS64.TRYWAIT P0, [R6+URZ+0x388a0], R7 ;  /* 0x0388a007060075a7 */ /* 0x001064000800017f */
[----:B-1----:R-:W-:Y:S05]  /*25940*/  @!P0 NANOSLEEP.SYNCS 0x989680 ;  /* 0x009896800000895d */ /* 0x002fea0003900000 */
[----:B------:R-:W1:Y:S02]  /*25950*/  @!P0 SYNCS.PHASECHK.TRANS64 P0, [R6+URZ+0x388a0], R7 ;  /* 0x0388a007060085a7 */ /* 0x000e64000800007f */
[----:B-1----:R-:W-:Y:S05]  /*25960*/  @!P0 BRA `(.L_x_706) ;  /* 0xfffffffc00f08947 */ /* 0x002fea000383ffff */
[----:B------:R-:W-:Y:S05]  /*25970*/  BRA `(.L_x_825) ;  /* 0xffffffa800d87947 */ /* 0x000fea000383ffff */
.L_x_708:
[----:B-1----:R1:W2:Y:S02]  /*25980*/  SYNCS.PHASECHK.TRANS64.TRYWAIT P1, [R6+URZ+0x388c0], R7 ;  /* 0x0388c007060075a7 */ /* 0x0022a4000802017f */
[----:B--2---:R-:W-:Y:S05]  /*25990*/  @!P1 NANOSLEEP.SYNCS 0x989680 ;  /* 0x009896800000995d */ /* 0x004fea0003900000 */
[----:B------:R-:W2:Y:S02]  /*259a0*/  @!P1 SYNCS.PHASECHK.TRANS64 P1, [R6+URZ+0x388c0], R7 ;  /* 0x0388c007060095a7 */ /* 0x000ea4000802007f */
[----:B--2---:R-:W-:Y:S05]  /*259b0*/  @!P1 BRA `(.L_x_708) ;  /* 0xfffffffc00f09947 */ /* 0x004fea000383ffff */
[----:B------:R-:W-:Y:S05]  /*259c0*/  BRA `(.L_x_826) ;  /* 0xffffffac00707947 */ /* 0x000fea000383ffff */
.L_x_721:
[----:B------:R-:W0:Y:S01]  /*259d0*/  S2R R3, SR_TID.X ;  /* 0x0000000000037919 */ /* 0x000e220000002100 */
[----:B------:R-:W-:Y:S01]  /*259e0*/  BSSY B0, `(.L_x_827) ;  /* 0x000000a000007945 */ /* 0x000fe20003800000 */
[----:B------:R-:W-:Y:S01]  /*259f0*/  MOV R12, RZ ;  /* 0x000000ff000c7202 */ /* 0x000fe20000000f00 */
[----:B------:R-:W-:Y:S01]  /*25a00*/  IMAD.MOV.U32 R11, RZ, RZ, 0x1f ;  /* 0x0000001fff0b7424 */ /* 0x000fe200078e00ff */
[----:B------:R-:W-:Y:S02]  /*25a10*/  MOV R15, 0xffffffff ;  /* 0xffffffff000f7802 */ /* 0x000fe40000000f00 */
[----:B0-----:R-:W-:-:S04]  /*25a20*/  SHF.R.U32.HI R3, RZ, 0x5, R3 ;  /* 0x00000005ff037819 */ /* 0x001fc80000011603 */
[----:B------:R-:W-:-:S05]  /*25a30*/  LOP3.LUT R3, R3, 0x3, RZ, 0xc0, !PT ;  /* 0x0000000303037812 */ /* 0x000fca00078ec0ff */
[----:B------:R-:W-:-:S07]  /*25a40*/  IMAD.MOV.U32 R13, RZ, RZ, R3 ;  /* 0x000000ffff0d7224 */ /* 0x000fce00078e0003 */
[----:B------:R-:W-:Y:S05]  /*25a50*/  WARPSYNC.COLLECTIVE R15, `(.L_x_828) ;  /* 0x000000000f087348 */ /* 0x000fea0003c00000 */
[----:B------:R0:W1:Y:S02]  /*25a60*/  SHFL.IDX P6, R14, R13, R12, R11 ;  /* 0x0000000c0d0e7389 */ /* 0x00006400000c000b */
[----:B01----:R-:W-:Y:S01]  /*25a70*/  ENDCOLLECTIVE ;  /* 0x000000000000791b */ /* 0x003fe20003800000 */
.L_x_828:
[----:B------:R-:W-:Y:S05]  /*25a80*/  BSYNC B0 ;  /* 0x0000000000007941 */ /* 0x000fea0003800000 */
.L_x_827:
[----:B------:R-:W-:Y:S05]  /*25a90*/  BRA `(.L_x_829) ;  /* 0xffffffb800d07947 */ /* 0x000fea000383ffff */
.L_x_722:
[----:B------:R-:W-:Y:S01]  /*25aa0*/  BSSY B0, `(.L_x_830) ;  /* 0x0000006000007945 */ /* 0x000fe20003800000 */
[----:B------:R-:W-:-:S07]  /*25ab0*/  IMAD.MOV.U32 R15, RZ, RZ, -0x1 ;  /* 0xffffffffff0f7424 */ /* 0x000fce00078e00ff */
[----:B------:R-:W-:Y:S05]  /*25ac0*/  WARPSYNC.COLLECTIVE R15, `(.L_x_831) ;  /* 0x000000000f0c7348 */ /* 0x000fea0003c00000 */
[----:B------:R-:W-:Y:S02]  /*25ad0*/  ELECT P6, UR62, PT ;  /* 0x00000000003e782f */ /* 0x000fe400038c0000 */
[----:B------:R-:W-:Y:S01]  /*25ae0*/  MOV R14, UR62 ;  /* 0x0000003e000e7c02 */ /* 0x000fe20008000f00 */
[----:B------:R-:W-:Y:S10]  /*25af0*/  ENDCOLLECTIVE ;  /* 0x000000000000791b */ /* 0x000ff40003800000 */
.L_x_831:
[----:B------:R-:W-:Y:S05]  /*25b00*/  BSYNC B0 ;  /* 0x0000000000007941 */ /* 0x000fea0003800000 */
.L_x_830:
[----:B------:R-:W-:Y:S05]  /*25b10*/  BRA `(.L_x_832) ;  /* 0xffffffb800c87947 */ /* 0x000fea000383ffff */
.L_x_725:
[----:B0-----:R0:W1:Y:S02]  /*25b20*/  SYNCS.PHASECHK.TRANS64.TRYWAIT P0, [R6+URZ+0x38840], R7 ;  /* 0x03884007060075a7 */ /* 0x001064000800017f */
[----:B-1----:R-:W-:Y:S05]  /*25b30*/  @!P0 NANOSLEEP.SYNCS 0x989680 ;  /* 0x009896800000895d */ /* 0x002fea0003900000 */
[----:B------:R-:W1:Y:S02]  /*25b40*/  @!P0 SYNCS.PHASECHK.TRANS64 P0, [R6+URZ+0x38840], R7 ;  /* 0x03884007060085a7 */ /* 0x000e64000800007f */
[----:B-1----:R-:W-:Y:S05]  /*25b50*/  @!P0 BRA `(.L_x_725) ;  /* 0xfffffffc00f08947 */ /* 0x002fea000383ffff */
[----:B------:R-:W-:Y:S05]  /*25b60*/  BRA `(.L_x_833) ;  /* 0xffffffbc003c7947 */ /* 0x000fea000383ffff */
.L_x_728:
        /* <DEDUP_REMOVED lines=8> */
.L_x_736:
[----:B0-----:R0:W1:Y:S02]  /*25bf0*/  SYNCS.PHASECHK.TRANS64.TRYWAIT P0, [R8+URZ+0x38840], R9 ;  /* 0x03884009080075a7 */ /* 0x001064000800017f */
[----:B-1----:R-:W-:Y:S05]  /*25c00*/  @!P0 NANOSLEEP.SYNCS 0x989680 ;  /* 0x009896800000895d */ /* 0x002fea0003900000 */
[----:B------:R-:W1:Y:S02]  /*25c10*/  @!P0 SYNCS.PHASECHK.TRANS64 P0, [R8+URZ+0x38840], R9 ;  /* 0x03884009080085a7 */ /* 0x000e64000800007f */
[----:B-1----:R-:W-:Y:S05]  /*25c20*/  @!P0 BRA `(.L_x_736) ;  /* 0xfffffffc00f08947 */ /* 0x002fea000383ffff */
[----:B------:R-:W-:Y:S05]  /*25c30*/  BRA `(.L_x_835) ;  /* 0xffffffc400847947 */ /* 0x000fea000383ffff */
.L_x_738:
[----:B0-----:R0:W1:Y:S02]  /*25c40*/  SYNCS.PHASECHK.TRANS64.TRYWAIT P0, [R9+URZ+0x60], R8 ;  /* 0x00006008090075a7 */ /* 0x001064000800017f */
[----:B-1----:R-:W-:Y:S05]  /*25c50*/  @!P0 NANOSLEEP.SYNCS 0x989680 ;  /* 0x009896800000895d */ /* 0x002fea0003900000 */
[----:B------:R-:W1:Y:S02]  /*25c60*/  @!P0 SYNCS.PHASECHK.TRANS64 P0, [R9+URZ+0x60], R8 ;  /* 0x00006008090085a7 */ /* 0x000e64000800007f */
[----:B-1----:R-:W-:Y:S05]  /*25c70*/  @!P0 BRA `(.L_x_738) ;  /* 0xfffffffc00f08947 */ /* 0x002fea000383ffff */
[----:B------:R-:W-:Y:S05]  /*25c80*/  BRA `(.L_x_836) ;  /* 0xffffffc800447947 */ /* 0x000fea000383ffff */
.L_x_743:
[----:B-1----:R1:W2:Y:S02]  /*25c90*/  SYNCS.PHASECHK.TRANS64.TRYWAIT P0, [R2+URZ+0x38840], R3 ;  /* 0x03884003020075a7 */ /* 0x0022a4000800017f */
[----:B--2---:R-:W-:Y:S05]  /*25ca0*/  @!P0 NANOSLEEP.SYNCS 0x989680 ;  /* 0x009896800000895d */ /* 0x004fea0003900000 */
[----:B------:R-:W2:Y:S02]  /*25cb0*/  @!P0 SYNCS.PHASECHK.TRANS64 P0, [R2+URZ+0x38840], R3 ;  /* 0x03884003020085a7 */ /* 0x000ea4000800007f */
[----:B--2---:R-:W-:Y:S05]  /*25cc0*/  @!P0 BRA `(.L_x_743) ;  /* 0xfffffffc00f08947 */ /* 0x004fea000383ffff */
[----:B------:R-:W-:Y:S05]  /*25cd0*/  BRA `(.L_x_837) ;  /* 0xffffffcc00d07947 */ /* 0x000fea000383ffff */
.L_x_745:
[----:B0-----:R0:W1:Y:S02]  /*25ce0*/  SYNCS.PHASECHK.TRANS64.TRYWAIT P1, [R3+URZ+0x60], R2 ;  /* 0x00006002030075a7 */ /* 0x001064000802017f */
[----:B-1----:R-:W-:Y:S05]  /*25cf0*/  @!P1 NANOSLEEP.SYNCS 0x989680 ;  /* 0x009896800000995d */ /* 0x002fea0003900000 */
[----:B------:R-:W1:Y:S02]  /*25d00*/  @!P1 SYNCS.PHASECHK.TRANS64 P1, [R3+URZ+0x60], R2 ;  /* 0x00006002030095a7 */ /* 0x000e64000802007f */
[----:B-1----:R-:W-:Y:S05]  /*25d10*/  @!P1 BRA `(.L_x_745) ;  /* 0xfffffffc00f09947 */ /* 0x002fea000383ffff */
[----:B------:R-:W-:Y:S05]  /*25d20*/  BRA `(.L_x_838) ;  /* 0xffffffd000907947 */ /* 0x000fea000383ffff */
.L_x_750:
[----:B--2---:R2:W3:Y:S02]  /*25d30*/  SYNCS.PHASECHK.TRANS64.TRYWAIT P0, [R2+URZ+0x38840], R3 ;  /* 0x03884003020075a7 */ /* 0x0044e4000800017f */
[----:B---3--:R-:W-:Y:S05]  /*25d40*/  @!P0 NANOSLEEP.SYNCS 0x989680 ;  /* 0x009896800000895d */ /* 0x008fea0003900000 */
[----:B------:R-:W3:Y:S02]  /*25d50*/  @!P0 SYNCS.PHASECHK.TRANS64 P0, [R2+URZ+0x38840], R3 ;  /* 0x03884003020085a7 */ /* 0x000ee4000800007f */
[----:B---3--:R-:W-:Y:S05]  /*25d60*/  @!P0 BRA `(.L_x_750) ;  /* 0xfffffffc00f08947 */ /* 0x008fea000383ffff */
[----:B------:R-:W-:Y:S05]  /*25d70*/  BRA `(.L_x_839) ;  /* 0xffffffd400dc7947 */ /* 0x000fea000383ffff */
.L_x_752:
[----:B0-----:R0:W1:Y:S02]  /*25d80*/  SYNCS.PHASECHK.TRANS64.TRYWAIT P1, [R2+URZ+0x60], R8 ;  /* 0x00006008020075a7 */ /* 0x001064000802017f */
[----:B-1----:R-:W-:Y:S05]  /*25d90*/  @!P1 NANOSLEEP.SYNCS 0x989680 ;  /* 0x009896800000995d */ /* 0x002fea0003900000 */
[----:B------:R-:W1:Y:S02]  /*25da0*/  @!P1 SYNCS.PHASECHK.TRANS64 P1, [R2+URZ+0x60], R8 ;  /* 0x00006008020095a7 */ /* 0x000e64000802007f */
[----:B-1----:R-:W-:Y:S05]  /*25db0*/  @!P1 BRA `(.L_x_752) ;  /* 0xfffffffc00f09947 */ /* 0x002fea000383ffff */
[----:B------:R-:W-:Y:S05]  /*25dc0*/  BRA `(.L_x_840) ;  /* 0xffffffd8009c7947 */ /* 0x000fea000383ffff */
.L_x_759:
[----:B-1----:R1:W2:Y:S02]  /*25dd0*/  SYNCS.PHASECHK.TRANS64.TRYWAIT P0, [R3+URZ+0x38860], R0 ;  /* 0x03886000030075a7 */ /* 0x0022a4000800017f */
[----:B--2---:R-:W-:Y:S05]  /*25de0*/  @!P0 NANOSLEEP.SYNCS 0x989680 ;  /* 0x009896800000895d */ /* 0x004fea0003900000 */
[----:B------:R-:W2:Y:S02]  /*25df0*/  @!P0 SYNCS.PHASECHK.TRANS64 P0, [R3+URZ+0x38860], R0 ;  /* 0x03886000030085a7 */ /* 0x000ea4000800007f */
[----:B--2---:R-:W-:Y:S05]  /*25e00*/  @!P0 BRA `(.L_x_759) ;  /* 0xfffffffc00f08947 */ /* 0x004fea000383ffff */
[----:B------:R-:W-:Y:S05]  /*25e10*/  BRA `(.L_x_841) ;  /* 0xffffffdc00d07947 */ /* 0x000fea000383ffff */
.L_x_761:
[----:B------:R-:W-:Y:S01]  /*25e20*/  BSSY B0, `(.L_x_842) ;  /* 0x0000008000007945 */ /* 0x000fe20003800000 */
[----:B0-----:R-:W-:Y:S01]  /*25e30*/  MOV R13, R16 ;  /* 0x00000010000d7202 */ /* 0x001fe20000000f00 */
[----:B------:R-:W-:Y:S01]  /*25e40*/  IMAD.MOV.U32 R12, RZ, RZ, RZ ;  /* 0x000000ffff0c7224 */ /* 0x000fe200078e00ff */
[----:B------:R-:W-:Y:S01]  /*25e50*/  MOV R11, 0x1f ;  /* 0x0000001f000b7802 */ /* 0x000fe20000000f00 */
[----:B------:R-:W-:-:S07]  /*25e60*/  IMAD.MOV.U32 R15, RZ, RZ, -0x1 ;  /* 0xffffffffff0f7424 */ /* 0x000fce00078e00ff */
[----:B-1---5:R-:W-:Y:S05]  /*25e70*/  WARPSYNC.COLLECTIVE R15, `(.L_x_843) ;  /* 0x000000000f087348 */ /* 0x022fea0003c00000 */
[----:B------:R0:W2:Y:S02]  /*25e80*/  SHFL.IDX P6, R14, R13, R12, R11 ;  /* 0x0000000c0d0e7389 */ /* 0x0000a400000c000b */
[----:B012--5:R-:W-:Y:S01]  /*25e90*/  ENDCOLLECTIVE ;  /* 0x000000000000791b */ /* 0x027fe20003800000 */
.L_x_843:
[----:B------:R-:W-:Y:S05]  /*25ea0*/  BSYNC B0 ;  /* 0x0000000000007941 */ /* 0x000fea0003800000 */
.L_x_842:
[----:B------:R-:W-:Y:S01]  /*25eb0*/  IMAD.MOV.U32 R13, RZ, RZ, R16 ;  /* 0x000000ffff0d7224 */ /* 0x000fe200078e0010 */
[----:B------:R-:W-:Y:S01]  /*25ec0*/  MOV R12, 0x1 ;  /* 0x00000001000c7802 */ /* 0x000fe20000000f00 */
[----:B------:R-:W-:Y:S01]  /*25ed0*/  IMAD.MOV.U32 R11, RZ, RZ, 0x1f ;  /* 0x0000001fff0b7424 */ /* 0x000fe200078e00ff */
[----:B------:R-:W-:Y:S02]  /*25ee0*/  MOV R15, 0xffffffff ;  /* 0xffffffff000f7802 */ /* 0x000fe40000000f00 */
[----:B------:R-:W-:-:S07]  /*25ef0*/  MOV R4, R14 ;  /* 0x0000000e00047202 */ /* 0x000fce0000000f00 */
[----:B------:R-:W-:Y:S05]  /*25f00*/  WARPSYNC.COLLECTIVE R15, `(.L_x_844) ;  /* 0x000000000f087348 */ /* 0x000fea0003c00000 */
[----:B------:R0:W1:Y:S02]  /*25f10*/  SHFL.IDX P6, R14, R13, R12, R11 ;  /* 0x0000000c0d0e7389 */ /* 0x00006400000c000b */
[----:B01----:R-:W-:Y:S01]  /*25f20*/  ENDCOLLECTIVE ;  /* 0x000000000000791b */ /* 0x003fe20003800000 */
.L_x_844:
[----:B------:R-:W-:Y:S01]  /*25f30*/  IMAD.MOV.U32 R6, RZ, RZ, R14 ;  /* 0x000000ffff067224 */ /* 0x000fe200078e000e */
[----:B------:R-:W-:Y:S06]  /*25f40*/  BRA `(.L_x_845) ;  /* 0xffffffe000847947 */ /* 0x000fec000383ffff */
.L_x_764:
[----:B------:R-:W-:Y:S01]  /*25f50*/  BSSY B0, `(.L_x_846) ;  /* 0x0000008000007945 */ /* 0x000fe20003800000 */
[----:B-----5:R-:W-:Y:S01]  /*25f60*/  MOV R13, R17 ;  /* 0x00000011000d7202 */ /* 0x020fe20000000f00 */
[----:B------:R-:W-:Y:S01]  /*25f70*/  IMAD.MOV.U32 R12, RZ, RZ, 0x1 ;  /* 0x00000001ff0c7424 */ /* 0x000fe200078e00ff */
[----:B------:R-:W-:Y:S01]  /*25f80*/  MOV R11, RZ ;  /* 0x000000ff000b7202 */ /* 0x000fe20000000f00 */
[----:B------:R-:W-:-:S07]  /*25f90*/  IMAD.MOV.U32 R15, RZ, RZ, -0x1 ;  /* 0xffffffffff0f7424 */ /* 0x000fce00078e00ff */
[----:B0-234-:R-:W-:Y:S05]  /*25fa0*/  WARPSYNC.COLLECTIVE R15, `(.L_x_847) ;  /* 0x000000000f087348 */ /* 0x01dfea0003c00000 */
[----:B------:R1:W0:Y:S02]  /*25fb0*/  SHFL.UP P6, R14, R13, R12, R11 ;  /* 0x0400000c0d0e7389 */ /* 0x00022400000c000b */
[----:B01234-:R-:W-:Y:S01]  /*25fc0*/  ENDCOLLECTIVE ;  /* 0x000000000000791b */ /* 0x01ffe20003800000 */
.L_x_847:
[----:B------:R-:W-:Y:S05]  /*25fd0*/  BSYNC B0 ;  /* 0x0000000000007941 */ /* 0x000fea0003800000 */
.L_x_846:
[----:B------:R-:W-:Y:S01]  /*25fe0*/  ISETP.NE.AND P0, PT, R8, RZ, PT ;  /* 0x000000ff0800720c */ /* 0x000fe20003f05270 */
[----:B------:R-:W-:Y:S01]  /*25ff0*/  IMAD.MOV.U32 R12, RZ, RZ, 0x2 ;  /* 0x00000002ff0c7424 */ /* 0x000fe200078e00ff */
[----:B------:R-:W-:Y:S01]  /*26000*/  MOV R11, RZ ;  /* 0x000000ff000b7202 */ /* 0x000fe20000000f00 */
[----:B------:R-:W-:Y:S01]  /*26010*/  IMAD.MOV.U32 R15, RZ, RZ, -0x1 ;  /* 0xffffffffff0f7424 */ /* 0x000fe200078e00ff */
[----:B------:R-:W-:Y:S02]  /*26020*/  SEL R14, R14, RZ, P0 ;  /* 0x000000ff0e0e7207 */ /* 0x000fe40000000000 */
[----:B------:R-:W-:Y:S02]  /*26030*/  ISETP.GE.U32.AND P0, PT, R8, 0x2, PT ;  /* 0x000000020800780c */ /* 0x000fe40003f06070 */
[----:B------:R-:W-:-:S11]  /*26040*/  IADD3 R13, R17, R14, RZ ;  /* 0x0000000e110d7210 */ /* 0x000fd60007ffe0ff */
[----:B------:R-:W-:Y:S05]  /*26050*/  WARPSYNC.COLLECTIVE R15, `(.L_x_848) ;  /* 0x000000000f087348 */ /* 0x000fea0003c00000 */
[----:B------:R0:W1:Y:S02]  /*26060*/  SHFL.UP P6, R14, R13, R12, R11 ;  /* 0x0400000c0d0e7389 */ /* 0x00006400000c000b */
[----:B01----:R-:W-:Y:S01]  /*26070*/  ENDCOLLECTIVE ;  /* 0x000000000000791b */ /* 0x003fe20003800000 */
.L_x_848:
[----:B------:R-:W-:Y:S02]  /*26080*/  MOV R12, 0x4 ;  /* 0x00000004000c7802 */ /* 0x000fe40000000f00 */
[----:B------:R-:W-:Y:S02]  /*26090*/  SEL R14, R14, RZ, P0 ;  /* 0x000000ff0e0e7207 */ /* 0x000fe40000000000 */
[----:B------:R-:W-:Y:S02]  /*260a0*/  ISETP.GE.U32.AND P0, PT, R8, 0x4, PT ;  /* 0x000000040800780c */ /* 0x000fe40003f06070 */
[----:B------:R-:W-:-:S05]  /*260b0*/  IADD3 R3, R13, R14, RZ ;  /* 0x0000000e0d037210 */ /* 0x000fca0007ffe0ff */
[----:B------:R-:W-:-:S07]  /*260c0*/  IMAD.MOV.U32 R13, RZ, RZ, R3 ;  /* 0x000000ffff0d7224 */ /* 0x000fce00078e0003 */
[----:B------:R-:W-:Y:S05]  /*260d0*/  WARPSYNC.COLLECTIVE R15, `(.L_x_849) ;  /* 0x000000000f087348 */ /* 0x000fea0003c00000 */
[----:B------:R0:W1:Y:S02]  /*260e0*/  SHFL.UP P6, R14, R13, R12, R11 ;  /* 0x0400000c0d0e7389 */ /* 0x00006400000c000b */
[----:B01----:R-:W-:Y:S01]  /*260f0*/  ENDCOLLECTIVE ;  /* 0x000000000000791b */ /* 0x003fe20003800000 */
.L_x_849:
[----:B------:R-:W-:Y:S01]  /*26100*/  IMAD.MOV.U32 R12, RZ, RZ, 0x8 ;  /* 0x00000008ff0c7424 */ /* 0x000fe200078e00ff */
[----:B------:R-:W-:Y:S02]  /*26110*/  SEL R14, R14, RZ, P0 ;  /* 0x000000ff0e0e7207 */ /* 0x000fe40000000000 */
[----:B------:R-:W-:-:S03]  /*26120*/  ISETP.GE.U32.AND P0, PT, R8, 0x8, PT ;  /* 0x000000080800780c */ /* 0x000fc60003f06070 */
[----:B------:R-:W-:-:S05]  /*26130*/  IMAD.IADD R5, R3, 0x1, R14 ;  /* 0x0000000103057824 */ /* 0x000fca00078e020e */
[----:B------:R-:W-:-:S07]  /*26140*/  MOV R13, R5 ;  /* 0x00000005000d7202 */ /* 0x000fce0000000f00 */
[----:B------:R-:W-:Y:S05]  /*26150*/  WARPSYNC.COLLECTIVE R15, `(.L_x_850) ;  /* 0x000000000f087348 */ /* 0x000fea0003c00000 */
[----:B------:R0:W1:Y:S02]  /*26160*/  SHFL.UP P6, R14, R13, R12, R11 ;  /* 0x0400000c0d0e7389 */ /* 0x00006400000c000b */
[----:B01----:R-:W-:Y:S01]  /*26170*/  ENDCOLLECTIVE ;  /* 0x000000000000791b */ /* 0x003fe20003800000 */
.L_x_850:
        /* <DEDUP_REMOVED lines=8> */
.L_x_851:
[----:B------:R-:W-:Y:S01]  /*26200*/  IMAD.MOV.U32 R12, RZ, RZ, 0x1f ;  /* 0x0000001fff0c7424 */ /* 0x000fe200078e00ff */
[----:B------:R-:W-:Y:S02]  /*26210*/  MOV R11, 0x1f ;  /* 0x0000001f000b7802 */ /* 0x000fe40000000f00 */
[----:B------:R-:W-:-:S05]  /*26220*/  SEL R2, R14, RZ, P0 ;  /* 0x000000ff0e027207 */ /* 0x000fca0000000000 */
[----:B------:R-:W-:-:S05]  /*26230*/  IMAD.IADD R2, R7, 0x1, R2 ;  /* 0x0000000107027824 */ /* 0x000fca00078e0202 */
[----:B------:R-:W-:-:S07]  /*26240*/  MOV R13, R2 ;  /* 0x00000002000d7202 */ /* 0x000fce0000000f00 */
[----:B------:R-:W-:Y:S05]  /*26250*/  WARPSYNC.COLLECTIVE R15, `(.L_x_852) ;  /* 0x000000000f087348 */ /* 0x000fea0003c00000 */
[----:B------:R0:W1:Y:S02]  /*26260*/  SHFL.IDX P6, R14, R13, R12, R11 ;  /* 0x0000000c0d0e7389 */ /* 0x00006400000c000b */
[----:B01----:R-:W-:Y:S01]  /*26270*/  ENDCOLLECTIVE ;  /* 0x000000000000791b */ /* 0x003fe20003800000 */
.L_x_852:
[----:B------:R-:W-:Y:S05]  /*26280*/  BRA `(.L_x_853) ;  /* 0xffffffe0004c7947 */ /* 0x000fea000383ffff */
.L_x_769:
[----:B------:R-:W-:Y:S01]  /*26290*/  BSSY B0, `(.L_x_854) ;  /* 0x0000008000007945 */ /* 0x000fe20003800000 */
[----:B-----5:R-:W-:Y:S01]  /*262a0*/  IMAD.MOV.U32 R13, RZ, RZ, R17 ;  /* 0x000000ffff0d7224 */ /* 0x020fe200078e0011 */
[----:B------:R-:W-:Y:S01]  /*262b0*/  MOV R12, 0x1 ;  /* 0x00000001000c7802 */ /* 0x000fe20000000f00 */
[----:B------:R-:W-:Y:S01]  /*262c0*/  IMAD.MOV.U32 R11, RZ, RZ, RZ ;  /* 0x000000ffff0b7224 */ /* 0x000fe200078e00ff */
[----:B------:R-:W-:-:S07]  /*262d0*/  MOV R15, 0xffffffff ;  /* 0xffffffff000f7802 */ /* 0x000fce0000000f00 */
[----:B01----:R-:W-:Y:S05]  /*262e0*/  WARPSYNC.COLLECTIVE R15, `(.L_x_855) ;  /* 0x000000000f087348 */ /* 0x003fea0003c00000 */
[----:B------:R2:W3:Y:S02]  /*262f0*/  SHFL.UP P6, R14, R13, R12, R11 ;  /* 0x0400000c0d0e7389 */ /* 0x0004e400000c000b */
[----:B0123--:R-:W-:Y:S01]  /*26300*/  ENDCOLLECTIVE ;  /* 0x000000000000791b */ /* 0x00ffe20003800000 */
.L_x_855:
[----:B------:R-:W-:Y:S05]  /*26310*/  BSYNC B0 ;  /* 0x0000000000007941 */ /* 0x000fea0003800000 */
.L_x_854:
[----:B------:R-:W-:Y:S01]  /*26320*/  ISETP.NE.AND P0, PT, R8, RZ, PT ;  /* 0x000000ff0800720c */ /* 0x000fe20003f05270 */
[----:B------:R-:W-:Y:S01]  /*26330*/  IMAD.MOV.U32 R11, RZ, RZ, RZ ;  /* 0x000000ffff0b7224 */ /* 0x000fe200078e00ff */
[----:B------:R-:W-:Y:S02]  /*26340*/  MOV R12, 0x2 ;  /* 0x00000002000c7802 */ /* 0x000fe40000000f00 */
[----:B------:R-:W-:Y:S02]  /*26350*/  SEL R14, R14, RZ, P0 ;  /* 0x000000ff0e0e7207 */ /* 0x000fe40000000000 */
[----:B------:R-:W-:Y:S02]  /*26360*/  MOV R15, 0xffffffff ;  /* 0xffffffff000f7802 */ /* 0x000fe40000000f00 */
[----:B------:R-:W-:Y:S01]  /*26370*/  ISETP.GE.U32.AND P0, PT, R8, 0x2, PT ;  /* 0x000000020800780c */ /* 0x000fe20003f06070 */
[----:B------:R-:W-:-:S12]  /*26380*/  IMAD.IADD R13, R17, 0x1, R14 ;  /* 0x00000001110d7824 */ /* 0x000fd800078e020e */
[----:B------:R-:W-:Y:S05]  /*26390*/  WARPSYNC.COLLECTIVE R15, `(.L_x_856) ;  /* 0x000000000f087348 */ /* 0x000fea0003c00000 */
[----:B------:R0:W1:Y:S02]  /*263a0*/  SHFL.UP P6, R14, R13, R12, R11 ;  /* 0x0400000c0d0e7389 */ /* 0x00006400000c000b */
[----:B01----:R-:W-:Y:S01]  /*263b0*/  ENDCOLLECTIVE ;  /* 0x000000000000791b */ /* 0x003fe20003800000 */
.L_x_856:
        /* <DEDUP_REMOVED lines=8> */
.L_x_857:
        /* <DEDUP_REMOVED lines=8> */
.L_x_858:
        /* <DEDUP_REMOVED lines=8> */
.L_x_859:
[----:B------:R-:W-:Y:S01]  /*26540*/  MOV R12, 0x1f ;  /* 0x0000001f000c7802 */ /* 0x000fe20000000f00 */
[----:B------:R-:W-:Y:S01]  /*26550*/  IMAD.MOV.U32 R11, RZ, RZ, 0x1f ;  /* 0x0000001fff0b7424 */ /* 0x000fe200078e00ff */
[----:B------:R-:W-:-:S04]  /*26560*/  SEL R2, R14, RZ, P0 ;  /* 0x000000ff0e027207 */ /* 0x000fc80000000000 */
[----:B------:R-:W-:-:S05]  /*26570*/  IADD3 R2, R7, R2, RZ ;  /* 0x0000000207027210 */ /* 0x000fca0007ffe0ff */
[----:B------:R-:W-:-:S07]  /*26580*/  IMAD.MOV.U32 R13, RZ, RZ, R2 ;  /* 0x000000ffff0d7224 */ /* 0x000fce00078e0002 */
[----:B------:R-:W-:Y:S05]  /*26590*/  WARPSYNC.COLLECTIVE R15, `(.L_x_860) ;  /* 0x000000000f087348 */ /* 0x000fea0003c00000 */
[----:B------:R0:W1:Y:S02]  /*265a0*/  SHFL.IDX P6, R14, R13, R12, R11 ;  /* 0x0000000c0d0e7389 */ /* 0x00006400000c000b */
[----:B01----:R-:W-:Y:S01]  /*265b0*/  ENDCOLLECTIVE ;  /* 0x000000000000791b */ /* 0x003fe20003800000 */
.L_x_860:
[----:B------:R-:W-:Y:S05]  /*265c0*/  BRA `(.L_x_861) ;  /* 0xffffffe000347947 */ /* 0x000fea000383ffff */
.L_x_771:
[----:B------:R-:W-:Y:S01]  /*265d0*/  BSSY B0, `(.L_x_862) ;  /* 0x0000006000007945 */ /* 0x000fe20003800000 */
[----:B------:R-:W-:Y:S02]  /*265e0*/  PLOP3.LUT P6, PT, P6, PT, PT, 0x8, 0x0 ;  /* 0x000000000000781c */ /* 0x000fe400037ce170 */
[----:B------:R-:W-:-:S11]  /*265f0*/  MOV R15, 0xffffffff ;  /* 0xffffffff000f7802 */ /* 0x000fd60000000f00 */
[----:B0-----:R-:W-:Y:S05]  /*26600*/  WARPSYNC.COLLECTIVE R15, `(.L_x_863) ;  /* 0x000000000f087348 */ /* 0x001fea0003c00000 */
[----:B------:R-:W-:Y:S01]  /*26610*/  VOTE.ANY R14, PT, P6 ;  /* 0x00000000000e7806 */ /* 0x000fe200030e0100 */
[----:B0-----:R-:W-:Y:S06]  /*26620*/  ENDCOLLECTIVE ;  /* 0x000000000000791b */ /* 0x001fec0003800000 */
.L_x_863:
[----:B------:R-:W-:Y:S05]  /*26630*/  BSYNC B0 ;  /* 0x0000000000007941 */ /* 0x000fea0003800000 */
.L_x_862:
[----:B------:R-:W-:Y:S01]  /*26640*/  IMAD.MOV.U32 R3, RZ, RZ, R14 ;  /* 0x000000ffff037224 */ /* 0x000fe200078e000e */
[----:B------:R-:W-:Y:S01]  /*26650*/  MOV R13, R17 ;  /* 0x00000011000d7202 */ /* 0x000fe20000000f00 */
[----:B------:R-:W-:Y:S01]  /*26660*/  IMAD.MOV.U32 R15, RZ, RZ, -0x1 ;  /* 0xffffffffff0f7424 */ /* 0x000fe200078e00ff */
[----:B------:R-:W-:Y:S01]  /*26670*/  MOV R11, 0x1f ;  /* 0x0000001f000b7802 */ /* 0x000fe20000000f00 */
[----:B------:R-:W0:Y:S02]  /*26680*/  POPC R5, R3 ;  /* 0x0000000300057309 */ /* 0x000e240000000000 */
[----:B0-----:R-:W-:-:S07]  /*26690*/  IMAD.MOV.U32 R12, RZ, RZ, R5 ;  /* 0x000000ffff0c7224 */ /* 0x001fce00078e0005 */
[----:B------:R-:W-:Y:S05]  /*266a0*/  WARPSYNC.COLLECTIVE R15, `(.L_x_864) ;  /* 0x000000000f087348 */ /* 0x000fea0003c00000 */
[----:B------:R0:W1:Y:S02]  /*266b0*/  SHFL.IDX P6, R14, R13, R12, R11 ;  /* 0x0000000c0d0e7389 */ /* 0x00006400000c000b */
[----:B01----:R-:W-:Y:S01]  /*266c0*/  ENDCOLLECTIVE ;  /* 0x000000000000791b */ /* 0x003fe20003800000 */
.L_x_864:
[----:B------:R-:W-:Y:S01]  /*266d0*/  MOV R17, R14 ;  /* 0x0000000e00117202 */ /* 0x000fe20000000f00 */
[----:B------:R-:W-:Y:S06]  /*266e0*/  BRA `(.L_x_865) ;  /* 0xffffffe000247947 */ /* 0x000fec000383ffff */
.L_x_773:
[----:B------:R-:W-:Y:S01]  /*266f0*/  BSSY B0, `(.L_x_866) ;  /* 0x0000007000007945 */ /* 0x000fe20003800000 */
[----:B------:R-:W-:Y:S01]  /*26700*/  IMAD.MOV.U32 R13, RZ, RZ, R2 ;  /* 0x000000ffff0d7224 */ /* 0x000fe200078e0002 */
[----:B------:R-:W-:Y:S01]  /*26710*/  MOV R11, 0x1f ;  /* 0x0000001f000b7802 */ /* 0x000fe20000000f00 */
[----:B------:R-:W-:-:S07]  /*26720*/  IMAD.MOV.U32 R15, RZ, RZ, -0x1 ;  /* 0xffffffffff0f7424 */ /* 0x000fce00078e00ff */
[----:B012---:R-:W-:Y:S05]  /*26730*/  WARPSYNC.COLLECTIVE R15, `(.L_x_867) ;  /* 0x000000000f087348 */ /* 0x007fea0003c00000 */
[----:B------:R3:W4:Y:S02]  /*26740*/  SHFL.IDX P6, R14, R13, R12, R11 ;  /* 0x0000000c0d0e7389 */ /* 0x00072400000c000b */
[----:B01234-:R-:W-:Y:S01]  /*26750*/  ENDCOLLECTIVE ;  /* 0x000000000000791b */ /* 0x01ffe20003800000 */
.L_x_867:
[----:B------:R-:W-:Y:S05]  /*26760*/  BSYNC B0 ;  /* 0x0000000000007941 */ /* 0x000fea0003800000 */
.L_x_866:
[----:B------:R-:W-:Y:S05]  /*26770*/  BRA `(.L_x_772) ;  /* 0xffffffe0001c7947 */ /* 0x000fea000383ffff */
.L_x_777:
[----:B0-----:R0:W1:Y:S02]  /*26780*/  SYNCS.PHASECHK.TRANS64.TRYWAIT P0, [R0+URZ+0x38820], R3 ;  /* 0x03882003000075a7 */ /* 0x001064000800017f */
[----:B-1----:R-:W-:Y:S05]  /*26790*/  @!P0 NANOSLEEP.SYNCS 0x989680 ;  /* 0x009896800000895d */ /* 0x002fea0003900000 */
[----:B------:R-:W1:Y:S02]  /*267a0*/  @!P0 SYNCS.PHASECHK.TRANS64 P0, [R0+URZ+0x38820], R3 ;  /* 0x03882003000085a7 */ /* 0x000e64000800007f */
[----:B-1----:R-:W-:Y:S05]  /*267b0*/  @!P0 BRA `(.L_x_777) ;  /* 0xfffffffc00f08947 */ /* 0x002fea000383ffff */
[----:B------:R-:W-:Y:S05]  /*267c0*/  BRA `(.L_x_868) ;  /* 0xffffffe400007947 */ /* 0x000fea000383ffff */
.L_x_778:
[----:B------:R-:W1:Y:S01]  /*267d0*/  S2R R2, SR_TID.X ;  /* 0x0000000000027919 */ /* 0x000e620000002100 */
[----:B------:R-:W-:Y:S01]  /*267e0*/  BSSY B0, `(.L_x_869) ;  /* 0x000000a000007945 */ /* 0x000fe20003800000 */
[----:B------:R-:W-:Y:S01]  /*267f0*/  IMAD.MOV.U32 R12, RZ, RZ, RZ ;  /* 0x000000ffff0c7224 */ /* 0x000fe200078e00ff */
[----:B------:R-:W-:Y:S01]  /*26800*/  MOV R11, 0x1f ;  /* 0x0000001f000b7802 */ /* 0x000fe20000000f00 */
[----:B------:R-:W-:Y:S01]  /*26810*/  IMAD.MOV.U32 R15, RZ, RZ, -0x1 ;  /* 0xffffffffff0f7424 */ /* 0x000fe200078e00ff */
[----:B-1----:R-:W-:-:S04]  /*26820*/  SHF.R.U32.HI R2, RZ, 0x5, R2 ;  /* 0x00000005ff027819 */ /* 0x002fc80000011602 */
[----:B------:R-:W-:-:S04]  /*26830*/  LOP3.LUT R2, R2, 0x3, RZ, 0xc0, !PT ;  /* 0x0000000302027812 */ /* 0x000fc800078ec0ff */
[----:B------:R-:W-:-:S07]  /*26840*/  MOV R13, R2 ;  /* 0x00000002000d7202 */ /* 0x000fce0000000f00 */
[----:B0-----:R-:W-:Y:S05]  /*26850*/  WARPSYNC.COLLECTIVE R15, `(.L_x_870) ;  /* 0x000000000f087348 */ /* 0x001fea0003c00000 */
[----:B------:R1:W2:Y:S02]  /*26860*/  SHFL.IDX P6, R14, R13, R12, R11 ;  /* 0x0000000c0d0e7389 */ /* 0x0002a400000c000b */
[----:B012---:R-:W-:Y:S01]  /*26870*/  ENDCOLLECTIVE ;  /* 0x000000000000791b */ /* 0x007fe20003800000 */
.L_x_870:
[----:B------:R-:W-:Y:S05]  /*26880*/  BSYNC B0 ;  /* 0x0000000000007941 */ /* 0x000fea0003800000 */
.L_x_869:
[----:B------:R-:W-:Y:S05]  /*26890*/  BRA `(.L_x_871) ;  /* 0xffffffe000e87947 */ /* 0x000fea000383ffff */
.L_x_779:
[----:B------:R-:W-:Y:S01]  /*268a0*/  BSSY B0, `(.L_x_872) ;  /* 0x0000006000007945 */ /* 0x000fe20003800000 */
[----:B------:R-:W-:-:S07]  /*268b0*/  MOV R15, 0xffffffff ;  /* 0xffffffff000f7802 */ /* 0x000fce0000000f00 */
[----:B01----:R-:W-:Y:S05]  /*268c0*/  WARPSYNC.COLLECTIVE R15, `(.L_x_873) ;  /* 0x000000000f0c7348 */ /* 0x003fea0003c00000 */
[----:B------:R-:W-:Y:S02]  /*268d0*/  ELECT P6, UR62, PT ;  /* 0x00000000003e782f */ /* 0x000fe400038c0000 */
[----:B------:R-:W-:Y:S01]  /*268e0*/  MOV R14, UR62 ;  /* 0x0000003e000e7c02 */ /* 0x000fe20008000f00 */
[----:B01----:R-:W-:Y:S10]  /*268f0*/  ENDCOLLECTIVE ;  /* 0x000000000000791b */ /* 0x003ff40003800000 */
.L_x_873:
[----:B------:R-:W-:Y:S05]  /*26900*/  BSYNC B0 ;  /* 0x0000000000007941 */ /* 0x000fea0003800000 */
.L_x_872:
[----:B------:R-:W-:Y:S05]  /*26910*/  BRA `(.L_x_874) ;  /* 0xffffffe000dc7947 */ /* 0x000fea000383ffff */
.L_x_781:
[----:B0-----:R0:W1:Y:S02]  /*26920*/  SYNCS.PHASECHK.TRANS64.TRYWAIT P0, [R6+URZ], R5 ;  /* 0x00000005060075a7 */ /* 0x001064000800017f */
[----:B-1----:R-:W-:Y:S05]  /*26930*/  @!P0 NANOSLEEP.SYNCS 0x989680 ;  /* 0x009896800000895d */ /* 0x002fea0003900000 */
[----:B------:R-:W1:Y:S02]  /*26940*/  @!P0 SYNCS.PHASECHK.TRANS64 P0, [R6+URZ], R5 ;  /* 0x00000005060085a7 */ /* 0x000e64000800007f */
[----:B-1----:R-:W-:Y:S05]  /*26950*/  @!P0 BRA `(.L_x_781) ;  /* 0xfffffffc00f08947 */ /* 0x002fea000383ffff */
[----:B------:R-:W-:Y:S05]  /*26960*/  BRA `(.L_x_875) ;  /* 0xffffffe400187947 */ /* 0x000fea000383ffff */
.L_x_782:
[----:B-1----:R1:W2:Y:S02]  /*26970*/  SYNCS.PHASECHK.TRANS64.TRYWAIT P0, [R7+URZ], R2 ;  /* 0x00000002070075a7 */ /* 0x0022a4000800017f */
[----:B--2---:R-:W-:Y:S05]  /*26980*/  @!P0 NANOSLEEP.SYNCS 0x989680 ;  /* 0x009896800000895d */ /* 0x004fea0003900000 */
[----:B------:R-:W2:Y:S02]  /*26990*/  @!P0 SYNCS.PHASECHK.TRANS64 P0, [R7+URZ], R2 ;  /* 0x00000002070085a7 */ /* 0x000ea4000800007f */
[----:B--2---:R-:W-:Y:S05]  /*269a0*/  @!P0 BRA `(.L_x_782) ;  /* 0xfffffffc00f08947 */ /* 0x004fea000383ffff */
[----:B------:R-:W-:Y:S05]  /*269b0*/  BRA `(.L_x_876) ;  /* 0xffffffe4000c7947 */ /* 0x000fea000383ffff */
.L_x_784:
[----:B--2---:R2:W3:Y:S02]  /*269c0*/  SYNCS.PHASECHK.TRANS64.TRYWAIT P0, [R4+URZ], R5 ;  /* 0x00000005040075a7 */ /* 0x0044e4000800017f */
[----:B---3--:R-:W-:Y:S05]  /*269d0*/  @!P0 NANOSLEEP.SYNCS 0x989680 ;  /* 0x009896800000895d */ /* 0x008fea0003900000 */
[----:B------:R-:W3:Y:S02]  /*269e0*/  @!P0 SYNCS.PHASECHK.TRANS64 P0, [R4+URZ], R5 ;  /* 0x00000005040085a7 */ /* 0x000ee4000800007f */
[----:B---3--:R-:W-:Y:S05]  /*269f0*/  @!P0 BRA `(.L_x_784) ;  /* 0xfffffffc00f08947 */ /* 0x008fea000383ffff */
[----:B------:R-:W-:Y:S05]  /*26a00*/  BRA `(.L_x_877) ;  /* 0xffffffe400147947 */ /* 0x000fea000383ffff */
.L_x_878:
        /* <DEDUP_REMOVED lines=15> */
.L_x_2840:


//--------------------- .text._ZN7cutlass13device_kernelIN5flash11enable_sm90INS1_16FlashAttnFwdSm90INS1_25CollectiveMainloopFwdSm90ILi2EN4cute5tupleIJNS5_1CILi1EEES8_S8_EEENS6_IJNS7_ILi128EEENS7_ILi64EEENS7_ILi256EEEEEELi256ENS_6half_tEfNS_4arch4Sm90ELb0ELb1ELb0ELb0ELb0ELb0ELb0ELb1ELb1ELb0ELb0ELb0EEENS1_21CollectiveEpilogueFwdINS6_IJSA_SC_SB_EEES9_SE_SG_Li256ELb0ELb0ELb0ELb0EEENS1_30DynamicPersistentTileSchedulerILi256ELi32ELb0ELb0ELb1EEEEEEEEEvNT_6ParamsE --------------------------
	.section	.text._ZN7cutlass13device_kernelIN5flash11enable_sm90INS1_16FlashAttnFwdSm90INS1_25CollectiveMainloopFwdSm90ILi2EN4cute5tupleIJNS5_1CILi1EEES8_S8_EEENS6_IJNS7_ILi128EEENS7_ILi64EEENS7_ILi256EEEEEELi256ENS_6half_tEfNS_4arch4Sm90ELb0ELb1ELb0ELb0ELb0ELb0ELb0ELb1ELb1ELb0ELb0ELb0EEENS1_21CollectiveEpilogueFwdINS6_IJSA_SC_SB_EEES9_SE_SG_Li256ELb0ELb0ELb0ELb0EEENS1_30DynamicPersistentTileSchedulerILi256ELi32ELb0ELb0ELb1EEEEEEEEEvNT_6ParamsE,"ax",@progbits
	.align	128
.text._ZN7cutlass13device_kernelIN5flash11enable_sm90INS1_16FlashAttnFwdSm90INS1_25CollectiveMainloopFwdSm90ILi2EN4cute5tupleIJNS5_1CILi1EEES8_S8_EEENS6_IJNS7_ILi128EEENS7_ILi64EEENS7_ILi256EEEEEELi256ENS_6half_tEfNS_4arch4Sm90ELb0ELb1ELb0ELb0ELb0ELb0ELb0ELb1ELb1ELb0ELb0ELb0EEENS1_21CollectiveEpilogueFwdINS6_IJSA_SC_SB_EEES9_SE_SG_Li256ELb0ELb0ELb0ELb0EEENS1_30DynamicPersistentTileSchedulerILi256ELi32ELb0ELb0ELb1EEEEEEEEEvNT_6ParamsE:
        .type           _ZN7cutlass13device_kernelIN5flash11enable_sm90INS1_16FlashAttnFwdSm90INS1_25CollectiveMainloopFwdSm90ILi2EN4cute5tupleIJNS5_1CILi1EEES8_S8_EEENS6_IJNS7_ILi128EEENS7_ILi64EEENS7_ILi256EEEEEELi256ENS_6half_tEfNS_4arch4Sm90ELb0ELb1ELb0ELb0ELb0ELb0ELb0ELb1ELb1ELb0ELb0ELb0EEENS1_21CollectiveEpilogueFwdINS6_IJSA_SC_SB_EEES9_SE_SG_Li256ELb0ELb0ELb0ELb0EEENS1_30DynamicPersistentTileSchedulerILi256ELi32ELb0ELb0ELb1EEEEEEEEEvNT_6ParamsE,@function
        .size           _ZN7cutlass13device_kernelIN5flash11enable_sm90INS1_16FlashAttnFwdSm90INS1_25CollectiveMainloopFwdSm90ILi2EN4cute5tupleIJNS5_1CILi1EEES8_S8_EEENS6_IJNS7_ILi128EEENS7_ILi64EEENS7_ILi256EEEEEELi256ENS_6half_tEfNS_4arch4Sm90ELb0ELb1ELb0ELb0ELb0ELb0ELb0ELb1ELb1ELb0ELb0ELb0EEENS1_21CollectiveEpilogueFwdINS6_IJSA_SC_SB_EEES9_SE_SG_Li256ELb0ELb0ELb0ELb0EEENS1_30DynamicPersistentTileSchedulerILi256ELi32ELb0ELb0ELb1EEEEEEEEEvNT_6ParamsE,(.L_x_2841 - _ZN7cutlass13device_kernelIN5flash11enable_sm90INS1_16FlashAttnFwdSm90INS1_25CollectiveMainloopFwdSm90ILi2EN4cute5tupleIJNS5_1CILi1EEES8_S8_EEENS6_IJNS7_ILi128EEENS7_ILi64EEENS7_ILi256EEEEEELi256ENS_6half_tEfNS_4arch4Sm90ELb0ELb1ELb0ELb0ELb0ELb0ELb0ELb1ELb1ELb0ELb0ELb0EEENS1_21CollectiveEpilogueFwdINS6_IJSA_SC_SB_EEES9_SE_SG_Li256ELb0ELb0ELb0ELb0EEENS1_30DynamicPersistentTileSchedulerILi256ELi32ELb0ELb0ELb1EEEEEEEEEvNT_6ParamsE)
        .other          _ZN7cutlass13device_kernelIN5flash11enable_sm90INS1_16FlashAttnFwdSm90INS1_25CollectiveMainloopFwdSm90ILi2EN4cute5tupleIJNS5_1CILi1EEES8_S8_EEENS6_IJNS7_ILi128EEENS7_ILi64EEENS7_ILi256EEEEEELi256ENS_6half_tEfNS_4arch4Sm90ELb0ELb1ELb0ELb0ELb0ELb0ELb0ELb1ELb1ELb0ELb0ELb0EEENS1_21CollectiveEpilogueFwdINS6_IJSA_SC_SB_EEES9_SE_SG_Li256ELb0ELb0ELb0ELb0EEENS1_30DynamicPersistentTileSchedulerILi256ELi32ELb0ELb0ELb1EEEEEEEEEvNT_6ParamsE,@"STO_CUDA_ENTRY STV_DEFAULT"
_ZN7cutlass13device_kernelIN5flash11enable_sm90INS1_16FlashAttnFwdSm90INS1_25CollectiveMainloopFwdSm90ILi2EN4cute5tupleIJNS5_1CILi1EEES8_S8_EEENS6_IJNS7_ILi128EEENS7_ILi64EEENS7_ILi256EEEEEELi256ENS_6half_tEfNS_4arch4Sm90ELb0ELb1ELb0ELb0ELb0ELb0ELb0ELb1ELb1ELb0ELb0ELb0EEENS1_21CollectiveEpilogueFwdINS6_IJSA_SC_SB_EEES9_SE_SG_Li256ELb0ELb0ELb0ELb0EEENS1_30DynamicPersistentTileSchedulerILi256ELi32ELb0ELb0ELb1EEEEEEEEEvNT_6ParamsE:
        /* <DEDUP_REMOVED lines=24> */
.L_x_880:
[----:B------:R-:W-:Y:S05]  /*0180*/  BSYNC B0 ;  /* 0x0000000000007941 */ /* 0x000fea0003800000 */
.L_x_879:
[----:B------:R-:W-:Y:S01]  /*0190*/  VOTEU.ANY UP0, P0 ;  /* 0x00000000003f7886 */ /* 0x000fe20000000100 */
[----:B------:R-:W1:Y:S01]  /*01a0*/  SHFL.IDX PT, R2, R2, RZ, 0x1f ;  /* 0x00001fff02027589 */ /* 0x000e6200000e0000 */
[----:B------:R-:W-:Y:S01]  /*01b0*/  UMOV UR4, 0x1 ;  /* 0x0000000100047882 */ /* 0x000fe20000000000 */
[----:B------:R-:W-:Y:S01]  /*01c0*/  VOTEU.ANY UP1, P0 ;  /* 0x00000000003f7886 */ /* 0x000fe20000020100 */
[----:B------:R-:W-:Y:S01]  /*01d0*/  VOTEU.ANY UP2, P0 ;  /* 0x00000000003f7886 */ /* 0x000fe20000040100 */
[----:B------:R-:W2:Y:S01]  /*01e0*/  @UP0 S2UR UR7, SR_CgaCtaId ;  /* 0x00000000000709c3 */ /* 0x000ea20000008800 */
[----:B------:R-:W3:Y:S01]  /*01f0*/  SHFL.IDX PT, R3, R0, RZ, 0x1f ;  /* 0x00001fff00037589 */ /* 0x000ee200000e0000 */
[----:B------:R-:W-:Y:S01]  /*0200*/  @UP0 UMOV UR6, 0x400 ;  /* 0x0000040000060882 */ /* 0x000fe20000000000 */
[----:B------:R-:W-:-:S04]  /*0210*/  @UP0 UIADD3 UR4, -UR4, 0x100000, URZ ;  /* 0x0010000004040890 */ /* 0x000fc8000fffe13f */
[----:B------:R-:W-:Y:S02]  /*0220*/  @UP0 USHF.L.U32 UR5, UR4, 0xb, URZ ;  /* 0x0000000b04050899 */ /* 0x000fe4000800063f */
[----:B------:R-:W-:Y:S01]  /*0230*/  @UP0 USHF.L.U32 UR4, UR4, 0x1, URZ ;  /* 0x0000000104040899 */ /* 0x000fe2000800063f */
[----:B-1----:R-:W-:Y:S01]  /*0240*/  R2UR UR8, R2 ;  /* 0x00000000020872ca */ /* 0x002fe200000e0000 */
[----:B--2---:R-:W-:Y:S01]  /*0250*/  @UP0 ULEA UR6, UR7, UR6, 0x18 ;  /* 0x0000000607060291 */ /* 0x004fe2000f8ec03f */
[----:B---3--:R-:W-:-:S11]  /*0260*/  ISETP.NE.AND P1, PT, R3, RZ, PT ;  /* 0x000000ff0300720c */ /* 0x008fd60003f25270 */
[----:B------:R-:W-:Y:S01]  /*0270*/  UISETP.NE.AND UP0, UPT, UR8, URZ, UPT ;  /* 0x0000003f0800728c */ /* 0x000fe2000bf05270 */
[----:B------:R-:W1:Y:S02]  /*0280*/  FENCE.VIEW.ASYNC.S ;  /* 0x00000000000073c6 */ /* 0x000e640000000000 */
[----:B-1----:R1:W2:Y:S01]  /*0290*/  @UP1 SYNCS.EXCH.64 URZ, [UR6+0x30800], UR4 ;  /* 0x03080004063f15b2 */ /* 0x0022a20008000100 */
[----:B------:R1:W3:Y:S01]  /*02a0*/  @UP2 SYNCS.EXCH.64 URZ, [UR6+0x30820], UR4 ;  /* 0x03082004063f25b2 */ /* 0x0002e20008000100 */
[----:B------:R-:W-:Y:S06]  /*02b0*/  @P1 BRA `(.L_x_881) ;  /* 0x0000000000481947 */ /* 0x000fec0003800000 */
        /* <DEDUP_REMOVED lines=18> */
.L_x_881:
        /* <DEDUP_REMOVED lines=22> */
.L_x_882:
        /* <DEDUP_REMOVED lines=14> */
[----:B------:R4:W1:Y:S01]  /*0620*/  SYNCS.EXCH.64 URZ, [UR6+0x30880], UR4 ;  /* 0x03088004063f75b2 */ /* 0x0008620008000100 */
[----:B------:R4:W1:Y:S01]  /*0630*/  SYNCS.EXCH.64 URZ, [UR6+0x30878], UR4 ;  /* 0x03087804063f75b2 */ /* 0x0008620008000100 */
[----:B------:R4:W1:Y:S02]  /*0640*/  SYNCS.EXCH.64 URZ, [UR6+0x30888], UR4 ;  /* 0x03088804063f75b2 */ /* 0x0008640008000100 */
[----:B----4-:R-:W-:Y:S01]  /*0650*/  NOP ;  /* 0x0000000000007918 */ /* 0x010fe20000000000 */
.L_x_883:
        /* <DEDUP_REMOVED lines=22> */
.L_x_884:
        /* <DEDUP_REMOVED lines=22> */
.L_x_885:
[----:B-1----:R-:W-:Y:S01]  /*0920*/  UMOV UR4, 0x1 ;  /* 0x0000000100047882 */ /* 0x002fe20000000000 */
[----:B------:R-:W-:Y:S01]  /*0930*/  PLOP3.LUT P0, PT, PT, PT, UP0, 0x80, 0x0 ;  /* 0x000000000000781c */ /* 0x000fe20003f0f008 */
[----:B------:R-:W-:Y:S01]  /*0940*/  USEL UR4, UR4, 0x2, !UP0 ;  /* 0x0000000204047887 */ /* 0x000fe2000c000000 */
[----:B------:R-:W-:-:S05]  /*0950*/  NOP ;  /* 0x0000000000007918 */ /* 0x000fca0000000000 */
[----:B------:R-:W-:-:S05]  /*0960*/  IMAD.U32 R2, RZ, RZ, UR4 ;  /* 0x00000004ff027e24 */ /* 0x000fca000f8e00ff */
[----:B------:R1:W-:Y:S01]  /*0970*/  STL [R1], R2 ;  /* 0x0000000201007387 */ /* 0x0003e20000100800 */
[----:B--23--:R-:W-:Y:S06]  /*0980*/  BAR.SYNC.DEFER_BLOCKING 0x0 ;  /* 0x0000000000007b1d */ /* 0x00cfec0000010000 */
[----:B------:R-:W-:Y:S05]  /*0990*/  @!P0 BRA `(.L_x_886) ;  /* 0x000000d400708947 */ /* 0x000fea0003800000 */
.L_x_887:
[----:B------:R-:W-:-:S08]  /*09a0*/  NOP ;  /* 0x0000000000007918 */ /* 0x000fd00000000000 */
[----:B------:R-:W2:Y:S02]  /*09b0*/  USETMAXREG.TRY_ALLOC.CTAPOOL UP0, 0xf0 ;  /* 0x000000f0000079c8 */ /* 0x000ea40008000600 */
[----:B--2---:R-:W-:-:S13]  /*09c0*/  PLOP3.LUT P0, PT, PT, PT, UP0, 0x80, 0x0 ;  /* 0x000000000000781c */ /* 0x004fda0003f0f008 */
[----:B------:R-:W-:Y:S05]  /*09d0*/  @!P0 BRA `(.L_x_887) ;  /* 0xfffffffc00f08947 */ /* 0x000fea000383ffff */
[----:B------:R-:W2:Y:S08]  /*09e0*/  S2UR UR7, SR_CTAID.X ;  /* 0x00000000000779c3 */ /* 0x000eb00000002500 */
[----:B------:R-:W-:Y:S08]  /*09f0*/  BAR.ARV 0x4, 0x120 ;  /* 0x0104800000007b1d */ /* 0x000ff00000002000 */
[----:B------:R-:W2:Y:S08]  /*0a00*/  LDC R0, c[0x0][0xda8] ;  /* 0x00036a00ff007b82 */ /* 0x000eb00000000800 */
[----:B------:R-:W-:Y:S06]  /*0a10*/  BAR.ARV 0x8, 0x120 ;  /* 0x0204800000007b1d */ /* 0x000fec0000002000 */
[----:B--2---:R-:W-:-:S13]  /*0a20*/  ISETP.LE.AND P0, PT, R0, UR7, PT ;  /* 0x0000000700007c0c */ /* 0x004fda000bf03270 */
[----:B------:R-:W-:Y:S05]  /*0a30*/  @P0 EXIT ;  /* 0x000000000000094d */ /* 0x000fea0003800000 */
[----:B------:R-:W2:Y:S01]  /*0a40*/  LDL R3, [R1] ;  /* 0x0000000001037983 */ /* 0x000ea20000100800 */
[----:B------:R-:W3:Y:S01]  /*0a50*/  S2UR UR4, SR_CgaCtaId ;  /* 0x00000000000479c3 */ /* 0x000ee20000008800 */
[----:B------:R-:W-:Y:S01]  /*0a60*/  UMOV UR38, 0x400 ;  /* 0x0000040000267882 */ /* 0x000fe20000000000 */
[----:B------:R-:W-:Y:S01]  /*0a70*/  UMOV UR46, URZ ;  /* 0x0000003f002e7c82 */ /* 0x000fe20008000000 */
[----:B-1----:R-:W1:Y:S01]  /*0a80*/  S2R R2, SR_TID.X ;  /* 0x0000000000027919 */ /* 0x002e620000002100 */
[----:B------:R-:W-:-:S04]  /*0a90*/  UMOV UR36, URZ ;  /* 0x0000003f00247c82 */ /* 0x000fc80008000000 */
[----:B------:R-:W4:Y:S01]  /*0aa0*/  S2UR UR6, SR_SWINHI ;  /* 0x00000000000679c3 */ /* 0x000f220000002f00 */
[----:B---3--:R-:W-:-:S07]  /*0ab0*/  ULEA UR38, UR4, UR38, 0x18 ;  /* 0x0000002604267291 */ /* 0x008fce000f8ec03f */
[----:B------:R-:W-:Y:S01]  /*0ac0*/  UMOV UR4, UR38 ;  /* 0x0000002600047c82 */ /* 0x000fe20008000000 */
[----:B----4-:R-:W-:Y:S01]  /*0ad0*/  UMOV UR5, UR6 ;  /* 0x0000000600057c82 */ /* 0x010fe20008000000 */
[----:B------:R-:W-:Y:S01]  /*0ae0*/  MOV R200, UR4 ;  /* 0x0000000400c87c02 */ /* 0x000fe20008000f00 */
[----:B-1----:R-:W-:Y:S01]  /*0af0*/  VIADD R213, R2, 0xffffff80 ;  /* 0xffffff8002d57836 */ /* 0x002fe20000000000 */
[----:B------:R-:W-:Y:S01]  /*0b00*/  UMOV UR4, UR7 ;  /* 0x0000000700047c82 */ /* 0x000fe20008000000 */
[----:B------:R-:W-:-:S03]  /*0b10*/  IMAD.U32 R201, RZ, RZ, UR5 ;  /* 0x00000005ffc97e24 */ /* 0x000fc6000f8e00ff */
[----:B------:R-:W-:-:S04]  /*0b20*/  SHF.R.S32.HI R0, RZ, 0x1f, R213 ;  /* 0x0000001fff007819 */ /* 0x000fc800000114d5 */
[CC--:B------:R-:W-:Y:S02]  /*0b30*/  LEA.HI R2, R0.reuse, R213.reuse, RZ, 0x4 ;  /* 0x000000d500027211 */ /* 0x0c0fe400078f20ff */
[----:B------:R-:W-:Y:S02]  /*0b40*/  LEA.HI R211, R0, R213, RZ, 0x5 ;  /* 0x000000d500d37211 */ /* 0x000fe400078f28ff */
[----:B------:R-:W-:Y:S02]  /*0b50*/  SHF.R.S32.HI R5, RZ, 0x4, R2 ;  /* 0x00000004ff057819 */ /* 0x000fe40000011402 */
[----:B------:R-:W-:Y:S02]  /*0b60*/  SHF.R.S32.HI R211, RZ, 0x5, R211 ;  /* 0x00000005ffd37819 */ /* 0x000fe400000114d3 */
[C---:B------:R-:W-:Y:S02]  /*0b70*/  LEA.HI R4, R2.reuse, R5, RZ, 0x1 ;  /* 0x0000000502047211 */ /* 0x040fe400078f08ff */
[----:B------:R-:W-:-:S02]  /*0b80*/  LOP3.LUT R2, R2, 0x3fffff0, RZ, 0xc0, !PT ;  /* 0x03fffff002027812 */ /* 0x000fc400078ec0ff */
[----:B------:R-:W-:-:S03]  /*0b90*/  LOP3.LUT R4, R4, 0x1ffffffe, RZ, 0xc0, !PT ;  /* 0x1ffffffe04047812 */ /* 0x000fc600078ec0ff */
[----:B------:R-:W-:Y:S02]  /*0ba0*/  IMAD.IADD R2, R213, 0x1, -R2 ;  /* 0x00000001d5027824 */ /* 0x000fe400078e0a02 */
[----:B------:R-:W-:Y:S02]  /*0bb0*/  IMAD.IADD R4, R5, 0x1, -R4 ;  /* 0x0000000105047824 */ /* 0x000fe400078e0a04 */
[----:B------:R-:W-:-:S04]  /*0bc0*/  IMAD R9, R211, 0x10, R2 ;  /* 0x00000010d3097824 */ /* 0x000fc800078e0202 */
[----:B------:R-:W-:Y:S01]  /*0bd0*/  IMAD R4, R9, 0x8, R4 ;  /* 0x0000000809047824 */ /* 0x000fe200078e0204 */
[----:B--2---:R-:W-:Y:S02]  /*0be0*/  R2UR UR8, R3 ;  /* 0x00000000030872ca */ /* 0x004fe400000e0000 */
[CC--:B------:R-:W-:Y:S02]  /*0bf0*/  LEA.HI R3, R0.reuse, R213.reuse, RZ, 0x7 ;  /* 0x000000d500037211 */ /* 0x0c0fe400078f38ff */
[----:B------:R-:W-:Y:S02]  /*0c00*/  LEA.HI R0, R0, R213, RZ, 0x3 ;  /* 0x000000d500007211 */ /* 0x000fe400078f18ff */
[----:B------:R-:W-:Y:S02]  /*0c10*/  LOP3.LUT R208, R3, 0xffffff80, RZ, 0xc0, !PT ;  /* 0xffffff8003d07812 */ /* 0x000fe400078ec0ff */
[----:B------:R-:W-:Y:S02]  /*0c20*/  SHF.R.S32.HI R210, RZ, 0x7, R3 ;  /* 0x00000007ffd27819 */ /* 0x000fe40000011403 */
[----:B------:R-:W-:Y:S01]  /*0c30*/  LOP3.LUT R2, R0, 0x1ffffff8, RZ, 0xc0, !PT ;  /* 0x1ffffff800027812 */ /* 0x000fe200078ec0ff */
[----:B------:R-:W-:Y:S01]  /*0c40*/  IMAD.IADD R208, R213, 0x1, -R208 ;  /* 0x00000001d5d07824 */ /* 0x000fe200078e0ad0 */
[----:B------:R-:W-:Y:S01]  /*0c50*/  LEA.HI R3, R3, R210, RZ, 0x1 ;  /* 0x000000d203037211 */ /* 0x000fe200078f08ff */
[----:B------:R-:W-:Y:S01]  /*0c60*/  ULOP3.LUT UR5, UR8, 0x1, URZ, 0xfc, !UPT ;  /* 0x0000000108057892 */ /* 0x000fe2000f8efc3f */
[----:B------:R-:W-:Y:S01]  /*0c70*/  SHF.R.S32.HI R204, RZ, 0x3, R0 ;  /* 0x00000003ffcc7819 */ /* 0x000fe20000011400 */
[----:B------:R-:W-:Y:S01]  /*0c80*/  IMAD.IADD R2, R213, 0x1, -R2 ;  /* 0x00000001d5027824 */ /* 0x000fe200078e0a02 */
[----:B------:R-:W-:-:S03]  /*0c90*/  SHF.R.S32.HI R7, RZ, 0x1f, R208 ;  /* 0x0000001fff077819 */ /* 0x000fc600000114d0 */
[----:B------:R-:W-:Y:S01]  /*0ca0*/  IMAD.U32 R212, RZ, RZ, UR5 ;  /* 0x00000005ffd47e24 */ /* 0x000fe2000f8e00ff */
[CC--:B------:R-:W-:Y:S01]  /*0cb0*/  LEA.HI R6, R7.reuse, R208.reuse, RZ, 0x2 ;  /* 0x000000d007067211 */ /* 0x0c0fe200078f10ff */
[----:B------:R-:W-:Y:S01]  /*0cc0*/  UMOV UR5, URZ ;  /* 0x0000003f00057c82 */ /* 0x000fe20008000000 */
[----:B------:R-:W-:Y:S01]  /*0cd0*/  LEA.HI R7, R7, R208, RZ, 0x5 ;  /* 0x000000d007077211 */ /* 0x000fe200078f28ff */
[----:B------:R-:W-:Y:S01]  /*0ce0*/  IMAD.SHL.U32 R202, R2, 0x8, RZ ;  /* 0x0000000802ca7824 */ /* 0x000fe200078e00ff */
[--C-:B------:R-:W-:Y:S02]  /*0cf0*/  SHF.R.S32.HI R5, RZ, 0x2, R6.reuse ;  /* 0x00000002ff057819 */ /* 0x100fe40000011406 */
[----:B------:R-:W-:Y:S02]  /*0d00*/  SHF.R.S32.HI R8, RZ, 0x1f, R6 ;  /* 0x0000001fff087819 */ /* 0x000fe40000011406 */
[----:B------:R-:W-:Y:S02]  /*0d10*/  SHF.R.S32.HI R7, RZ, 0x5, R7 ;  /* 0x00000005ff077819 */ /* 0x000fe40000011407 */
[----:B------:R-:W-:-:S02]  /*0d20*/  LEA.HI R8, R8, R5, RZ, 0x3 ;  /* 0x0000000508087211 */ /* 0x000fc400078f18ff */
[----:B------:R-:W-:Y:S02]  /*0d30*/  MOV R207, UR5 ;  /* 0x0000000500cf7c02 */ /* 0x000fe40008000f00 */
[----:B------:R-:W-:-:S05]  /*0d40*/  LOP3.LUT R8, R8, 0xfffffff8, RZ, 0xc0, !PT ;  /* 0xfffffff808087812 */ /* 0x000fca00078ec0ff */
[----:B------:R-:W-:Y:S01]  /*0d50*/  IMAD.IADD R8, R5, 0x1, -R8 ;  /* 0x0000000105087824 */ /* 0x000fe200078e0a08 */
[----:B------:R-:W-:Y:S01]  /*0d60*/  LOP3.LUT R5, R3, 0x3fffffe, RZ, 0xc0, !PT ;  /* 0x03fffffe03057812 */ /* 0x000fe200078ec0ff */
[----:B------:R-:W-:Y:S02]  /*0d70*/  IMAD.SHL.U32 R3, R4, 0x8, RZ ;  /* 0x0000000804037824 */ /* 0x000fe400078e00ff */
[----:B------:R-:W-:Y:S02]  /*0d80*/  IMAD R8, R7, 0x10, R8 ;  /* 0x0000001007087824 */ /* 0x000fe400078e0208 */
[----:B------:R-:W-:Y:S01]  /*0d90*/  IMAD.WIDE R200, R3, 0x2, R200 ;  /* 0x0000000203c87825 */ /* 0x000fe200078e02c8 */
[----:B------:R-:W-:-:S03]  /*0da0*/  LOP3.LUT R3, R6, 0x7ffffffc, RZ, 0xc0, !PT ;  /* 0x7ffffffc06037812 */ /* 0x000fc600078ec0ff */
[----:B------:R-:W-:Y:S02]  /*0db0*/  IMAD.IADD R5, R210, 0x1, -R5 ;  /* 0x00000001d2057824 */ /* 0x000fe400078e0a05 */
[----:B------:R-:W-:Y:S02]  /*0dc0*/  IMAD.IADD R22, R208, 0x1, -R3 ;  /* 0x00000001d0167824 */ /* 0x000fe400078e0a03 */
[----:B------:R-:W-:-:S07]  /*0dd0*/  IMAD R209, R5, 0x40, R8 ;  /* 0x0000004005d17824 */ /* 0x000fce00078e0208 */
.L_x_980:
[----:B------:R-:W-:Y:S01]  /*0de0*/  ULDC UR5, c[0x0][0xdd0] ;  /* 0x0003740000057ab9 */ /* 0x000fe20000000800 */
[----:B-1----:R-:W1:Y:S01]  /*0df0*/  LDC R0, c[0x0][0xde8] ;  /* 0x00037a00ff007b82 */ /* 0x002e620000000800 */
[----:B------:R-:W-:Y:S01]  /*0e00*/  UISETP.NE.AND UP0, UPT, UR5, 0x1, UPT ;  /* 0x000000010500788c */ /* 0x000fe2000bf05270 */
[----:B------:R-:W-:-:S10]  /*0e10*/  UMOV UR8, UR4 ;  /* 0x0000000400087c82 */ /* 0x000fd40008000000 */
[----:B------:R-:W-:Y:S01]  /*0e20*/  @UP0 ULDC UR6, c[0x0][0xdd4] ;  /* 0x0003750000060ab9 */ /* 0x000fe20000000800 */
[----:B------:R-:W-:Y:S01]  /*0e30*/  @UP0 ULDC UR9, c[0x0][0xdd8] ;  /* 0x0003760000090ab9 */ /* 0x000fe20000000800 */
[----:B------:R-:W-:-:S04]  /*0e40*/  UIMAD.WIDE.U32 UR6, UR4, UR6, URZ ;  /* 0x00000006040672a5 */ /* 0x000fc8000f8e003f */
[----:B------:R-:W-:-:S04]  /*0e50*/  @UP0 USHF.R.U32.HI UR8, URZ, UR9, UR7 ;  /* 0x000000093f080299 */ /* 0x000fc80008011607 */
[----:B------:R-:W-:Y:S02]  /*0e60*/  UIADD3 UR6, -UR8, URZ, URZ ;  /* 0x0000003f08067290 */ /* 0x000fe4000fffe13f */
[----:B-1----:R-:W-:Y:S02]  /*0e70*/  ISETP.LE.AND P0, PT, R0, UR8, PT ;  /* 0x0000000800007c0c */ /* 0x002fe4000bf03270 */
[----:B------:R-:W-:-:S11]  /*0e80*/  UIMAD UR7, UR5, UR6, UR4 ;  /* 0x00000006050772a4 */ /* 0x000fd6000f8e0204 */
[----:B--234-:R-:W-:Y:S05]  /*0e90*/  @!P0 BRA `(.L_x_888) ;  /* 0x0000000000248947 */ /* 0x01cfea0003800000 */
[----:B------:R-:W-:Y:S01]  /*0ea0*/  ULDC UR6, c[0x0][0xddc] ;  /* 0x0003770000067ab9 */ /* 0x000fe20000000800 */
[----:B------:R-:W-:Y:S01]  /*0eb0*/  UMOV UR9, UR7 ;  /* 0x0000000700097c82 */ /* 0x000fe20008000000 */
[----:B------:R-:W-:-:S11]  /*0ec0*/  UISETP.NE.AND UP0, UPT, UR6, 0x1, UPT ;  /* 0x000000010600788c */ /* 0x000fd6000bf05270 */
[----:B------:R-:W-:Y:S02]  /*0ed0*/  @UP0 ULDC.64 UR10, c[0x0][0xde0] ;  /* 0x00037800000a0ab9 */ /* 0x000fe40000000a00 */
[----:B------:R-:W-:-:S04]  /*0ee0*/  UIMAD.WIDE.U32 UR4, UR7, UR10, URZ ;  /* 0x0000000a070472a5 */ /* 0x000fc8000f8e003f */
[----:B------:R-:W-:-:S04]  /*0ef0*/  @UP0 USHF.R.U32.HI UR9, URZ, UR11, UR5 ;  /* 0x0000000b3f090299 */ /* 0x000fc80008011605 */
[----:B------:R-:W-:Y:S02]  /*0f00*/  UIMAD UR4, UR9, UR6, URZ ;  /* 0x00000006090472a4 */ /* 0x000fe4000f8e023f */
[----:B------:R-:W-:Y:S01]  /*0f10*/  IMAD.U32 R206, RZ, RZ, UR9 ;  /* 0x00000009ffce7e24 */ /* 0x000fe2000f8e00ff */
[----:B------:R-:W-:Y:S09]  /*0f20*/  BRA `(.L_x_889) ;  /* 0x0000000000207947 */ /* 0x000ff20003800000 */
.L_x_888:
[----:B------:R-:W-:Y:S01]  /*0f30*/  ULDC UR6, c[0x0][0xdc4] ;  /* 0x0003710000067ab9 */ /* 0x000fe20000000800 */
[----:B------:R-:W-:Y:S01]  /*0f40*/  UMOV UR9, UR7 ;  /* 0x0000000700097c82 */ /* 0x000fe20008000000 */
[----:B------:R-:W-:-:S11]  /*0f50*/  UISETP.NE.AND UP0, UPT, UR6, 0x1, UPT ;  /* 0x000000010600788c */ /* 0x000fd6000bf05270 */
[----:B------:R-:W-:Y:S02]  /*0f60*/  @UP0 ULDC.64 UR10, c[0x0][0xdc8] ;  /* 0x00037200000a0ab9 */ /* 0x000fe40000000a00 */
[----:B------:R-:W-:-:S04]  /*0f70*/  UIMAD.WIDE.U32 UR4, UR7, UR10, URZ ;  /* 0x0000000a070472a5 */ /* 0x000fc8000f8e003f */
[----:B------:R-:W-:-:S04]  /*0f80*/  @UP0 USHF.R.U32.HI UR9, URZ, UR11, UR5 ;  /* 0x0000000b3f090299 */ /* 0x000fc80008011605 */
[----:B------:R-:W-:Y:S02]  /*0f90*/  UIMAD UR4, UR9, UR6, URZ ;  /* 0x00000006090472a4 */ /* 0x000fe4000f8e023f */
[----:B------:R-:W-:-:S10]  /*0fa0*/  IMAD.U32 R206, RZ, RZ, UR9 ;  /* 0x00000009ffce7e24 */ /* 0x000fd4000f8e00ff */
.L_x_889:
[----:B------:R-:W-:Y:S01]  /*0fb0*/  R2UR UR5, R206 ;  /* 0x00000000ce0572ca */ /* 0x000fe200000e0000 */
[----:B------:R-:W-:Y:S01]  /*0fc0*/  UIADD3 UR6, UR7, -UR4, URZ ;  /* 0x8000000407067290 */ /* 0x000fe2000fffe03f */
[----:B------:R-:W-:Y:S01]  /*0fd0*/  ULDC UR43, c[0x0][0xdb8] ;  /* 0x00036e00002b7ab9 */ /* 0x000fe20000000800 */
[----:B------:R-:W-:Y:S01]  /*0fe0*/  ULDC.64 UR12, c[0x0][0x3f8] ;  /* 0x0000fe00000c7ab9 */ /* 0x000fe20000000a00 */
[----:B------:R-:W-:Y:S01]  /*0ff0*/  UISETP.NE.AND UP1, UPT, UR43, 0x1, UPT ;  /* 0x000000012b00788c */ /* 0x000fe2000bf25270 */
[----:B------:R-:W-:Y:S01]  /*1000*/  ULDC UR42, c[0x0][0xdac] ;  /* 0x00036b00002a7ab9 */ /* 0x000fe20000000800 */
[----:B------:R-:W-:Y:S01]  /*1010*/  UISETP.NE.U32.AND UP0, UPT, UR12, URZ, UPT ;  /* 0x0000003f0c00728c */ /* 0x000fe2000bf05070 */
[----:B------:R-:W-:Y:S01]  /*1020*/  ULDC UR11, c[0x0][0xdc4] ;  /* 0x00037100000b7ab9 */ /* 0x000fe20000000800 */
[----:B------:R-:W-:Y:S02]  /*1030*/  ULDC UR45, c[0x0][0x404] ;  /* 0x00010100002d7ab9 */ /* 0x000fe40000000800 */
[----:B------:R-:W-:-:S03]  /*1040*/  UISETP.NE.AND.EX UP0, UPT, UR13, URZ, UPT, UP0 ;  /* 0x0000003f0d00728c */ /* 0x000fc6000bf05300 */
[----:B------:R-:W-:Y:S01]  /*1050*/  ULOP3.LUT UR7, URZ, UR5, URZ, 0x33, !UPT ;  /* 0x000000053f077292 */ /* 0x000fe2000f8e333f */
[----:B------:R-:W-:Y:S02]  /*1060*/  ULDC UR9, c[0x0][0x288] ;  /* 0x0000a20000097ab9 */ /* 0x000fe40000000800 */
[----:B------:R-:W-:Y:S01]  /*1070*/  ULDC.64 UR4, c[0x0][0x9e0] ;  /* 0x0002780000047ab9 */ /* 0x000fe20000000a00 */
[----:B------:R-:W-:Y:S02]  /*1080*/  UIADD3 UR42, UR7, UR42, URZ ;  /* 0x0000002a072a7290 */ /* 0x000fe4000fffe03f */
[----:B------:R-:W-:Y:S02]  /*1090*/  UISETP.GE.AND UP2, UPT, UR5, 0x1, UPT ;  /* 0x000000010500788c */ /* 0x000fe4000bf46270 */
[----:B------:R-:W-:Y:S02]  /*10a0*/  USHF.L.U32 UR42, UR42, 0x7, URZ ;  /* 0x000000072a2a7899 */ /* 0x000fe4000800063f */
[----:B------:R-:W-:-:S02]  /*10b0*/  UIMAD UR8, UR8, UR11, UR6 ;  /* 0x0000000b080872a4 */ /* 0x000fc4000f8e0206 */
[----:B------:R-:W-:Y:S01]  /*10c0*/  USEL UR45, UR45, 0x1, UP0 ;  /* 0x000000012d2d7887 */ /* 0x000fe20008000000 */
[----:B------:R-:W-:Y:S01]  /*10d0*/  PLOP3.LUT P1, PT, PT, PT, UP2, 0x80, 0x0 ;  /* 0x000000000000781c */ /* 0x000fe20003f2f028 */
[----:B------:R-:W-:Y:S01]  /*10e0*/  @UP1 ULDC UR6, c[0x0][0xdbc] ;  /* 0x00036f0000061ab9 */ /* 0x000fe20000000800 */
[----:B------:R-:W-:Y:S01]  /*10f0*/  UIADD3 UR61, UR42, 0x80, -UR9 ;  /* 0x000000802a3d7890 */ /* 0x000fe2000fffe809 */
[----:B------:R-:W-:Y:S01]  /*1100*/  ULDC UR10, c[0x0][0x2e0] ;  /* 0x0000b800000a7ab9 */ /* 0x000fe20000000800 */
[----:B------:R-:W-:Y:S01]  /*1110*/  UIMAD.WIDE.U32 UR6, UR8, UR6, URZ ;  /* 0x00000006080672a5 */ /* 0x000fe2000f8e003f */
[----:B------:R-:W-:Y:S01]  /*1120*/  @UP1 ULDC UR11, c[0x0][0xdc0] ;  /* 0x00037000000b1ab9 */ /* 0x000fe20000000800 */
[----:B------:R-:W-:Y:S01]  /*1130*/  UIMAD UR61, UR45, UR10, UR61 ;  /* 0x0000000a2d3d72a4 */ /* 0x000fe2000f8e023d */
[----:B------:R-:W-:Y:S01]  /*1140*/  UMOV UR44, UR8 ;  /* 0x00000008002c7c82 */ /* 0x000fe20008000000 */
[----:B------:R-:W-:Y:S02]  /*1150*/  @UP1 USHF.R.U32.HI UR44, URZ, UR11, UR7 ;  /* 0x0000000b3f2c1299 */ /* 0x000fe40008011607 */
[----:B------:R-:W-:-:S02]  /*1160*/  UIADD3 UR4, UR61, UR4, URZ ;  /* 0x000000043d047290 */ /* 0x000fc4000fffe03f */
[----:B------:R-:W-:-:S04]  /*1170*/  UIADD3 UR6, -UR44, URZ, URZ ;  /* 0x0000003f2c067290 */ /* 0x000fc8000fffe13f */
[----:B------:R-:W-:Y:S01]  /*1180*/  UIMAD UR43, UR43, UR6, UR8 ;  /* 0x000000062b2b72a4 */ /* 0x000fe2000f8e0208 */
[----:B------:R-:W-:Y:S01]  /*1190*/  IMAD.U32 R0, RZ, RZ, UR4 ;  /* 0x00000004ff007e24 */ /* 0x000fe2000f8e00ff */
[----:B------:R-:W-:Y:S10]  /*11a0*/  @!P1 BRA `(.L_x_890) ;  /* 0x0000000000409947 */ /* 0x000ff40003800000 */
[----:B------:R-:W-:Y:S01]  /*11b0*/  ISETP.LT.AND P0, PT, RZ, UR61, PT ;  /* 0x0000003dff007c0c */ /* 0x000fe2000bf01270 */
[----:B------:R-:W-:-:S12]  /*11c0*/  UIADD3 UR4, UR61, -0x1, URZ ;  /* 0xffffffff3d047890 */ /* 0x000fd8000fffe03f */
[----:B------:R-:W-:Y:S05]  /*11d0*/  @P0 BRA `(.L_x_891) ;  /* 0x00000000001c0947 */ /* 0x000fea0003800000 */
[----:B------:R-:W-:Y:S02]  /*11e0*/  UISETP.NE.AND UP0, UPT, UR5, 0x1, UPT ;  /* 0x000000010500788c */ /* 0x000fe4000bf05270 */
[----:B------:R-:W-:-:S09]  /*11f0*/  UIADD3 UR4, -UR61, URZ, URZ ;  /* 0x0000003f3d047290 */ /* 0x000fd2000fffe13f */
[----:B------:R-:W-:Y:S02]  /*1200*/  @UP0 ULDC.64 UR12, c[0x0][0x9e8] ;  /* 0x00027a00000c0ab9 */ /* 0x000fe40000000a00 */
[----:B------:R-:W-:-:S04]  /*1210*/  UIMAD.WIDE.U32 UR6, UR4, UR12, URZ ;  /* 0x0000000c040672a5 */ /* 0x000fc8000f8e003f */
[----:B------:R-:W-:-:S04]  /*1220*/  @UP0 USHF.R.U32.HI UR4, URZ, UR13, UR7 ;  /* 0x0000000d3f040299 */ /* 0x000fc80008011607 */
[----:B------:R-:W-:Y:S01]  /*1230*/  ULOP3.LUT UR4, URZ, UR4, URZ, 0x33, !UPT ;  /* 0x000000043f047292 */ /* 0x000fe2000f8e333f */
[----:B------:R-:W-:Y:S11]  /*1240*/  BRA `(.L_x_892) ;  /* 0x0000000000107947 */ /* 0x000ff60003800000 */
.L_x_891:
[----:B------:R-:W-:-:S11]  /*1250*/  UISETP.NE.AND UP0, UPT, UR5, 0x1, UPT ;  /* 0x000000010500788c */ /* 0x000fd6000bf05270 */
[----:B------:R-:W-:Y:S02]  /*1260*/  @UP0 ULDC.64 UR12, c[0x0][0x9e8] ;  /* 0x00027a00000c0ab9 */ /* 0x000fe40000000a00 */
[----:B------:R-:W-:-:S04]  /*1270*/  UIMAD.WIDE.U32 UR6, UR4, UR12, URZ ;  /* 0x0000000c040672a5 */ /* 0x000fc8000f8e003f */
[----:B------:R-:W-:-:S12]  /*1280*/  @UP0 USHF.R.U32.HI UR4, URZ, UR13, UR7 ;  /* 0x0000000d3f040299 */ /* 0x000fd80008011607 */
.L_x_892:
[----:B------:R-:W-:-:S06]  /*1290*/  UIMAD UR4, UR4, UR5, UR5 ;  /* 0x00000005040472a4 */ /* 0x000fcc000f8e0205 */
[----:B------:R-:W-:-:S07]  /*12a0*/  VIMNMX R0, R0, UR4, PT ;  /* 0x0000000400007c48 */ /* 0x000fce000bfe0100 */
.L_x_890:
[----:B------:R-:W-:Y:S01]  /*12b0*/  UIMAD UR4, UR45, UR10, 0x3f ;  /* 0x0000003f2d0474a4 */ /* 0x000fe2000f8e020a */
[----:B------:R-:W-:Y:S01]  /*12c0*/  VIADD R0, R0, 0x3f ;  /* 0x0000003f00007836 */ /* 0x000fe20000000000 */
[----:B------:R-:W-:Y:S02]  /*12d0*/  UIADD3 UR7, UR42, -UR9, URZ ;  /* 0x800000092a077290 */ /* 0x000fe4000fffe03f */
[----:B------:R-:W-:Y:S02]  /*12e0*/  USHF.R.S32.HI UR6, URZ, 0x1f, UR4 ;  /* 0x0000001f3f067899 */ /* 0x000fe40008011404 */
[----:B------:R-:W-:Y:S01]  /*12f0*/  SHF.R.S32.HI R3, RZ, 0x1f, R0 ;  /* 0x0000001fff037819 */ /* 0x000fe20000011400 */
[----:B------:R-:W-:Y:S02]  /*1300*/  UIMAD UR7, UR45, UR10, UR7 ;  /* 0x0000000a2d0772a4 */ /* 0x000fe4000f8e0207 */
[----:B------:R-:W-:Y:S01]  /*1310*/  ULEA.HI UR6, UR6, UR4, URZ, 0x6 ;  /* 0x0000000406067291 */ /* 0x000fe2000f8f303f */
[----:B------:R-:W-:Y:S01]  /*1320*/  LEA.HI R3, R3, R0, RZ, 0x6 ;  /* 0x0000000003037211 */ /* 0x000fe200078f30ff */
[----:B------:R-:W-:-:S02]  /*1330*/  ULDC UR8, c[0x0][0x9dc] ;  /* 0x0002770000087ab9 */ /* 0x000fc40000000800 */
[----:B------:R-:W-:Y:S01]  /*1340*/  USHF.R.S32.HI UR6, URZ, 0x6, UR6 ;  /* 0x000000063f067899 */ /* 0x000fe20008011406 */
[----:B------:R-:W-:Y:S01]  /*1350*/  SHF.R.S32.HI R3, RZ, 0x6, R3 ;  /* 0x00000006ff037819 */ /* 0x000fe20000011403 */
[----:B------:R-:W-:-:S04]  /*1360*/  UIADD3 UR8, UR7, -UR8, URZ ;  /* 0x8000000807087290 */ /* 0x000fc8000fffe03f */
[----:B------:R-:W-:Y:S01]  /*1370*/  VIMNMX R103, R3, UR6, PT ;  /* 0x0000000603677c48 */ /* 0x000fe2000bfe0100 */
[----:B------:R-:W-:Y:S07]  /*1380*/  @!P1 BRA `(.L_x_893) ;  /* 0x0000000000489947 */ /* 0x000fee0003800000 */
[----:B------:R-:W-:Y:S02]  /*1390*/  UMOV UR4, UR7 ;  /* 0x0000000700047c82 */ /* 0x000fe40008000000 */
[----:B------:R-:W-:-:S06]  /*13a0*/  UISETP.GT.AND UP0, UPT, UR4, -0x1, UPT ;  /* 0xffffffff0400788c */ /* 0x000fcc000bf04270 */
[----:B------:R-:W-:-:S13]  /*13b0*/  PLOP3.LUT P0, PT, PT, PT, UP0, 0x80, 0x0 ;  /* 0x000000000000781c */ /* 0x000fda0003f0f008 */
[----:B------:R-:W-:Y:S05]  /*13c0*/  @P0 BRA `(.L_x_894) ;  /* 0x00000000001c0947 */ /* 0x000fea0003800000 */
[----:B------:R-:W-:Y:S02]  /*13d0*/  UISETP.NE.AND UP0, UPT, UR5, 0x1, UPT ;  /* 0x000000010500788c */ /* 0x000fe4000bf05270 */
[----:B------:R-:W-:-:S09]  /*13e0*/  ULOP3.LUT UR4, URZ, UR4, URZ, 0x33, !UPT ;  /* 0x000000043f047292 */ /* 0x000fd2000f8e333f */
[----:B------:R-:W-:Y:S02]  /*13f0*/  @UP0 ULDC.64 UR10, c[0x0][0x9e8] ;  /* 0x00027a00000a0ab9 */ /* 0x000fe40000000a00 */
[----:B------:R-:W-:-:S04]  /*1400*/  UIMAD.WIDE.U32 UR6, UR4, UR10, URZ ;  /* 0x0000000a040672a5 */ /* 0x000fc8000f8e003f */
[----:B------:R-:W-:-:S04]  /*1410*/  @UP0 USHF.R.U32.HI UR4, URZ, UR11, UR7 ;  /* 0x0000000b3f040299 */ /* 0x000fc80008011607 */
[----:B------:R-:W-:Y:S01]  /*1420*/  ULOP3.LUT UR4, URZ, UR4, URZ, 0x33, !UPT ;  /* 0x000000043f047292 */ /* 0x000fe2000f8e333f */
[----:B------:R-:W-:Y:S11]  /*1430*/  BRA `(.L_x_895) ;  /* 0x0000000000107947 */ /* 0x000ff60003800000 */
.L_x_894:
[----:B------:R-:W-:-:S11]  /*1440*/  UISETP.NE.AND UP0, UPT, UR5, 0x1, UPT ;  /* 0x000000010500788c */ /* 0x000fd6000bf05270 */
[----:B------:R-:W-:Y:S02]  /*1450*/  @UP0 ULDC.64 UR10, c[0x0][0x9e8] ;  /* 0x00027a00000a0ab9 */ /* 0x000fe40000000a00 */
[----:B------:R-:W-:-:S04]  /*1460*/  UIMAD.WIDE.U32 UR6, UR4, UR10, URZ ;  /* 0x0000000a040672a5 */ /* 0x000fc8000f8e003f */
[----:B------:R-:W-:-:S12]  /*1470*/  @UP0 USHF.R.U32.HI UR4, URZ, UR11, UR7 ;  /* 0x0000000b3f040299 */ /* 0x000fd80008011607 */
.L_x_895:
[----:B------:R-:W-:-:S04]  /*1480*/  UIMAD UR4, UR4, UR5, URZ ;  /* 0x00000005040472a4 */ /* 0x000fc8000f8e023f */
[----:B------:R-:W-:-:S04]  /*1490*/  UISETP.LT.AND UP0, UPT, UR8, UR4, UPT ;  /* 0x000000040800728c */ /* 0x000fc8000bf01270 */
[----:B------:R-:W-:-:S12]  /*14a0*/  USEL UR8, UR8, UR4, !UP0 ;  /* 0x0000000408087287 */ /* 0x000fd8000c000000 */
.L_x_893:
[----:B------:R-:W-:Y:S01]  /*14b0*/  USHF.R.S32.HI UR4, URZ, 0x1f, UR8 ;  /* 0x0000001f3f047899 */ /* 0x000fe20008011408 */
[----:B------:R-:W-:Y:S01]  /*14c0*/  PLOP3.LUT P0, PT, PT, PT, PT, 0x80, 0x0 ;  /* 0x000000000000781c */ /* 0x000fe20003f0f070 */
[----:B------:R-:W-:Y:S01]  /*14d0*/  IMAD.MOV.U32 R0, RZ, RZ, RZ ;  /* 0x000000ffff007224 */ /* 0x000fe200078e00ff */
[----:B------:R-:W-:Y:S01]  /*14e0*/  CS2R R2, SRZ ;  /* 0x0000000000027805 */ /* 0x000fe2000001ff00 */
[----:B------:R-:W-:Y:S01]  /*14f0*/  ULEA.HI UR4, UR4, UR8, URZ, 0x6 ;  /* 0x0000000804047291 */ /* 0x000fe2000f8f303f */
[----:B------:R-:W-:Y:S02]  /*1500*/  CS2R R150, SRZ ;  /* 0x0000000000967805 */ /* 0x000fe4000001ff00 */
[----:B------:R-:W-:Y:S02]  /*1510*/  CS2R R148, SRZ ;  /* 0x0000000000947805 */ /* 0x000fe4000001ff00 */
[----:B------:R-:W-:Y:S01]  /*1520*/  CS2R R146, SRZ ;  /* 0x0000000000927805 */ /* 0x000fe2000001ff00 */
[----:B------:R-:W-:Y:S01]  /*1530*/  USHF.R.S32.HI UR4, URZ, 0x6, UR4 ;  /* 0x000000063f047899 */ /* 0x000fe20008011404 */
[----:B------:R-:W-:-:S02]  /*1540*/  CS2R R144, SRZ ;  /* 0x0000000000907805 */ /* 0x000fc4000001ff00 */
[----:B------:R-:W-:Y:S02]  /*1550*/  CS2R R142, SRZ ;  /* 0x00000000008e7805 */ /* 0x000fe4000001ff00 */
[----:B------:R-:W-:Y:S01]  /*1560*/  CS2R R140, SRZ ;  /* 0x00000000008c7805 */ /* 0x000fe2000001ff00 */
[----:B------:R-:W-:Y:S01]  /*1570*/  UISETP.LT.AND UP0, UPT, URZ, UR4, UPT ;  /* 0x000000043f00728c */ /* 0x000fe2000bf01270 */
[----:B------:R-:W-:Y:S02]  /*1580*/  CS2R R138, SRZ ;  /* 0x00000000008a7805 */ /* 0x000fe4000001ff00 */
[----:B------:R-:W-:Y:S02]  /*1590*/  CS2R R136, SRZ ;  /* 0x0000000000887805 */ /* 0x000fe4000001ff00 */
[----:B------:R-:W-:Y:S01]  /*15a0*/  CS2R R134, SRZ ;  /* 0x0000000000867805 */ /* 0x000fe2000001ff00 */
[----:B------:R-:W-:Y:S01]  /*15b0*/  USEL UR60, URZ, UR4, !UP0 ;  /* 0x000000043f3c7287 */ /* 0x000fe2000c000000 */
[----:B------:R-:W-:-:S02]  /*15c0*/  CS2R R132, SRZ ;  /* 0x0000000000847805 */ /* 0x000fc4000001ff00 */
[----:B------:R-:W-:Y:S02]  /*15d0*/  CS2R R130, SRZ ;  /* 0x0000000000827805 */ /* 0x000fe4000001ff00 */
[----:B------:R-:W-:Y:S02]  /*15e0*/  CS2R R128, SRZ ;  /* 0x0000000000807805 */ /* 0x000fe4000001ff00 */
[----:B------:R-:W-:Y:S02]  /*15f0*/  CS2R R126, SRZ ;  /* 0x00000000007e7805 */ /* 0x000fe4000001ff00 */
[----:B------:R-:W-:Y:S02]  /*1600*/  CS2R R124, SRZ ;  /* 0x00000000007c7805 */ /* 0x000fe4000001ff00 */
[----:B------:R-:W-:Y:S02]  /*1610*/  ISETP.GT.AND P1, PT, R103, UR60, PT ;  /* 0x0000003c67007c0c */ /* 0x000fe4000bf24270 */
        /* <DEDUP_REMOVED lines=10> */
[----:B------:R-:W-:Y:S01]  /*16c0*/  IMAD.MOV.U32 R102, RZ, RZ, RZ ;  /* 0x000000ffff667224 */ /* 0x000fe200078e00ff */
        /* <DEDUP_REMOVED lines=36> */
[----:B------:R-:W-:Y:S02]  /*1910*/  MOV R160, RZ ;  /* 0x000000ff00a07202 */ /* 0x000fe40000000f00 */
[----:B------:R-:W-:Y:S01]  /*1920*/  CS2R R6, SRZ ;  /* 0x0000000000067805 */ /* 0x000fe2000001ff00 */
[----:B------:R-:W-:Y:S01]  /*1930*/  IMAD.MOV.U32 R29, RZ, RZ, RZ ;  /* 0x000000ffff1d7224 */ /* 0x000fe200078e00ff */
[----:B------:R-:W-:Y:S01]  /*1940*/  CS2R R56, SRZ ;  /* 0x0000000000387805 */ /* 0x000fe2000001ff00 */
[----:B------:R-:W-:Y:S01]  /*1950*/  IMAD.MOV.U32 R4, RZ, RZ, RZ ;  /* 0x000000ffff047224 */ /* 0x000fe200078e00ff */
[----:B------:R-:W-:Y:S06]  /*1960*/  @!P1 BRA `(.L_x_896) ;  /* 0x000000a800d89947 */ /* 0x000fec0003800000 */
[----:B------:R-:W1:Y:S01]  /*1970*/  SHFL.IDX PT, R0, R210, RZ, 0x1f ;  /* 0x00001fffd2007589 */ /* 0x000e6200000e0000 */
[----:B------:R-:W-:-:S04]  /*1980*/  UIADD3 UR6, UR38, 0x10400, URZ ;  /* 0x0001040026067890 */ /* 0x000fc8000fffe03f */
[----:B------:R-:W-:-:S06]  /*1990*/  ULOP3.LUT UP0, URZ, UR6, 0x3ff, URZ, 0xc0, !UPT ;  /* 0x000003ff063f7892 */ /* 0x000fcc000f80c03f */
[----:B------:R-:W-:Y:S02]  /*19a0*/  PLOP3.LUT P0, PT, PT, PT, UP0, 0x80, 0x0 ;  /* 0x000000000000781c */ /* 0x000fe40003f0f008 */
[----:B-1----:R-:W-:-:S13]  /*19b0*/  R2UR UR4, R0 ;  /* 0x00000000000472ca */ /* 0x002fda00000e0000 */
[----:B------:R-:W-:-:S04]  /*19c0*/  ULEA.HI UR5, UR4, UR4, URZ, 0x1 ;  /* 0x0000000404057291 */ /* 0x000fc8000f8f083f */
        /* <DEDUP_REMOVED lines=10> */
[----:B------:R1:W2:Y:S01]  /*1a70*/  LDC.64 R2, c[0x4][R0] ;  /* 0x0100000000027b82 */ /* 0x0002a20000000a00 */
[----:B------:R-:W-:Y:S01]  /*1a80*/  IMAD.U32 R5, RZ, RZ, UR5 ;  /* 0x00000005ff057e24 */ /* 0x000fe2000f8e00ff */
[----:B------:R-:W-:Y:S01]  /*1a90*/  ULDC.64 UR4, c[0x4][0xb0] ;  /* 0x01002c0000047ab9 */ /* 0x000fe20000000a00 */
[----:B------:R-:W-:Y:S01]  /*1aa0*/  IMAD.U32 R10, RZ, RZ, UR6 ;  /* 0x00000006ff0a7e24 */ /* 0x000fe2000f8e00ff */
[----:B------:R-:W-:Y:S01]  /*1ab0*/  MOV R8, 0x70 ;  /* 0x0000007000087802 */ /* 0x000fe20000000f00 */
[----:B------:R-:W-:Y:S02]  /*1ac0*/  IMAD.U32 R6, RZ, RZ, UR4 ;  /* 0x00000004ff067e24 */ /* 0x000fe4000f8e00ff */
[----:B------:R-:W-:-:S02]  /*1ad0*/  IMAD.U32 R7, RZ, RZ, UR5 ;  /* 0x00000005ff077e24 */ /* 0x000fc4000f8e00ff */
[----:B------:R-:W-:Y:S02]  /*1ae0*/  IMAD.U32 R11, RZ, RZ, UR7 ;  /* 0x00000007ff0b7e24 */ /* 0x000fe4000f8e00ff */
[----:B------:R-:W-:Y:S02]  /*1af0*/  IMAD.MOV.U32 R12, RZ, RZ, 0x1 ;  /* 0x00000001ff0c7424 */ /* 0x000fe400078e00ff */
[----:B-1----:R-:W-:-:S07]  /*1b00*/  IMAD.MOV.U32 R13, RZ, RZ, RZ ;  /* 0x000000ffff0d7224 */ /* 0x002fce00078e00ff */
[----:B------:R-:W-:-:S07]  /*1b10*/  LEPC R20, `(.L_x_897) ;  /* 0x000000001014794e */ /* 0x000fce0000000000 */
[----:B--2---:R-:W-:Y:S05]  /*1b20*/  CALL.ABS.NOINC R2 ;  /* 0x0000000002007343 */ /* 0x004fea0003c00000 */
.L_x_897:
[----:B------:R-:W-:Y:S02]  /*1b30*/  R2UR UR6, R207 ;  /* 0x00000000cf0672ca */ /* 0x000fe400000e0000 */
[----:B------:R-:W-:-:S11]  /*1b40*/  R2UR UR5, R212 ;  /* 0x00000000d40572ca */ /* 0x000fd600000e0000 */
[----:B------:R-:W-:Y:S02]  /*1b50*/  ULEA.HI UR4, UR6, UR6, URZ, 0x1 ;  /* 0x0000000606047291 */ /* 0x000fe4000f8f083f */
[----:B------:R-:W-:Y:S02]  /*1b60*/  IMAD.U32 R2, RZ, RZ, UR5 ;  /* 0x00000005ff027e24 */ /* 0x000fe4000f8e00ff */
[----:B------:R-:W-:-:S03]  /*1b70*/  ULOP3.LUT UR4, UR4, 0xfffffffe, URZ, 0xc0, !UPT ;  /* 0xfffffffe04047892 */ /* 0x000fc6000f8ec03f */
[----:B------:R-:W-:Y:S01]  /*1b80*/  ISETP.NE.AND P0, PT, R2, 0x3, PT ;  /* 0x000000030200780c */ /* 0x000fe20003f05270 */
[----:B------:R-:W-:-:S06]  /*1b90*/  UIADD3 UR4, UR6, -UR4, URZ ;  /* 0x8000000406047290 */ /* 0x000fcc000fffe03f */
[----:B------:R-:W-:-:S05]  /*1ba0*/  IMAD.U32 R0, RZ, RZ, UR4 ;  /* 0x00000004ff007e24 */ /* 0x000fca000f8e00ff */
[----:B------:R-:W-:-:S04]  /*1bb0*/  SHF.L.U32 R0, R0, 0x1f, RZ ;  /* 0x0000001f00007819 */ /* 0x000fc800000006ff */
[----:B------:R-:W1:Y:S02]  /*1bc0*/  SYNCS.PHASECHK.TRANS64.TRYWAIT P1, [UR38+0x30800], R0 ;  /* 0x03080000ff0075a7 */ /* 0x000e640008020166 */
[----:B-1----:R-:W-:Y:S05]  /*1bd0*/  @!P1 BRA `(.L_x_898) ;  /* 0x000000fc00089947 */ /* 0x002fea0003800000 */
.L_x_1045:
[----:B------:R-:W-:Y:S05]  /*1be0*/  @!P0 BRA `(.L_x_899) ;  /* 0x0000000000048947 */ /* 0x000fea0003800000 */
[----:B------:R-:W-:Y:S01]  /*1bf0*/  BPT.TRAP 0x1 ;  /* 0x000000040000795c */ /* 0x000fe20000300000 */
.L_x_899:
[----:B-1----:R-:W-:Y:S02]  /*1c00*/  IMAD.U32 R3, RZ, RZ, UR36 ;  /* 0x00000024ff037e24 */ /* 0x002fe4000f8e00ff */
[----:B------:R-:W-:-:S03]  /*1c10*/  IMAD.U32 R0, RZ, RZ, UR46 ;  /* 0x0000002eff007e24 */ /* 0x000fc6000f8e00ff */
[----:B------:R-:W-:Y:S02]  /*1c20*/  LEA R3, R3, UR38, 0x3 ;  /* 0x0000002603037c11 */ /* 0x000fe4000f8e18ff */
[----:B------:R-:W-:-:S04]  /*1c30*/  SHF.L.U32 R0, R0, 0x1f, RZ ;  /* 0x0000001f00007819 */ /* 0x000fc800000006ff */
[----:B------:R1:W2:Y:S01]  /*1c40*/  SYNCS.PHASECHK.TRANS64.TRYWAIT P2, [R3+URZ+0x30830], R0 ;  /* 0x03083000030075a7 */ /* 0x0002a2000804017f */
[----:B------:R-:W-:Y:S05]  /*1c50*/  @!P0 BRA `(.L_x_900) ;  /* 0x0000000000048947 */ /* 0x000fea0003800000 */
[----:B------:R-:W-:Y:S01]  /*1c60*/  BPT.TRAP 0x1 ;  /* 0x000000040000795c */ /* 0x000fe20000300000 */
.L_x_900:
[----:B------:R-:W3:Y:S02]  /*1c70*/  S2R R2, SR_TID.X ;  /* 0x0000000000027919 */ /* 0x000ee40000002100 */
[----:B---3--:R-:W-:Y:S01]  /*1c80*/  LOP3.LUT P1, RZ, R2, 0x7f, RZ, 0xc0, !PT ;  /* 0x0000007f02ff7812 */ /* 0x008fe2000782c0ff */
[----:B--2---:R-:W-:-:S12]  /*1c90*/  @P2 BRA `(.L_x_901) ;  /* 0x0000000000082947 */ /* 0x004fd80003800000 */
[----:B------:R-:W2:Y:S02]  /*1ca0*/  SYNCS.PHASECHK.TRANS64.TRYWAIT P2, [R3+URZ+0x30830], R0 ;  /* 0x03083000030075a7 */ /* 0x000ea4000804017f */
[----:B--2---:R-:W-:Y:S05]  /*1cb0*/  @!P2 BRA `(.L_x_902) ;  /* 0x000000f800e8a947 */ /* 0x004fea0003800000 */
.L_x_901:
[----:B------:R-:W-:Y:S05]  /*1cc0*/  WARPSYNC.ALL ;  /* 0x0000000000007948 */ /* 0x000fea0003800000 */
[----:B------:R-:W-:Y:S01]  /*1cd0*/  UIADD3 UR4, UR38, 0x20400, URZ ;  /* 0x0002040026047890 */ /* 0x000fe2000fffe03f */
[----:B------:R-:W-:Y:S01]  /*1ce0*/  WARPGROUP.ARRIVE ;  /* 0x00000000000079c5 */ /* 0x000fe20000000000 */
[----:B------:R-:W-:Y:S01]  /*1cf0*/  ULOP3.LUT UR40, UR40, 0x10000, URZ, 0xfc, !UPT ;  /* 0x0001000028287892 */ /* 0x000fe2000f8efc3f */
[----:B-12---:R-:W1:Y:S01]  /*1d00*/  LDC R0, c[0x0][0x2e0] ;  /* 0x0000b800ff007b82 */ /* 0x006e620000000800 */
[----:B------:R-:W-:Y:S01]  /*1d10*/  USHF.R.U32.HI UR4, URZ, 0x4, UR4 ;  /* 0x000000043f047899 */ /* 0x000fe20008011604 */
[----:B------:R-:W-:Y:S01]  /*1d20*/  IMAD.MOV.U32 R4, RZ, RZ, -0x40 ;  /* 0xffffffc0ff047424 */ /* 0x000fe200078e00ff */
[----:B------:R-:W-:Y:S01]  /*1d30*/  UMOV UR9, 0x40000040 ;  /* 0x4000004000097882 */ /* 0x000fe20000000000 */
[----:B------:R-:W-:Y:S01]  /*1d40*/  UMOV UR11, 0x40000040 ;  /* 0x40000040000b7882 */ /* 0x000fe20000000000 */
[----:B------:R-:W-:Y:S01]  /*1d50*/  ULOP3.LUT UR4, UR4, 0x3fff, URZ, 0xc0, !UPT ;  /* 0x00003fff04047892 */ /* 0x000fe2000f8ec03f */
[----:B------:R-:W-:Y:S01]  /*1d60*/  IMAD.U32 R19, RZ, RZ, UR9 ;  /* 0x00000009ff137e24 */ /* 0x000fe2000f8e00ff */
[----:B------:R-:W-:Y:S01]  /*1d70*/  UMOV UR8, UR40 ;  /* 0x0000002800087c82 */ /* 0x000fe20008000000 */
[----:B------:R-:W-:Y:S01]  /*1d80*/  UMOV UR7, 0x40000040 ;  /* 0x4000004000077882 */ /* 0x000fe20000000000 */
[----:B------:R-:W-:Y:S01]  /*1d90*/  ULOP3.LUT UR37, UR4, 0x10000, URZ, 0xfc, !UPT ;  /* 0x0001000004257892 */ /* 0x000fe2000f8efc3f */
[----:B------:R-:W-:Y:S01]  /*1da0*/  IMAD.U32 R18, RZ, RZ, UR8 ;  /* 0x00000008ff127e24 */ /* 0x000fe2000f8e00ff */
[----:B------:R-:W-:Y:S01]  /*1db0*/  UIADD3 UR4, UR40, 0x2, URZ ;  /* 0x0000000228047890 */ /* 0x000fe2000fffe03f */
[----:B------:R-:W2:Y:S01]  /*1dc0*/  LDC R21, c[0x0][0x288] ;  /* 0x0000a200ff157b82 */ /* 0x000ea20000000800 */
[----:B------:R-:W-:Y:S01]  /*1dd0*/  ULEA UR39, UR36, UR37, 0xb ;  /* 0x0000002524277291 */ /* 0x000fe2000f8e583f */
[----:B------:R-:W-:Y:S01]  /*1de0*/  IMAD R23, R103, R4, 0x40 ;  /* 0x0000004067177424 */ /* 0x000fe200078e0204 */
[----:B------:R-:W-:Y:S01]  /*1df0*/  UIADD3 UR12, UR40, 0x406, URZ ;  /* 0x00000406280c7890 */ /* 0x000fe2000fffe03f */
[----:B------:R-:W-:Y:S01]  /*1e00*/  @!P1 VIADD R2, R3, 0x30840 ;  /* 0x0003084003029836 */ /* 0x000fe20000000000 */
[----:B------:R-:W-:Y:S01]  /*1e10*/  UIADD3 UR5, UR39, 0x2, URZ ;  /* 0x0000000227057890 */ /* 0x000fe2000fffe03f */
[----:B------:R-:W-:Y:S01]  /*1e20*/  VIADD R6, R209, UR42 ;  /* 0x0000002ad1067c36 */ /* 0x000fe20008000000 */
[----:B------:R-:W-:Y:S01]  /*1e30*/  UIADD3 UR6, UR39, 0x202, URZ ;  /* 0x0000020227067890 */ /* 0x000fe2000fffe03f */
[----:B------:R-:W-:Y:S01]  /*1e40*/  LEA R7, R103, 0xffffffc0, 0x6 ;  /* 0xffffffc067077811 */ /* 0x000fe200078e30ff */
[----:B------:R-:W-:Y:S01]  /*1e50*/  UMOV UR10, UR39 ;  /* 0x00000027000a7c82 */ /* 0x000fe20008000000 */
[----:B------:R-:W-:Y:S01]  /*1e60*/  UIADD3 UR14, UR39, 0x206, URZ ;  /* 0x00000206270e7890 */ /* 0x000fe2000fffe03f */
[----:B------:R-:W-:Y:S01]  /*1e70*/  HGMMA.64x64x16.F32 R24, gdesc[UR8], RZ, !UPT, gsb0 ;  /* 0x00e00000081879f0 */ /* 0x000fe2000c0008ff */
[----:B------:R-:W-:Y:S01]  /*1e80*/  UMOV UR8, UR4 ;  /* 0x0000000400087c82 */ /* 0x000fe20008000000 */
[----:B------:R-:W-:Y:S01]  /*1e90*/  UMOV UR9, 0x40000040 ;  /* 0x4000004000097882 */ /* 0x000fe20000000000 */
[----:B------:R-:W-:Y:S01]  /*1ea0*/  UMOV UR10, UR5 ;  /* 0x00000005000a7c82 */ /* 0x000fe20008000000 */
[----:B------:R-:W-:Y:S01]  /*1eb0*/  UMOV UR11, 0x40000040 ;  /* 0x40000040000b7882 */ /* 0x000fe20000000000 */
[----:B------:R-:W-:Y:S01]  /*1ec0*/  UIADD3 UR4, UR40, 0x4, URZ ;  /* 0x0000000428047890 */ /* 0x000fe2000fffe03f */
[----:B------:R-:W-:Y:S01]  /*1ed0*/  MOV R16, UR8 ;  /* 0x0000000800107c02 */ /* 0x000fe20008000f00 */
[----:B------:R-:W-:Y:S01]  /*1ee0*/  UIADD3 UR5, UR39, 0x4, URZ ;  /* 0x0000000427057890 */ /* 0x000fe2000fffe03f */
[----:B------:R-:W-:Y:S01]  /*1ef0*/  IMAD.U32 R17, RZ, RZ, UR9 ;  /* 0x00000009ff117e24 */ /* 0x000fe2000f8e00ff */
[----:B------:R-:W-:Y:S01]  /*1f00*/  UMOV UR13, 0x40000040 ;  /* 0x40000040000d7882 */ /* 0x000fe20000000000 */
[----:B------:R-:W-:Y:S01]  /*1f10*/  UMOV UR15, 0x40000040 ;  /* 0x40000040000f7882 */ /* 0x000fe20000000000 */
[----:B------:R-:W-:Y:S01]  /*1f20*/  UIADD3 UR16, UR40, 0x800, URZ ;  /* 0x0000080028107890 */ /* 0x000fe2000fffe03f */
[----:B-1----:R-:W-:Y:S01]  /*1f30*/  IMAD R3, R0, UR45, R23 ;  /* 0x0000002d00037c24 */ /* 0x002fe2000f8e0217 */
[----:B------:R-:W-:Y:S01]  /*1f40*/  UIADD3 UR18, UR39, 0x400, URZ ;  /* 0x0000040027127890 */ /* 0x000fe2000fffe03f */
[----:B------:R-:W-:Y:S01]  /*1f50*/  @!P1 PRMT R2, RZ, 0x654, R2 ;  /* 0x00000654ff029816 */ /* 0x000fe20000000002 */
[----:B------:R-:W-:Y:S01]  /*1f60*/  UMOV UR17, 0x40000040 ;  /* 0x4000004000117882 */ /* 0x000fe20000000000 */
[----:B------:R-:W-:Y:S01]  /*1f70*/  UMOV UR19, 0x40000040 ;  /* 0x4000004000137882 */ /* 0x000fe20000000000 */
[----:B------:R-:W-:Y:S01]  /*1f80*/  UIADD3 UR20, UR40, 0x802, URZ ;  /* 0x0000080228147890 */ /* 0x000fe2000fffe03f */
[----:B--2---:R-:W-:Y:S01]  /*1f90*/  IADD3 R5, R3, 0x1, -R21 ;  /* 0x0000000103057810 */ /* 0x004fe20007ffe815 */
[----:B------:R-:W-:Y:S01]  /*1fa0*/  UIADD3 UR22, UR39, 0x402, URZ ;  /* 0x0000040227167890 */ /* 0x000fe2000fffe03f */
[C---:B------:R-:W-:Y:S01]  /*1fb0*/  IMAD R20, R22.reuse, -0x2, R3 ;  /* 0xfffffffe16147824 */ /* 0x040fe200078e0203 */
[----:B------:R-:W-:Y:S01]  /*1fc0*/  UMOV UR21, 0x40000040 ;  /* 0x4000004000157882 */ /* 0x000fe20000000000 */
[----:B------:R-:W-:Y:S01]  /*1fd0*/  UMOV UR23, 0x40000040 ;  /* 0x4000004000177882 */ /* 0x000fe20000000000 */
[----:B------:R-:W-:Y:S01]  /*1fe0*/  UIADD3 UR24, UR40, 0x804, URZ ;  /* 0x0000080428187890 */ /* 0x000fe2000fffe03f */
[----:B------:R-:W-:Y:S01]  /*1ff0*/  IMAD R5, R22, -0x2, R5 ;  /* 0xfffffffe16057824 */ /* 0x000fe200078e0205 */
[----:B------:R-:W-:Y:S01]  /*2000*/  UIADD3 UR26, UR39, 0x404, URZ ;  /* 0x00000404271a7890 */ /* 0x000fe2000fffe03f */
[----:B------:R-:W-:Y:S01]  /*2010*/  UMOV UR25, 0x40000040 ;  /* 0x4000004000197882 */ /* 0x000fe20000000000 */
[----:B------:R-:W-:Y:S01]  /*2020*/  UMOV UR27, 0x40000040 ;  /* 0x40000040001b7882 */ /* 0x000fe20000000000 */
[----:B------:R-:W-:-:S02]  /*2030*/  UIADD3 UR28, UR40, 0x806, URZ ;  /* 0x00000806281c7890 */ /* 0x000fc4000fffe03f */
[----:B------:R-:W-:Y:S01]  /*2040*/  UIADD3 UR30, UR39, 0x406, URZ ;  /* 0x00000406271e7890 */ /* 0x000fe2000fffe03f */
[----:B------:R-:W-:Y:S01]  /*2050*/  UMOV UR29, 0x40000040 ;  /* 0x40000040001d7882 */ /* 0x000fe20000000000 */
[----:B------:R-:W-:Y:S01]  /*2060*/  UMOV UR31, 0x40000040 ;  /* 0x40000040001f7882 */ /* 0x000fe20000000000 */
[----:B------:R-:W-:Y:S02]  /*2070*/  UIADD3 UR32, UR40, 0xc00, URZ ;  /* 0x00000c0028207890 */ /* 0x000fe4000fffe03f */
[----:B------:R-:W-:Y:S01]  /*2080*/  UIADD3 UR34, UR39, 0x600, URZ ;  /* 0x0000060027227890 */ /* 0x000fe2000fffe03f */
[----:B------:R-:W-:Y:S01]  /*2090*/  UMOV UR33, 0x40000040 ;  /* 0x4000004000217882 */ /* 0x000fe20000000000 */
[----:B------:R-:W-:Y:S01]  /*20a0*/  UMOV UR35, 0x40000040 ;  /* 0x4000004000237882 */ /* 0x000fe20000000000 */
[----:B------:R-:W-:Y:S02]  /*20b0*/  UIADD3 UR48, UR40, 0xc02, URZ ;  /* 0x00000c0228307890 */ /* 0x000fe4000fffe03f */
[----:B------:R-:W-:Y:S01]  /*20c0*/  UIADD3 UR50, UR39, 0x602, URZ ;  /* 0x0000060227327890 */ /* 0x000fe2000fffe03f */
[----:B------:R-:W-:Y:S01]  /*20d0*/  UMOV UR49, 0x40000040 ;  /* 0x4000004000317882 */ /* 0x000fe20000000000 */
[----:B------:R-:W-:Y:S01]  /*20e0*/  UMOV UR51, 0x40000040 ;  /* 0x4000004000337882 */ /* 0x000fe20000000000 */
[----:B------:R-:W-:-:S02]  /*20f0*/  UIADD3 UR52, UR40, 0xc04, URZ ;  /* 0x00000c0428347890 */ /* 0x000fc4000fffe03f */
[----:B------:R-:W-:Y:S01]  /*2100*/  UIADD3 UR54, UR39, 0x604, URZ ;  /* 0x0000060427367890 */ /* 0x000fe2000fffe03f */
[----:B------:R-:W-:Y:S01]  /*2110*/  UMOV UR53, 0x40000040 ;  /* 0x4000004000357882 */ /* 0x000fe20000000000 */
[----:B------:R-:W-:Y:S01]  /*2120*/  UMOV UR55, 0x40000040 ;  /* 0x4000004000377882 */ /* 0x000fe20000000000 */
[----:B------:R-:W-:Y:S01]  /*2130*/  UMOV UR57, 0x40000040 ;  /* 0x4000004000397882 */ /* 0x000fe20000000000 */
[----:B------:R-:W-:Y:S01]  /*2140*/  UMOV UR59, 0x40000040 ;  /* 0x40000040003b7882 */ /* 0x000fe20000000000 */
[----:B------:R-:W-:Y:S01]  /*2150*/  MOV R9, UR57 ;  /* 0x0000003900097c02 */ /* 0x000fe20008000f00 */
[----:B------:R-:W-:Y:S02]  /*2160*/  WARPGROUP.DEPBAR.LE gsb0, 0x0 ;  /* 0x00008000000079c5 */ /* 0x000fe40000010000 */
[----:B------:R-:W-:-:S06]  /*2170*/  WARPGROUP.ARRIVE ;  /* 0x00000000000079c5 */ /* 0x000fcc0000000000 */
[----:B------:R-:W-:Y:S01]  /*2180*/  HGMMA.64x64x16.F32 R24, gdesc[UR8], R24, gsb0 ;  /* 0x00e00000081879f0 */ /* 0x000fe20008000818 */
        /* <DEDUP_REMOVED lines=28> */
[----:B------:R-:W-:Y:S01]  /*2350*/  UMOV UR5, 0x40000040 ;  /* 0x4000004000057882 */ /* 0x000fe20000000000 */
[----:B------:R-:W-:Y:S01]  /*2360*/  IMAD.U32 R11, RZ, RZ, UR9 ;  /* 0x00000009ff0b7e24 */ /* 0x000fe2000f8e00ff */
[----:B------:R-:W-:Y:S02]  /*2370*/  WARPGROUP.DEPBAR.LE gsb0, 0x0 ;  /* 0x00008000000079c5 */ /* 0x000fe40000010000 */
[----:B------:R-:W-:-:S06]  /*2380*/  WARPGROUP.ARRIVE ;  /* 0x00000000000079c5 */ /* 0x000fcc0000000000 */
[----:B------:R-:W-:Y:S01]  /*2390*/  HGMMA.64x64x16.F32 R24, gdesc[UR8], R24, gsb0 ;  /* 0x00e00000081879f0 */ /* 0x000fe20008000818 */
[----:B------:R-:W-:Y:S02]  /*23a0*/  UIADD3 UR8, UR40, 0x404, URZ ;  /* 0x0000040428087890 */ /* 0x000fe4000fffe03f */
[----:B------:R-:W-:Y:S01]  /*23b0*/  UIADD3 UR10, UR39, 0x204, URZ ;  /* 0x00000204270a7890 */ /* 0x000fe2000fffe03f */
[----:B------:R-:W-:Y:S01]  /*23c0*/  UMOV UR9, 0x40000040 ;  /* 0x4000004000097882 */ /* 0x000fe20000000000 */
[----:B------:R-:W-:Y:S01]  /*23d0*/  UMOV UR11, 0x40000040 ;  /* 0x40000040000b7882 */ /* 0x000fe20000000000 */
[----:B------:R-:W-:-:S07]  /*23e0*/  UIADD3 UR39, UR39, 0x606, URZ ;  /* 0x0000060627277890 */ /* 0x000fce000fffe03f */
[----:B------:R-:W-:Y:S01]  /*23f0*/  UMOV UR58, UR39 ;  /* 0x00000027003a7c82 */ /* 0x000fe20008000000 */
[----:B------:R-:W-:Y:S02]  /*2400*/  WARPGROUP.DEPBAR.LE gsb0, 0x0 ;  /* 0x00008000000079c5 */ /* 0x000fe40000010000 */
[----:B------:R-:W-:-:S06]  /*2410*/  WARPGROUP.ARRIVE ;  /* 0x00000000000079c5 */ /* 0x000fcc0000000000 */
[----:B------:R-:W-:Y:S01]  /*2420*/  HGMMA.64x64x16.F32 R24, gdesc[UR4], R24, gsb0 ;  /* 0x00e00000041879f0 */ /* 0x000fe20008000818 */
[----:B------:R-:W-:-:S07]  /*2430*/  UIADD3 UR6, UR40, 0xc06, URZ ;  /* 0x00000c0628067890 */ /* 0x000fce000fffe03f */
[----:B------:R-:W-:Y:S02]  /*2440*/  UMOV UR56, UR6 ;  /* 0x0000000600387c82 */ /* 0x000fe40008000000 */
[----:B------:R-:W-:Y:S01]  /*2450*/  IMAD.U32 R8, RZ, RZ, UR56 ;  /* 0x00000038ff087e24 */ /* 0x000fe2000f8e00ff */
[----:B------:R-:W-:Y:S02]  /*2460*/  WARPGROUP.DEPBAR.LE gsb0, 0x0 ;  /* 0x00008000000079c5 */ /* 0x000fe40000010000 */
[----:B------:R-:W-:-:S06]  /*2470*/  WARPGROUP.ARRIVE ;  /* 0x00000000000079c5 */ /* 0x000fcc0000000000 */
[----:B------:R-:W-:Y:S01]  /*2480*/  HGMMA.64x64x16.F32 R24, gdesc[UR8], R24, gsb0 ;  /* 0x00e00000081879f0 */ /* 0x000fe20008000818 */
[----:B------:R-:W-:Y:S02]  /*2490*/  ULDC.64 UR10, c[0x0][0x9e0] ;  /* 0x00027800000a7ab9 */ /* 0x000fe40000000a00 */
[----:B------:R-:W-:Y:S01]  /*24a0*/  UISETP.GE.AND UP0, UPT, UR11, 0x1, UPT ;  /* 0x000000010b00788c */ /* 0x000fe2000bf06270 */
[----:B------:R-:W-:-:S05]  /*24b0*/  VIADD R57, R5, UR10 ;  /* 0x0000000a05397c36 */ /* 0x000fca0008000000 */
[----:B------:R-:W-:Y:S01]  /*24c0*/  PLOP3.LUT P2, PT, PT, PT, UP0, 0x40, 0x0 ;  /* 0x000000000000781c */ /* 0x000fe20003f4e808 */
[----:B------:R-:W-:Y:S02]  /*24d0*/  WARPGROUP.DEPBAR.LE gsb0, 0x0 ;  /* 0x00008000000079c5 */ /* 0x000fe40000010000 */
[----:B------:R-:W-:-:S06]  /*24e0*/  WARPGROUP.ARRIVE ;  /* 0x00000000000079c5 */ /* 0x000fcc0000000000 */
[----:B------:R-:W-:Y:S03]  /*24f0*/  HGMMA.64x64x16.F32 R24, gdesc[UR12], R24, gsb0 ;  /* 0x00e000000c1879f0 */ /* 0x000fe60008000818 */
[----:B------:R-:W-:Y:S02]  /*2500*/  WARPGROUP.DEPBAR.LE gsb0, 0x0 ;  /* 0x00008000000079c5 */ /* 0x000fe40000010000 */
[----:B------:R-:W-:-:S06]  /*2510*/  WARPGROUP.ARRIVE ;  /* 0x00000000000079c5 */ /* 0x000fcc0000000000 */
[----:B------:R-:W-:Y:S03]  /*2520*/  HGMMA.64x64x16.F32 R24, gdesc[UR16], R24, gsb0 ;  /* 0x00e00000101879f0 */ /* 0x000fe60008000818 */
[----:B------:R-:W-:Y:S02]  /*2530*/  WARPGROUP.DEPBAR.LE gsb0, 0x0 ;  /* 0x00008000000079c5 */ /* 0x000fe40000010000 */
[----:B------:R-:W-:-:S06]  /*2540*/  WARPGROUP.ARRIVE ;  /* 0x00000000000079c5 */ /* 0x000fcc0000000000 */
[----:B------:R-:W-:Y:S01]  /*2550*/  HGMMA.64x64x16.F32 R24, gdesc[UR20], R24, gsb0 ;  /* 0x00e00000141879f0 */ /* 0x000fe20008000818 */
[----:B------:R-:W-:Y:S02]  /*2560*/  ULDC UR22, c[0x0][0x9dc] ;  /* 0x0002770000167ab9 */ /* 0x000fe40000000800 */
[----:B------:R-:W-:-:S06]  /*2570*/  ULOP3.LUT UR6, URZ, UR22, URZ, 0x33, !UPT ;  /* 0x000000163f067292 */ /* 0x000fcc000f8e333f */
[----:B------:R-:W-:-:S04]  /*2580*/  VIADD R56, R5, UR6 ;  /* 0x0000000605387c36 */ /* 0x000fc80008000000 */
[----:B------:R-:W-:Y:S01]  /*2590*/  IMAD.IADD R3, R56, 0x1, R6 ;  /* 0x0000000138037824 */ /* 0x000fe200078e0206 */
        /* <DEDUP_REMOVED lines=19> */
[----:B------:R1:W-:Y:S02]  /*26d0*/  @!P1 SYNCS.ARRIVE.TRANS64.RED.A1T0 RZ, [R2+URZ], RZ ;  /* 0x000000ff02ff99a7 */ /* 0x0003e4000810043f */
[----:B-1----:R-:W-:Y:S01]  /*26e0*/  VIADDMNMX R2, R6, R57, R20, PT ;  /* 0x0000003906027246 */ /* 0x002fe20003800114 */
[----:B------:R-:W-:Y:S06]  /*26f0*/  @P2 BRA `(.L_x_903) ;  /* 0x00000000005c2947 */ /* 0x000fec0003800000 */
[----:B------:R-:W-:Y:S01]  /*2700*/  IMAD R4, R0, UR45, R6 ;  /* 0x0000002d00047c24 */ /* 0x000fe2000f8e0206 */
[----:B------:R-:W-:Y:S03]  /*2710*/  BSSY B0, `(.L_x_904) ;  /* 0x0000011000007945 */ /* 0x000fe60003800000 */
[----:B------:R-:W-:-:S05]  /*2720*/  IMAD.IADD R4, R4, 0x1, -R21 ;  /* 0x0000000104047824 */ /* 0x000fca00078e0a15 */
[----:B------:R-:W-:-:S13]  /*2730*/  ISETP.GT.AND P2, PT, R4, -0x1, PT ;  /* 0xffffffff0400780c */ /* 0x000fda0003f44270 */
[----:B------:R-:W-:Y:S05]  /*2740*/  @P2 BRA `(.L_x_905) ;  /* 0x0000000000202947 */ /* 0x000fea0003800000 */
[----:B------:R-:W-:Y:S01]  /*2750*/  UISETP.NE.AND UP1, UPT, UR11, 0x1, UPT ;  /* 0x000000010b00788c */ /* 0x000fe2000bf25270 */
[----:B------:R-:W-:-:S05]  /*2760*/  LOP3.LUT R4, RZ, R4, RZ, 0x33, !PT ;  /* 0x00000004ff047212 */ /* 0x000fca00078e33ff */
[----:B------:R-:W-:-:S05]  /*2770*/  PLOP3.LUT P2, PT, PT, PT, UP1, 0x80, 0x0 ;  /* 0x000000000000781c */ /* 0x000fca0003f4f018 */
[----:B------:R-:W-:-:S08]  /*2780*/  @UP1 ULDC.64 UR6, c[0x0][0x9e8] ;  /* 0x00027a0000061ab9 */ /* 0x000fd00000000a00 */
[----:B------:R-:W-:-:S05]  /*2790*/  @P2 IMAD.HI.U32 R5, R4, UR6, RZ ;  /* 0x0000000604052c27 */ /* 0x000fca000f8e00ff */
[----:B------:R-:W-:-:S04]  /*27a0*/  @P2 SHF.R.U32.HI R4, RZ, UR7, R5 ;  /* 0x00000007ff042c19 */ /* 0x000fc80008011605 */
[----:B------:R-:W-:Y:S01]  /*27b0*/  LOP3.LUT R4, RZ, R4, RZ, 0x33, !PT ;  /* 0x00000004ff047212 */ /* 0x000fe200078e33ff */
[----:B------:R-:W-:Y:S06]  /*27c0*/  BRA `(.L_x_906) ;  /* 0x0000000000147947 */ /* 0x000fec0003800000 */
.L_x_905:
[----:B------:R-:W-:-:S06]  /*27d0*/  UISETP.NE.AND UP1, UPT, UR11, 0x1, UPT ;  /* 0x000000010b00788c */ /* 0x000fcc000bf25270 */
[----:B------:R-:W-:-:S05]  /*27e0*/  PLOP3.LUT P2, PT, PT, PT, UP1, 0x80, 0x0 ;  /* 0x000000000000781c */ /* 0x000fca0003f4f018 */
[----:B------:R-:W-:-:S08]  /*27f0*/  @UP1 ULDC.64 UR6, c[0x0][0x9e8] ;  /* 0x00027a0000061ab9 */ /* 0x000fd00000000a00 */
[----:B------:R-:W-:-:S05]  /*2800*/  @P2 IMAD.HI.U32 R5, R4, UR6, RZ ;  /* 0x0000000604052c27 */ /* 0x000fca000f8e00ff */
[----:B------:R-:W-:-:S07]  /*2810*/  @P2 SHF.R.U32.HI R4, RZ, UR7, R5 ;  /* 0x00000007ff042c19 */ /* 0x000fce0008011605 */
.L_x_906:
[----:B------:R-:W-:Y:S05]  /*2820*/  BSYNC B0 ;  /* 0x0000000000007941 */ /* 0x000fea0003800000 */
.L_x_904:
[----:B------:R-:W-:-:S04]  /*2830*/  IMAD R5, R4, UR11, -R7 ;  /* 0x0000000b04057c24 */ /* 0x000fc8000f8e0a07 */
[----:B------:R-:W-:-:S05]  /*2840*/  IMAD R5, R22, -0x2, R5 ;  /* 0xfffffffe16057824 */ /* 0x000fca00078e0205 */
[----:B------:R-:W-:Y:S02]  /*2850*/  VIMNMX R3, R3, R5, !PT ;  /* 0x0000000503037248 */ /* 0x000fe40007fe0100 */
[----:B------:R-:W-:-:S07]  /*2860*/  VIADDMNMX R2, R5, UR11, R2, PT ;  /* 0x0000000b05027c46 */ /* 0x000fce000b800102 */
.L_x_903:
[C---:B------:R-:W-:Y:S01]  /*2870*/  ISETP.GE.AND P2, PT, R23.reuse, 0x2, PT ;  /* 0x000000021700780c */ /* 0x040fe20003f46270 */
[----:B------:R-:W-:Y:S01]  /*2880*/  VIADD R5, R6, 0x8 ;  /* 0x0000000806057836 */ /* 0x000fe20000000000 */
[----:B------:R-:W-:Y:S02]  /*2890*/  ISETP.GE.AND P6, PT, R23, 0xa, PT ;  /* 0x0000000a1700780c */ /* 0x000fe40003fc6270 */
[----:B------:R-:W-:Y:S02]  /*28a0*/  ISETP.GT.AND P4, PT, R3, 0x1, !P2 ;  /* 0x000000010300780c */ /* 0x000fe40005784270 */
[----:B------:R-:W-:Y:S02]  /*28b0*/  ISETP.GE.AND P3, PT, R23, 0x9, PT ;  /* 0x000000091700780c */ /* 0x000fe40003f66270 */
[----:B------:R-:W-:Y:S02]  /*28c0*/  ISETP.LT.OR P4, PT, R2, 0x2, P4 ;  /* 0x000000020200780c */ /* 0x000fe40002781670 */
[----:B------:R-:W-:-:S02]  /*28d0*/  P2R R59, PR, RZ, 0x40 ;  /* 0x00000040ff3b7803 */ /* 0x000fc40000000000 */
[----:B------:R-:W-:Y:S02]  /*28e0*/  FSEL R58, R25, -INF , !P4 ;  /* 0xff800000193a7808 */ /* 0x000fe40006000000 */
[C---:B------:R-:W-:Y:S02]  /*28f0*/  ISETP.GT.AND P4, PT, R3.reuse, 0x9, !P6 ;  /* 0x000000090300780c */ /* 0x040fe40007784270 */
[----:B------:R-:W-:Y:S02]  /*2900*/  ISETP.GT.AND P5, PT, R3, 0x8, !P3 ;  /* 0x000000080300780c */ /* 0x000fe40005fa4270 */
[----:B------:R-:W-:Y:S02]  /*2910*/  ISETP.LT.OR P4, PT, R2, 0xa, P4 ;  /* 0x0000000a0200780c */ /* 0x000fe40002781670 */
[----:B------:R-:W-:Y:S02]  /*2920*/  ISETP.GE.AND P6, PT, R23, 0x11, PT ;  /* 0x000000111700780c */ /* 0x000fe40003fc6270 */
[----:B------:R-:W-:-:S02]  /*2930*/  FSEL R62, R29, -INF , !P4 ;  /* 0xff8000001d3e7808 */ /* 0x000fc40006000000 */
[----:B------:R-:W-:Y:S02]  /*2940*/  ISETP.LT.OR P5, PT, R2, 0x9, P5 ;  /* 0x000000090200780c */ /* 0x000fe40002fa1670 */
[----:B------:R-:W-:Y:S02]  /*2950*/  ISETP.GT.AND P4, PT, R3, 0x10, !P6 ;  /* 0x000000100300780c */ /* 0x000fe40007784270 */
[----:B------:R-:W-:Y:S02]  /*2960*/  FSEL R60, R28, -INF , !P5 ;  /* 0xff8000001c3c7808 */ /* 0x000fe40006800000 */
[----:B------:R-:W-:Y:S02]  /*2970*/  ISETP.LT.OR P4, PT, R2, 0x11, P4 ;  /* 0x000000110200780c */ /* 0x000fe40002781670 */
[----:B------:R-:W-:Y:S02]  /*2980*/  ISETP.GE.AND P5, PT, R23, 0x12, PT ;  /* 0x000000121700780c */ /* 0x000fe40003fa6270 */
[----:B------:R-:W-:-:S02]  /*2990*/  FSEL R32, R32, -INF , !P4 ;  /* 0xff80000020207808 */ /* 0x000fc40006000000 */
[----:B------:R-:W-:Y:S02]  /*29a0*/  ISETP.GT.AND P4, PT, R3, 0x11, !P5 ;  /* 0x000000110300780c */ /* 0x000fe40006f84270 */
[----:B------:R-:W-:Y:S02]  /*29b0*/  P2R R61, PR, RZ, 0x20 ;  /* 0x00000020ff3d7803 */ /* 0x000fe40000000000 */
[----:B------:R-:W-:Y:S02]  /*29c0*/  ISETP.LT.OR P4, PT, R2, 0x12, P4 ;  /* 0x000000120200780c */ /* 0x000fe40002781670 */
[----:B------:R-:W-:Y:S02]  /*29d0*/  ISETP.GE.AND P5, PT, R23, 0x19, PT ;  /* 0x000000191700780c */ /* 0x000fe40003fa6270 */
[----:B------:R-:W-:Y:S02]  /*29e0*/  FSEL R64, R33, -INF , !P4 ;  /* 0xff80000021407808 */ /* 0x000fe40006000000 */
[----:B------:R-:W-:-:S02]  /*29f0*/  ISETP.GT.AND P4, PT, R3, 0x18, !P5 ;  /* 0x000000180300780c */ /* 0x000fc40006f84270 */
[----:B------:R-:W-:Y:S02]  /*2a00*/  P2R R33, PR, RZ, 0x20 ;  /* 0x00000020ff217803 */ /* 0x000fe40000000000 */
[----:B------:R-:W-:Y:S02]  /*2a10*/  ISETP.LT.OR P4, PT, R2, 0x19, P4 ;  /* 0x000000190200780c */ /* 0x000fe40002781670 */
[----:B------:R-:W-:Y:S02]  /*2a20*/  ISETP.GE.AND P5, PT, R23, 0x1a, PT ;  /* 0x0000001a1700780c */ /* 0x000fe40003fa6270 */
[----:B------:R-:W-:Y:S02]  /*2a30*/  FSEL R36, R36, -INF , !P4 ;  /* 0xff80000024247808 */ /* 0x000fe40006000000 */
[----:B------:R-:W-:Y:S02]  /*2a40*/  ISETP.GT.AND P4, PT, R3, 0x19, !P5 ;  /* 0x000000190300780c */ /* 0x000fe40006f84270 */
[----:B------:R-:W-:-:S02]  /*2a50*/  P2R R63, PR, RZ, 0x20 ;  /* 0x00000020ff3f7803 */ /* 0x000fc40000000000 */
[C---:B------:R-:W-:Y:S02]  /*2a60*/  ISETP.LT.OR P4, PT, R2.reuse, 0x1a, P4 ;  /* 0x0000001a0200780c */ /* 0x040fe40002781670 */
[----:B------:R-:W-:Y:S02]  /*2a70*/  ISETP.GE.AND P5, PT, R23, 0x21, PT ;  /* 0x000000211700780c */ /* 0x000fe40003fa6270 */
[----:B------:R-:W-:Y:S02]  /*2a80*/  FSEL R66, R37, -INF , !P4 ;  /* 0xff80000025427808 */ /* 0x000fe40006000000 */
[----:B------:R-:W-:Y:S02]  /*2a90*/  ISETP.GT.AND P4, PT, R3, 0x20, !P5 ;  /* 0x000000200300780c */ /* 0x000fe40006f84270 */
[----:B------:R-:W-:Y:S02]  /*2aa0*/  P2R R37, PR, RZ, 0x20 ;  /* 0x00000020ff257803 */ /* 0x000fe40000000000 */
[----:B------:R-:W-:-:S02]  /*2ab0*/  ISETP.LT.OR P4, PT, R2, 0x21, P4 ;  /* 0x000000210200780c */ /* 0x000fc40002781670 */
[----:B------:R-:W-:Y:S02]  /*2ac0*/  ISETP.GE.AND P5, PT, R23, 0x22, PT ;  /* 0x000000221700780c */ /* 0x000fe40003fa6270 */
[----:B------:R-:W-:Y:S02]  /*2ad0*/  FSEL R40, R40, -INF , !P4 ;  /* 0xff80000028287808 */ /* 0x000fe40006000000 */
[----:B------:R-:W-:Y:S02]  /*2ae0*/  ISETP.GT.AND P4, PT, R3, 0x21, !P5 ;  /* 0x000000210300780c */ /* 0x000fe40006f84270 */
[----:B------:R-:W-:Y:S02]  /*2af0*/  P2R R65, PR, RZ, 0x20 ;  /* 0x00000020ff417803 */ /* 0x000fe40000000000 */
[----:B------:R-:W-:Y:S02]  /*2b00*/  ISETP.LT.OR P4, PT, R2, 0x22, P4 ;  /* 0x000000220200780c */ /* 0x000fe40002781670 */
[----:B------:R-:W-:-:S02]  /*2b10*/  ISETP.GE.AND P5, PT, R23, 0x29, PT ;  /* 0x000000291700780c */ /* 0x000fc40003fa6270 */
[----:B------:R-:W-:Y:S02]  /*2b20*/  FSEL R68, R41, -INF , !P4 ;  /* 0xff80000029447808 */ /* 0x000fe40006000000 */
[----:B------:R-:W-:Y:S02]  /*2b30*/  ISETP.GT.AND P4, PT, R3, 0x28, !P5 ;  /* 0x000000280300780c */ /* 0x000fe40006f84270 */
[----:B------:R-:W-:Y:S02]  /*2b40*/  P2R R41, PR, RZ, 0x20 ;  /* 0x00000020ff297803 */ /* 0x000fe40000000000 */
        /* <DEDUP_REMOVED lines=11> */
[----:B------:R-:W-:Y:S02]  /*2c00*/  P2R R29, PR, RZ, 0x40 ;  /* 0x00000040ff1d7803 */ /* 0x000fe40000000000 */
[----:B------:R-:W-:Y:S02]  /*2c10*/  FSEL R48, R48, -INF , !P4 ;  /* 0xff80000030307808 */ /* 0x000fe40006000000 */
[----:B------:R-:W-:-:S04]  /*2c20*/  ISETP.GE.AND P4, PT, R23, 0x32, PT ;  /* 0x000000321700780c */ /* 0x000fc80003f86270 */
[----:B------:R-:W-:-:S04]  /*2c30*/  ISETP.GT.AND P5, PT, R3, 0x31, !P4 ;  /* 0x000000310300780c */ /* 0x000fc800067a4270 */
[----:B------:R-:W-:-:S04]  /*2c40*/  ISETP.LT.OR P5, PT, R2, 0x32, P5 ;  /* 0x000000320200780c */ /* 0x000fc80002fa1670 */
[----:B------:R-:W-:Y:S02]  /*2c50*/  FSEL R72, R49, -INF , !P5 ;  /* 0xff80000031487808 */ /* 0x000fe40006800000 */
[----:B------:R-:W-:-:S04]  /*2c60*/  ISETP.GE.AND P5, PT, R23, 0x39, PT ;  /* 0x000000391700780c */ /* 0x000fc80003fa6270 */
[----:B------:R-:W-:-:S04]  /*2c70*/  ISETP.GT.AND P6, PT, R3, 0x38, !P5 ;  /* 0x000000380300780c */ /* 0x000fc80006fc4270 */
[----:B------:R-:W-:-:S04]  /*2c80*/  ISETP.LT.OR P6, PT, R2, 0x39, P6 ;  /* 0x000000390200780c */ /* 0x000fc800037c1670 */
[----:B------:R-:W-:Y:S02]  /*2c90*/  FSEL R52, R52, -INF , !P6 ;  /* 0xff80000034347808 */ /* 0x000fe40007000000 */
[----:B------:R-:W-:-:S04]  /*2ca0*/  ISETP.GE.AND P6, PT, R23, 0x1, PT ;  /* 0x000000011700780c */ /* 0x000fc80003fc6270 */
[----:B------:R-:W-:Y:S02]  /*2cb0*/  P2R R25, PR, RZ, 0x40 ;  /* 0x00000040ff197803 */ /* 0x000fe40000000000 */
[----:B------:R-:W-:-:S04]  /*2cc0*/  ISETP.GT.AND P6, PT, R3, RZ, !P6 ;  /* 0x000000ff0300720c */ /* 0x000fc800077c4270 */
[----:B------:R-:W-:-:S04]  /*2cd0*/  ISETP.LT.OR P6, PT, R2, 0x1, P6 ;  /* 0x000000010200780c */ /* 0x000fc800037c1670 */
[----:B------:R-:W-:Y:S02]  /*2ce0*/  FSEL R28, R24, -INF , !P6 ;  /* 0xff800000181c7808 */ /* 0x000fe40007000000 */
[----:B------:R-:W-:-:S04]  /*2cf0*/  ISETP.GE.AND P6, PT, R23, 0x3a, PT ;  /* 0x0000003a1700780c */ /* 0x000fc80003fc6270 */
[----:B------:R-:W-:Y:S02]  /*2d00*/  P2R R23, PR, RZ, 0x40 ;  /* 0x00000040ff177803 */ /* 0x000fe40000000000 */
[----:B------:R-:W-:Y:S02]  /*2d10*/  ISETP.GT.AND P6, PT, R3, 0x39, !P6 ;  /* 0x000000390300780c */ /* 0x000fe400077c4270 */
[----:B------:R-:W-:Y:S02]  /*2d20*/  IADD3 R3, R56, R5, RZ ;  /* 0x0000000538037210 */ /* 0x000fe40007ffe0ff */
[----:B------:R-:W-:Y:S02]  /*2d30*/  ISETP.LT.OR P6, PT, R2, 0x3a, P6 ;  /* 0x0000003a0200780c */ /* 0x000fe400037c1670 */
[----:B------:R-:W-:Y:S02]  /*2d40*/  VIADDMNMX R2, R5, R57, R20, PT ;  /* 0x0000003905027246 */ /* 0x000fe40003800114 */
[----:B------:R-:W-:-:S02]  /*2d50*/  FSEL R74, R53, -INF , !P6 ;  /* 0xff800000354a7808 */ /* 0x000fc40007000000 */
[----:B------:R-:W-:-:S13]  /*2d60*/  PLOP3.LUT P6, PT, PT, PT, UP0, 0x40, 0x0 ;  /* 0x000000000000781c */ /* 0x000fda0003fce808 */
[----:B------:R-:W-:Y:S05]  /*2d70*/  @P6 BRA `(.L_x_907) ;  /* 0x0000000000646947 */ /* 0x000fea0003800000 */
        /* <DEDUP_REMOVED lines=9> */
[----:B------:R-:W-:Y:S01]  /*2e10*/  @P6 IMAD.HI.U32 R20, R4, UR6, RZ ;  /* 0x0000000604146c27 */ /* 0x000fe2000f8e00ff */
[----:B------:R-:W-:-:S13]  /*2e20*/  PLOP3.LUT P6, PT, PT, PT, UP1, 0x80, 0x0 ;  /* 0x000000000000781c */ /* 0x000fda0003fcf018 */
[----:B------:R-:W-:-:S04]  /*2e30*/  @P6 SHF.R.U32.HI R4, RZ, UR7, R20 ;  /* 0x00000007ff046c19 */ /* 0x000fc80008011614 */
[----:B------:R-:W-:Y:S01]  /*2e40*/  LOP3.LUT R4, RZ, R4, RZ, 0x33, !PT ;  /* 0x00000004ff047212 */ /* 0x000fe200078e33ff */
[----:B------:R-:W-:Y:S06]  /*2e50*/  BRA `(.L_x_910) ;  /* 0x0000000000187947 */ /* 0x000fec0003800000 */
.L_x_909:
[----:B------:R-:W-:-:S06]  /*2e60*/  UISETP.NE.AND UP1, UPT, UR11, 0x1, UPT ;  /* 0x000000010b00788c */ /* 0x000fcc000bf25270 */
[----:B------:R-:W-:-:S05]  /*2e70*/  PLOP3.LUT P6, PT, PT, PT, UP1, 0x80, 0x0 ;  /* 0x000000000000781c */ /* 0x000fca0003fcf018 */
[----:B------:R-:W-:-:S08]  /*2e80*/  @UP1 ULDC.64 UR6, c[0x0][0x9e8] ;  /* 0x00027a0000061ab9 */ /* 0x000fd00000000a00 */
[----:B------:R-:W-:Y:S01]  /*2e90*/  @P6 IMAD.HI.U32 R20, R4, UR6, RZ ;  /* 0x0000000604146c27 */ /* 0x000fe2000f8e00ff */
[----:B------:R-:W-:-:S13]  /*2ea0*/  PLOP3.LUT P6, PT, PT, PT, UP1, 0x80, 0x0 ;  /* 0x000000000000781c */ /* 0x000fda0003fcf018 */
[----:B------:R-:W-:-:S07]  /*2eb0*/  @P6 SHF.R.U32.HI R4, RZ, UR7, R20 ;  /* 0x00000007ff046c19 */ /* 0x000fce0008011614 */
.L_x_910:
[----:B------:R-:W-:Y:S05]  /*2ec0*/  BSYNC B0 ;  /* 0x0000000000007941 */ /* 0x000fea0003800000 */
.L_x_908:
[----:B------:R-:W-:-:S04]  /*2ed0*/  IMAD R7, R4, UR11, -R7 ;  /* 0x0000000b04077c24 */ /* 0x000fc8000f8e0a07 */
[----:B------:R-:W-:-:S05]  /*2ee0*/  IMAD R7, R22, -0x2, R7 ;  /* 0xfffffffe16077824 */ /* 0x000fca00078e0207 */
[----:B------:R-:W-:Y:S02]  /*2ef0*/  VIMNMX R3, R3, R7, !PT ;  /* 0x0000000703037248 */ /* 0x000fe40007fe0100 */
[----:B------:R-:W-:-:S07]  /*2f00*/  VIADDMNMX R2, R7, UR11, R2, PT ;  /* 0x0000000b07027c46 */ /* 0x000fce000b800102 */
.L_x_907:
[----:B------:R-:W-:Y:S01]  /*2f10*/  ISETP.GT.AND P2, PT, R3, 0x1, !P2 ;  /* 0x000000010300780c */ /* 0x000fe20005744270 */
[----:B------:R-:W-:Y:S01]  /*2f20*/  ULDC UR6, c[0x0][0x988] ;  /* 0x0002620000067ab9 */ /* 0x000fe20000000800 */
[----:B------:R-:W-:Y:S01]  /*2f30*/  FMNMX.FTZ R4, R28, R58, !PT ;  /* 0x0000003a1c047209 */ /* 0x000fe20007810000 */
[----:B------:R-:W-:Y:S01]  /*2f40*/  IMAD R21, R0, UR45, -R21 ;  /* 0x0000002d00157c24 */ /* 0x000fe2000f8e0a15 */
[----:B------:R-:W-:Y:S02]  /*2f50*/  ISETP.LT.OR P2, PT, R2, 0x2, P2 ;  /* 0x000000020200780c */ /* 0x000fe40001741670 */
[----:B------:R-:W-:Y:S02]  /*2f60*/  FMNMX.FTZ R4, R60, R4, !PT ;  /* 0x000000043c047209 */ /* 0x000fe40007810000 */
[----:B------:R-:W-:Y:S02]  /*2f70*/  FSEL R27, R27, -INF , !P2 ;  /* 0xff8000001b1b7808 */ /* 0x000fe40005000000 */
[----:B------:R-:W-:-:S02]  /*2f80*/  ISETP.NE.AND P2, PT, R59, RZ, PT ;  /* 0x000000ff3b00720c */ /* 0x000fc40003f45270 */
[----:B------:R-:W-:Y:S02]  /*2f90*/  FMNMX.FTZ R4, R62, R4, !PT ;  /* 0x000000043e047209 */ /* 0x000fe40007810000 */
[----:B------:R-:W-:Y:S02]  /*2fa0*/  ISETP.GT.AND P2, PT, R3, 0x9, !P2 ;  /* 0x000000090300780c */ /* 0x000fe40005744270 */
[----:B------:R-:W-:Y:S02]  /*2fb0*/  FMNMX.FTZ R4, R32, R4, !PT ;  /* 0x0000000420047209 */ /* 0x000fe40007810000 */
[----:B------:R-:W-:Y:S02]  /*2fc0*/  ISETP.LT.OR P2, PT, R2, 0xa, P2 ;  /* 0x0000000a0200780c */ /* 0x000fe40001741670 */
[----:B------:R-:W-:Y:S02]  /*2fd0*/  FMNMX.FTZ R4, R64, R4, !PT ;  /* 0x0000000440047209 */ /* 0x000fe40007810000 */
[----:B------:R-:W-:-:S02]  /*2fe0*/  FSEL R31, R31, -INF , !P2 ;  /* 0xff8000001f1f7808 */ /* 0x000fc40005000000 */
[----:B------:R-:W-:Y:S02]  /*2ff0*/  ISETP.NE.AND P2, PT, R29, RZ, PT ;  /* 0x000000ff1d00720c */ /* 0x000fe40003f45270 */
[----:B------:R-:W-:Y:S02]  /*3000*/  FMNMX.FTZ R4, R36, R4, !PT ;  /* 0x0000000424047209 */ /* 0x000fe40007810000 */
[----:B------:R-:W-:Y:S02]  /*3010*/  ISETP.GT.AND P2, PT, R3, 0x10, !P2 ;  /* 0x000000100300780c */ /* 0x000fe40005744270 */
[----:B------:R-:W-:Y:S02]  /*3020*/  FMNMX.FTZ R4, R66, R4, !PT ;  /* 0x0000000442047209 */ /* 0x000fe40007810000 */
[----:B------:R-:W-:Y:S02]  /*3030*/  ISETP.LT.OR P2, PT, R2, 0x11, P2 ;  /* 0x000000110200780c */ /* 0x000fe40001741670 */
[----:B------:R-:W-:-:S02]  /*3040*/  FMNMX.FTZ R4, R40, R4, !PT ;  /* 0x0000000428047209 */ /* 0x000fc40007810000 */
[----:B------:R-:W-:Y:S02]  /*3050*/  FSEL R34, R34, -INF , !P2 ;  /* 0xff80000022227808 */ /* 0x000fe40005000000 */
[----:B------:R-:W-:Y:S02]  /*3060*/  ISETP.NE.AND P2, PT, R61, RZ, PT ;  /* 0x000000ff3d00720c */ /* 0x000fe40003f45270 */
[----:B------:R-:W-:Y:S02]  /*3070*/  FMNMX.FTZ R4, R68, R4, !PT ;  /* 0x0000000444047209 */ /* 0x000fe40007810000 */
[----:B------:R-:W-:Y:S02]  /*3080*/  ISETP.GT.AND P2, PT, R3, 0x11, !P2 ;  /* 0x000000110300780c */ /* 0x000fe40005744270 */
[----:B------:R-:W-:Y:S02]  /*3090*/  FMNMX.FTZ R4, R44, R4, !PT ;  /* 0x000000042c047209 */ /* 0x000fe40007810000 */
[----:B------:R-:W-:-:S02]  /*30a0*/  ISETP.LT.OR P2, PT, R2, 0x12, P2 ;  /* 0x000000120200780c */ /* 0x000fc40001741670 */
[----:B------:R-:W-:Y:S02]  /*30b0*/  FMNMX.FTZ R4, R70, R4, !PT ;  /* 0x0000000446047209 */ /* 0x000fe40007810000 */
[----:B------:R-:W-:Y:S02]  /*30c0*/  FSEL R35, R35, -INF , !P2 ;  /* 0xff80000023237808 */ /* 0x000fe40005000000 */
[----:B------:R-:W-:Y:S02]  /*30d0*/  ISETP.NE.AND P2, PT, R33, RZ, PT ;  /* 0x000000ff2100720c */ /* 0x000fe40003f45270 */
[----:B------:R-:W-:Y:S02]  /*30e0*/  FMNMX.FTZ R4, R48, R4, !PT ;  /* 0x0000000430047209 */ /* 0x000fe40007810000 */
[----:B------:R-:W-:Y:S02]  /*30f0*/  ISETP.GT.AND P2, PT, R3, 0x18, !P2 ;  /* 0x000000180300780c */ /* 0x000fe40005744270 */
[----:B------:R-:W-:-:S02]  /*3100*/  FMNMX.FTZ R4, R72, R4, !PT ;  /* 0x0000000448047209 */ /* 0x000fc40007810000 */
[----:B------:R-:W-:Y:S02]  /*3110*/  ISETP.LT.OR P2, PT, R2, 0x19, P2 ;  /* 0x000000190200780c */ /* 0x000fe40001741670 */
[----:B------:R-:W-:Y:S02]  /*3120*/  ISETP.GT.AND P3, PT, R3, 0x8, !P3 ;  /* 0x000000080300780c */ /* 0x000fe40005f64270 */
[----:B------:R-:W-:Y:S02]  /*3130*/  FSEL R38, R38, -INF , !P2 ;  /* 0xff80000026267808 */ /* 0x000fe40005000000 */
[----:B------:R-:W-:Y:S02]  /*3140*/  ISETP.NE.AND P2, PT, R63, RZ, PT ;  /* 0x000000ff3f00720c */ /* 0x000fe40003f45270 */
[----:B------:R-:W-:Y:S02]  /*3150*/  FMNMX.FTZ R4, R52, R4, !PT ;  /* 0x0000000434047209 */ /* 0x000fe40007810000 */
[----:B------:R-:W-:-:S02]  /*3160*/  ISETP.GT.AND P2, PT, R3, 0x19, !P2 ;  /* 0x000000190300780c */ /* 0x000fc40005744270 */
[C---:B------:R-:W-:Y:S02]  /*3170*/  ISETP.LT.OR P3, PT, R2.reuse, 0x9, P3 ;  /* 0x000000090200780c */ /* 0x040fe40001f61670 */
[----:B------:R-:W-:Y:S02]  /*3180*/  ISETP.LT.OR P2, PT, R2, 0x1a, P2 ;  /* 0x0000001a0200780c */ /* 0x000fe40001741670 */
[----:B------:R-:W-:Y:S02]  /*3190*/  FMNMX.FTZ R20, R74, R4, !PT ;  /* 0x000000044a147209 */ /* 0x000fe40007810000 */
[----:B------:R-:W-:Y:S02]  /*31a0*/  FSEL R39, R39, -INF , !P2 ;  /* 0xff80000027277808 */ /* 0x000fe40005000000 */
[----:B------:R-:W-:Y:S01]  /*31b0*/  ISETP.NE.AND P2, PT, R37, RZ, PT ;  /* 0x000000ff2500720c */ /* 0x000fe20003f45270 */
[----:B------:R-:W1:Y:S01]  /*31c0*/  SHFL.BFLY PT, R7, R20, 0x2, 0x1f ;  /* 0x0c401f0014077f89 */ /* 0x000e6200000e0000 */
[----:B------:R-:W-:-:S02]  /*31d0*/  FSEL R30, R30, -INF , !P3 ;  /* 0xff8000001e1e7808 */ /* 0x000fc40005800000 */
[----:B------:R-:W-:Y:S02]  /*31e0*/  ISETP.GT.AND P2, PT, R3, 0x20, !P2 ;  /* 0x000000200300780c */ /* 0x000fe40005744270 */
[----:B------:R-:W-:Y:S02]  /*31f0*/  ISETP.NE.AND P3, PT, R41, RZ, PT ;  /* 0x000000ff2900720c */ /* 0x000fe40003f65270 */
[----:B------:R-:W-:Y:S02]  /*3200*/  ISETP.LT.OR P2, PT, R2, 0x21, P2 ;  /* 0x000000210200780c */ /* 0x000fe40001741670 */
[----:B------:R-:W-:Y:S02]  /*3210*/  ISETP.NE.AND P6, PT, R25, RZ, PT ;  /* 0x000000ff1900720c */ /* 0x000fe40003fc5270 */
[----:B------:R-:W-:Y:S02]  /*3220*/  FSEL R42, R42, -INF , !P2 ;  /* 0xff8000002a2a7808 */ /* 0x000fe40005000000 */
[----:B------:R-:W-:-:S02]  /*3230*/  ISETP.NE.AND P2, PT, R65, RZ, PT ;  /* 0x000000ff4100720c */ /* 0x000fc40003f45270 */
[C---:B------:R-:W-:Y:S02]  /*3240*/  ISETP.GT.AND P4, PT, R3.reuse, 0x31, !P4 ;  /* 0x000000310300780c */ /* 0x040fe40006784270 */
[C---:B------:R-:W-:Y:S02]  /*3250*/  ISETP.GT.AND P2, PT, R3.reuse, 0x21, !P2 ;  /* 0x000000210300780c */ /* 0x040fe40005744270 */
[----:B------:R-:W-:Y:S02]  /*3260*/  ISETP.GT.AND P5, PT, R3, 0x38, !P5 ;  /* 0x000000380300780c */ /* 0x000fe40006fa4270 */
[C---:B------:R-:W-:Y:S02]  /*3270*/  ISETP.LT.OR P2, PT, R2.reuse, 0x22, P2 ;  /* 0x000000220200780c */ /* 0x040fe40001741670 */
[----:B------:R-:W-:Y:S02]  /*3280*/  ISETP.LT.OR P4, PT, R2, 0x32, P4 ;  /* 0x000000320200780c */ /* 0x000fe40002781670 */
[----:B------:R-:W-:-:S02]  /*3290*/  FSEL R43, R43, -INF , !P2 ;  /* 0xff8000002b2b7808 */ /* 0x000fc40005000000 */
[----:B------:R-:W-:Y:S02]  /*32a0*/  ISETP.GT.AND P2, PT, R3, 0x28, !P3 ;  /* 0x000000280300780c */ /* 0x000fe40005f44270 */
[----:B------:R-:W-:Y:S02]  /*32b0*/  ISETP.NE.AND P3, PT, R45, RZ, PT ;  /* 0x000000ff2d00720c */ /* 0x000fe40003f65270 */
[----:B------:R-:W-:Y:S02]  /*32c0*/  ISETP.LT.OR P2, PT, R2, 0x29, P2 ;  /* 0x000000290200780c */ /* 0x000fe40001741670 */
[C---:B------:R-:W-:Y:S02]  /*32d0*/  ISETP.GT.AND P3, PT, R3.reuse, 0x30, !P3 ;  /* 0x000000300300780c */ /* 0x040fe40005f64270 */
[----:B------:R-:W-:Y:S02]  /*32e0*/  FSEL R46, R46, -INF , !P2 ;  /* 0xff8000002e2e7808 */ /* 0x000fe40005000000 */
[----:B------:R-:W-:-:S02]  /*32f0*/  ISETP.GT.AND P2, PT, R3, RZ, !P6 ;  /* 0x000000ff0300720c */ /* 0x000fc40007744270 */
[----:B------:R-:W-:Y:S02]  /*3300*/  ISETP.NE.AND P6, PT, R23, RZ, PT ;  /* 0x000000ff1700720c */ /* 0x000fe40003fc5270 */
[----:B------:R-:W-:Y:S02]  /*3310*/  ISETP.LT.OR P2, PT, R2, 0x1, P2 ;  /* 0x000000010200780c */ /* 0x000fe40001741670 */
[----:B-1----:R-:W-:Y:S02]  /*3320*/  FMNMX.FTZ R23, R20, R7, !PT ;  /* 0x0000000714177209 */ /* 0x002fe40007810000 */
[----:B------:R-:W-:Y:S02]  /*3330*/  FSEL R26, R26, -INF , !P2 ;  /* 0xff8000001a1a7808 */ /* 0x000fe40005000000 */
[----:B------:R-:W-:Y:S01]  /*3340*/  ISETP.NE.AND P2, PT, R67, RZ, PT ;  /* 0x000000ff4300720c */ /* 0x000fe20003f45270 */
[----:B------:R-:W1:Y:S01]  /*3350*/  SHFL.BFLY PT, R24, R23, 0x1, 0x1f ;  /* 0x0c201f0017187f89 */ /* 0x000e6200000e0000 */
[----:B------:R-:W-:-:S02]  /*3360*/  FMNMX.FTZ R7, R26, R27, !PT ;  /* 0x0000001b1a077209 */ /* 0x000fc40007810000 */
[----:B------:R-:W-:Y:S02]  /*3370*/  ISETP.GT.AND P2, PT, R3, 0x29, !P2 ;  /* 0x000000290300780c */ /* 0x000fe40005744270 */
[----:B------:R-:W-:Y:S02]  /*3380*/  FMNMX.FTZ R4, R30, R7, !PT ;  /* 0x000000071e047209 */ /* 0x000fe40007810000 */
[----:B------:R-:W-:Y:S02]  /*3390*/  ISETP.LT.OR P2, PT, R2, 0x2a, P2 ;  /* 0x0000002a0200780c */ /* 0x000fe40001741670 */
[----:B------:R-:W-:Y:S02]  /*33a0*/  FMNMX.FTZ R7, R31, R4, !PT ;  /* 0x000000041f077209 */ /* 0x000fe40007810000 */
[----:B------:R-:W-:Y:S02]  /*33b0*/  FSEL R47, R47, -INF , !P2 ;  /* 0xff8000002f2f7808 */ /* 0x000fe40005000000 */
[----:B------:R-:W-:-:S02]  /*33c0*/  FMNMX.FTZ R4, R34, R7, !PT ;  /* 0x0000000722047209 */ /* 0x000fc40007810000 */
[----:B------:R-:W-:Y:S02]  /*33d0*/  ISETP.LT.OR P3, PT, R2, 0x31, P3 ;  /* 0x000000310200780c */ /* 0x000fe40001f61670 */
[----:B------:R-:W-:Y:S02]  /*33e0*/  FMNMX.FTZ R7, R35, R4, !PT ;  /* 0x0000000423077209 */ /* 0x000fe40007810000 */
[----:B------:R-:W-:Y:S02]  /*33f0*/  FSEL R50, R50, -INF , !P3 ;  /* 0xff80000032327808 */ /* 0x000fe40005800000 */
[----:B------:R-:W-:Y:S02]  /*3400*/  FMNMX.FTZ R20, R38, R7, !PT ;  /* 0x0000000726147209 */ /* 0x000fe40007810000 */
[----:B------:R-:W-:Y:S02]  /*3410*/  ISETP.LT.OR P5, PT, R2, 0x39, P5 ;  /* 0x000000390200780c */ /* 0x000fe40002fa1670 */
[----:B------:R-:W-:-:S02]  /*3420*/  FMNMX.FTZ R7, R39, R20, !PT ;  /* 0x0000001427077209 */ /* 0x000fc40007810000 */
[----:B-1----:R-:W-:Y:S02]  /*3430*/  FMNMX.FTZ R4, R23, R24, !PT ;  /* 0x0000001817047209 */ /* 0x002fe40007810000 */
[----:B------:R-:W-:Y:S02]  /*3440*/  FMNMX.FTZ R20, R42, R7, !PT ;  /* 0x000000072a147209 */ /* 0x000fe40007810000 */
[C---:B------:R-:W-:Y:S01]  /*3450*/  FSETP.NEU.FTZ.AND P2, PT, R4.reuse, -INF , PT ;  /* 0xff8000000400780b */ /* 0x040fe20003f5d000 */
[----:B------:R-:W-:Y:S01]  /*3460*/  FMUL.FTZ R23, R4, UR6 ;  /* 0x0000000604177c20 */ /* 0x000fe20008410000 */
[----:B------:R-:W-:Y:S02]  /*3470*/  FMNMX.FTZ R7, R43, R20, !PT ;  /* 0x000000142b077209 */ /* 0x000fe40007810000 */
[----:B------:R-:W-:Y:S02]  /*3480*/  FSEL R51, R51, -INF , !P4 ;  /* 0xff80000033337808 */ /* 0x000fe40006000000 */
[----:B------:R-:W-:-:S02]  /*3490*/  FMNMX.FTZ R20, R46, R7, !PT ;  /* 0x000000072e147209 */ /* 0x000fc40007810000 */
[----:B------:R-:W-:Y:S02]  /*34a0*/  FSEL R23, R23, RZ, P2 ;  /* 0x000000ff17177208 */ /* 0x000fe40001000000 */
[----:B------:R-:W-:Y:S02]  /*34b0*/  ISETP.GT.AND P2, PT, R3, 0x39, !P6 ;  /* 0x000000390300780c */ /* 0x000fe40007744270 */
[----:B------:R-:W-:Y:S01]  /*34c0*/  FMNMX.FTZ R3, R47, R20, !PT ;  /* 0x000000142f037209 */ /* 0x000fe20007810000 */
[--C-:B------:R-:W-:Y:S01]  /*34d0*/  FFMA.FTZ R7, R58, UR6, -R23.reuse ;  /* 0x000000063a077c23 */ /* 0x100fe20008010817 */
[----:B------:R-:W-:Y:S01]  /*34e0*/  ISETP.LT.OR P2, PT, R2, 0x3a, P2 ;  /* 0x0000003a0200780c */ /* 0x000fe20001741670 */
[--C-:B------:R-:W-:Y:S01]  /*34f0*/  FFMA.FTZ R24, R28, UR6, -R23.reuse ;  /* 0x000000061c187c23 */ /* 0x100fe20008010817 */
[----:B------:R-:W-:Y:S01]  /*3500*/  FMNMX.FTZ R20, R50, R3, !PT ;  /* 0x0000000332147209 */ /* 0x000fe20007810000 */
[----:B------:R-:W-:Y:S01]  /*3510*/  MUFU.EX2 R25, R7 ;  /* 0x0000000700197308 */ /* 0x000fe20000000800 */
[----:B------:R-:W-:Y:S01]  /*3520*/  FSEL R54, R54, -INF , !P5 ;  /* 0xff80000036367808 */ /* 0x000fe20006800000 */
[--C-:B------:R-:W-:Y:S01]  /*3530*/  FFMA.FTZ R28, R62, UR6, -R23.reuse ;  /* 0x000000063e1c7c23 */ /* 0x100fe20008010817 */
[----:B------:R-:W-:Y:S01]  /*3540*/  FMNMX.FTZ R3, R51, R20, !PT ;  /* 0x0000001433037209 */ /* 0x000fe20007810000 */
[--C-:B------:R-:W-:Y:S01]  /*3550*/  FFMA.FTZ R20, R60, UR6, -R23.reuse ;  /* 0x000000063c147c23 */ /* 0x100fe20008010817 */
[----:B------:R-:W-:Y:S01]  /*3560*/  FSEL R55, R55, -INF , !P2 ;  /* 0xff80000037377808 */ /* 0x000fe20005000000 */
        /* <DEDUP_REMOVED lines=9> */
[--C-:B------:R-:W-:Y:S01]  /*3600*/  FFMA.FTZ R45, R70, UR6, -R23.reuse ;  /* 0x00000006462d7c23 */ /* 0x100fe20008010817 */
[----:B------:R-:W2:Y:S01]  /*3610*/  SHFL.BFLY PT, R3, R2, 0x2, 0x1f ;  /* 0x0c401f0002037f89 */ /* 0x000ea200000e0000 */
[----:B------:R-:W-:Y:S01]  /*3620*/  MUFU.EX2 R20, R20 ;  /* 0x0000001400147308 */ /* 0x000fe20000000800 */
[--C-:B------:R-:W-:Y:S01]  /*3630*/  FFMA.FTZ R48, R48, UR6, -R23.reuse ;  /* 0x0000000630307c23 */ /* 0x100fe20008010817 */
[----:B------:R-:W-:Y:S01]  /*3640*/  FFMA.FTZ R49, R72, UR6, -R23 ;  /* 0x0000000648317c23 */ /* 0x000fe20008010817 */
[----:B------:R-:W-:-:S05]  /*3650*/  R2UR UR14, R21 ;  /* 0x00000000150e72ca */ /* 0x000fca00000e0000 */
[----:B------:R3:W4:Y:S01]  /*3660*/  MUFU.EX2 R29, R28 ;  /* 0x0000001c001d7308 */ /* 0x0007220000000800 */
[----:B-1----:R-:W-:Y:S01]  /*3670*/  FADD.FTZ R53, R24, R25 ;  /* 0x0000001918357221 */ /* 0x002fe20000010000 */
[----:B------:R-:W-:-:S06]  /*3680*/  F2FP.F16.F32.PACK_AB R196, R25, R24 ;  /* 0x0000001819c4723e */ /* 0x000fcc00000000ff */
[----:B------:R-:W-:Y:S01]  /*3690*/  MUFU.EX2 R32, R32 ;  /* 0x0000002000207308 */ /* 0x000fe20000000800 */
[----:B---3--:R-:W-:Y:S01]  /*36a0*/  FFMA.FTZ R28, R68, UR6, -R23 ;  /* 0x00000006441c7c23 */ /* 0x008fe20008010817 */
[----:B------:R-:W-:-:S04]  /*36b0*/  UIADD3 UR14, UR42, UR14, URZ ;  /* 0x0000000e2a0e7290 */ /* 0x000fc8000fffe03f */
[----:B------:R-:W-:Y:S01]  /*36c0*/  UIADD3 UR10, UR14, UR10, URZ ;  /* 0x0000000a0e0a7290 */ /* 0x000fe2000fffe03f */
[----:B--2---:R-:W-:Y:S01]  /*36d0*/  FMNMX.FTZ R7, R2, R3, !PT ;  /* 0x0000000302077209 */ /* 0x004fe20007810000 */
[----:B------:R-:W1:Y:S01]  /*36e0*/  MUFU.EX2 R33, R33 ;  /* 0x0000002100217308 */ /* 0x000e620000000800 */
[----:B----4-:R-:W-:-:S03]  /*36f0*/  F2FP.F16.F32.PACK_AB R198, R29, R20 ;  /* 0x000000141dc6723e */ /* 0x010fc600000000ff */
[----:B------:R-:W2:Y:S04]  /*3700*/  SHFL.BFLY PT, R2, R7, 0x1, 0x1f ;  /* 0x0c201f0007027f89 */ /* 0x000ea800000e0000 */
[----:B------:R3:W-:Y:S08]  /*3710*/  MUFU.EX2 R41, R28 ;  /* 0x0000001c00297308 */ /* 0x0007f00000000800 */
[----:B------:R-:W4:Y:S01]  /*3720*/  MUFU.EX2 R36, R36 ;  /* 0x0000002400247308 */ /* 0x000f220000000800 */
[----:B---3--:R-:W-:Y:S01]  /*3730*/  FADD.FTZ R28, R20, R53 ;  /* 0x00000035141c7221 */ /* 0x008fe20000010000 */
[----:B-1----:R-:W-:-:S03]  /*3740*/  F2FP.F16.F32.PACK_AB R192, R33, R32 ;  /* 0x0000002021c0723e */ /* 0x002fc600000000ff */
[----:B------:R-:W-:-:S03]  /*3750*/  FADD.FTZ R53, R29, R28 ;  /* 0x0000001c1d357221 */ /* 0x000fc60000010000 */
[----:B------:R-:W1:Y:S01]  /*3760*/  MUFU.EX2 R37, R37 ;  /* 0x0000002500257308 */ /* 0x000e620000000800 */
[----:B------:R-:W-:Y:S01]  /*3770*/  FADD.FTZ R28, R32, R53 ;  /* 0x00000035201c7221 */ /* 0x000fe20000010000 */
[----:B--2---:R-:W-:-:S03]  /*3780*/  FMNMX.FTZ R3, R7, R2, !PT ;  /* 0x0000000207037209 */ /* 0x004fc60007810000 */
[----:B------:R-:W-:Y:S01]  /*3790*/  FADD.FTZ R57, R33, R28 ;  /* 0x0000001c21397221 */ /* 0x000fe20000010000 */
[--C-:B------:R-:W-:Y:S01]  /*37a0*/  FFMA.FTZ R2, R52, UR6, -R23.reuse ;  /* 0x0000000634027c23 */ /* 0x100fe20008010817 */
[----:B------:R-:W-:Y:S01]  /*37b0*/  FFMA.FTZ R23, R74, UR6, -R23 ;  /* 0x000000064a177c23 */ /* 0x000fe20008010817 */
[C---:B------:R-:W-:Y:S01]  /*37c0*/  FSETP.NEU.FTZ.AND P2, PT, R3.reuse, -INF , PT ;  /* 0xff8000000300780b */ /* 0x040fe20003f5d000 */
[----:B------:R-:W-:Y:S01]  /*37d0*/  FMUL.FTZ R7, R3, UR6 ;  /* 0x0000000603077c20 */ /* 0x000fe20008410000 */
[----:B------:R-:W2:Y:S01]  /*37e0*/  MUFU.EX2 R40, R40 ;  /* 0x0000002800287308 */ /* 0x000ea20000000800 */
[----:B----4-:R-:W-:-:S03]  /*37f0*/  FADD.FTZ R52, R36, R57 ;  /* 0x0000003924347221 */ /* 0x010fc60000010000 */
[----:B------:R-:W-:Y:S02]  /*3800*/  FSEL R7, R7, RZ, P2 ;  /* 0x000000ff07077208 */ /* 0x000fe40001000000 */
[----:B------:R-:W-:Y:S01]  /*3810*/  PLOP3.LUT P2, PT, PT, PT, UP0, 0x40, 0x0 ;  /* 0x000000000000781c */ /* 0x000fe20003f4e808 */
[----:B-1----:R-:W-:Y:S01]  /*3820*/  FADD.FTZ R57, R37, R52 ;  /* 0x0000003425397221 */ /* 0x002fe20000010000 */
[----:B------:R-:W-:Y:S01]  /*3830*/  MUFU.EX2 R44, R44 ;  /* 0x0000002c002c7308 */ /* 0x000fe20000000800 */
[--C-:B------:R-:W-:Y:S01]  /*3840*/  FFMA.FTZ R26, R26, UR6, -R7.reuse ;  /* 0x000000061a1a7c23 */ /* 0x100fe20008010807 */
        /* <DEDUP_REMOVED lines=14> */
[----:B------:R-:W1:Y:S01]  /*3930*/  MUFU.EX2 R27, R27 ;  /* 0x0000001b001b7308 */ /* 0x000e620000000800 */
[--C-:B------:R-:W-:Y:S01]  /*3940*/  FFMA.FTZ R54, R54, UR6, -R7.reuse ;  /* 0x0000000636367c23 */ /* 0x100fe20008010807 */
[----:B------:R-:W-:Y:S01]  /*3950*/  FFMA.FTZ R7, R55, UR6, -R7 ;  /* 0x0000000637077c23 */ /* 0x000fe20008010807 */
[----:B------:R-:W-:-:S02]  /*3960*/  F2FP.F16.F32.PACK_AB R194, R37, R36 ;  /* 0x0000002425c2723e */ /* 0x000fc400000000ff */
[----:B--2---:R-:W-:-:S03]  /*3970*/  F2FP.F16.F32.PACK_AB R188, R41, R40 ;  /* 0x0000002829bc723e */ /* 0x004fc600000000ff */
[----:B------:R-:W2:Y:S08]  /*3980*/  MUFU.EX2 R30, R30 ;  /* 0x0000001e001e7308 */ /* 0x000eb00000000800 */
[----:B------:R-:W3:Y:S01]  /*3990*/  MUFU.EX2 R31, R31 ;  /* 0x0000001f001f7308 */ /* 0x000ee20000000800 */
[----:B-1----:R-:W-:Y:S01]  /*39a0*/  FADD.FTZ R53, R26, R27 ;  /* 0x0000001b1a357221 */ /* 0x002fe20000010000 */
[----:B------:R-:W-:-:S06]  /*39b0*/  F2FP.F16.F32.PACK_AB R197, R27, R26 ;  /* 0x0000001a1bc5723e */ /* 0x000fcc00000000ff */
[----:B------:R-:W1:Y:S01]  /*39c0*/  MUFU.EX2 R34, R34 ;  /* 0x0000002200227308 */ /* 0x000e620000000800 */
[----:B--2---:R-:W-:-:S07]  /*39d0*/  FADD.FTZ R28, R30, R53 ;  /* 0x000000351e1c7221 */ /* 0x004fce0000010000 */
[----:B------:R-:W2:Y:S01]  /*39e0*/  MUFU.EX2 R35, R35 ;  /* 0x0000002300237308 */ /* 0x000ea20000000800 */
[C---:B---3--:R-:W-:Y:S01]  /*39f0*/  FADD.FTZ R53, R31.reuse, R28 ;  /* 0x0000001c1f357221 */ /* 0x048fe20000010000 */
[----:B------:R-:W-:Y:S01]  /*3a00*/  FADD.FTZ R28, R40, R57 ;  /* 0x00000039281c7221 */ /* 0x000fe20000010000 */
[----:B------:R-:W-:-:S03]  /*3a10*/  F2FP.F16.F32.PACK_AB R199, R31, R30 ;  /* 0x0000001e1fc7723e */ /* 0x000fc600000000ff */
[----:B------:R-:W-:Y:S02]  /*3a20*/  FADD.FTZ R57, R41, R28 ;  /* 0x0000001c29397221 */ /* 0x000fe40000010000 */
[----:B------:R-:W3:Y:S01]  /*3a30*/  MUFU.EX2 R38, R38 ;  /* 0x0000002600267308 */ /* 0x000ee20000000800 */
[----:B-1----:R-:W-:Y:S01]  /*3a40*/  FADD.FTZ R0, R34, R53 ;  /* 0x0000003522007221 */ /* 0x002fe20000010000 */
[----:B------:R-:W-:-:S06]  /*3a50*/  FADD.FTZ R24, R44, R57 ;  /* 0x000000392c187221 */ /* 0x000fcc0000010000 */
[----:B------:R-:W1:Y:S01]  /*3a60*/  MUFU.EX2 R39, R39 ;  /* 0x0000002700277308 */ /* 0x000e620000000800 */
[C---:B--2---:R-:W-:Y:S01]  /*3a70*/  FADD.FTZ R53, R35.reuse, R0 ;  /* 0x0000000023357221 */ /* 0x044fe20000010000 */
[----:B------:R-:W-:-:S06]  /*3a80*/  F2FP.F16.F32.PACK_AB R193, R35, R34 ;  /* 0x0000002223c1723e */ /* 0x000fcc00000000ff */
[----:B------:R-:W2:Y:S01]  /*3a90*/  MUFU.EX2 R42, R42 ;  /* 0x0000002a002a7308 */ /* 0x000ea20000000800 */
[----:B---3--:R-:W-:-:S07]  /*3aa0*/  FADD.FTZ R0, R38, R53 ;  /* 0x0000003526007221 */ /* 0x008fce0000010000 */
[----:B------:R-:W3:Y:S01]  /*3ab0*/  MUFU.EX2 R45, R45 ;  /* 0x0000002d002d7308 */ /* 0x000ee20000000800 */
[C---:B-1----:R-:W-:Y:S01]  /*3ac0*/  FADD.FTZ R25, R39.reuse, R0 ;  /* 0x0000000027197221 */ /* 0x042fe20000010000 */
[----:B------:R-:W-:-:S06]  /*3ad0*/  F2FP.F16.F32.PACK_AB R195, R39, R38 ;  /* 0x0000002627c3723e */ /* 0x000fcc00000000ff */
[----:B------:R-:W1:Y:S01]  /*3ae0*/  MUFU.EX2 R43, R43 ;  /* 0x0000002b002b7308 */ /* 0x000e620000000800 */
[----:B--2---:R-:W-:-:S07]  /*3af0*/  FADD.FTZ R0, R42, R25 ;  /* 0x000000192a007221 */ /* 0x004fce0000010000 */
[----:B------:R-:W2:Y:S01]  /*3b00*/  MUFU.EX2 R48, R48 ;  /* 0x0000003000307308 */ /* 0x000ea20000000800 */
[C---:B---3--:R-:W-:Y:S01]  /*3b10*/  FADD.FTZ R29, R45.reuse, R24 ;  /* 0x000000182d1d7221 */ /* 0x048fe20000010000 */
[----:B------:R-:W-:-:S06]  /*3b20*/  F2FP.F16.F32.PACK_AB R190, R45, R44 ;  /* 0x0000002c2dbe723e */ /* 0x000fcc00000000ff */
[----:B------:R-:W3:Y:S01]  /*3b30*/  MUFU.EX2 R46, R46 ;  /* 0x0000002e002e7308 */ /* 0x000ee20000000800 */
[C---:B-1----:R-:W-:Y:S01]  /*3b40*/  FADD.FTZ R25, R43.reuse, R0 ;  /* 0x000000002b197221 */ /* 0x042fe20000010000 */
[----:B------:R-:W-:-:S06]  /*3b50*/  F2FP.F16.F32.PACK_AB R189, R43, R42 ;  /* 0x0000002a2bbd723e */ /* 0x000fcc00000000ff */
[----:B------:R-:W1:Y:S01]  /*3b60*/  MUFU.EX2 R49, R49 ;  /* 0x0000003100317308 */ /* 0x000e620000000800 */
[----:B--2---:R-:W-:-:S07]  /*3b70*/  FADD.FTZ R20, R48, R29 ;  /* 0x0000001d30147221 */ /* 0x004fce0000010000 */
[----:B------:R-:W2:Y:S01]  /*3b80*/  MUFU.EX2 R47, R47 ;  /* 0x0000002f002f7308 */ /* 0x000ea20000000800 */
[----:B---3--:R-:W-:-:S07]  /*3b90*/  FADD.FTZ R0, R46, R25 ;  /* 0x000000192e007221 */ /* 0x008fce0000010000 */
[----:B------:R-:W3:Y:S01]  /*3ba0*/  MUFU.EX2 R2, R2 ;  /* 0x0000000200027308 */ /* 0x000ee20000000800 */
[C---:B-1----:R-:W-:Y:S01]  /*3bb0*/  FADD.FTZ R29, R49.reuse, R20 ;  /* 0x00000014311d7221 */ /* 0x042fe20000010000 */
[----:B------:R-:W-:-:S06]  /*3bc0*/  F2FP.F16.F32.PACK_AB R184, R49, R48 ;  /* 0x0000003031b8723e */ /* 0x000fcc00000000ff */
[----:B------:R-:W1:Y:S01]  /*3bd0*/  MUFU.EX2 R50, R50 ;  /* 0x0000003200327308 */ /* 0x000e620000000800 */
[C---:B--2---:R-:W-:Y:S01]  /*3be0*/  FADD.FTZ R25, R47.reuse, R0 ;  /* 0x000000002f197221 */ /* 0x044fe20000010000 */
[----:B------:R-:W-:-:S06]  /*3bf0*/  F2FP.F16.F32.PACK_AB R191, R47, R46 ;  /* 0x0000002e2fbf723e */ /* 0x000fcc00000000ff */
[----:B------:R-:W2:Y:S01]  /*3c00*/  MUFU.EX2 R23, R23 ;  /* 0x0000001700177308 */ /* 0x000ea20000000800 */
[----:B---3--:R-:W-:-:S07]  /*3c10*/  FADD.FTZ R20, R2, R29 ;  /* 0x0000001d02147221 */ /* 0x008fce0000010000 */
[----:B------:R-:W3:Y:S01]  /*3c20*/  MUFU.EX2 R51, R51 ;  /* 0x0000003300337308 */ /* 0x000ee20000000800 */
[----:B-1----:R-:W-:-:S07]  /*3c30*/  FADD.FTZ R0, R50, R25 ;  /* 0x0000001932007221 */ /* 0x002fce0000010000 */
[----:B------:R-:W1:Y:S01]  /*3c40*/  MUFU.EX2 R54, R54 ;  /* 0x0000003600367308 */ /* 0x000e620000000800 */
[C---:B--2---:R-:W-:Y:S01]  /*3c50*/  FADD.FTZ R20, R23.reuse, R20 ;  /* 0x0000001417147221 */ /* 0x044fe20000010000 */
[----:B------:R-:W-:-:S06]  /*3c60*/  F2FP.F16.F32.PACK_AB R186, R23, R2 ;  /* 0x0000000217ba723e */ /* 0x000fcc00000000ff */
[----:B------:R-:W2:Y:S01]  /*3c70*/  MUFU.EX2 R187, R7 ;  /* 0x0000000700bb7308 */ /* 0x000ea20000000800 */
[C---:B---3--:R-:W-:Y:S01]  /*3c80*/  FADD.FTZ R23, R51.reuse, R0 ;  /* 0x0000000033177221 */ /* 0x048fe20000010000 */
[----:B------:R-:W-:-:S03]  /*3c90*/  F2FP.F16.F32.PACK_AB R185, R51, R50 ;  /* 0x0000003233b9723e */ /* 0x000fc600000000ff */
[----:B-1----:R-:W-:Y:S01]  /*3ca0*/  FADD.FTZ R0, R54, R23 ;  /* 0x0000001736007221 */ /* 0x002fe20000010000 */
[----:B------:R-:W-:-:S03]  /*3cb0*/  VIADD R23, R103, 0xfffffffe ;  /* 0xfffffffe67177836 */ /* 0x000fc60000000000 */
[C---:B--2---:R-:W-:Y:S01]  /*3cc0*/  FADD.FTZ R7, R187.reuse, R0 ;  /* 0x00000000bb077221 */ /* 0x044fe20000010000 */
[----:B------:R-:W-:Y:S01]  /*3cd0*/  F2FP.F16.F32.PACK_AB R187, R187, R54 ;  /* 0x00000036bbbb723e */ /* 0x000fe200000000ff */
[----:B------:R-:W-:Y:S06]  /*3ce0*/  @P2 BRA `(.L_x_911) ;  /* 0x0000000000442947 */ /* 0x000fec0003800000 */
        /* <DEDUP_REMOVED lines=10> */
.L_x_912:
[----:B------:R-:W-:-:S11]  /*3d90*/  UISETP.NE.AND UP1, UPT, UR11, 0x1, UPT ;  /* 0x000000010b00788c */ /* 0x000fd6000bf25270 */
[----:B------:R-:W-:Y:S02]  /*3da0*/  @UP1 ULDC.64 UR14, c[0x0][0x9e8] ;  /* 0x00027a00000e1ab9 */ /* 0x000fe40000000a00 */
[----:B------:R-:W-:-:S04]  /*3db0*/  UIMAD.WIDE.U32 UR18, UR7, UR14, URZ ;  /* 0x0000000e071272a5 */ /* 0x000fc8000f8e003f */
[----:B------:R-:W-:-:S12]  /*3dc0*/  @UP1 USHF.R.U32.HI UR7, URZ, UR15, UR19 ;  /* 0x0000000f3f071299 */ /* 0x000fd80008011613 */
.L_x_913:
[----:B------:R-:W-:-:S04]  /*3dd0*/  UIMAD UR7, UR7, UR11, UR11 ;  /* 0x0000000b070772a4 */ /* 0x000fc8000f8e020b */
[----:B------:R-:W-:-:S04]  /*3de0*/  UISETP.LT.AND UP1, UPT, UR10, UR7, UPT ;  /* 0x000000070a00728c */ /* 0x000fc8000bf21270 */
[----:B------:R-:W-:-:S12]  /*3df0*/  USEL UR10, UR10, UR7, UP1 ;  /* 0x000000070a0a7287 */ /* 0x000fd80008800000 */
.L_x_911:
[----:B------:R-:W-:Y:S01]  /*3e00*/  USHF.R.S32.HI UR7, URZ, 0x1f, UR10 ;  /* 0x0000001f3f077899 */ /* 0x000fe2000801140a */
[----:B------:R-:W-:Y:S01]  /*3e10*/  IMAD.MOV.U32 R2, RZ, RZ, 0x3f800000 ;  /* 0x3f800000ff027424 */ /* 0x000fe200078e00ff */
[----:B------:R-:W-:Y:S01]  /*3e20*/  CS2R R150, SRZ ;  /* 0x0000000000967805 */ /* 0x000fe2000001ff00 */
[----:B------:R-:W-:Y:S01]  /*3e30*/  IMAD.MOV.U32 R0, RZ, RZ, 0x3f800000 ;  /* 0x3f800000ff007424 */ /* 0x000fe200078e00ff */
        /* <DEDUP_REMOVED lines=8> */
[----:B------:R-:W-:Y:S01]  /*3ec0*/  UISETP.LT.AND UP1, UPT, UR60, UR7, UPT ;  /* 0x000000073c00728c */ /* 0x000fe2000bf21270 */
[----:B------:R-:W-:Y:S02]  /*3ed0*/  CS2R R136, SRZ ;  /* 0x0000000000887805 */ /* 0x000fe4000001ff00 */
[----:B------:R-:W-:Y:S02]  /*3ee0*/  CS2R R134, SRZ ;  /* 0x0000000000867805 */ /* 0x000fe4000001ff00 */
[----:B------:R-:W-:Y:S01]  /*3ef0*/  CS2R R132, SRZ ;  /* 0x0000000000847805 */ /* 0x000fe2000001ff00 */
[----:B------:R-:W-:Y:S01]  /*3f00*/  USEL UR41, UR60, UR7, !UP1 ;  /* 0x000000073c297287 */ /* 0x000fe2000c800000 */
[----:B------:R-:W-:-:S02]  /*3f10*/  CS2R R130, SRZ ;  /* 0x0000000000827805 */ /* 0x000fc4000001ff00 */
[----:B------:R-:W-:Y:S02]  /*3f20*/  CS2R R128, SRZ ;  /* 0x0000000000807805 */ /* 0x000fe4000001ff00 */
[----:B------:R-:W-:Y:S02]  /*3f30*/  CS2R R126, SRZ ;  /* 0x00000000007e7805 */ /* 0x000fe4000001ff00 */
[----:B------:R-:W-:Y:S02]  /*3f40*/  CS2R R124, SRZ ;  /* 0x00000000007c7805 */ /* 0x000fe4000001ff00 */
[----:B------:R-:W-:Y:S02]  /*3f50*/  CS2R R122, SRZ ;  /* 0x00000000007a7805 */ /* 0x000fe4000001ff00 */
[----:B------:R-:W-:Y:S02]  /*3f60*/  ISETP.GE.AND P2, PT, R23, UR41, PT ;  /* 0x0000002917007c0c */ /* 0x000fe4000bf46270 */
        /* <DEDUP_REMOVED lines=48> */
[----:B------:R-:W-:Y:S01]  /*4270*/  CS2R R24, SRZ ;  /* 0x0000000000187805 */ /* 0x000fe2000001ff00 */
[----:B------:R-:W-:Y:S06]  /*4280*/  @!P2 BRA `(.L_x_914) ;  /* 0x0000002400d8a947 */ /* 0x000fec0003800000 */
[----:B------:R-:W-:Y:S01]  /*4290*/  IMAD.IADD R214, R6, 0x1, R21 ;  /* 0x0000000106d67824 */ /* 0x000fe200078e0215 */
[----:B------:R-:W-:Y:S01]  /*42a0*/  ULDC UR47, c[0x0][0x9e4] ;  /* 0x00027900002f7ab9 */ /* 0x000fe20000000800 */
[----:B------:R-:W-:Y:S02]  /*42b0*/  IMAD.MOV.U32 R2, RZ, RZ, 0x3f800000 ;  /* 0x3f800000ff027424 */ /* 0x000fe400078e00ff */
[----:B------:R-:W-:-:S07]  /*42c0*/  IMAD.MOV.U32 R151, RZ, RZ, RZ ;  /* 0x000000ffff977224 */ /* 0x000fce00078e00ff */
.L_x_931:
[----:B------:R-:W-:-:S04]  /*42d0*/  UIADD3 UR7, UR36, 0x1, URZ ;  /* 0x0000000124077890 */ /* 0x000fc8000fffe03f */
[----:B------:R-:W-:-:S04]  /*42e0*/  UISETP.NE.AND UP1, UPT, UR7, 0x2, UPT ;  /* 0x000000020700788c */ /* 0x000fc8000bf25270 */
[----:B------:R-:W-:Y:S02]  /*42f0*/  USEL UR40, URZ, 0x1, UP1 ;  /* 0x000000013f287887 */ /* 0x000fe40008800000 */
[----:B------:R-:W-:Y:S02]  /*4300*/  USEL UR7, UR7, URZ, UP1 ;  /* 0x0000003f07077287 */ /* 0x000fe40008800000 */
[----:B------:R-:W-:Y:S01]  /*4310*/  ULOP3.LUT UR40, UR46, UR40, URZ, 0x3c, !UPT ;  /* 0x000000282e287292 */ /* 0x000fe2000f8e3c3f */
[----:B------:R-:W-:Y:S11]  /*4320*/  @!P0 BRA `(.L_x_915) ;  /* 0x0000000000048947 */ /* 0x000ff60003800000 */
[----:B------:R-:W-:Y:S01]  /*4330*/  BPT.TRAP 0x1 ;  /* 0x000000040000795c */ /* 0x000fe20000300000 */
.L_x_915:
[----:B------:R-:W-:Y:S01]  /*4340*/  ULEA UR39, UR7, UR38, 0x3 ;  /* 0x0000002607277291 */ /* 0x000fe2000f8e183f */
[----:B------:R-:W-:-:S05]  /*4350*/  IMAD.U32 R152, RZ, RZ, UR40 ;  /* 0x00000028ff987e24 */ /* 0x000fca000f8e00ff */
[----:B------:R-:W-:-:S04]  /*4360*/  SHF.L.U32 R152, R152, 0x1f, RZ ;  /* 0x0000001f98987819 */ /* 0x000fc800000006ff */
[----:B------:R1:W2:Y:S01]  /*4370*/  SYNCS.PHASECHK.TRANS64.TRYWAIT P2, [UR39+0x30830], R152 ;  /* 0x03083098ff0075a7 */ /* 0x0002a20008040167 */
[----:B------:R-:W-:Y:S05]  /*4380*/  @!P0 BRA `(.L_x_916) ;  /* 0x0000000000048947 */ /* 0x000fea0003800000 */
[----:B------:R-:W-:Y:S01]  /*4390*/  BPT.TRAP 0x1 ;  /* 0x000000040000795c */ /* 0x000fe20000300000 */
.L_x_916:
[----:B--2---:R-:W-:Y:S05]  /*43a0*/  @P2 BRA `(.L_x_917) ;  /* 0x0000000000082947 */ /* 0x004fea0003800000 */
[----:B------:R-:W2:Y:S02]  /*43b0*/  SYNCS.PHASECHK.TRANS64.TRYWAIT P2, [UR39+0x30830], R152 ;  /* 0x03083098ff0075a7 */ /* 0x000ea40008040167 */
[----:B--2---:R-:W-:Y:S05]  /*43c0*/  @!P2 BRA `(.L_x_918) ;  /* 0x000000d40038a947 */ /* 0x004fea0003800000 */
.L_x_917:
[----:B------:R-:W-:Y:S01]  /*43d0*/  R2UR UR56, R18 ;  /* 0x00000000123872ca */ /* 0x000fe200000e0000 */
[----:B------:R-:W-:Y:S01]  /*43e0*/  ULEA UR6, UR7, UR37, 0xb ;  /* 0x0000002507067291 */ /* 0x000fe2000f8e583f */
[----:B------:R-:W-:Y:S01]  /*43f0*/  R2UR UR57, R19 ;  /* 0x00000000133972ca */ /* 0x000fe200000e0000 */
[----:B-12---:R-:W-:Y:S01]  /*4400*/  WARPGROUP.ARRIVE ;  /* 0x00000000000079c5 */ /* 0x006fe20000000000 */
[----:B------:R-:W-:Y:S01]  /*4410*/  UMOV UR59, 0x40000040 ;  /* 0x40000040003b7882 */ /* 0x000fe20000000000 */
[----:B------:R-:W-:Y:S01]  /*4420*/  UIADD3 UR10, UR6, 0x204, URZ ;  /* 0x00000204060a7890 */ /* 0x000fe2000fffe03f */
[-C--:B------:R-:W-:Y:S01]  /*4430*/  FMUL.FTZ R24, R24, R0.reuse ;  /* 0x0000000018187220 */ /* 0x080fe20000410000 */
[----:B------:R-:W-:Y:S01]  /*4440*/  UMOV UR11, 0x40000040 ;  /* 0x40000040000b7882 */ /* 0x000fe20000000000 */
[----:B------:R-:W-:Y:S01]  /*4450*/  UMOV UR58, UR6 ;  /* 0x00000006003a7c82 */ /* 0x000fe20008000000 */
[----:B------:R-:W-:Y:S01]  /*4460*/  UIADD3 UR14, UR6, 0x206, URZ ;  /* 0x00000206060e7890 */ /* 0x000fe2000fffe03f */
[-C--:B------:R-:W-:Y:S01]  /*4470*/  FMUL.FTZ R25, R25, R0.reuse ;  /* 0x0000000019197220 */ /* 0x080fe20000410000 */
[----:B------:R-:W-:Y:S01]  /*4480*/  UMOV UR15, 0x40000040 ;  /* 0x40000040000f7882 */ /* 0x000fe20000000000 */
[----:B------:R-:W-:Y:S01]  /*4490*/  UIADD3 UR18, UR6, 0x400, URZ ;  /* 0x0000040006127890 */ /* 0x000fe2000fffe03f */
[-C--:B------:R-:W-:Y:S01]  /*44a0*/  FMUL.FTZ R28, R28, R0.reuse ;  /* 0x000000001c1c7220 */ /* 0x080fe20000410000 */
[----:B------:R-:W-:Y:S01]  /*44b0*/  UMOV UR19, 0x40000040 ;  /* 0x4000004000137882 */ /* 0x000fe20000000000 */
[----:B------:R-:W-:Y:S01]  /*44c0*/  HGMMA.64x64x16.F32 R152, gdesc[UR56], RZ, !UPT, gsb0 ;  /* 0x00e00000389879f0 */ /* 0x000fe2000c0008ff */
[----:B------:R-:W-:Y:S01]  /*44d0*/  R2UR UR56, R16 ;  /* 0x00000000103872ca */ /* 0x000fe200000e0000 */
[----:B------:R-:W-:Y:S01]  /*44e0*/  UIADD3 UR58, UR6, 0x2, URZ ;  /* 0x00000002063a7890 */ /* 0x000fe2000fffe03f */
[----:B------:R-:W-:Y:S01]  /*44f0*/  R2UR UR57, R17 ;  /* 0x00000000113972ca */ /* 0x000fe200000e0000 */
        /* <DEDUP_REMOVED lines=75> */
[----:B------:R-:W-:Y:S01]  /*49b0*/  FMUL.FTZ R149, R149, R0 ;  /* 0x0000000095957220 */ /* 0x000fe20000410000 */
[-C--:B------:R-:W-:Y:S01]  /*49c0*/  FMUL.FTZ R26, R26, R2.reuse ;  /* 0x000000021a1a7220 */ /* 0x080fe20000410000 */
[-C--:B------:R-:W-:Y:S01]  /*49d0*/  FMUL.FTZ R27, R27, R2.reuse ;  /* 0x000000021b1b7220 */ /* 0x080fe20000410000 */
[-C--:B------:R-:W-:Y:S01]  /*49e0*/  FMUL.FTZ R30, R30, R2.reuse ;  /* 0x000000021e1e7220 */ /* 0x080fe20000410000 */
[----:B------:R-:W-:Y:S01]  /*49f0*/  HGMMA.64x64x16.F32 R152, gdesc[UR56], R152, gsb0 ;  /* 0x00e00000389879f0 */ /* 0x000fe20008000898 */
[----:B------:R-:W-:Y:S01]  /*4a00*/  R2UR UR56, R14 ;  /* 0x000000000e3872ca */ /* 0x000fe200000e0000 */
[----:B------:R-:W-:Y:S01]  /*4a10*/  UIADD3 UR58, UR6, 0x4, URZ ;  /* 0x00000004063a7890 */ /* 0x000fe2000fffe03f */
[----:B------:R-:W-:Y:S01]  /*4a20*/  R2UR UR57, R15 ;  /* 0x000000000f3972ca */ /* 0x000fe200000e0000 */
        /* <DEDUP_REMOVED lines=64> */
[----:B------:R-:W-:Y:S01]  /*4e30*/  HGMMA.64x64x16.F32 R152, gdesc[UR56], R152, gsb0 ;  /* 0x00e00000389879f0 */ /* 0x000fe20008000898 */
[----:B------:R-:W-:Y:S01]  /*4e40*/  R2UR UR56, R12 ;  /* 0x000000000c3872ca */ /* 0x000fe200000e0000 */
[----:B------:R-:W-:Y:S01]  /*4e50*/  UIADD3 UR58, UR6, 0x6, URZ ;  /* 0x00000006063a7890 */ /* 0x000fe2000fffe03f */
[----:B------:R-:W-:Y:S01]  /*4e60*/  R2UR UR57, R13 ;  /* 0x000000000d3972ca */ /* 0x000fe200000e0000 */
[----:B------:R-:W-:Y:S01]  /*4e70*/  UMOV UR59, 0x40000040 ;  /* 0x40000040003b7882 */ /* 0x000fe20000000000 */
[----:B------:R-:W-:Y:S02]  /*4e80*/  WARPGROUP.DEPBAR.LE gsb0, 0x0 ;  /* 0x00008000000079c5 */ /* 0x000fe40000010000 */
[----:B------:R-:W-:-:S09]  /*4e90*/  WARPGROUP.ARRIVE ;  /* 0x00000000000079c5 */ /* 0x000fd20000000000 */
        /* <DEDUP_REMOVED lines=8> */
[----:B------:R-:W-:Y:S01]  /*4f20*/  UIADD3 UR58, UR6, 0x202, URZ ;  /* 0x00000202063a7890 */ /* 0x000fe2000fffe03f */
[----:B------:R-:W-:Y:S01]  /*4f30*/  UMOV UR59, 0x40000040 ;  /* 0x40000040003b7882 */ /* 0x000fe20000000000 */
[----:B------:R-:W-:Y:S01]  /*4f40*/  UMOV UR56, UR4 ;  /* 0x0000000400387c82 */ /* 0x000fe20008000000 */
[----:B------:R-:W-:Y:S01]  /*4f50*/  UMOV UR57, UR5 ;  /* 0x0000000500397c82 */ /* 0x000fe20008000000 */
[----:B------:R-:W-:Y:S02]  /*4f60*/  WARPGROUP.DEPBAR.LE gsb0, 0x0 ;  /* 0x00008000000079c5 */ /* 0x000fe40000010000 */
[----:B------:R-:W-:-:S06]  /*4f70*/  WARPGROUP.ARRIVE ;  /* 0x00000000000079c5 */ /* 0x000fcc0000000000 */
[----:B------:R-:W-:Y:S01]  /*4f80*/  HGMMA.64x64x16.F32 R152, gdesc[UR56], R152, gsb0 ;  /* 0x00e00000389879f0 */ /* 0x000fe20008000898 */
[----:B------:R-:W-:Y:S01]  /*4f90*/  R2UR UR56, R8 ;  /* 0x00000000083872ca */ /* 0x000fe200000e0000 */
[----:B------:R-:W-:Y:S01]  /*4fa0*/  UIADD3 UR58, UR6, 0x606, URZ ;  /* 0x00000606063a7890 */ /* 0x000fe2000fffe03f */
[----:B------:R-:W-:Y:S01]  /*4fb0*/  R2UR UR57, R9 ;  /* 0x00000000093972ca */ /* 0x000fe200000e0000 */
[----:B------:R-:W-:Y:S01]  /*4fc0*/  UMOV UR59, 0x40000040 ;  /* 0x40000040003b7882 */ /* 0x000fe20000000000 */
        /* <DEDUP_REMOVED lines=31> */
[----:B------:R-:W-:Y:S05]  /*51c0*/  @!P0 BRA `(.L_x_919) ;  /* 0x0000000000048947 */ /* 0x000fea0003800000 */
[----:B------:R-:W-:Y:S01]  /*51d0*/  BPT.TRAP 0x1 ;  /* 0x000000040000795c */ /* 0x000fe20000300000 */
.L_x_919:
[----:B------:R-:W-:Y:S01]  /*51e0*/  ULEA UR10, UR36, UR38, 0x3 ;  /* 0x00000026240a7291 */ /* 0x000fe2000f8e183f */
[----:B------:R-:W-:-:S04]  /*51f0*/  MOV R0, UR46 ;  /* 0x0000002e00007c02 */ /* 0x000fc80008000f00 */
[----:B------:R-:W-:-:S04]  /*5200*/  SHF.L.U32 R0, R0, 0x1f, RZ ;  /* 0x0000001f00007819 */ /* 0x000fc800000006ff */
[----:B------:R1:W2:Y:S01]  /*5210*/  SYNCS.PHASECHK.TRANS64.TRYWAIT P2, [UR10+0x30850], R0 ;  /* 0x03085000ff0075a7 */ /* 0x0002a2000804014a */
[----:B------:R-:W-:Y:S05]  /*5220*/  @!P0 BRA `(.L_x_920) ;  /* 0x0000000000048947 */ /* 0x000fea0003800000 */
[----:B------:R-:W-:Y:S01]  /*5230*/  BPT.TRAP 0x1 ;  /* 0x000000040000795c */ /* 0x000fe20000300000 */
.L_x_920:
[----:B--2---:R-:W-:Y:S05]  /*5240*/  @P2 BRA `(.L_x_921) ;  /* 0x0000000000082947 */ /* 0x004fea0003800000 */
[----:B------:R-:W2:Y:S02]  /*5250*/  SYNCS.PHASECHK.TRANS64.TRYWAIT P2, [UR10+0x30850], R0 ;  /* 0x03085000ff0075a7 */ /* 0x000ea4000804014a */
[----:B--2---:R-:W-:Y:S05]  /*5260*/  @!P2 BRA `(.L_x_922) ;  /* 0x000000c400a8a947 */ /* 0x004fea0003800000 */
.L_x_921:
[----:B------:R-:W-:Y:S01]  /*5270*/  UIADD3 UR6, UR38, 0x400, URZ ;  /* 0x0000040026067890 */ /* 0x000fe2000fffe03f */
[----:B------:R-:W-:Y:S01]  /*5280*/  WARPGROUP.ARRIVE ;  /* 0x00000000000079c5 */ /* 0x000fe20000000000 */
[----:B------:R-:W-:Y:S01]  /*5290*/  UMOV UR15, 0x40000040 ;  /* 0x40000040000f7882 */ /* 0x000fe20000000000 */
[----:B-12---:R-:W-:Y:S01]  /*52a0*/  IMAD.SHL.U32 R0, R23, 0x40, RZ ;  /* 0x0000004017007824 */ /* 0x006fe200078e00ff */
[----:B------:R-:W-:Y:S01]  /*52b0*/  USHF.R.U32.HI UR6, URZ, 0x4, UR6 ;  /* 0x000000043f067899 */ /* 0x000fe20008011606 */
[----:B------:R-:W-:Y:S01]  /*52c0*/  IMAD.U32 R2, RZ, RZ, UR39 ;  /* 0x00000027ff027e24 */ /* 0x000fe2000f8e00ff */
[----:B------:R-:W-:Y:S01]  /*52d0*/  PLOP3.LUT P2, PT, PT, PT, UP0, 0x40, 0x0 ;  /* 0x000000000000781c */ /* 0x000fe20003f4e808 */
[----:B------:R-:W-:Y:S01]  /*52e0*/  ULDC UR22, c[0x0][0x9dc] ;  /* 0x0002770000167ab9 */ /* 0x000fe20000000800 */
[----:B------:R-:W-:Y:S01]  /*52f0*/  ULOP3.LUT UR6, UR6, 0x3fff, URZ, 0xc0, !UPT ;  /* 0x00003fff06067892 */ /* 0x000fe2000f8ec03f */
[----:B------:R-:W-:Y:S01]  /*5300*/  @!P1 VIADD R2, R2, 0x30840 ;  /* 0x0003084002029836 */ /* 0x000fe20000000000 */
[----:B------:R-:W-:-:S02]  /*5310*/  ULDC UR11, c[0x0][0x9e0] ;  /* 0x00027800000b7ab9 */ /* 0x000fc40000000800 */
[----:B------:R-:W-:Y:S02]  /*5320*/  ULOP3.LUT UR6, UR6, 0x2000000, URZ, 0xfc, !UPT ;  /* 0x0200000006067892 */ /* 0x000fe4000f8efc3f */
[----:B------:R-:W-:Y:S02]  /*5330*/  @!P1 PRMT R2, RZ, 0x654, R2 ;  /* 0x00000654ff029816 */ /* 0x000fe40000000002 */
[----:B------:R-:W-:-:S07]  /*5340*/  ULEA UR6, UR36, UR6, 0xb ;  /* 0x0000000624067291 */ /* 0x000fce000f8e583f */
        /* <DEDUP_REMOVED lines=15> */
[----:B------:R-:W-:Y:S02]  /*5440*/  UMOV UR15, 0x40000040 ;  /* 0x40000040000f7882 */ /* 0x000fe40000000000 */
[----:B------:R-:W-:Y:S01]  /*5450*/  ULDC UR6, c[0x0][0x288] ;  /* 0x0000a20000067ab9 */ /* 0x000fe20000000800 */
[----:B------:R-:W-:Y:S02]  /*5460*/  WARPGROUP.DEPBAR.LE gsb0, 0x0 ;  /* 0x00008000000079c5 */ /* 0x000fe40000010000 */
[----:B------:R-:W-:-:S15]  /*5470*/  WARPGROUP.ARRIVE ;  /* 0x00000000000079c5 */ /* 0x000fde0000000000 */
[----:B------:R-:W-:-:S06]  /*5480*/  NOP ;  /* 0x0000000000007918 */ /* 0x000fcc0000000000 */
[----:B------:R-:W-:Y:S03]  /*5490*/  HGMMA.64x256x16.F32 R24, R184, gdesc[UR12].tnspB, R24, gsb0 ;  /* 0x43e0000cb8187df0 */ /* 0x000fe60008000818 */
[----:B------:R-:W-:Y:S02]  /*54a0*/  WARPGROUP.DEPBAR.LE gsb0, 0x0 ;  /* 0x00008000000079c5 */ /* 0x000fe40000010000 */
[----:B------:R-:W1:Y:S01]  /*54b0*/  LDC R185, c[0x0][0x2e0] ;  /* 0x0000b800ffb97b82 */ /* 0x000e620000000800 */
[----:B------:R-:W-:Y:S01]  /*54c0*/  IADD3 R184, -R0, 0x1, RZ ;  /* 0x0000000100b87810 */ /* 0x000fe20007ffe1ff */
[----:B------:R2:W-:Y:S04]  /*54d0*/  @!P1 SYNCS.ARRIVE.TRANS64.RED.A1T0 RZ, [R2+URZ], RZ ;  /* 0x000000ff02ff99a7 */ /* 0x0005e8000810043f */
[----:B-1----:R-:W-:-:S04]  /*54e0*/  IMAD R184, R185, UR45, R184 ;  /* 0x0000002db9b87c24 */ /* 0x002fc8000f8e02b8 */
[----:B------:R-:W-:Y:S01]  /*54f0*/  VIADD R185, R184, -UR6 ;  /* 0x80000006b8b97c36 */ /* 0x000fe20008000000 */
[----:B------:R-:W-:-:S03]  /*5500*/  ULOP3.LUT UR6, URZ, UR22, URZ, 0x33, !UPT ;  /* 0x000000163f067292 */ /* 0x000fc6000f8e333f */
[----:B------:R-:W-:-:S04]  /*5510*/  IMAD R185, R22, -0x2, R185 ;  /* 0xfffffffe16b97824 */ /* 0x000fc800078e02b9 */
[C---:B------:R-:W-:Y:S02]  /*5520*/  VIADD R188, R185.reuse, UR11 ;  /* 0x0000000bb9bc7c36 */ /* 0x040fe40008000000 */
[----:B------:R-:W-:Y:S02]  /*5530*/  VIADD R190, R185, UR6 ;  /* 0x00000006b9be7c36 */ /* 0x000fe40008000000 */
[C---:B------:R-:W-:Y:S02]  /*5540*/  IMAD.IADD R186, R6.reuse, 0x1, R188 ;  /* 0x0000000106ba7824 */ /* 0x040fe400078e02bc */
[----:B------:R-:W-:Y:S01]  /*5550*/  IMAD.IADD R187, R6, 0x1, R190 ;  /* 0x0000000106bb7824 */ /* 0x000fe200078e02be */
[----:B--2---:R-:W-:Y:S06]  /*5560*/  @P2 BRA `(.L_x_923) ;  /* 0x00000000005c2947 */ /* 0x004fec0003800000 */
[----:B------:R-:W-:Y:S01]  /*5570*/  ISETP.GT.AND P2, PT, R214, -0x1, PT ;  /* 0xffffffffd600780c */ /* 0x000fe20003f44270 */
[----:B------:R-:W-:-:S12]  /*5580*/  BSSY B0, `(.L_x_924) ;  /* 0x0000011000007945 */ /* 0x000fd80003800000 */
[----:B------:R-:W-:Y:S05]  /*5590*/  @P2 BRA `(.L_x_925) ;  /* 0x0000000000202947 */ /* 0x000fea0003800000 */
[----:B------:R-:W-:Y:S02]  /*55a0*/  MOV R2, UR47 ;  /* 0x0000002f00027c02 */ /* 0x000fe40008000f00 */
[----:B------:R-:W-:Y:S02]  /*55b0*/  LOP3.LUT R189, RZ, R214, RZ, 0x33, !PT ;  /* 0x000000d6ffbd7212 */ /* 0x000fe400078e33ff */
[----:B------:R-:W-:-:S13]  /*55c0*/  ISETP.NE.AND P2, PT, R2, 0x1, PT ;  /* 0x000000010200780c */ /* 0x000fda0003f45270 */
[----:B------:R-:W1:Y:S02]  /*55d0*/  @P2 LDC.64 R184, c[0x0][0x9e8] ;  /* 0x00027a00ffb82b82 */ /* 0x000e640000000a00 */
[----:B-1----:R-:W-:-:S05]  /*55e0*/  @P2 IMAD.HI.U32 R184, R189, R184, RZ ;  /* 0x000000b8bdb82227 */ /* 0x002fca00078e00ff */
[----:B------:R-:W-:-:S04]  /*55f0*/  @P2 SHF.R.U32.HI R189, RZ, R185, R184 ;  /* 0x000000b9ffbd2219 */ /* 0x000fc800000116b8 */
[----:B------:R-:W-:Y:S01]  /*5600*/  LOP3.LUT R189, RZ, R189, RZ, 0x33, !PT ;  /* 0x000000bdffbd7212 */ /* 0x000fe200078e33ff */
[----:B------:R-:W-:Y:S06]  /*5610*/  BRA `(.L_x_926) ;  /* 0x00000000001c7947 */ /* 0x000fec0003800000 */
.L_x_925:
[----:B------:R-:W-:-:S05]  /*5620*/  IMAD.U32 R2, RZ, RZ, UR47 ;  /* 0x0000002fff027e24 */ /* 0x000fca000f8e00ff */
[----:B------:R-:W-:-:S13]  /*5630*/  ISETP.NE.AND P2, PT, R2, 0x1, PT ;  /* 0x000000010200780c */ /* 0x000fda0003f45270 */
[----:B------:R-:W1:Y:S01]  /*5640*/  @P2 LDC.64 R184, c[0x0][0x9e8] ;  /* 0x00027a00ffb82b82 */ /* 0x000e620000000a00 */
[----:B------:R-:W-:-:S04]  /*5650*/  @P2 IMAD.IADD R189, R6, 0x1, R21 ;  /* 0x0000000106bd2824 */ /* 0x000fc800078e0215 */
[----:B-1----:R-:W-:-:S04]  /*5660*/  @P2 IMAD.HI.U32 R184, R189, R184, RZ ;  /* 0x000000b8bdb82227 */ /* 0x002fc800078e00ff */
[----:B------:R-:W-:Y:S01]  /*5670*/  IMAD.MOV.U32 R189, RZ, RZ, R214 ;  /* 0x000000ffffbd7224 */ /* 0x000fe200078e00d6 */
[----:B------:R-:W-:-:S07]  /*5680*/  @P2 SHF.R.U32.HI R189, RZ, R185, R184 ;  /* 0x000000b9ffbd2219 */ /* 0x000fce00000116b8 */
.L_x_926:
[----:B------:R-:W-:Y:S05]  /*5690*/  BSYNC B0 ;  /* 0x0000000000007941 */ /* 0x000fea0003800000 */
.L_x_924:
[----:B------:R-:W-:-:S04]  /*56a0*/  IMAD R185, R189, R2, -R0 ;  /* 0x00000002bdb97224 */ /* 0x000fc800078e0a00 */
[----:B------:R-:W-:-:S05]  /*56b0*/  IMAD R185, R22, -0x2, R185 ;  /* 0xfffffffe16b97824 */ /* 0x000fca00078e02b9 */
[----:B------:R-:W-:Y:S02]  /*56c0*/  VIADDMNMX R186, R185, R2, R186, PT ;  /* 0x00000002b9ba7246 */ /* 0x000fe400038001ba */
[----:B------:R-:W-:-:S07]  /*56d0*/  VIMNMX R187, R187, R185, !PT ;  /* 0x000000b9bbbb7248 */ /* 0x000fce0007fe0100 */
.L_x_923:
[----:B------:R-:W-:Y:S01]  /*56e0*/  ISETP.GT.AND P2, PT, R23, -0x1, PT ;  /* 0xffffffff1700780c */ /* 0x000fe20003f44270 */
[----:B------:R-:W-:-:S03]  /*56f0*/  IMAD.IADD R184, R5, 0x1, R188 ;  /* 0x0000000105b87824 */ /* 0x000fc600078e02bc */
[C---:B------:R-:W-:Y:S02]  /*5700*/  ISETP.GT.AND P5, PT, R187.reuse, RZ, P2 ;  /* 0x000000ffbb00720c */ /* 0x040fe400017a4270 */
[C---:B------:R-:W-:Y:S02]  /*5710*/  ISETP.GT.AND P4, PT, R187.reuse, 0x1, P2 ;  /* 0x00000001bb00780c */ /* 0x040fe40001784270 */
[----:B------:R-:W-:Y:S02]  /*5720*/  ISETP.LT.OR P5, PT, R186, 0x1, P5 ;  /* 0x00000001ba00780c */ /* 0x000fe40002fa1670 */
[C---:B------:R-:W-:Y:S02]  /*5730*/  ISETP.GT.AND P6, PT, R187.reuse, 0x8, P2 ;  /* 0x00000008bb00780c */ /* 0x040fe400017c4270 */
[----:B------:R-:W-:Y:S02]  /*5740*/  FSEL R185, R152, -INF , !P5 ;  /* 0xff80000098b97808 */ /* 0x000fe40006800000 */
[----:B------:R-:W-:-:S02]  /*5750*/  ISETP.GT.AND P5, PT, R187, 0x10, P2 ;  /* 0x00000010bb00780c */ /* 0x000fc400017a4270 */
[C---:B------:R-:W-:Y:S02]  /*5760*/  ISETP.GT.AND P3, PT, R187.reuse, 0x9, P2 ;  /* 0x00000009bb00780c */ /* 0x040fe40001764270 */
[C---:B------:R-:W-:Y:S02]  /*5770*/  ISETP.LT.OR P5, PT, R186.reuse, 0x11, P5 ;  /* 0x00000011ba00780c */ /* 0x040fe40002fa1670 */
[----:B------:R-:W-:Y:S02]  /*5780*/  ISETP.LT.OR P4, PT, R186, 0x2, P4 ;  /* 0x00000002ba00780c */ /* 0x000fe40002781670 */
[----:B------:R-:W-:Y:S02]  /*5790*/  FSEL R160, R160, -INF , !P5 ;  /* 0xff800000a0a07808 */ /* 0x000fe40006800000 */
[----:B------:R-:W-:Y:S02]  /*57a0*/  ISETP.GT.AND P5, PT, R187, 0x20, P2 ;  /* 0x00000020bb00780c */ /* 0x000fe400017a4270 */
[----:B------:R-:W-:-:S02]  /*57b0*/  ISETP.LT.OR P6, PT, R186, 0x9, P6 ;  /* 0x00000009ba00780c */ /* 0x000fc400037c1670 */
[C---:B------:R-:W-:Y:S02]  /*57c0*/  ISETP.LT.OR P3, PT, R186.reuse, 0xa, P3 ;  /* 0x0000000aba00780c */ /* 0x040fe40001f61670 */
[----:B------:R-:W-:Y:S02]  /*57d0*/  ISETP.LT.OR P5, PT, R186, 0x21, P5 ;  /* 0x00000021ba00780c */ /* 0x000fe40002fa1670 */
[----:B------:R-:W-:Y:S02]  /*57e0*/  FSEL R2, R153, -INF , !P4 ;  /* 0xff80000099027808 */ /* 0x000fe40006000000 */
[----:B------:R-:W-:Y:S02]  /*57f0*/  FSEL R156, R156, -INF , !P6 ;  /* 0xff8000009c9c7808 */ /* 0x000fe40007000000 */
[----:B------:R-:W-:Y:S02]  /*5800*/  FSEL R157, R157, -INF , !P3 ;  /* 0xff8000009d9d7808 */ /* 0x000fe40005800000 */
[----:B------:R-:W-:-:S02]  /*5810*/  ISETP.GT.AND P4, PT, R187, 0x11, P2 ;  /* 0x00000011bb00780c */ /* 0x000fc40001784270 */
[C---:B------:R-:W-:Y:S02]  /*5820*/  ISETP.GT.AND P6, PT, R187.reuse, 0x18, P2 ;  /* 0x00000018bb00780c */ /* 0x040fe400017c4270 */
[C---:B------:R-:W-:Y:S02]  /*5830*/  ISETP.GT.AND P3, PT, R187.reuse, 0x19, P2 ;  /* 0x00000019bb00780c */ /* 0x040fe40001764270 */
[----:B------:R-:W-:Y:S02]  /*5840*/  FSEL R168, R168, -INF , !P5 ;  /* 0xff800000a8a87808 */ /* 0x000fe40006800000 */
[----:B------:R-:W-:Y:S02]  /*5850*/  ISETP.GT.AND P5, PT, R187, 0x30, P2 ;  /* 0x00000030bb00780c */ /* 0x000fe400017a4270 */
[C---:B------:R-:W-:Y:S02]  /*5860*/  ISETP.LT.OR P4, PT, R186.reuse, 0x12, P4 ;  /* 0x00000012ba00780c */ /* 0x040fe40002781670 */
        /* <DEDUP_REMOVED lines=8> */
[----:B------:R-:W-:Y:S02]  /*58f0*/  ISETP.GT.AND P3, PT, R187, 0x29, P2 ;  /* 0x00000029bb00780c */ /* 0x000fe40001764270 */
[----:B------:R-:W-:Y:S02]  /*5900*/  FSEL R176, R176, -INF , !P5 ;  /* 0xff800000b0b07808 */ /* 0x000fe40006800000 */
[----:B------:R-:W-:Y:S02]  /*5910*/  PLOP3.LUT P5, PT, PT, PT, UP0, 0x40, 0x0 ;  /* 0x000000000000781c */ /* 0x000fe40003fae808 */
[C---:B------:R-:W-:Y:S02]  /*5920*/  ISETP.LT.OR P4, PT, R186.reuse, 0x22, P4 ;  /* 0x00000022ba00780c */ /* 0x040fe40002781670 */
[----:B------:R-:W-:-:S02]  /*5930*/  ISETP.LT.OR P6, PT, R186, 0x29, P6 ;  /* 0x00000029ba00780c */ /* 0x000fc400037c1670 */
[----:B------:R-:W-:Y:S02]  /*5940*/  ISETP.LT.OR P3, PT, R186, 0x2a, P3 ;  /* 0x0000002aba00780c */ /* 0x000fe40001f61670 */
[----:B------:R-:W-:Y:S02]  /*5950*/  FSEL R169, R169, -INF , !P4 ;  /* 0xff800000a9a97808 */ /* 0x000fe40006000000 */
[----:B------:R-:W-:Y:S02]  /*5960*/  FSEL R172, R172, -INF , !P6 ;  /* 0xff800000acac7808 */ /* 0x000fe40007000000 */
[----:B------:R-:W-:Y:S02]  /*5970*/  FSEL R173, R173, -INF , !P3 ;  /* 0xff800000adad7808 */ /* 0x000fe40005800000 */
[C---:B------:R-:W-:Y:S02]  /*5980*/  ISETP.GT.AND P4, PT, R187.reuse, 0x31, P2 ;  /* 0x00000031bb00780c */ /* 0x040fe40001784270 */
[----:B------:R-:W-:-:S02]  /*5990*/  ISETP.GT.AND P6, PT, R187, 0x38, P2 ;  /* 0x00000038bb00780c */ /* 0x000fc400017c4270 */
[----:B------:R-:W-:Y:S02]  /*59a0*/  ISETP.GT.AND P3, PT, R187, 0x39, P2 ;  /* 0x00000039bb00780c */ /* 0x000fe40001764270 */
[C---:B------:R-:W-:Y:S02]  /*59b0*/  ISETP.LT.OR P4, PT, R186.reuse, 0x32, P4 ;  /* 0x00000032ba00780c */ /* 0x040fe40002781670 */
[C---:B------:R-:W-:Y:S02]  /*59c0*/  ISETP.LT.OR P6, PT, R186.reuse, 0x39, P6 ;  /* 0x00000039ba00780c */ /* 0x040fe400037c1670 */
[----:B------:R-:W-:Y:S01]  /*59d0*/  ISETP.LT.OR P3, PT, R186, 0x3a, P3 ;  /* 0x0000003aba00780c */ /* 0x000fe20001f61670 */
[----:B------:R-:W-:Y:S01]  /*59e0*/  IMAD.IADD R186, R5, 0x1, R190 ;  /* 0x0000000105ba7824 */ /* 0x000fe200078e02be */
[----:B------:R-:W-:Y:S02]  /*59f0*/  FSEL R177, R177, -INF , !P4 ;  /* 0xff800000b1b17808 */ /* 0x000fe40006000000 */
[----:B------:R-:W-:-:S02]  /*5a00*/  FSEL R180, R180, -INF , !P6 ;  /* 0xff800000b4b47808 */ /* 0x000fc40007000000 */
[----:B------:R-:W-:Y:S01]  /*5a10*/  FSEL R181, R181, -INF , !P3 ;  /* 0xff800000b5b57808 */ /* 0x000fe20005800000 */
[----:B------:R-:W-:Y:S06]  /*5a20*/  @P5 BRA `(.L_x_927) ;  /* 0x0000000000585947 */ /* 0x000fec0003800000 */
[----:B------:R-:W-:Y:S01]  /*5a30*/  IMAD.IADD R187, R5, 0x1, R21 ;  /* 0x0000000105bb7824 */ /* 0x000fe200078e0215 */
[----:B------:R-:W-:Y:S04]  /*5a40*/  BSSY B0, `(.L_x_928) ;  /* 0x0000010000007945 */ /* 0x000fe80003800000 */
[----:B------:R-:W-:-:S13]  /*5a50*/  ISETP.GT.AND P3, PT, R187, -0x1, PT ;  /* 0xffffffffbb00780c */ /* 0x000fda0003f64270 */
[----:B------:R-:W-:Y:S05]  /*5a60*/  @P3 BRA `(.L_x_929) ;  /* 0x0000000000203947 */ /* 0x000fea0003800000 */
[----:B------:R-:W-:Y:S01]  /*5a70*/  IMAD.U32 R188, RZ, RZ, UR47 ;  /* 0x0000002fffbc7e24 */ /* 0x000fe2000f8e00ff */
[----:B------:R-:W-:-:S04]  /*5a80*/  LOP3.LUT R187, RZ, R187, RZ, 0x33, !PT ;  /* 0x000000bbffbb7212 */ /* 0x000fc800078e33ff */
[----:B------:R-:W-:-:S13]  /*5a90*/  ISETP.NE.AND P3, PT, R188, 0x1, PT ;  /* 0x00000001bc00780c */ /* 0x000fda0003f65270 */
[----:B------:R-:W1:Y:S02]  /*5aa0*/  @P3 LDC.64 R152, c[0x0][0x9e8] ;  /* 0x00027a00ff983b82 */ /* 0x000e640000000a00 */
[----:B-1----:R-:W-:-:S05]  /*5ab0*/  @P3 IMAD.HI.U32 R152, R187, R152, RZ ;  /* 0x00000098bb983227 */ /* 0x002fca00078e00ff */
[----:B------:R-:W-:-:S04]  /*5ac0*/  @P3 SHF.R.U32.HI R187, RZ, R153, R152 ;  /* 0x00000099ffbb3219 */ /* 0x000fc80000011698 */
[----:B------:R-:W-:Y:S01]  /*5ad0*/  LOP3.LUT R187, RZ, R187, RZ, 0x33, !PT ;  /* 0x000000bbffbb7212 */ /* 0x000fe200078e33ff */
[----:B------:R-:W-:Y:S06]  /*5ae0*/  BRA `(.L_x_930) ;  /* 0x0000000000147947 */ /* 0x000fec0003800000 */
.L_x_929:
[----:B------:R-:W-:-:S05]  /*5af0*/  IMAD.U32 R188, RZ, RZ, UR47 ;  /* 0x0000002fffbc7e24 */ /* 0x000fca000f8e00ff */
[----:B------:R-:W-:-:S13]  /*5b00*/  ISETP.NE.AND P3, PT, R188, 0x1, PT ;  /* 0x00000001bc00780c */ /* 0x000fda0003f65270 */
[----:B------:R-:W1:Y:S02]  /*5b10*/  @P3 LDC.64 R152, c[0x0][0x9e8] ;  /* 0x00027a00ff983b82 */ /* 0x000e640000000a00 */
[----:B-1----:R-:W-:-:S05]  /*5b20*/  @P3 IMAD.HI.U32 R152, R187, R152, RZ ;  /* 0x00000098bb983227 */ /* 0x002fca00078e00ff */
[----:B------:R-:W-:-:S07]  /*5b30*/  @P3 SHF.R.U32.HI R187, RZ, R153, R152 ;  /* 0x00000099ffbb3219 */ /* 0x000fce0000011698 */
.L_x_930:
[----:B------:R-:W-:Y:S05]  /*5b40*/  BSYNC B0 ;  /* 0x0000000000007941 */ /* 0x000fea0003800000 */
.L_x_928:
[----:B------:R-:W-:-:S04]  /*5b50*/  IMAD R187, R187, R188, -R0 ;  /* 0x000000bcbbbb7224 */ /* 0x000fc800078e0a00 */
[----:B------:R-:W-:-:S05]  /*5b60*/  IMAD R187, R22, -0x2, R187 ;  /* 0xfffffffe16bb7824 */ /* 0x000fca00078e02bb */
[----:B------:R-:W-:Y:S02]  /*5b70*/  VIADDMNMX R184, R187, R188, R184, PT ;  /* 0x000000bcbbb87246 */ /* 0x000fe400038001b8 */
[----:B------:R-:W-:-:S07]  /*5b80*/  VIMNMX R186, R186, R187, !PT ;  /* 0x000000bbbaba7248 */ /* 0x000fce0007fe0100 */
.L_x_927:
[----:B------:R-:W-:Y:S01]  /*5b90*/  FMNMX.FTZ R153, R185, R4, !PT ;  /* 0x00000004b9997209 */ /* 0x000fe20007810000 */
[----:B------:R-:W-:Y:S01]  /*5ba0*/  ULDC UR6, c[0x0][0x988] ;  /* 0x0002620000067ab9 */ /* 0x000fe20000000800 */
[----:B------:R-:W-:Y:S01]  /*5bb0*/  ISETP.GT.AND P4, PT, R186, RZ, P2 ;  /* 0x000000ffba00720c */ /* 0x000fe20001784270 */
[----:B------:R-:W-:Y:S01]  /*5bc0*/  UMOV UR46, UR40 ;  /* 0x00000028002e7c82 */ /* 0x000fe20008000000 */
[----:B------:R-:W-:Y:S01]  /*5bd0*/  FMNMX.FTZ R153, R2, R153, !PT ;  /* 0x0000009902997209 */ /* 0x000fe20007810000 */
[----:B------:R-:W-:Y:S01]  /*5be0*/  UMOV UR36, UR7 ;  /* 0x0000000700247c82 */ /* 0x000fe20008000000 */
[----:B------:R-:W-:Y:S02]  /*5bf0*/  ISETP.GT.AND P3, PT, R186, 0x1, P2 ;  /* 0x00000001ba00780c */ /* 0x000fe40001764270 */
[----:B------:R-:W-:Y:S02]  /*5c00*/  FMNMX.FTZ R0, R156, R153, !PT ;  /* 0x000000999c007209 */ /* 0x000fe40007810000 */
[----:B------:R-:W-:-:S02]  /*5c10*/  ISETP.LT.OR P4, PT, R184, 0x1, P4 ;  /* 0x00000001b800780c */ /* 0x000fc40002781670 */
[----:B------:R-:W-:Y:S02]  /*5c20*/  FMNMX.FTZ R153, R157, R0, !PT ;  /* 0x000000009d997209 */ /* 0x000fe40007810000 */
[----:B------:R-:W-:Y:S02]  /*5c30*/  ISETP.GT.AND P5, PT, R186, 0x8, P2 ;  /* 0x00000008ba00780c */ /* 0x000fe400017a4270 */
[----:B------:R-:W-:Y:S02]  /*5c40*/  FMNMX.FTZ R0, R160, R153, !PT ;  /* 0x00000099a0007209 */ /* 0x000fe40007810000 */
[----:B------:R-:W-:Y:S02]  /*5c50*/  ISETP.LT.OR P3, PT, R184, 0x2, P3 ;  /* 0x00000002b800780c */ /* 0x000fe40001f61670 */
[----:B------:R-:W-:Y:S02]  /*5c60*/  FMNMX.FTZ R153, R161, R0, !PT ;  /* 0x00000000a1997209 */ /* 0x000fe40007810000 */
[----:B------:R-:W-:-:S02]  /*5c70*/  FSEL R154, R154, -INF , !P4 ;  /* 0xff8000009a9a7808 */ /* 0x000fc40006000000 */
        /* <DEDUP_REMOVED lines=15> */
[----:B------:R-:W-:Y:S02]  /*5d70*/  FSEL R159, R159, -INF , !P6 ;  /* 0xff8000009f9f7808 */ /* 0x000fe40007000000 */
[----:B------:R-:W-:Y:S02]  /*5d80*/  FMNMX.FTZ R0, R180, R153, !PT ;  /* 0x00000099b4007209 */ /* 0x000fe40007810000 */
[----:B------:R-:W-:-:S02]  /*5d90*/  ISETP.LT.OR P3, PT, R184, 0x11, P3 ;  /* 0x00000011b800780c */ /* 0x000fc40001f61670 */
[----:B------:R-:W-:Y:S02]  /*5da0*/  FMNMX.FTZ R0, R181, R0, !PT ;  /* 0x00000000b5007209 */ /* 0x000fe40007810000 */
[C---:B------:R-:W-:Y:S02]  /*5db0*/  ISETP.GT.AND P4, PT, R186.reuse, 0x19, P2 ;  /* 0x00000019ba00780c */ /* 0x040fe40001784270 */
[----:B------:R-:W-:Y:S01]  /*5dc0*/  ISETP.GT.AND P6, PT, R186, 0x18, P2 ;  /* 0x00000018ba00780c */ /* 0x000fe200017c4270 */
[----:B------:R-:W1:Y:S01]  /*5dd0*/  SHFL.BFLY PT, R153, R0, 0x2, 0x1f ;  /* 0x0c401f0000997f89 */ /* 0x000e6200000e0000 */
[----:B------:R-:W-:Y:S02]  /*5de0*/  ISETP.LT.OR P5, PT, R184, 0x12, P5 ;  /* 0x00000012b800780c */ /* 0x000fe40002fa1670 */
[----:B------:R-:W-:Y:S02]  /*5df0*/  FSEL R162, R162, -INF , !P3 ;  /* 0xff800000a2a27808 */ /* 0x000fe40005800000 */
[----:B------:R-:W-:-:S02]  /*5e00*/  ISETP.LT.OR P4, PT, R184, 0x1a, P4 ;  /* 0x0000001ab800780c */ /* 0x000fc40002781670 */
[----:B------:R-:W-:Y:S02]  /*5e10*/  ISETP.LT.OR P6, PT, R184, 0x19, P6 ;  /* 0x00000019b800780c */ /* 0x000fe400037c1670 */
[----:B------:R-:W-:Y:S02]  /*5e20*/  FSEL R163, R163, -INF , !P5 ;  /* 0xff800000a3a37808 */ /* 0x000fe40006800000 */
[----:B------:R-:W-:Y:S02]  /*5e30*/  FSEL R167, R167, -INF , !P4 ;  /* 0xff800000a7a77808 */ /* 0x000fe40006000000 */
[----:B------:R-:W-:Y:S02]  /*5e40*/  ISETP.GT.AND P3, PT, R186, 0x20, P2 ;  /* 0x00000020ba00780c */ /* 0x000fe40001764270 */
[----:B------:R-:W-:Y:S02]  /*5e50*/  FSEL R166, R166, -INF , !P6 ;  /* 0xff800000a6a67808 */ /* 0x000fe40007000000 */
[----:B------:R-:W-:-:S02]  /*5e60*/  ISETP.GT.AND P5, PT, R186, 0x21, P2 ;  /* 0x00000021ba00780c */ /* 0x000fc400017a4270 */
[----:B------:R-:W-:Y:S02]  /*5e70*/  ISETP.LT.OR P3, PT, R184, 0x21, P3 ;  /* 0x00000021b800780c */ /* 0x000fe40001f61670 */
[----:B------:R-:W-:Y:S02]  /*5e80*/  ISETP.GT.AND P6, PT, R186, 0x28, P2 ;  /* 0x00000028ba00780c */ /* 0x000fe400017c4270 */
[----:B------:R-:W-:Y:S02]  /*5e90*/  ISETP.LT.OR P5, PT, R184, 0x22, P5 ;  /* 0x00000022b800780c */ /* 0x000fe40002fa1670 */
[----:B-1----:R-:W-:Y:S02]  /*5ea0*/  FMNMX.FTZ R153, R0, R153, !PT ;  /* 0x0000009900997209 */ /* 0x002fe40007810000 */
[----:B------:R-:W-:Y:S02]  /*5eb0*/  FMNMX.FTZ R0, R154, R3, !PT ;  /* 0x000000039a007209 */ /* 0x000fe40007810000 */
[----:B------:R-:W-:Y:S01]  /*5ec0*/  FSEL R170, R170, -INF , !P3 ;  /* 0xff800000aaaa7808 */ /* 0x000fe20005800000 */
[----:B------:R-:W1:Y:S01]  /*5ed0*/  SHFL.BFLY PT, R152, R153, 0x1, 0x1f ;  /* 0x0c201f0099987f89 */ /* 0x000e6200000e0000 */
[----:B------:R-:W-:-:S02]  /*5ee0*/  ISETP.GT.AND P3, PT, R186, 0x29, P2 ;  /* 0x00000029ba00780c */ /* 0x000fc40001764270 */
[----:B------:R-:W-:Y:S02]  /*5ef0*/  FSEL R171, R171, -INF , !P5 ;  /* 0xff800000abab7808 */ /* 0x000fe40006800000 */
[----:B------:R-:W-:Y:S02]  /*5f00*/  ISETP.LT.OR P6, PT, R184, 0x29, P6 ;  /* 0x00000029b800780c */ /* 0x000fe400037c1670 */
[----:B------:R-:W-:Y:S02]  /*5f10*/  ISETP.GT.AND P5, PT, R186, 0x30, P2 ;  /* 0x00000030ba00780c */ /* 0x000fe400017a4270 */
[----:B------:R-:W-:Y:S02]  /*5f20*/  ISETP.LT.OR P3, PT, R184, 0x2a, P3 ;  /* 0x0000002ab800780c */ /* 0x000fe40001f61670 */
[----:B------:R-:W-:Y:S02]  /*5f30*/  FSEL R174, R174, -INF , !P6 ;  /* 0xff800000aeae7808 */ /* 0x000fe40007000000 */
[----:B------:R-:W-:-:S02]  /*5f40*/  ISETP.GT.AND P6, PT, R186, 0x31, P2 ;  /* 0x00000031ba00780c */ /* 0x000fc400017c4270 */
[----:B------:R-:W-:Y:S02]  /*5f50*/  FSEL R175, R175, -INF , !P3 ;  /* 0xff800000afaf7808 */ /* 0x000fe40005800000 */
[----:B------:R-:W-:Y:S02]  /*5f60*/  ISETP.LT.OR P5, PT, R184, 0x31, P5 ;  /* 0x00000031b800780c */ /* 0x000fe40002fa1670 */
[----:B------:R-:W-:Y:S02]  /*5f70*/  ISETP.GT.AND P3, PT, R186, 0x38, P2 ;  /* 0x00000038ba00780c */ /* 0x000fe40001764270 */
[----:B------:R-:W-:Y:S02]  /*5f80*/  ISETP.LT.OR P6, PT, R184, 0x32, P6 ;  /* 0x00000032b800780c */ /* 0x000fe400037c1670 */
[----:B------:R-:W-:Y:S02]  /*5f90*/  FSEL R178, R178, -INF , !P5 ;  /* 0xff800000b2b27808 */ /* 0x000fe40006800000 */
[----:B-1----:R-:W-:-:S02]  /*5fa0*/  FMNMX.FTZ R152, R153, R152, !PT ;  /* 0x0000009899987209 */ /* 0x002fc40007810000 */
[----:B------:R-:W-:Y:S02]  /*5fb0*/  FMNMX.FTZ R153, R155, R0, !PT ;  /* 0x000000009b997209 */ /* 0x000fe40007810000 */
[C---:B------:R-:W-:Y:S01]  /*5fc0*/  FSETP.NEU.FTZ.AND P4, PT, R152.reuse, -INF , PT ;  /* 0xff8000009800780b */ /* 0x040fe20003f9d000 */
[----:B------:R-:W-:Y:S01]  /*5fd0*/  FMUL.FTZ R187, R152, UR6 ;  /* 0x0000000698bb7c20 */ /* 0x000fe20008410000 */
[----:B------:R-:W-:Y:S02]  /*5fe0*/  FMNMX.FTZ R0, R158, R153, !PT ;  /* 0x000000999e007209 */ /* 0x000fe40007810000 */
[----:B------:R-:W-:Y:S02]  /*5ff0*/  ISETP.GT.AND P2, PT, R186, 0x39, P2 ;  /* 0x00000039ba00780c */ /* 0x000fe40001744270 */
[----:B------:R-:W-:Y:S02]  /*6000*/  FMNMX.FTZ R153, R159, R0, !PT ;  /* 0x000000009f997209 */ /* 0x000fe40007810000 */
[----:B------:R-:W-:-:S02]  /*6010*/  ISETP.LT.OR P3, PT, R184, 0x39, P3 ;  /* 0x00000039b800780c */ /* 0x000fc40001f61670 */
[----:B------:R-:W-:Y:S02]  /*6020*/  FMNMX.FTZ R0, R162, R153, !PT ;  /* 0x00000099a2007209 */ /* 0x000fe40007810000 */
[----:B------:R-:W-:Y:S02]  /*6030*/  FSEL R179, R179, -INF , !P6 ;  /* 0xff800000b3b37808 */ /* 0x000fe40007000000 */
[----:B------:R-:W-:Y:S02]  /*6040*/  FMNMX.FTZ R153, R163, R0, !PT ;  /* 0x00000000a3997209 */ /* 0x000fe40007810000 */
[----:B------:R-:W-:Y:S02]  /*6050*/  FSEL R0, R187, RZ, P4 ;  /* 0x000000ffbb007208 */ /* 0x000fe40002000000 */
[----:B------:R-:W-:Y:S02]  /*6060*/  FMNMX.FTZ R188, R166, R153, !PT ;  /* 0x00000099a6bc7209 */ /* 0x000fe40007810000 */
[----:B------:R-:W-:Y:S01]  /*6070*/  ISETP.LT.OR P2, PT, R184, 0x3a, P2 ;  /* 0x0000003ab800780c */ /* 0x000fe20001741670 */
[--C-:B------:R-:W-:Y:S01]  /*6080*/  FFMA.FTZ R153, R185, UR6, -R0.reuse ;  /* 0x00000006b9997c23 */ /* 0x100fe20008010800 */
[----:B------:R-:W-:Y:S01]  /*6090*/  FMNMX.FTZ R185, R167, R188, !PT ;  /* 0x000000bca7b97209 */ /* 0x000fe20007810000 */
[--C-:B------:R-:W-:Y:S01]  /*60a0*/  FFMA.FTZ R196, R2, UR6, -R0.reuse ;  /* 0x0000000602c47c23 */ /* 0x100fe20008010800 */
[----:B------:R-:W-:Y:S01]  /*60b0*/  FSEL R182, R182, -INF , !P3 ;  /* 0xff800000b6b67808 */ /* 0x000fe20005800000 */
[--C-:B------:R-:W-:Y:S01]  /*60c0*/  FFMA.FTZ R198, R156, UR6, -R0.reuse ;  /* 0x000000069cc67c23 */ /* 0x100fe20008010800 */
[----:B------:R-:W-:Y:S01]  /*60d0*/  FMNMX.FTZ R188, R170, R185, !PT ;  /* 0x000000b9aabc7209 */ /* 0x000fe20007810000 */
[--C-:B------:R-:W-:Y:S01]  /*60e0*/  FFMA.FTZ R192, R160, UR6, -R0.reuse ;  /* 0x00000006a0c07c23 */ /* 0x100fe20008010800 */
[----:B------:R-:W-:Y:S01]  /*60f0*/  FSEL R183, R183, -INF , !P2 ;  /* 0xff800000b7b77808 */ /* 0x000fe20005000000 */
[--C-:B------:R-:W-:Y:S01]  /*6100*/  FFMA.FTZ R157, R157, UR6, -R0.reuse ;  /* 0x000000069d9d7c23 */ /* 0x100fe20008010800 */
[----:B------:R-:W-:Y:S01]  /*6110*/  FMNMX.FTZ R185, R171, R188, !PT ;  /* 0x000000bcabb97209 */ /* 0x000fe20007810000 */
[--C-:B------:R-:W-:Y:S01]  /*6120*/  FFMA.FTZ R161, R161, UR6, -R0.reuse ;  /* 0x00000006a1a17c23 */ /* 0x100fe20008010800 */
[----:B------:R-:W-:Y:S01]  /*6130*/  FSEL R187, R152, RZ, P4 ;  /* 0x000000ff98bb7208 */ /* 0x000fe20002000000 */
[--C-:B------:R-:W-:Y:S01]  /*6140*/  FFMA.FTZ R194, R164, UR6, -R0.reuse ;  /* 0x00000006a4c27c23 */ /* 0x100fe20008010800 */
[----:B------:R-:W-:Y:S01]  /*6150*/  FMNMX.FTZ R2, R174, R185, !PT ;  /* 0x000000b9ae027209 */ /* 0x000fe20007810000 */
[--C-:B------:R-:W-:Y:S01]  /*6160*/  FFMA.FTZ R165, R165, UR6, -R0.reuse ;  /* 0x00000006a5a57c23 */ /* 0x100fe20008010800 */
[----:B------:R-:W-:Y:S01]  /*6170*/  FFMA.FTZ R188, R168, UR6, -R0 ;  /* 0x00000006a8bc7c23 */ /* 0x000fe20008010800 */
[----:B------:R-:W-:Y:S01]  /*6180*/  FADD.FTZ R187, -R187, R4 ;  /* 0x00000004bbbb7221 */ /* 0x000fe20000010100 */
[----:B------:R-:W-:Y:S01]  /*6190*/  FMNMX.FTZ R185, R175, R2, !PT ;  /* 0x00000002afb97209 */ /* 0x000fe20007810000 */
[--C-:B------:R-:W-:Y:S01]  /*61a0*/  FFMA.FTZ R169, R169, UR6, -R0.reuse ;  /* 0x00000006a9a97c23 */ /* 0x100fe20008010800 */
[--C-:B------:R-:W-:Y:S01]  /*61b0*/  FFMA.FTZ R190, R172, UR6, -R0.reuse ;  /* 0x00000006acbe7c23 */ /* 0x100fe20008010800 */
[----:B------:R-:W-:Y:S01]  /*61c0*/  FMUL.FTZ R187, R187, UR6 ;  /* 0x00000006bbbb7c20 */ /* 0x000fe20008410000 */
[----:B------:R-:W-:Y:S01]  /*61d0*/  FMNMX.FTZ R2, R178, R185, !PT ;  /* 0x000000b9b2027209 */ /* 0x000fe20007810000 */
[--C-:B------:R-:W-:Y:S01]  /*61e0*/  FFMA.FTZ R173, R173, UR6, -R0.reuse ;  /* 0x00000006adad7c23 */ /* 0x100fe20008010800 */
[--C-:B------:R-:W-:Y:S01]  /*61f0*/  FFMA.FTZ R184, R176, UR6, -R0.reuse ;  /* 0x00000006b0b87c23 */ /* 0x100fe20008010800 */
[--C-:B------:R-:W-:Y:S01]  /*6200*/  FFMA.FTZ R177, R177, UR6, -R0.reuse ;  /* 0x00000006b1b17c23 */ /* 0x100fe20008010800 */
[----:B------:R-:W-:Y:S01]  /*6210*/  FMNMX.FTZ R185, R179, R2, !PT ;  /* 0x00000002b3b97209 */ /* 0x000fe20007810000 */
[--C-:B------:R-:W-:Y:S01]  /*6220*/  FFMA.FTZ R186, R180, UR6, -R0.reuse ;  /* 0x00000006b4ba7c23 */ /* 0x100fe20008010800 */
[----:B------:R-:W-:Y:S01]  /*6230*/  FFMA.FTZ R181, R181, UR6, -R0 ;  /* 0x00000006b5b57c23 */ /* 0x000fe20008010800 */
[----:B------:R-:W-:Y:S01]  /*6240*/  MUFU.EX2 R153, R153 ;  /* 0x0000009900997308 */ /* 0x000fe20000000800 */
[----:B------:R-:W-:-:S04]  /*6250*/  FMNMX.FTZ R2, R182, R185, !PT ;  /* 0x000000b9b6027209 */ /* 0x000fc80007810000 */
[----:B------:R-:W-:-:S03]  /*6260*/  FMNMX.FTZ R2, R183, R2, !PT ;  /* 0x00000002b7027209 */ /* 0x000fc60007810000 */
[----:B------:R-:W1:Y:S02]  /*6270*/  MUFU.EX2 R0, R187 ;  /* 0x000000bb00007308 */ /* 0x000e640000000800 */
[----:B------:R-:W2:Y:S06]  /*6280*/  SHFL.BFLY PT, R185, R2, 0x2, 0x1f ;  /* 0x0c401f0002b97f89 */ /* 0x000eac00000e0000 */
[----:B------:R-:W3:Y:S08]  /*6290*/  MUFU.EX2 R196, R196 ;  /* 0x000000c400c47308 */ /* 0x000ef00000000800 */
[----:B------:R-:W4:Y:S08]  /*62a0*/  MUFU.EX2 R198, R198 ;  /* 0x000000c600c67308 */ /* 0x000f300000000800 */
[----:B------:R-:W5:Y:S01]  /*62b0*/  MUFU.EX2 R157, R157 ;  /* 0x0000009d009d7308 */ /* 0x000f620000000800 */
[----:B--2---:R-:W-:-:S05]  /*62c0*/  FMNMX.FTZ R185, R2, R185, !PT ;  /* 0x000000b902b97209 */ /* 0x004fca0007810000 */
[----:B------:R-:W2:Y:S02]  /*62d0*/  SHFL.BFLY PT, R156, R185, 0x1, 0x1f ;  /* 0x0c201f00b99c7f89 */ /* 0x000ea400000e0000 */
[----:B------:R-:W5:Y:S08]  /*62e0*/  MUFU.EX2 R192, R192 ;  /* 0x000000c000c07308 */ /* 0x000f700000000800 */
[----:B------:R-:W5:Y:S08]  /*62f0*/  MUFU.EX2 R161, R161 ;  /* 0x000000a100a17308 */ /* 0x000f700000000800 */
[----:B------:R-:W-:Y:S01]  /*6300*/  MUFU.EX2 R194, R194 ;  /* 0x000000c200c27308 */ /* 0x000fe20000000800 */
[----:B--2---:R-:W-:-:S07]  /*6310*/  FMNMX.FTZ R156, R185, R156, !PT ;  /* 0x0000009cb99c7209 */ /* 0x004fce0007810000 */
[----:B------:R-:W-:Y:S01]  /*6320*/  MUFU.EX2 R165, R165 ;  /* 0x000000a500a57308 */ /* 0x000fe20000000800 */
[C---:B------:R-:W-:Y:S01]  /*6330*/  FSETP.NEU.FTZ.AND P2, PT, R156.reuse, -INF , PT ;  /* 0xff8000009c00780b */ /* 0x040fe20003f5d000 */
[----:B------:R-:W-:-:S03]  /*6340*/  FMUL.FTZ R160, R156, UR6 ;  /* 0x000000069ca07c20 */ /* 0x000fc60008410000 */
[----:B------:R-:W-:-:S03]  /*6350*/  FSEL R2, R156, RZ, P2 ;  /* 0x000000ff9c027208 */ /* 0x000fc60001000000 */
[----:B------:R-:W-:Y:S01]  /*6360*/  MUFU.EX2 R188, R188 ;  /* 0x000000bc00bc7308 */ /* 0x000fe20000000800 */
[----:B------:R-:W-:Y:S02]  /*6370*/  FSEL R160, R160, RZ, P2 ;  /* 0x000000ffa0a07208 */ /* 0x000fe40001000000 */
[----:B------:R-:W-:Y:S01]  /*6380*/  ISETP.GT.AND P2, PT, R23, UR41, PT ;  /* 0x0000002917007c0c */ /* 0x000fe2000bf44270 */
[----:B------:R-:W-:Y:S01]  /*6390*/  FADD.FTZ R2, -R2, R3 ;  /* 0x0000000302027221 */ /* 0x000fe20000010100 */
[----:B-1----:R-:W-:Y:S01]  /*63a0*/  FFMA.FTZ R3, R0, R20, R153 ;  /* 0x0000001400037223 */ /* 0x002fe20000010099 */
[--C-:B------:R-:W-:Y:S01]  /*63b0*/  FFMA.FTZ R197, R154, UR6, -R160.reuse ;  /* 0x000000069ac57c23 */ /* 0x100fe200080108a0 */
[--C-:B------:R-:W-:Y:S01]  /*63c0*/  FFMA.FTZ R4, R155, UR6, -R160.reuse ;  /* 0x000000069b047c23 */ /* 0x100fe200080108a0 */
[----:B------:R-:W-:Y:S01]  /*63d0*/  FMUL.FTZ R2, R2, UR6 ;  /* 0x0000000602027c20 */ /* 0x000fe20008410000 */
[--C-:B------:R-:W-:Y:S01]  /*63e0*/  FFMA.FTZ R199, R158, UR6, -R160.reuse ;  /* 0x000000069ec77c23 */ /* 0x100fe200080108a0 */
[--C-:B------:R-:W-:Y:S01]  /*63f0*/  FFMA.FTZ R154, R159, UR6, -R160.reuse ;  /* 0x000000069f9a7c23 */ /* 0x100fe200080108a0 */
[--C-:B------:R-:W-:Y:S01]  /*6400*/  FFMA.FTZ R193, R162, UR6, -R160.reuse ;  /* 0x00000006a2c17c23 */ /* 0x100fe200080108a0 */
[----:B------:R-:W-:Y:S01]  /*6410*/  MUFU.EX2 R197, R197 ;  /* 0x000000c500c57308 */ /* 0x000fe20000000800 */
[----:B---3--:R-:W-:Y:S01]  /*6420*/  FADD.FTZ R3, R196, R3 ;  /* 0x00000003c4037221 */ /* 0x008fe20000010000 */
[--C-:B------:R-:W-:Y:S01]  /*6430*/  FFMA.FTZ R158, R163, UR6, -R160.reuse ;  /* 0x00000006a39e7c23 */ /* 0x100fe200080108a0 */
[--C-:B------:R-:W-:Y:S01]  /*6440*/  FFMA.FTZ R195, R166, UR6, -R160.reuse ;  /* 0x00000006a6c37c23 */ /* 0x100fe200080108a0 */
[--C-:B------:R-:W-:Y:S01]  /*6450*/  FFMA.FTZ R162, R167, UR6, -R160.reuse ;  /* 0x00000006a7a27c23 */ /* 0x100fe200080108a0 */
[----:B----4-:R-:W-:Y:S01]  /*6460*/  FADD.FTZ R20, R198, R3 ;  /* 0x00000003c6147221 */ /* 0x010fe20000010000 */
[--C-:B------:R-:W-:Y:S01]  /*6470*/  FFMA.FTZ R189, R170, UR6, -R160.reuse ;  /* 0x00000006aabd7c23 */ /* 0x100fe200080108a0 */
[----:B------:R-:W-:Y:S01]  /*6480*/  FFMA.FTZ R164, R171, UR6, -R160 ;  /* 0x00000006aba47c23 */ /* 0x000fe200080108a0 */
[----:B------:R-:W1:Y:S01]  /*6490*/  MUFU.EX2 R2, R2 ;  /* 0x0000000200027308 */ /* 0x000e620000000800 */
[----:B-----5:R-:W-:Y:S01]  /*64a0*/  FADD.FTZ R3, R157, R20 ;  /* 0x000000149d037221 */ /* 0x020fe20000010000 */
[--C-:B------:R-:W-:Y:S01]  /*64b0*/  FFMA.FTZ R191, R174, UR6, -R160.reuse ;  /* 0x00000006aebf7c23 */ /* 0x100fe200080108a0 */
[--C-:B------:R-:W-:Y:S01]  /*64c0*/  FFMA.FTZ R185, R178, UR6, -R160.reuse ;  /* 0x00000006b2b97c23 */ /* 0x100fe200080108a0 */
[--C-:B------:R-:W-:Y:S01]  /*64d0*/  FFMA.FTZ R179, R179, UR6, -R160.reuse ;  /* 0x00000006b3b37c23 */ /* 0x100fe200080108a0 */
[----:B------:R-:W-:Y:S01]  /*64e0*/  FADD.FTZ R166, R192, R3 ;  /* 0x00000003c0a67221 */ /* 0x000fe20000010000 */
[----:B------:R-:W-:Y:S01]  /*64f0*/  FFMA.FTZ R182, R182, UR6, -R160 ;  /* 0x00000006b6b67c23 */ /* 0x000fe200080108a0 */
[----:B------:R-:W-:Y:S01]  /*6500*/  MOV R155, UR10 ;  /* 0x0000000a009b7c02 */ /* 0x000fe20008000f00 */
[----:B------:R-:W2:Y:S01]  /*6510*/  MUFU.EX2 R4, R4 ;  /* 0x0000000400047308 */ /* 0x000ea20000000800 */
[----:B------:R-:W-:Y:S01]  /*6520*/  F2FP.F16.F32.PACK_AB R196, R196, R153 ;  /* 0x00000099c4c4723e */ /* 0x000fe200000000ff */
[----:B------:R-:W-:Y:S01]  /*6530*/  VIADD R23, R23, 0xffffffff ;  /* 0xffffffff17177836 */ /* 0x000fe20000000000 */
[----:B------:R-:W-:Y:S01]  /*6540*/  F2FP.F16.F32.PACK_AB R198, R157, R198 ;  /* 0x000000c69dc6723e */ /* 0x000fe200000000ff */
[----:B------:R-:W-:Y:S01]  /*6550*/  @!P1 VIADD R155, R155, 0x30860 ;  /* 0x000308609b9b9836 */ /* 0x000fe20000000000 */
[----:B------:R-:W-:-:S03]  /*6560*/  F2FP.F16.F32.PACK_AB R192, R161, R192 ;  /* 0x000000c0a1c0723e */ /* 0x000fc600000000ff */
[----:B------:R-:W3:Y:S01]  /*6570*/  MUFU.EX2 R199, R199 ;  /* 0x000000c700c77308 */ /* 0x000ee20000000800 */
[----:B-1----:R-:W-:Y:S01]  /*6580*/  FFMA.FTZ R7, R2, R7, R197 ;  /* 0x0000000702077223 */ /* 0x002fe200000100c5 */
[----:B------:R-:W-:-:S04]  /*6590*/  @!P1 PRMT R155, RZ, 0x654, R155 ;  /* 0x00000654ff9b9816 */ /* 0x000fc8000000009b */
[----:B------:R1:W-:Y:S02]  /*65a0*/  @!P1 SYNCS.ARRIVE.TRANS64.RED.A1T0 RZ, [R155+URZ], RZ ;  /* 0x000000ff9bff99a7 */ /* 0x0003e4000810043f */
[----:B------:R-:W4:Y:S01]  /*65b0*/  MUFU.EX2 R154, R154 ;  /* 0x0000009a009a7308 */ /* 0x000f220000000800 */
[C---:B--2---:R-:W-:Y:S01]  /*65c0*/  FADD.FTZ R20, R4.reuse, R7 ;  /* 0x0000000704147221 */ /* 0x044fe20000010000 */
[----:B------:R-:W-:Y:S01]  /*65d0*/  FADD.FTZ R7, R161, R166 ;  /* 0x000000a6a1077221 */ /* 0x000fe20000010000 */
[--C-:B------:R-:W-:Y:S01]  /*65e0*/  FFMA.FTZ R166, R175, UR6, -R160.reuse ;  /* 0x00000006afa67c23 */ /* 0x100fe200080108a0 */
[----:B------:R-:W-:Y:S01]  /*65f0*/  FFMA.FTZ R160, R183, UR6, -R160 ;  /* 0x00000006b7a07c23 */ /* 0x000fe200080108a0 */
[----:B------:R-:W-:Y:S01]  /*6600*/  F2FP.F16.F32.PACK_AB R197, R4, R197 ;  /* 0x000000c504c5723e */ /* 0x000fe200000000ff */
[----:B------:R-:W-:Y:S01]  /*6610*/  FADD.FTZ R168, R194, R7 ;  /* 0x00000007c2a87221 */ /* 0x000fe20000010000 */
[----:B------:R-:W-:Y:S01]  /*6620*/  F2FP.F16.F32.PACK_AB R194, R165, R194 ;  /* 0x000000c2a5c2723e */ /* 0x000fe200000000ff */
[----:B------:R-:W2:Y:S01]  /*6630*/  MUFU.EX2 R193, R193 ;  /* 0x000000c100c17308 */ /* 0x000ea20000000800 */
[----:B---3--:R-:W-:Y:S01]  /*6640*/  FADD.FTZ R3, R199, R20 ;  /* 0x00000014c7037221 */ /* 0x008fe20000010000 */
[----:B------:R-:W-:Y:S01]  /*6650*/  FADD.FTZ R7, R165, R168 ;  /* 0x000000a8a5077221 */ /* 0x000fe20000010000 */
[----:B------:R-:W-:-:S03]  /*6660*/  IMAD.MOV.U32 R4, RZ, RZ, R152 ;  /* 0x000000ffff047224 */ /* 0x000fc600078e0098 */
[----:B------:R-:W-:Y:S02]  /*6670*/  FADD.FTZ R168, R188, R7 ;  /* 0x00000007bca87221 */ /* 0x000fe40000010000 */
[----:B------:R-:W3:Y:S01]  /*6680*/  MUFU.EX2 R158, R158 ;  /* 0x0000009e009e7308 */ /* 0x000ee20000000800 */
[C---:B----4-:R-:W-:Y:S01]  /*6690*/  FADD.FTZ R20, R154.reuse, R3 ;  /* 0x000000039a147221 */ /* 0x050fe20000010000 */
[----:B------:R-:W-:-:S06]  /*66a0*/  F2FP.F16.F32.PACK_AB R199, R154, R199 ;  /* 0x000000c79ac7723e */ /* 0x000fcc00000000ff */
[----:B------:R-:W4:Y:S01]  /*66b0*/  MUFU.EX2 R195, R195 ;  /* 0x000000c300c37308 */ /* 0x000f220000000800 */
[----:B--2---:R-:W-:-:S07]  /*66c0*/  FADD.FTZ R3, R193, R20 ;  /* 0x00000014c1037221 */ /* 0x004fce0000010000 */
[----:B------:R-:W2:Y:S01]  /*66d0*/  MUFU.EX2 R169, R169 ;  /* 0x000000a900a97308 */ /* 0x000ea20000000800 */
[C---:B---3--:R-:W-:Y:S01]  /*66e0*/  FADD.FTZ R20, R158.reuse, R3 ;  /* 0x000000039e147221 */ /* 0x048fe20000010000 */
[----:B------:R-:W-:-:S06]  /*66f0*/  F2FP.F16.F32.PACK_AB R193, R158, R193 ;  /* 0x000000c19ec1723e */ /* 0x000fcc00000000ff */
[----:B------:R-:W3:Y:S01]  /*6700*/  MUFU.EX2 R162, R162 ;  /* 0x000000a200a27308 */ /* 0x000ee20000000800 */
[----:B----4-:R-:W-:-:S07]  /*6710*/  FADD.FTZ R3, R195, R20 ;  /* 0x00000014c3037221 */ /* 0x010fce0000010000 */
[----:B------:R-:W4:Y:S01]  /*6720*/  MUFU.EX2 R190, R190 ;  /* 0x000000be00be7308 */ /* 0x000f220000000800 */
[C---:B--2---:R-:W-:Y:S01]  /*6730*/  FADD.FTZ R7, R169.reuse, R168 ;  /* 0x000000a8a9077221 */ /* 0x044fe20000010000 */
[----:B------:R-:W-:-:S06]  /*6740*/  F2FP.F16.F32.PACK_AB R188, R169, R188 ;  /* 0x000000bca9bc723e */ /* 0x000fcc00000000ff */
[----:B------:R-:W2:Y:S01]  /*6750*/  MUFU.EX2 R189, R189 ;  /* 0x000000bd00bd7308 */ /* 0x000ea20000000800 */
[C---:B---3--:R-:W-:Y:S01]  /*6760*/  FADD.FTZ R20, R162.reuse, R3 ;  /* 0x00000003a2147221 */ /* 0x048fe20000010000 */
[----:B------:R-:W-:-:S06]  /*6770*/  F2FP.F16.F32.PACK_AB R195, R162, R195 ;  /* 0x000000c3a2c3723e */ /* 0x000fcc00000000ff */
[----:B------:R-:W3:Y:S01]  /*6780*/  MUFU.EX2 R173, R173 ;  /* 0x000000ad00ad7308 */ /* 0x000ee20000000800 */
[----:B----4-:R-:W-:-:S07]  /*6790*/  FADD.FTZ R168, R190, R7 ;  /* 0x00000007bea87221 */ /* 0x010fce0000010000 */
[----:B------:R-:W4:Y:S01]  /*67a0*/  MUFU.EX2 R164, R164 ;  /* 0x000000a400a47308 */ /* 0x000f220000000800 */
[----:B--2---:R-:W-:-:S07]  /*67b0*/  FADD.FTZ R3, R189, R20 ;  /* 0x00000014bd037221 */ /* 0x004fce0000010000 */
[----:B------:R-:W2:Y:S01]  /*67c0*/  MUFU.EX2 R184, R184 ;  /* 0x000000b800b87308 */ /* 0x000ea20000000800 */
[C---:B---3--:R-:W-:Y:S01]  /*67d0*/  FADD.FTZ R7, R173.reuse, R168 ;  /* 0x000000a8ad077221 */ /* 0x048fe20000010000 */
[----:B------:R-:W-:-:S06]  /*67e0*/  F2FP.F16.F32.PACK_AB R190, R173, R190 ;  /* 0x000000beadbe723e */ /* 0x000fcc00000000ff */
[----:B------:R-:W3:Y:S01]  /*67f0*/  MUFU.EX2 R191, R191 ;  /* 0x000000bf00bf7308 */ /* 0x000ee20000000800 */
[C---:B----4-:R-:W-:Y:S01]  /*6800*/  FADD.FTZ R20, R164.reuse, R3 ;  /* 0x00000003a4147221 */ /* 0x050fe20000010000 */
[----:B------:R-:W-:-:S06]  /*6810*/  F2FP.F16.F32.PACK_AB R189, R164, R189 ;  /* 0x000000bda4bd723e */ /* 0x000fcc00000000ff */
[----:B------:R-:W4:Y:S01]  /*6820*/  MUFU.EX2 R177, R177 ;  /* 0x000000b100b17308 */ /* 0x000f220000000800 */
[----:B--2---:R-:W-:-:S07]  /*6830*/  FADD.FTZ R168, R184, R7 ;  /* 0x00000007b8a87221 */ /* 0x004fce0000010000 */
[----:B------:R-:W2:Y:S01]  /*6840*/  MUFU.EX2 R166, R166 ;  /* 0x000000a600a67308 */ /* 0x000ea20000000800 */
[----:B---3--:R-:W-:-:S07]  /*6850*/  FADD.FTZ R3, R191, R20 ;  /* 0x00000014bf037221 */ /* 0x008fce0000010000 */
[----:B------:R-:W3:Y:S01]  /*6860*/  MUFU.EX2 R185, R185 ;  /* 0x000000b900b97308 */ /* 0x000ee20000000800 */
[C---:B----4-:R-:W-:Y:S01]  /*6870*/  FADD.FTZ R7, R177.reuse, R168 ;  /* 0x000000a8b1077221 */ /* 0x050fe20000010000 */
[----:B------:R-:W-:-:S06]  /*6880*/  F2FP.F16.F32.PACK_AB R184, R177, R184 ;  /* 0x000000b8b1b8723e */ /* 0x000fcc00000000ff */
[----:B------:R-:W4:Y:S01]  /*6890*/  MUFU.EX2 R179, R179 ;  /* 0x000000b300b37308 */ /* 0x000f220000000800 */
[C---:B--2---:R-:W-:Y:S01]  /*68a0*/  FADD.FTZ R168, R166.reuse, R3 ;  /* 0x00000003a6a87221 */ /* 0x044fe20000010000 */
[----:B------:R-:W-:Y:S01]  /*68b0*/  F2FP.F16.F32.PACK_AB R191, R166, R191 ;  /* 0x000000bfa6bf723e */ /* 0x000fe200000000ff */
[----:B------:R-:W-:-:S05]  /*68c0*/  IMAD.MOV.U32 R3, RZ, RZ, R156 ;  /* 0x000000ffff037224 */ /* 0x000fca00078e009c */
[----:B------:R-:W2:Y:S01]  /*68d0*/  MUFU.EX2 R186, R186 ;  /* 0x000000ba00ba7308 */ /* 0x000ea20000000800 */
[----:B---3--:R-:W-:-:S07]  /*68e0*/  FADD.FTZ R168, R185, R168 ;  /* 0x000000a8b9a87221 */ /* 0x008fce0000010000 */
[----:B------:R-:W3:Y:S01]  /*68f0*/  MUFU.EX2 R187, R182 ;  /* 0x000000b600bb7308 */ /* 0x000ee20000000800 */
[C---:B----4-:R-:W-:Y:S01]  /*6900*/  FADD.FTZ R168, R179.reuse, R168 ;  /* 0x000000a8b3a87221 */ /* 0x050fe20000010000 */
[----:B------:R-:W-:-:S06]  /*6910*/  F2FP.F16.F32.PACK_AB R185, R179, R185 ;  /* 0x000000b9b3b9723e */ /* 0x000fcc00000000ff */
[----:B------:R-:W4:Y:S01]  /*6920*/  MUFU.EX2 R181, R181 ;  /* 0x000000b500b57308 */ /* 0x000f220000000800 */
[----:B--2---:R-:W-:-:S07]  /*6930*/  FADD.FTZ R20, R186, R7 ;  /* 0x00000007ba147221 */ /* 0x004fce0000010000 */
[----:B------:R-:W2:Y:S01]  /*6940*/  MUFU.EX2 R160, R160 ;  /* 0x000000a000a07308 */ /* 0x000ea20000000800 */
[----:B---3--:R-:W-:Y:S01]  /*6950*/  FADD.FTZ R168, R187, R168 ;  /* 0x000000a8bba87221 */ /* 0x008fe20000010000 */
[C---:B----4-:R-:W-:Y:S01]  /*6960*/  FADD.FTZ R20, R181.reuse, R20 ;  /* 0x00000014b5147221 */ /* 0x050fe20000010000 */
[----:B------:R-:W-:Y:S02]  /*6970*/  F2FP.F16.F32.PACK_AB R186, R181, R186 ;  /* 0x000000bab5ba723e */ /* 0x000fe400000000ff */
[C---:B--2---:R-:W-:Y:S01]  /*6980*/  FADD.FTZ R7, R160.reuse, R168 ;  /* 0x000000a8a0077221 */ /* 0x044fe20000010000 */
[----:B------:R-:W-:Y:S01]  /*6990*/  F2FP.F16.F32.PACK_AB R187, R160, R187 ;  /* 0x000000bba0bb723e */ /* 0x000fe200000000ff */
[----:B-1----:R-:W-:Y:S06]  /*69a0*/  @P2 BRA `(.L_x_931) ;  /* 0xffffffd800482947 */ /* 0x002fec000383ffff */
[----:B------:R-:W-:Y:S01]  /*69b0*/  IMAD.MOV.U32 R3, RZ, RZ, R156 ;  /* 0x000000ffff037224 */ /* 0x000fe200078e009c */
[----:B------:R-:W-:Y:S01]  /*69c0*/  UMOV UR36, UR7 ;  /* 0x0000000700247c82 */ /* 0x000fe20008000000 */
[----:B------:R-:W-:Y:S01]  /*69d0*/  IMAD.MOV.U32 R4, RZ, RZ, R152 ;  /* 0x000000ffff047224 */ /* 0x000fe200078e0098 */
[----:B------:R-:W-:-:S06]  /*69e0*/  UMOV UR46, UR40 ;  /* 0x00000028002e7c82 */ /* 0x000fcc0008000000 */
.L_x_914:
[----:B------:R-:W-:Y:S01]  /*69f0*/  ULDC UR7, c[0x0][0x9e4] ;  /* 0x0002790000077ab9 */ /* 0x000fe20000000800 */
[----:B------:R-:W-:Y:S02]  /*6a00*/  UIADD3 UR22, UR61, -UR22, URZ ;  /* 0x800000163d167290 */ /* 0x000fe4000fffe03f */
[----:B------:R-:W-:-:S06]  /*6a10*/  UISETP.GE.AND UP0, UPT, UR7, 0x1, UPT ;  /* 0x000000010700788c */ /* 0x000fcc000bf06270 */
[----:B------:R-:W-:-:S13]  /*6a20*/  PLOP3.LUT P6, PT, PT, PT, UP0, 0x80, 0x0 ;  /* 0x000000000000781c */ /* 0x000fda0003fcf008 */
[----:B------:R-:W-:Y:S05]  /*6a30*/  @!P6 BRA `(.L_x_932) ;  /* 0x000000000044e947 */ /* 0x000fea0003800000 */
        /* <DEDUP_REMOVED lines=10> */
.L_x_933:
[----:B------:R-:W-:-:S11]  /*6ae0*/  UISETP.NE.AND UP0, UPT, UR7, 0x1, UPT ;  /* 0x000000010700788c */ /* 0x000fd6000bf05270 */
[----:B------:R-:W-:Y:S02]  /*6af0*/  @UP0 ULDC.64 UR10, c[0x0][0x9e8] ;  /* 0x00027a00000a0ab9 */ /* 0x000fe40000000a00 */
[----:B------:R-:W-:-:S04]  /*6b00*/  UIMAD.WIDE.U32 UR14, UR61, UR10, URZ ;  /* 0x0000000a3d0e72a5 */ /* 0x000fc8000f8e003f */
[----:B------:R-:W-:-:S12]  /*6b10*/  @UP0 USHF.R.U32.HI UR61, URZ, UR11, UR15 ;  /* 0x0000000b3f3d0299 */ /* 0x000fd8000801160f */
.L_x_934:
[----:B------:R-:W-:-:S04]  /*6b20*/  UIMAD UR7, UR61, UR7, URZ ;  /* 0x000000073d0772a4 */ /* 0x000fc8000f8e023f */
[----:B------:R-:W-:-:S04]  /*6b30*/  UISETP.LT.AND UP0, UPT, UR22, UR7, UPT ;  /* 0x000000071600728c */ /* 0x000fc8000bf01270 */
[----:B------:R-:W-:-:S12]  /*6b40*/  USEL UR22, UR22, UR7, !UP0 ;  /* 0x0000000716167287 */ /* 0x000fd8000c000000 */
.L_x_932:
[----:B------:R-:W-:-:S04]  /*6b50*/  UIADD3 UR22, UR22, 0x3f, URZ ;  /* 0x0000003f16167890 */ /* 0x000fc8000fffe03f */
[----:B------:R-:W-:-:S04]  /*6b60*/  USHF.R.S32.HI UR7, URZ, 0x1f, UR22 ;  /* 0x0000001f3f077899 */ /* 0x000fc80008011416 */
[----:B------:R-:W-:-:S04]  /*6b70*/  ULEA.HI UR7, UR7, UR22, URZ, 0x6 ;  /* 0x0000001607077291 */ /* 0x000fc8000f8f303f */
[----:B------:R-:W-:-:S04]  /*6b80*/  USHF.R.S32.HI UR7, URZ, 0x6, UR7 ;  /* 0x000000063f077899 */ /* 0x000fc80008011407 */
[----:B------:R-:W-:-:S04]  /*6b90*/  UISETP.LT.AND UP0, UPT, UR60, UR7, UPT ;  /* 0x000000073c00728c */ /* 0x000fc8000bf01270 */
[----:B------:R-:W-:-:S06]  /*6ba0*/  USEL UR40, UR60, UR7, !UP0 ;  /* 0x000000073c287287 */ /* 0x000fcc000c000000 */
[----:B------:R-:W-:-:S13]  /*6bb0*/  ISETP.GE.AND P2, PT, R23, UR40, PT ;  /* 0x0000002817007c0c */ /* 0x000fda000bf46270 */
[----:B------:R-:W-:Y:S05]  /*6bc0*/  @!P2 BRA `(.L_x_935) ;  /* 0x0000001c002ca947 */ /* 0x000fea0003800000 */
[----:B------:R-:W-:Y:S01]  /*6bd0*/  IMAD.MOV.U32 R214, RZ, RZ, R3 ;  /* 0x000000ffffd67224 */ /* 0x000fe200078e0003 */
[----:B------:R-:W-:Y:S01]  /*6be0*/  UMOV UR39, UR46 ;  /* 0x0000002e00277c82 */ /* 0x000fe20008000000 */
[----:B------:R-:W-:Y:S01]  /*6bf0*/  IMAD.MOV.U32 R215, RZ, RZ, R4 ;  /* 0x000000ffffd77224 */ /* 0x000fe200078e0004 */
[----:B------:R-:W-:Y:S01]  /*6c00*/  UMOV UR7, UR36 ;  /* 0x0000002400077c82 */ /* 0x000fe20008000000 */
[----:B------:R-:W-:-:S05]  /*6c10*/  ULDC UR41, c[0x0][0x988] ;  /* 0x0002620000297ab9 */ /* 0x000fca0000000800 */
.L_x_944:
[----:B------:R-:W-:-:S04]  /*6c20*/  UIADD3 UR36, UR7, 0x1, URZ ;  /* 0x0000000107247890 */ /* 0x000fc8000fffe03f */
[----:B------:R-:W-:-:S04]  /*6c30*/  UISETP.NE.AND UP0, UPT, UR36, 0x2, UPT ;  /* 0x000000022400788c */ /* 0x000fc8000bf05270 */
[----:B------:R-:W-:Y:S02]  /*6c40*/  USEL UR46, URZ, 0x1, UP0 ;  /* 0x000000013f2e7887 */ /* 0x000fe40008000000 */
[----:B------:R-:W-:Y:S02]  /*6c50*/  USEL UR36, UR36, URZ, UP0 ;  /* 0x0000003f24247287 */ /* 0x000fe40008000000 */
[----:B------:R-:W-:Y:S01]  /*6c60*/  ULOP3.LUT UR46, UR39, UR46, URZ, 0x3c, !UPT ;  /* 0x0000002e272e7292 */ /* 0x000fe2000f8e3c3f */
[----:B------:R-:W-:Y:S11]  /*6c70*/  @!P0 BRA `(.L_x_936) ;  /* 0x0000000000048947 */ /* 0x000ff60003800000 */
[----:B------:R-:W-:Y:S01]  /*6c80*/  BPT.TRAP 0x1 ;  /* 0x000000040000795c */ /* 0x000fe20000300000 */
.L_x_936:
[----:B------:R-:W-:Y:S01]  /*6c90*/  ULEA UR6, UR36, UR38, 0x3 ;  /* 0x0000002624067291 */ /* 0x000fe2000f8e183f */
[----:B------:R-:W-:-:S04]  /*6ca0*/  MOV R3, UR46 ;  /* 0x0000002e00037c02 */ /* 0x000fc80008000f00 */
[----:B------:R-:W-:-:S04]  /*6cb0*/  SHF.L.U32 R3, R3, 0x1f, RZ ;  /* 0x0000001f03037819 */ /* 0x000fc800000006ff */
[----:B------:R1:W2:Y:S01]  /*6cc0*/  SYNCS.PHASECHK.TRANS64.TRYWAIT P2, [UR6+0x30830], R3 ;  /* 0x03083003ff0075a7 */ /* 0x0002a20008040146 */
[----:B------:R-:W-:Y:S05]  /*6cd0*/  @!P0 BRA `(.L_x_937) ;  /* 0x0000000000048947 */ /* 0x000fea0003800000 */
[----:B------:R-:W-:Y:S01]  /*6ce0*/  BPT.TRAP 0x1 ;  /* 0x000000040000795c */ /* 0x000fe20000300000 */
.L_x_937:
[----:B--2---:R-:W-:Y:S05]  /*6cf0*/  @P2 BRA `(.L_x_938) ;  /* 0x0000000000082947 */ /* 0x004fea0003800000 */
[----:B------:R-:W2:Y:S02]  /*6d00*/  SYNCS.PHASECHK.TRANS64.TRYWAIT P2, [UR6+0x30830], R3 ;  /* 0x03083003ff0075a7 */ /* 0x000ea40008040146 */
[----:B--2---:R-:W-:Y:S05]  /*6d10*/  @!P2 BRA `(.L_x_939) ;  /* 0x000000ac0014a947 */ /* 0x004fea0003800000 */
.L_x_938:
[----:B------:R-:W-:Y:S01]  /*6d20*/  R2UR UR56, R18 ;  /* 0x00000000123872ca */ /* 0x000fe200000e0000 */
[----:B------:R-:W-:Y:S01]  /*6d30*/  ULEA UR6, UR36, UR37, 0xb ;  /* 0x0000002524067291 */ /* 0x000fe2000f8e583f */
[----:B------:R-:W-:Y:S01]  /*6d40*/  R2UR UR57, R19 ;  /* 0x00000000133972ca */ /* 0x000fe200000e0000 */
[----:B------:R-:W-:Y:S01]  /*6d50*/  WARPGROUP.ARRIVE ;  /* 0x00000000000079c5 */ /* 0x000fe20000000000 */
        /* <DEDUP_REMOVED lines=178> */
[----:B------:R-:W-:Y:S01]  /*7880*/  UMOV UR56, UR4 ;  /* 0x0000000400387c82 */ /* 0x000fe20008000000 */
[----:B------:R-:W-:Y:S01]  /*7890*/  UMOV UR57, UR5 ;  /* 0x0000000500397c82 */ /* 0x000fe20008000000 */
[----:B------:R-:W-:Y:S01]  /*78a0*/  UMOV UR59, 0x40000040 ;  /* 0x40000040003b7882 */ /* 0x000fe20000000000 */
        /* <DEDUP_REMOVED lines=40> */
.L_x_940:
[----:B------:R-:W-:Y:S01]  /*7b30*/  ULEA UR14, UR7, UR38, 0x3 ;  /* 0x00000026070e7291 */ /* 0x000fe2000f8e183f */
[----:B------:R-:W-:-:S05]  /*7b40*/  IMAD.U32 R0, RZ, RZ, UR39 ;  /* 0x00000027ff007e24 */ /* 0x000fca000f8e00ff */
[----:B------:R-:W-:-:S04]  /*7b50*/  SHF.L.U32 R0, R0, 0x1f, RZ ;  /* 0x0000001f00007819 */ /* 0x000fc800000006ff */
[----:B------:R3:W4:Y:S01]  /*7b60*/  SYNCS.PHASECHK.TRANS64.TRYWAIT P2, [UR14+0x30850], R0 ;  /* 0x03085000ff0075a7 */ /* 0x000722000804014e */
[----:B------:R-:W-:Y:S05]  /*7b70*/  @!P0 BRA `(.L_x_941) ;  /* 0x0000000000048947 */ /* 0x000fea0003800000 */
[----:B------:R-:W-:Y:S01]  /*7b80*/  BPT.TRAP 0x1 ;  /* 0x000000040000795c */ /* 0x000fe20000300000 */
.L_x_941:
[----:B----4-:R-:W-:Y:S05]  /*7b90*/  @P2 BRA `(.L_x_942) ;  /* 0x0000000000082947 */ /* 0x010fea0003800000 */
[----:B------:R-:W4:Y:S02]  /*7ba0*/  SYNCS.PHASECHK.TRANS64.TRYWAIT P2, [UR14+0x30850], R0 ;  /* 0x03085000ff0075a7 */ /* 0x000f24000804014e */
[----:B----4-:R-:W-:Y:S05]  /*7bb0*/  @!P2 BRA `(.L_x_943) ;  /* 0x0000009c0084a947 */ /* 0x010fea0003800000 */
.L_x_942:
[----:B------:R-:W-:Y:S01]  /*7bc0*/  UIADD3 UR6, UR38, 0x400, URZ ;  /* 0x0000040026067890 */ /* 0x000fe2000fffe03f */
[----:B------:R-:W-:Y:S01]  /*7bd0*/  WARPGROUP.ARRIVE ;  /* 0x00000000000079c5 */ /* 0x000fe20000000000 */
[----:B-1-3--:R-:W-:Y:S01]  /*7be0*/  FMNMX.FTZ R0, R152, R215, !PT ;  /* 0x000000d798007209 */ /* 0x00afe20007810000 */
[----:B------:R-:W-:Y:S01]  /*7bf0*/  UMOV UR11, 0x40000040 ;  /* 0x40000040000b7882 */ /* 0x000fe20000000000 */
[----:B------:R-:W-:Y:S01]  /*7c00*/  USHF.R.U32.HI UR6, URZ, 0x4, UR6 ;  /* 0x000000043f067899 */ /* 0x000fe20008011606 */
[----:B------:R-:W-:Y:S01]  /*7c10*/  ISETP.GT.AND P2, PT, R23, UR40, PT ;  /* 0x0000002817007c0c */ /* 0x000fe2000bf44270 */
[----:B------:R-:W-:Y:S01]  /*7c20*/  UMOV UR39, UR46 ;  /* 0x0000002e00277c82 */ /* 0x000fe20008000000 */
[----:B--2---:R-:W-:Y:S01]  /*7c30*/  FMNMX.FTZ R3, R153, R0, !PT ;  /* 0x0000000099037209 */ /* 0x004fe20007810000 */
[----:B------:R-:W-:Y:S01]  /*7c40*/  ULOP3.LUT UR6, UR6, 0x3fff, URZ, 0xc0, !UPT ;  /* 0x00003fff06067892 */ /* 0x000fe2000f8ec03f */
[----:B------:R-:W-:Y:S02]  /*7c50*/  VIADD R23, R23, 0xffffffff ;  /* 0xffffffff17177836 */ /* 0x000fe40000000000 */
[----:B------:R-:W-:Y:S01]  /*7c60*/  FMNMX.FTZ R0, R156, R3, !PT ;  /* 0x000000039c007209 */ /* 0x000fe20007810000 */
[----:B------:R-:W-:-:S03]  /*7c70*/  ULOP3.LUT UR6, UR6, 0x2000000, URZ, 0xfc, !UPT ;  /* 0x0200000006067892 */ /* 0x000fc6000f8efc3f */
[----:B------:R-:W-:Y:S01]  /*7c80*/  FMNMX.FTZ R3, R157, R0, !PT ;  /* 0x000000009d037209 */ /* 0x000fe20007810000 */
[----:B------:R-:W-:-:S03]  /*7c90*/  ULEA UR10, UR7, UR6, 0xb ;  /* 0x00000006070a7291 */ /* 0x000fc6000f8e583f */
[----:B------:R-:W-:Y:S01]  /*7ca0*/  UMOV UR7, 0x40000040 ;  /* 0x4000004000077882 */ /* 0x000fe20000000000 */
[----:B------:R-:W-:-:S03]  /*7cb0*/  FMNMX.FTZ R0, R160, R3, !PT ;  /* 0x00000003a0007209 */ /* 0x000fc60007810000 */
[----:B------:R-:W-:Y:S01]  /*7cc0*/  UMOV UR6, UR10 ;  /* 0x0000000a00067c82 */ /* 0x000fe20008000000 */
[----:B------:R-:W-:Y:S01]  /*7cd0*/  FMNMX.FTZ R3, R161, R0, !PT ;  /* 0x00000000a1037209 */ /* 0x000fe20007810000 */
[----:B------:R-:W-:Y:S01]  /*7ce0*/  HGMMA.64x256x16.F32 R24, R196, gdesc[UR4].tnspB, R24, gsb0 ;  /* 0x43e00004c4187df0 */ /* 0x000fe20008000818 */
[----:B------:R-:W-:Y:S01]  /*7cf0*/  UIADD3 UR6, UR10, 0x80, URZ ;  /* 0x000000800a067890 */ /* 0x000fe2000fffe03f */
[----:B------:R-:W-:Y:S01]  /*7d00*/  UMOV UR7, 0x40000040 ;  /* 0x4000004000077882 */ /* 0x000fe20000000000 */
        /* <DEDUP_REMOVED lines=11> */
[----:B------:R-:W1:Y:S01]  /*7dc0*/  SHFL.BFLY PT, R3, R2, 0x2, 0x1f ;  /* 0x0c401f0002037f89 */ /* 0x000e6200000e0000 */
[----:B------:R-:W-:Y:S02]  /*7dd0*/  WARPGROUP.DEPBAR.LE gsb0, 0x0 ;  /* 0x00008000000079c5 */ /* 0x000fe40000010000 */
[----:B------:R-:W-:-:S06]  /*7de0*/  WARPGROUP.ARRIVE ;  /* 0x00000000000079c5 */ /* 0x000fcc0000000000 */
        /* <DEDUP_REMOVED lines=9> */
[----:B------:R-:W-:Y:S01]  /*7e80*/  UMOV UR7, UR36 ;  /* 0x0000002400077c82 */ /* 0x000fe20008000000 */
[----:B------:R-:W-:Y:S02]  /*7e90*/  WARPGROUP.DEPBAR.LE gsb0, 0x0 ;  /* 0x00008000000079c5 */ /* 0x000fe40000010000 */
[----:B------:R-:W-:Y:S01]  /*7ea0*/  WARPGROUP.ARRIVE ;  /* 0x00000000000079c5 */ /* 0x000fe20000000000 */
[----:B-1----:R-:W-:Y:S02]  /*7eb0*/  FMNMX.FTZ R188, R2, R3, !PT ;  /* 0x0000000302bc7209 */ /* 0x002fe40007810000 */
[----:B------:R-:W-:-:S15]  /*7ec0*/  FMNMX.FTZ R3, R155, R0, !PT ;  /* 0x000000009b037209 */ /* 0x000fde0007810000 */
[----:B------:R-:W-:-:S05]  /*7ed0*/  NOP ;  /* 0x0000000000007918 */ /* 0x000fca0000000000 */
[----:B------:R-:W-:Y:S01]  /*7ee0*/  HGMMA.64x256x16.F32 R24, R184, gdesc[UR8].tnspB, R24, gsb0 ;  /* 0x43e00008b8187df0 */ /* 0x000fe20008000818 */
[----:B------:R-:W1:Y:S01]  /*7ef0*/  SHFL.BFLY PT, R189, R188, 0x1, 0x1f ;  /* 0x0c201f00bcbd7f89 */ /* 0x000e6200000e0000 */
[----:B------:R-:W-:-:S04]  /*7f00*/  FMNMX.FTZ R0, R158, R3, !PT ;  /* 0x000000039e007209 */ /* 0x000fc80007810000 */
[----:B------:R-:W-:-:S04]  /*7f10*/  FMNMX.FTZ R3, R159, R0, !PT ;  /* 0x000000009f037209 */ /* 0x000fc80007810000 */
[----:B------:R-:W-:-:S04]  /*7f20*/  FMNMX.FTZ R0, R162, R3, !PT ;  /* 0x00000003a2007209 */ /* 0x000fc80007810000 */
[----:B------:R-:W-:Y:S02]  /*7f30*/  FMNMX.FTZ R3, R163, R0, !PT ;  /* 0x00000000a3037209 */ /* 0x000fe40007810000 */
[----:B-1----:R-:W-:Y:S02]  /*7f40*/  FMNMX.FTZ R4, R188, R189, !PT ;  /* 0x000000bdbc047209 */ /* 0x002fe40007810000 */
[----:B------:R-:W-:-:S03]  /*7f50*/  FMNMX.FTZ R188, R166, R3, !PT ;  /* 0x00000003a6bc7209 */ /* 0x000fc60007810000 */
[C---:B------:R-:W-:Y:S01]  /*7f60*/  FADD.FTZ R189, -R4.reuse, R215 ;  /* 0x000000d704bd7221 */ /* 0x040fe20000010100 */
[----:B------:R-:W-:Y:S01]  /*7f70*/  FMUL.FTZ R2, R4, UR6 ;  /* 0x0000000604027c20 */ /* 0x000fe20008410000 */
[----:B------:R-:W-:Y:S01]  /*7f80*/  FMNMX.FTZ R3, R167, R188, !PT ;  /* 0x000000bca7037209 */ /* 0x000fe20007810000 */
[----:B------:R-:W-:Y:S02]  /*7f90*/  IMAD.MOV.U32 R215, RZ, RZ, R4 ;  /* 0x000000ffffd77224 */ /* 0x000fe400078e0004 */
[----:B------:R-:W-:Y:S01]  /*7fa0*/  FMUL.FTZ R0, R189, UR6 ;  /* 0x00000006bd007c20 */ /* 0x000fe20008410000 */
[--C-:B------:R-:W-:Y:S01]  /*7fb0*/  FFMA.FTZ R189, R152, UR6, -R2.reuse ;  /* 0x0000000698bd7c23 */ /* 0x100fe20008010802 */
[----:B------:R-:W-:Y:S01]  /*7fc0*/  FMNMX.FTZ R152, R170, R3, !PT ;  /* 0x00000003aa987209 */ /* 0x000fe20007810000 */
[--C-:B------:R-:W-:Y:S01]  /*7fd0*/  FFMA.FTZ R196, R153, UR6, -R2.reuse ;  /* 0x0000000699c47c23 */ /* 0x100fe20008010802 */
[--C-:B------:R-:W-:Y:S01]  /*7fe0*/  FFMA.FTZ R153, R157, UR6, -R2.reuse ;  /* 0x000000069d997c23 */ /* 0x100fe20008010802 */
        /* <DEDUP_REMOVED lines=14> */
[----:B------:R-:W-:Y:S01]  /*80d0*/  FFMA.FTZ R177, R181, UR6, -R2 ;  /* 0x00000006b5b17c23 */ /* 0x000fe20008010802 */
[----:B------:R-:W-:Y:S02]  /*80e0*/  MUFU.EX2 R0, R0 ;  /* 0x0000000000007308 */ /* 0x000fe40000000800 */
[----:B------:R-:W-:-:S04]  /*80f0*/  FMNMX.FTZ R3, R179, R152, !PT ;  /* 0x00000098b3037209 */ /* 0x000fc80007810000 */
[----:B------:R-:W-:Y:S02]  /*8100*/  FMNMX.FTZ R152, R182, R3, !PT ;  /* 0x00000003b6987209 */ /* 0x000fe40007810000 */
[----:B------:R-:W1:Y:S02]  /*8110*/  MUFU.EX2 R189, R189 ;  /* 0x000000bd00bd7308 */ /* 0x000e640000000800 */
[----:B------:R-:W-:-:S05]  /*8120*/  FMNMX.FTZ R152, R183, R152, !PT ;  /* 0x00000098b7987209 */ /* 0x000fca0007810000 */
[----:B------:R-:W2:Y:S01]  /*8130*/  SHFL.BFLY PT, R3, R152, 0x2, 0x1f ;  /* 0x0c401f0098037f89 */ /* 0x000ea200000e0000 */
[----:B------:R-:W3:Y:S08]  /*8140*/  MUFU.EX2 R196, R196 ;  /* 0x000000c400c47308 */ /* 0x000ef00000000800 */
[----:B------:R-:W-:Y:S08]  /*8150*/  MUFU.EX2 R198, R198 ;  /* 0x000000c600c67308 */ /* 0x000ff00000000800 */
[----:B------:R-:W-:Y:S01]  /*8160*/  MUFU.EX2 R153, R153 ;  /* 0x0000009900997308 */ /* 0x000fe20000000800 */
[----:B--2---:R-:W-:-:S07]  /*8170*/  FMNMX.FTZ R3, R152, R3, !PT ;  /* 0x0000000398037209 */ /* 0x004fce0007810000 */
[----:B------:R-:W-:Y:S01]  /*8180*/  MUFU.EX2 R192, R192 ;  /* 0x000000c000c07308 */ /* 0x000fe20000000800 */
[----:B------:R-:W2:Y:S07]  /*8190*/  SHFL.BFLY PT, R152, R3, 0x1, 0x1f ;  /* 0x0c201f0003987f89 */ /* 0x000eae00000e0000 */
[----:B------:R-:W-:Y:S08]  /*81a0*/  MUFU.EX2 R157, R157 ;  /* 0x0000009d009d7308 */ /* 0x000ff00000000800 */
[----:B------:R-:W-:Y:S08]  /*81b0*/  MUFU.EX2 R194, R194 ;  /* 0x000000c200c27308 */ /* 0x000ff00000000800 */
[----:B------:R-:W-:Y:S01]  /*81c0*/  MUFU.EX2 R161, R161 ;  /* 0x000000a100a17308 */ /* 0x000fe20000000800 */
[----:B--2---:R-:W-:-:S07]  /*81d0*/  FMNMX.FTZ R3, R3, R152, !PT ;  /* 0x0000009803037209 */ /* 0x004fce0007810000 */
[----:B------:R-:W-:Y:S01]  /*81e0*/  MUFU.EX2 R188, R188 ;  /* 0x000000bc00bc7308 */ /* 0x000fe20000000800 */
[----:B------:R-:W-:-:S04]  /*81f0*/  FMUL.FTZ R152, R3, UR6 ;  /* 0x0000000603987c20 */ /* 0x000fc80008410000 */
[--C-:B------:R-:W-:Y:S01]  /*8200*/  FFMA.FTZ R197, R154, UR6, -R152.reuse ;  /* 0x000000069ac57c23 */ /* 0x100fe20008010898 */
[--C-:B------:R-:W-:Y:S01]  /*8210*/  FFMA.FTZ R156, R159, UR6, -R152.reuse ;  /* 0x000000069f9c7c23 */ /* 0x100fe20008010898 */
[----:B------:R-:W-:Y:S02]  /*8220*/  IMAD.U32 R159, RZ, RZ, UR36 ;  /* 0x00000024ff9f7e24 */ /* 0x000fe4000f8e00ff */
[--C-:B------:R-:W-:Y:S01]  /*8230*/  FFMA.FTZ R154, R155, UR6, -R152.reuse ;  /* 0x000000069b9a7c23 */ /* 0x100fe20008010898 */
[--C-:B------:R-:W-:Y:S01]  /*8240*/  FFMA.FTZ R199, R158, UR6, -R152.reuse ;  /* 0x000000069ec77c23 */ /* 0x100fe20008010898 */
[--C-:B------:R-:W-:Y:S01]  /*8250*/  FFMA.FTZ R193, R162, UR6, -R152.reuse ;  /* 0x00000006a2c17c23 */ /* 0x100fe20008010898 */
[----:B------:R-:W-:Y:S01]  /*8260*/  MUFU.EX2 R197, R197 ;  /* 0x000000c500c57308 */ /* 0x000fe20000000800 */
[----:B------:R-:W-:Y:S01]  /*8270*/  @!P1 LEA R159, R159, UR38, 0x3 ;  /* 0x000000269f9f9c11 */ /* 0x000fe2000f8e18ff */
[--C-:B------:R-:W-:Y:S01]  /*8280*/  FFMA.FTZ R158, R163, UR6, -R152.reuse ;  /* 0x00000006a39e7c23 */ /* 0x100fe20008010898 */
[--C-:B------:R-:W-:Y:S01]  /*8290*/  FFMA.FTZ R195, R166, UR6, -R152.reuse ;  /* 0x00000006a6c37c23 */ /* 0x100fe20008010898 */
[--C-:B------:R-:W-:Y:S01]  /*82a0*/  FFMA.FTZ R160, R167, UR6, -R152.reuse ;  /* 0x00000006a7a07c23 */ /* 0x100fe20008010898 */
[----:B------:R-:W-:Y:S01]  /*82b0*/  FFMA.FTZ R155, R170, UR6, -R152 ;  /* 0x00000006aa9b7c23 */ /* 0x000fe20008010898 */
[----:B------:R-:W-:-:S02]  /*82c0*/  @!P1 VIADD R159, R159, 0x30840 ;  /* 0x000308409f9f9836 */ /* 0x000fc40000000000 */
[--C-:B------:R-:W-:Y:S01]  /*82d0*/  FFMA.FTZ R162, R171, UR6, -R152.reuse ;  /* 0x00000006aba27c23 */ /* 0x100fe20008010898 */
[----:B------:R-:W-:Y:S01]  /*82e0*/  MUFU.EX2 R154, R154 ;  /* 0x0000009a009a7308 */ /* 0x000fe20000000800 */
[--C-:B------:R-:W-:Y:S01]  /*82f0*/  FFMA.FTZ R191, R174, UR6, -R152.reuse ;  /* 0x00000006aebf7c23 */ /* 0x100fe20008010898 */
[--C-:B------:R-:W-:Y:S01]  /*8300*/  FFMA.FTZ R175, R175, UR6, -R152.reuse ;  /* 0x00000006afaf7c23 */ /* 0x100fe20008010898 */
[----:B------:R-:W-:Y:S01]  /*8310*/  @!P1 PRMT R159, RZ, 0x654, R159 ;  /* 0x00000654ff9f9816 */ /* 0x000fe2000000009f */
[--C-:B------:R-:W-:Y:S01]  /*8320*/  FFMA.FTZ R178, R178, UR6, -R152.reuse ;  /* 0x00000006b2b27c23 */ /* 0x100fe20008010898 */
[--C-:B------:R-:W-:Y:S01]  /*8330*/  FFMA.FTZ R179, R179, UR6, -R152.reuse ;  /* 0x00000006b3b37c23 */ /* 0x100fe20008010898 */
[--C-:B------:R-:W-:Y:S01]  /*8340*/  FFMA.FTZ R182, R182, UR6, -R152.reuse ;  /* 0x00000006b6b67c23 */ /* 0x100fe20008010898 */
[----:B------:R-:W-:Y:S01]  /*8350*/  FFMA.FTZ R152, R183, UR6, -R152 ;  /* 0x00000006b7987c23 */ /* 0x000fe20008010898 */
[----:B------:R-:W-:Y:S01]  /*8360*/  MUFU.EX2 R199, R199 ;  /* 0x000000c700c77308 */ /* 0x000fe20000000800 */
[----:B------:R-:W-:-:S04]  /*8370*/  IMAD.U32 R163, RZ, RZ, UR14 ;  /* 0x0000000effa37e24 */ /* 0x000fc8000f8e00ff */
[----:B------:R-:W-:-:S03]  /*8380*/  @!P1 VIADD R163, R163, 0x30860 ;  /* 0x00030860a3a39836 */ /* 0x000fc60000000000 */
[----:B------:R-:W-:Y:S02]  /*8390*/  MUFU.EX2 R156, R156 ;  /* 0x0000009c009c7308 */ /* 0x000fe40000000800 */
[----:B------:R-:W-:-:S06]  /*83a0*/  @!P1 PRMT R163, RZ, 0x654, R163 ;  /* 0x00000654ffa39816 */ /* 0x000fcc00000000a3 */
[----:B------:R-:W-:Y:S08]  /*83b0*/  MUFU.EX2 R193, R193 ;  /* 0x000000c100c17308 */ /* 0x000ff00000000800 */
[----:B------:R-:W-:Y:S08]  /*83c0*/  MUFU.EX2 R158, R158 ;  /* 0x0000009e009e7308 */ /* 0x000ff00000000800 */
[----:B------:R-:W-:Y:S08]  /*83d0*/  MUFU.EX2 R195, R195 ;  /* 0x000000c300c37308 */ /* 0x000ff00000000800 */
[----:B------:R-:W-:Y:S08]  /*83e0*/  MUFU.EX2 R160, R160 ;  /* 0x000000a000a07308 */ /* 0x000ff00000000800 */
[----:B------:R-:W-:Y:S08]  /*83f0*/  MUFU.EX2 R155, R155 ;  /* 0x0000009b009b7308 */ /* 0x000ff00000000800 */
[----:B------:R-:W-:Y:S08]  /*8400*/  MUFU.EX2 R165, R165 ;  /* 0x000000a500a57308 */ /* 0x000ff00000000800 */
[----:B------:R-:W2:Y:S08]  /*8410*/  MUFU.EX2 R162, R162 ;  /* 0x000000a200a27308 */ /* 0x000eb00000000800 */
[----:B------:R-:W-:Y:S08]  /*8420*/  MUFU.EX2 R190, R190 ;  /* 0x000000be00be7308 */ /* 0x000ff00000000800 */
[----:B------:R-:W-:Y:S08]  /*8430*/  MUFU.EX2 R191, R191 ;  /* 0x000000bf00bf7308 */ /* 0x000ff00000000800 */
[----:B------:R-:W-:Y:S08]  /*8440*/  MUFU.EX2 R169, R169 ;  /* 0x000000a900a97308 */ /* 0x000ff00000000800 */
[----:B------:R-:W-:Y:S08]  /*8450*/  MUFU.EX2 R175, R175 ;  /* 0x000000af00af7308 */ /* 0x000ff00000000800 */
[----:B------:R-:W-:Y:S08]  /*8460*/  MUFU.EX2 R173, R173 ;  /* 0x000000ad00ad7308 */ /* 0x000ff00000000800 */
[----:B------:R-:W-:Y:S01]  /*8470*/  MUFU.EX2 R179, R179 ;  /* 0x000000b300b37308 */ /* 0x000fe20000000800 */
[----:B------:R-:W-:-:S02]  /*8480*/  WARPGROUP.DEPBAR.LE gsb0, 0x0 ;  /* 0x00008000000079c5 */ /* 0x000fc40000010000 */
[--C-:B------:R-:W-:Y:S01]  /*8490*/  FFMA.FTZ R184, R176, UR6, -R2.reuse ;  /* 0x00000006b0b87c23 */ /* 0x100fe20008010802 */
[----:B------:R-:W-:Y:S01]  /*84a0*/  FFMA.FTZ R186, R180, UR6, -R2 ;  /* 0x00000006b4ba7c23 */ /* 0x000fe20008010802 */
[----:B------:R-:W-:Y:S01]  /*84b0*/  FADD.FTZ R2, -R3, R214 ;  /* 0x000000d603027221 */ /* 0x000fe20000010100 */
[----:B------:R1:W-:Y:S02]  /*84c0*/  @!P1 SYNCS.ARRIVE.TRANS64.RED.A1T0 RZ, [R159+URZ], RZ ;  /* 0x000000ff9fff99a7 */ /* 0x0003e4000810043f */
[----:B------:R-:W-:Y:S01]  /*84d0*/  MUFU.EX2 R185, R178 ;  /* 0x000000b200b97308 */ /* 0x000fe20000000800 */
[----:B------:R-:W-:Y:S02]  /*84e0*/  IMAD.MOV.U32 R214, RZ, RZ, R3 ;  /* 0x000000ffffd67224 */ /* 0x000fe400078e0003 */
[----:B------:R-:W-:Y:S01]  /*84f0*/  FMUL.FTZ R2, R2, UR6 ;  /* 0x0000000602027c20 */ /* 0x000fe20008410000 */
[----:B-1----:R-:W-:-:S05]  /*8500*/  FFMA.FTZ R159, R0, R20, R189 ;  /* 0x00000014009f7223 */ /* 0x002fca00000100bd */
[----:B------:R-:W1:Y:S01]  /*8510*/  MUFU.EX2 R2, R2 ;  /* 0x0000000200027308 */ /* 0x000e620000000800 */
[----:B------:R4:W-:Y:S01]  /*8520*/  @!P1 SYNCS.ARRIVE.TRANS64.RED.A1T0 RZ, [R163+URZ], RZ ;  /* 0x000000ffa3ff99a7 */ /* 0x0009e2000810043f */
[C---:B---3--:R-:W-:Y:S01]  /*8530*/  FADD.FTZ R159, R196.reuse, R159 ;  /* 0x0000009fc49f7221 */ /* 0x048fe20000010000 */
[----:B------:R-:W-:Y:S02]  /*8540*/  F2FP.F16.F32.PACK_AB R196, R196, R189 ;  /* 0x000000bdc4c4723e */ /* 0x000fe400000000ff */
[----:B--2---:R-:W-:Y:S01]  /*8550*/  F2FP.F16.F32.PACK_AB R189, R162, R155 ;  /* 0x0000009ba2bd723e */ /* 0x004fe200000000ff */
[----:B------:R-:W-:Y:S01]  /*8560*/  FADD.FTZ R164, R198, R159 ;  /* 0x0000009fc6a47221 */ /* 0x000fe20000010000 */
[C---:B------:R-:W-:Y:S01]  /*8570*/  F2FP.F16.F32.PACK_AB R198, R153.reuse, R198 ;  /* 0x000000c699c6723e */ /* 0x040fe200000000ff */
[----:B------:R-:W2:Y:S02]  /*8580*/  MUFU.EX2 R184, R184 ;  /* 0x000000b800b87308 */ /* 0x000ea40000000800 */
[----:B------:R-:W-:-:S04]  /*8590*/  FADD.FTZ R159, R153, R164 ;  /* 0x000000a4999f7221 */ /* 0x000fc80000010000 */
[----:B------:R-:W-:Y:S01]  /*85a0*/  FADD.FTZ R164, R192, R159 ;  /* 0x0000009fc0a47221 */ /* 0x000fe20000010000 */
[C---:B------:R-:W-:Y:S01]  /*85b0*/  F2FP.F16.F32.PACK_AB R192, R157.reuse, R192 ;  /* 0x000000c09dc0723e */ /* 0x040fe200000000ff */
[----:B-1----:R-:W-:Y:S01]  /*85c0*/  FFMA.FTZ R7, R2, R7, R197 ;  /* 0x0000000702077223 */ /* 0x002fe200000100c5 */
[C---:B------:R-:W-:Y:S01]  /*85d0*/  F2FP.F16.F32.PACK_AB R197, R154.reuse, R197 ;  /* 0x000000c59ac5723e */ /* 0x040fe200000000ff */
[----:B------:R-:W-:Y:S01]  /*85e0*/  FADD.FTZ R159, R157, R164 ;  /* 0x000000a49d9f7221 */ /* 0x000fe20000010000 */
[----:B------:R-:W1:Y:S01]  /*85f0*/  MUFU.EX2 R186, R186 ;  /* 0x000000ba00ba7308 */ /* 0x000e620000000800 */
[----:B------:R-:W-:Y:S02]  /*8600*/  FADD.FTZ R20, R154, R7 ;  /* 0x000000079a147221 */ /* 0x000fe40000010000 */
[----:B------:R-:W-:Y:S01]  /*8610*/  FADD.FTZ R164, R194, R159 ;  /* 0x0000009fc2a47221 */ /* 0x000fe20000010000 */
[----:B------:R-:W-:Y:S01]  /*8620*/  F2FP.F16.F32.PACK_AB R194, R161, R194 ;  /* 0x000000c2a1c2723e */ /* 0x000fe200000000ff */
[----:B------:R-:W-:Y:S01]  /*8630*/  FADD.FTZ R7, R199, R20 ;  /* 0x00000014c7077221 */ /* 0x000fe20000010000 */
[C---:B------:R-:W-:Y:S01]  /*8640*/  F2FP.F16.F32.PACK_AB R199, R156.reuse, R199 ;  /* 0x000000c79cc7723e */ /* 0x040fe200000000ff */
[----:B------:R-:W-:Y:S01]  /*8650*/  FADD.FTZ R153, R161, R164 ;  /* 0x000000a4a1997221 */ /* 0x000fe20000010000 */
[----:B------:R-:W-:Y:S01]  /*8660*/  MUFU.EX2 R187, R182 ;  /* 0x000000b600bb7308 */ /* 0x000fe20000000800 */
[----:B------:R-:W-:-:S02]  /*8670*/  FADD.FTZ R20, R156, R7 ;  /* 0x000000079c147221 */ /* 0x000fc40000010000 */
[----:B------:R-:W-:Y:S01]  /*8680*/  FADD.FTZ R154, R188, R153 ;  /* 0x00000099bc9a7221 */ /* 0x000fe20000010000 */
[----:B------:R-:W-:Y:S01]  /*8690*/  F2FP.F16.F32.PACK_AB R188, R165, R188 ;  /* 0x000000bca5bc723e */ /* 0x000fe200000000ff */
[----:B------:R-:W-:Y:S01]  /*86a0*/  FADD.FTZ R7, R193, R20 ;  /* 0x00000014c1077221 */ /* 0x000fe20000010000 */
[C---:B------:R-:W-:Y:S01]  /*86b0*/  F2FP.F16.F32.PACK_AB R193, R158.reuse, R193 ;  /* 0x000000c19ec1723e */ /* 0x040fe200000000ff */
[----:B------:R-:W-:Y:S01]  /*86c0*/  FADD.FTZ R153, R165, R154 ;  /* 0x0000009aa5997221 */ /* 0x000fe20000010000 */
[----:B------:R-:W3:Y:S01]  /*86d0*/  MUFU.EX2 R177, R177 ;  /* 0x000000b100b17308 */ /* 0x000ee20000000800 */
[----:B------:R-:W-:Y:S02]  /*86e0*/  FADD.FTZ R20, R158, R7 ;  /* 0x000000079e147221 */ /* 0x000fe40000010000 */
[----:B------:R-:W-:Y:S01]  /*86f0*/  FADD.FTZ R154, R190, R153 ;  /* 0x00000099be9a7221 */ /* 0x000fe20000010000 */
[----:B------:R-:W-:Y:S01]  /*8700*/  F2FP.F16.F32.PACK_AB R190, R169, R190 ;  /* 0x000000bea9be723e */ /* 0x000fe200000000ff */
[----:B------:R-:W-:Y:S01]  /*8710*/  FADD.FTZ R7, R195, R20 ;  /* 0x00000014c3077221 */ /* 0x000fe20000010000 */
[----:B------:R-:W-:-:S02]  /*8720*/  F2FP.F16.F32.PACK_AB R195, R160, R195 ;  /* 0x000000c3a0c3723e */ /* 0x000fc400000000ff */
[----:B------:R1:W5:Y:S01]  /*8730*/  MUFU.EX2 R156, R152 ;  /* 0x00000098009c7308 */ /* 0x0003620000000800 */
[----:B------:R-:W-:-:S04]  /*8740*/  FADD.FTZ R20, R160, R7 ;  /* 0x00000007a0147221 */ /* 0x000fc80000010000 */
[----:B------:R-:W-:-:S04]  /*8750*/  FADD.FTZ R7, R155, R20 ;  /* 0x000000149b077221 */ /* 0x000fc80000010000 */
[----:B------:R-:W-:Y:S01]  /*8760*/  FADD.FTZ R20, R162, R7 ;  /* 0x00000007a2147221 */ /* 0x000fe20000010000 */
[----:B------:R-:W-:-:S03]  /*8770*/  FADD.FTZ R7, R169, R154 ;  /* 0x0000009aa9077221 */ /* 0x000fc60000010000 */
        /* <DEDUP_REMOVED lines=8> */
[----:B------:R-:W-:-:S02]  /*8800*/  F2FP.F16.F32.PACK_AB R185, R179, R185 ;  /* 0x000000b9b3b9723e */ /* 0x000fc400000000ff */
[----:B------:R-:W-:Y:S01]  /*8810*/  FADD.FTZ R20, R179, R20 ;  /* 0x00000014b3147221 */ /* 0x000fe20000010000 */
[----:B---3--:R-:W-:-:S03]  /*8820*/  F2FP.F16.F32.PACK_AB R186, R177, R186 ;  /* 0x000000bab1ba723e */ /* 0x008fc600000000ff */
[----:B------:R-:W-:Y:S01]  /*8830*/  FADD.FTZ R7, R187, R20 ;  /* 0x00000014bb077221 */ /* 0x000fe20000010000 */
[----:B------:R-:W-:Y:S01]  /*8840*/  FADD.FTZ R20, R177, R152 ;  /* 0x00000098b1147221 */ /* 0x000fe20000010000 */
[C---:B-----5:R-:W-:Y:S02]  /*8850*/  F2FP.F16.F32.PACK_AB R187, R156.reuse, R187 ;  /* 0x000000bb9cbb723e */ /* 0x060fe400000000ff */
[----:B------:R-:W-:Y:S01]  /*8860*/  FADD.FTZ R7, R156, R7 ;  /* 0x000000079c077221 */ /* 0x000fe20000010000 */
[----:B----4-:R-:W-:Y:S06]  /*8870*/  @P2 BRA `(.L_x_944) ;  /* 0xffffffe000e82947 */ /* 0x010fec000383ffff */
.L_x_935:
[----:B------:R-:W-:-:S13]  /*8880*/  ISETP.GE.AND P2, PT, R23, UR60, PT ;  /* 0x0000003c17007c0c */ /* 0x000fda000bf46270 */
[----:B------:R-:W-:Y:S05]  /*8890*/  @!P2 BRA `(.L_x_945) ;  /* 0x0000002400c8a947 */ /* 0x000fea0003800000 */
[----:B------:R-:W-:Y:S01]  /*88a0*/  MOV R216, R3 ;  /* 0x0000000300d87202 */ /* 0x000fe20000000f00 */
[----:B------:R-:W-:Y:S01]  /*88b0*/  IMAD.MOV.U32 R215, RZ, RZ, R4 ;  /* 0x000000ffffd77224 */ /* 0x000fe200078e0004 */
[----:B------:R-:W-:Y:S01]  /*88c0*/  UMOV UR39, UR46 ;  /* 0x0000002e00277c82 */ /* 0x000fe20008000000 */
[----:B------:R-:W-:Y:S01]  /*88d0*/  IMAD.IADD R214, R6, 0x1, R21 ;  /* 0x0000000106d67824 */ /* 0x000fe200078e0215 */
[----:B------:R-:W-:Y:S01]  /*88e0*/  UMOV UR7, UR36 ;  /* 0x0000002400077c82 */ /* 0x000fe20008000000 */
[----:B------:R-:W-:Y:S01]  /*88f0*/  ULDC UR40, c[0x0][0x9e4] ;  /* 0x0002790000287ab9 */ /* 0x000fe20000000800 */
[----:B------:R-:W-:Y:S01]  /*8900*/  ULDC UR41, c[0x0][0x9dc] ;  /* 0x0002770000297ab9 */ /* 0x000fe20000000800 */
[----:B------:R-:W-:-:S05]  /*8910*/  ULDC UR47, c[0x0][0x288] ;  /* 0x0000a200002f7ab9 */ /* 0x000fca0000000800 */
.L_x_962:
[----:B------:R-:W-:-:S04]  /*8920*/  UIADD3 UR36, UR7, 0x1, URZ ;  /* 0x0000000107247890 */ /* 0x000fc8000fffe03f */
[----:B------:R-:W-:-:S04]  /*8930*/  UISETP.NE.AND UP0, UPT, UR36, 0x2, UPT ;  /* 0x000000022400788c */ /* 0x000fc8000bf05270 */
[----:B------:R-:W-:Y:S02]  /*8940*/  USEL UR46, URZ, 0x1, UP0 ;  /* 0x000000013f2e7887 */ /* 0x000fe40008000000 */
[----:B------:R-:W-:Y:S02]  /*8950*/  USEL UR36, UR36, URZ, UP0 ;  /* 0x0000003f24247287 */ /* 0x000fe40008000000 */
[----:B------:R-:W-:Y:S01]  /*8960*/  ULOP3.LUT UR46, UR39, UR46, URZ, 0x3c, !UPT ;  /* 0x0000002e272e7292 */ /* 0x000fe2000f8e3c3f */
[----:B------:R-:W-:Y:S11]  /*8970*/  @!P0 BRA `(.L_x_946) ;  /* 0x0000000000048947 */ /* 0x000ff60003800000 */
[----:B------:R-:W-:Y:S01]  /*8980*/  BPT.TRAP 0x1 ;  /* 0x000000040000795c */ /* 0x000fe20000300000 */
.L_x_946:
[----:B------:R-:W-:Y:S01]  /*8990*/  ULEA UR6, UR36, UR38, 0x3 ;  /* 0x0000002624067291 */ /* 0x000fe2000f8e183f */
[----:B------:R-:W-:-:S05]  /*89a0*/  IMAD.U32 R3, RZ, RZ, UR46 ;  /* 0x0000002eff037e24 */ /* 0x000fca000f8e00ff */
[----:B------:R-:W-:-:S04]  /*89b0*/  SHF.L.U32 R3, R3, 0x1f, RZ ;  /* 0x0000001f03037819 */ /* 0x000fc800000006ff */
[----:B------:R1:W2:Y:S01]  /*89c0*/  SYNCS.PHASECHK.TRANS64.TRYWAIT P2, [UR6+0x30830], R3 ;  /* 0x03083003ff0075a7 */ /* 0x0002a20008040146 */
[----:B------:R-:W-:Y:S05]  /*89d0*/  @!P0 BRA `(.L_x_947) ;  /* 0x0000000000048947 */ /* 0x000fea0003800000 */
[----:B------:R-:W-:Y:S01]  /*89e0*/  BPT.TRAP 0x1 ;  /* 0x000000040000795c */ /* 0x000fe20000300000 */
.L_x_947:
[----:B--2---:R-:W-:Y:S05]  /*89f0*/  @P2 BRA `(.L_x_948) ;  /* 0x0000000000082947 */ /* 0x004fea0003800000 */
[----:B------:R-:W2:Y:S02]  /*8a00*/  SYNCS.PHASECHK.TRANS64.TRYWAIT P2, [UR6+0x30830], R3 ;  /* 0x03083003ff0075a7 */ /* 0x000ea40008040146 */
[----:B--2---:R-:W-:Y:S05]  /*8a10*/  @!P2 BRA `(.L_x_949) ;  /* 0x000000900004a947 */ /* 0x004fea0003800000 */
.L_x_948:
        /* <DEDUP_REMOVED lines=225> */
.L_x_950:
[----:B------:R-:W-:Y:S01]  /*9830*/  ULEA UR10, UR7, UR38, 0x3 ;  /* 0x00000026070a7291 */ /* 0x000fe2000f8e183f */
[----:B------:R-:W-:-:S05]  /*9840*/  IMAD.U32 R0, RZ, RZ, UR39 ;  /* 0x00000027ff007e24 */ /* 0x000fca000f8e00ff */
[----:B------:R-:W-:-:S04]  /*9850*/  SHF.L.U32 R0, R0, 0x1f, RZ ;  /* 0x0000001f00007819 */ /* 0x000fc800000006ff */
[----:B------:R3:W4:Y:S01]  /*9860*/  SYNCS.PHASECHK.TRANS64.TRYWAIT P2, [UR10+0x30850], R0 ;  /* 0x03085000ff0075a7 */ /* 0x000722000804014a */
[----:B------:R-:W-:Y:S05]  /*9870*/  @!P0 BRA `(.L_x_951) ;  /* 0x0000000000048947 */ /* 0x000fea0003800000 */
[----:B------:R-:W-:Y:S01]  /*9880*/  BPT.TRAP 0x1 ;  /* 0x000000040000795c */ /* 0x000fe20000300000 */
.L_x_951:
[----:B----4-:R-:W-:Y:S05]  /*9890*/  @P2 BRA `(.L_x_952) ;  /* 0x0000000000082947 */ /* 0x010fea0003800000 */
[----:B------:R-:W4:Y:S02]  /*98a0*/  SYNCS.PHASECHK.TRANS64.TRYWAIT P2, [UR10+0x30850], R0 ;  /* 0x03085000ff0075a7 */ /* 0x000f24000804014a */
[----:B----4-:R-:W-:Y:S05]  /*98b0*/  @!P2 BRA `(.L_x_953) ;  /* 0x000000800074a947 */ /* 0x010fea0003800000 */
.L_x_952:
[----:B------:R-:W-:Y:S01]  /*98c0*/  UIADD3 UR6, UR38, 0x400, URZ ;  /* 0x0000040026067890 */ /* 0x000fe2000fffe03f */
[----:B------:R-:W-:Y:S01]  /*98d0*/  WARPGROUP.ARRIVE ;  /* 0x00000000000079c5 */ /* 0x000fe20000000000 */
[----:B--2---:R-:W2:Y:S01]  /*98e0*/  LDC R4, c[0x0][0x2e0] ;  /* 0x0000b800ff047b82 */ /* 0x004ea20000000800 */
[----:B-1-3--:R-:W-:Y:S01]  /*98f0*/  IMAD.SHL.U32 R0, R23, 0x40, RZ ;  /* 0x0000004017007824 */ /* 0x00afe200078e00ff */
[----:B------:R-:W-:Y:S01]  /*9900*/  USHF.R.U32.HI UR6, URZ, 0x4, UR6 ;  /* 0x000000043f067899 */ /* 0x000fe20008011606 */
[----:B------:R-:W-:-:S03]  /*9910*/  IMAD.U32 R2, RZ, RZ, UR36 ;  /* 0x00000024ff027e24 */ /* 0x000fc6000f8e00ff */
[----:B------:R-:W-:Y:S01]  /*9920*/  ULOP3.LUT UR6, UR6, 0x3fff, URZ, 0xc0, !UPT ;  /* 0x00003fff06067892 */ /* 0x000fe2000f8ec03f */
[----:B------:R-:W-:Y:S02]  /*9930*/  IADD3 R3, -R0, 0x1, RZ ;  /* 0x0000000100037810 */ /* 0x000fe40007ffe1ff */
[----:B------:R-:W-:Y:S01]  /*9940*/  @!P1 LEA R2, R2, UR38, 0x3 ;  /* 0x0000002602029c11 */ /* 0x000fe2000f8e18ff */
[----:B------:R-:W-:-:S04]  /*9950*/  ULOP3.LUT UR6, UR6, 0x2000000, URZ, 0xfc, !UPT ;  /* 0x0200000006067892 */ /* 0x000fc8000f8efc3f */
[----:B------:R-:W-:Y:S01]  /*9960*/  ULEA UR11, UR7, UR6, 0xb ;  /* 0x00000006070b7291 */ /* 0x000fe2000f8e583f */
[----:B------:R-:W-:Y:S02]  /*9970*/  @!P1 VIADD R2, R2, 0x30840 ;  /* 0x0003084002029836 */ /* 0x000fe40000000000 */
[----:B------:R-:W-:-:S03]  /*9980*/  UMOV UR7, 0x40000040 ;  /* 0x4000004000077882 */ /* 0x000fc60000000000 */
[----:B------:R-:W-:Y:S01]  /*9990*/  @!P1 PRMT R2, RZ, 0x654, R2 ;  /* 0x00000654ff029816 */ /* 0x000fe20000000002 */
[----:B------:R-:W-:Y:S02]  /*99a0*/  UMOV UR6, UR11 ;  /* 0x0000000b00067c82 */ /* 0x000fe40008000000 */
[----:B------:R-:W-:Y:S01]  /*99b0*/  HGMMA.64x256x16.F32 R24, R196, gdesc[UR4].tnspB, R24, gsb0 ;  /* 0x43e00004c4187df0 */ /* 0x000fe20008000818 */
[----:B------:R-:W-:Y:S01]  /*99c0*/  UIADD3 UR6, UR11, 0x80, URZ ;  /* 0x000000800b067890 */ /* 0x000fe2000fffe03f */
[----:B--2---:R-:W-:Y:S01]  /*99d0*/  IMAD R3, R4, UR45, R3 ;  /* 0x0000002d04037c24 */ /* 0x004fe2000f8e0203 */
[----:B------:R-:W-:-:S03]  /*99e0*/  UMOV UR7, 0x40000040 ;  /* 0x4000004000077882 */ /* 0x000fc60000000000 */
[----:B------:R-:W-:-:S04]  /*99f0*/  VIADD R3, R3, -UR47 ;  /* 0x8000002f03037c36 */ /* 0x000fc80008000000 */
[----:B------:R-:W-:Y:S01]  /*9a00*/  IMAD R3, R22, -0x2, R3 ;  /* 0xfffffffe16037824 */ /* 0x000fe200078e0203 */
[----:B------:R-:W-:Y:S02]  /*9a10*/  WARPGROUP.DEPBAR.LE gsb0, 0x0 ;  /* 0x00008000000079c5 */ /* 0x000fe40000010000 */
[----:B------:R-:W-:-:S15]  /*9a20*/  WARPGROUP.ARRIVE ;  /* 0x00000000000079c5 */ /* 0x000fde0000000000 */
        /* <DEDUP_REMOVED lines=13> */
[----:B------:R-:W-:Y:S01]  /*9b00*/  ULOP3.LUT UR6, URZ, UR41, URZ, 0x33, !UPT ;  /* 0x000000293f067292 */ /* 0x000fe2000f8e333f */
[----:B------:R-:W-:-:S05]  /*9b10*/  ULDC UR7, c[0x0][0x9e0] ;  /* 0x0002780000077ab9 */ /* 0x000fca0000000800 */
[C---:B------:R-:W-:Y:S01]  /*9b20*/  VIADD R188, R3.reuse, UR6 ;  /* 0x0000000603bc7c36 */ /* 0x040fe20008000000 */
[----:B------:R-:W-:Y:S02]  /*9b30*/  WARPGROUP.DEPBAR.LE gsb0, 0x0 ;  /* 0x00008000000079c5 */ /* 0x000fe40000010000 */
[----:B------:R-:W-:Y:S01]  /*9b40*/  IADD3 R186, R3, UR7, RZ ;  /* 0x0000000703ba7c10 */ /* 0x000fe2000fffe0ff */
[----:B------:R1:W-:Y:S01]  /*9b50*/  @!P1 SYNCS.ARRIVE.TRANS64.RED.A1T0 RZ, [R2+URZ], RZ ;  /* 0x000000ff02ff99a7 */ /* 0x0003e2000810043f */
[----:B------:R-:W-:-:S03]  /*9b60*/  IMAD.IADD R185, R6, 0x1, R188 ;  /* 0x0000000106b97824 */ /* 0x000fc600078e02bc */
[----:B------:R-:W-:Y:S01]  /*9b70*/  IMAD.IADD R4, R6, 0x1, R186 ;  /* 0x0000000106047824 */ /* 0x000fe200078e02ba */
[----:B------:R-:W-:Y:S06]  /*9b80*/  @!P6 BRA `(.L_x_954) ;  /* 0x00000000005ce947 */ /* 0x000fec0003800000 */
[----:B------:R-:W-:Y:S01]  /*9b90*/  ISETP.GT.AND P2, PT, R214, -0x1, PT ;  /* 0xffffffffd600780c */ /* 0x000fe20003f44270 */
[----:B------:R-:W-:-:S12]  /*9ba0*/  BSSY B0, `(.L_x_955) ;  /* 0x0000011000007945 */ /* 0x000fd80003800000 */
[----:B------:R-:W-:Y:S05]  /*9bb0*/  @P2 BRA `(.L_x_956) ;  /* 0x0000000000202947 */ /* 0x000fea0003800000 */
[----:B------:R-:W-:Y:S01]  /*9bc0*/  IMAD.U32 R184, RZ, RZ, UR40 ;  /* 0x00000028ffb87e24 */ /* 0x000fe2000f8e00ff */
[----:B------:R-:W-:-:S04]  /*9bd0*/  LOP3.LUT R187, RZ, R214, RZ, 0x33, !PT ;  /* 0x000000d6ffbb7212 */ /* 0x000fc800078e33ff */
[----:B------:R-:W-:-:S13]  /*9be0*/  ISETP.NE.AND P2, PT, R184, 0x1, PT ;  /* 0x00000001b800780c */ /* 0x000fda0003f45270 */
[----:B-1----:R-:W1:Y:S02]  /*9bf0*/  @P2 LDC.64 R2, c[0x0][0x9e8] ;  /* 0x00027a00ff022b82 */ /* 0x002e640000000a00 */
[----:B-1----:R-:W-:-:S05]  /*9c00*/  @P2 IMAD.HI.U32 R2, R187, R2, RZ ;  /* 0x00000002bb022227 */ /* 0x002fca00078e00ff */
[----:B------:R-:W-:-:S04]  /*9c10*/  @P2 SHF.R.U32.HI R187, RZ, R3, R2 ;  /* 0x00000003ffbb2219 */ /* 0x000fc80000011602 */
[----:B------:R-:W-:Y:S01]  /*9c20*/  LOP3.LUT R187, RZ, R187, RZ, 0x33, !PT ;  /* 0x000000bbffbb7212 */ /* 0x000fe200078e33ff */
[----:B------:R-:W-:Y:S06]  /*9c30*/  BRA `(.L_x_957) ;  /* 0x00000000001c7947 */ /* 0x000fec0003800000 */
.L_x_956:
[----:B------:R-:W-:-:S05]  /*9c40*/  IMAD.U32 R184, RZ, RZ, UR40 ;  /* 0x00000028ffb87e24 */ /* 0x000fca000f8e00ff */
[----:B------:R-:W-:-:S13]  /*9c50*/  ISETP.NE.AND P2, PT, R184, 0x1, PT ;  /* 0x00000001b800780c */ /* 0x000fda0003f45270 */
[----:B-1----:R-:W1:Y:S01]  /*9c60*/  @P2 LDC.64 R2, c[0x0][0x9e8] ;  /* 0x00027a00ff022b82 */ /* 0x002e620000000a00 */
[----:B------:R-:W-:-:S04]  /*9c70*/  @P2 IMAD.IADD R187, R6, 0x1, R21 ;  /* 0x0000000106bb2824 */ /* 0x000fc800078e0215 */
[----:B-1----:R-:W-:-:S04]  /*9c80*/  @P2 IMAD.HI.U32 R2, R187, R2, RZ ;  /* 0x00000002bb022227 */ /* 0x002fc800078e00ff */
[----:B------:R-:W-:Y:S01]  /*9c90*/  IMAD.MOV.U32 R187, RZ, RZ, R214 ;  /* 0x000000ffffbb7224 */ /* 0x000fe200078e00d6 */
[----:B------:R-:W-:-:S07]  /*9ca0*/  @P2 SHF.R.U32.HI R187, RZ, R3, R2 ;  /* 0x00000003ffbb2219 */ /* 0x000fce0000011602 */
.L_x_957:
[----:B------:R-:W-:Y:S05]  /*9cb0*/  BSYNC B0 ;  /* 0x0000000000007941 */ /* 0x000fea0003800000 */
.L_x_955:
[----:B------:R-:W-:-:S04]  /*9cc0*/  IMAD R3, R187, R184, -R0 ;  /* 0x000000b8bb037224 */ /* 0x000fc800078e0a00 */
[----:B------:R-:W-:-:S05]  /*9cd0*/  IMAD R3, R22, -0x2, R3 ;  /* 0xfffffffe16037824 */ /* 0x000fca00078e0203 */
[----:B------:R-:W-:Y:S02]  /*9ce0*/  VIADDMNMX R4, R3, R184, R4, PT ;  /* 0x000000b803047246 */ /* 0x000fe40003800104 */
[----:B------:R-:W-:-:S07]  /*9cf0*/  VIMNMX R185, R185, R3, !PT ;  /* 0x00000003b9b97248 */ /* 0x000fce0007fe0100 */
.L_x_954:
[----:B------:R-:W-:-:S04]  /*9d00*/  ISETP.GT.AND P2, PT, R23, -0x1, PT ;  /* 0xffffffff1700780c */ /* 0x000fc80003f44270 */
[C---:B------:R-:W-:Y:S02]  /*9d10*/  ISETP.GT.AND P3, PT, R185.reuse, RZ, P2 ;  /* 0x000000ffb900720c */ /* 0x040fe40001764270 */
[C---:B------:R-:W-:Y:S02]  /*9d20*/  ISETP.GT.AND P5, PT, R185.reuse, 0x1, P2 ;  /* 0x00000001b900780c */ /* 0x040fe400017a4270 */
[----:B------:R-:W-:Y:S02]  /*9d30*/  ISETP.LT.OR P4, PT, R4, 0x1, P3 ;  /* 0x000000010400780c */ /* 0x000fe40001f81670 */
[C---:B------:R-:W-:Y:S02]  /*9d40*/  ISETP.GT.AND P3, PT, R185.reuse, 0x8, P2 ;  /* 0x00000008b900780c */ /* 0x040fe40001764270 */
[----:B------:R-:W-:Y:S02]  /*9d50*/  FSEL R184, R152, -INF , !P4 ;  /* 0xff80000098b87808 */ /* 0x000fe40006000000 */
[----:B------:R-:W-:-:S02]  /*9d60*/  ISETP.GT.AND P4, PT, R185, 0x9, P2 ;  /* 0x00000009b900780c */ /* 0x000fc40001784270 */
[C---:B------:R-:W-:Y:S02]  /*9d70*/  ISETP.LT.OR P5, PT, R4.reuse, 0x2, P5 ;  /* 0x000000020400780c */ /* 0x040fe40002fa1670 */
[C---:B------:R-:W-:Y:S02]  /*9d80*/  ISETP.LT.OR P3, PT, R4.reuse, 0x9, P3 ;  /* 0x000000090400780c */ /* 0x040fe40001f61670 */
[----:B------:R-:W-:Y:S02]  /*9d90*/  ISETP.LT.OR P4, PT, R4, 0xa, P4 ;  /* 0x0000000a0400780c */ /* 0x000fe40002781670 */
[----:B------:R-:W-:Y:S02]  /*9da0*/  FSEL R152, R153, -INF , !P5 ;  /* 0xff80000099987808 */ /* 0x000fe40006800000 */
[----:B------:R-:W-:Y:S02]  /*9db0*/  FSEL R156, R156, -INF , !P3 ;  /* 0xff8000009c9c7808 */ /* 0x000fe40005800000 */
[----:B------:R-:W-:-:S02]  /*9dc0*/  FSEL R157, R157, -INF , !P4 ;  /* 0xff8000009d9d7808 */ /* 0x000fc40006000000 */
[C---:B------:R-:W-:Y:S02]  /*9dd0*/  ISETP.GT.AND P5, PT, R185.reuse, 0x10, P2 ;  /* 0x00000010b900780c */ /* 0x040fe400017a4270 */
[C---:B------:R-:W-:Y:S02]  /*9de0*/  ISETP.GT.AND P3, PT, R185.reuse, 0x11, P2 ;  /* 0x00000011b900780c */ /* 0x040fe40001764270 */
[----:B------:R-:W-:Y:S02]  /*9df0*/  ISETP.GT.AND P4, PT, R185, 0x18, P2 ;  /* 0x00000018b900780c */ /* 0x000fe40001784270 */
[C---:B------:R-:W-:Y:S02]  /*9e00*/  ISETP.LT.OR P5, PT, R4.reuse, 0x11, P5 ;  /* 0x000000110400780c */ /* 0x040fe40002fa1670 */
[C---:B------:R-:W-:Y:S02]  /*9e10*/  ISETP.LT.OR P3, PT, R4.reuse, 0x12, P3 ;  /* 0x000000120400780c */ /* 0x040fe40001f61670 */
[----:B------:R-:W-:-:S02]  /*9e20*/  ISETP.LT.OR P4, PT, R4, 0x19, P4 ;  /* 0x000000190400780c */ /* 0x000fc40002781670 */
[----:B------:R-:W-:Y:S02]  /*9e30*/  FSEL R160, R160, -INF , !P5 ;  /* 0xff800000a0a07808 */ /* 0x000fe40006800000 */
[----:B------:R-:W-:Y:S02]  /*9e40*/  FSEL R161, R161, -INF , !P3 ;  /* 0xff800000a1a17808 */ /* 0x000fe40005800000 */
[----:B------:R-:W-:Y:S02]  /*9e50*/  FSEL R164, R164, -INF , !P4 ;  /* 0xff800000a4a47808 */ /* 0x000fe40006000000 */
[C---:B------:R-:W-:Y:S02]  /*9e60*/  ISETP.GT.AND P5, PT, R185.reuse, 0x19, P2 ;  /* 0x00000019b900780c */ /* 0x040fe400017a4270 */
[C---:B------:R-:W-:Y:S02]  /*9e70*/  ISETP.GT.AND P3, PT, R185.reuse, 0x20, P2 ;  /* 0x00000020b900780c */ /* 0x040fe40001764270 */
        /* <DEDUP_REMOVED lines=18> */
[----:B------:R-:W-:Y:S01]  /*9fa0*/  ISETP.GT.AND P4, PT, R185, 0x39, P2 ;  /* 0x00000039b900780c */ /* 0x000fe20001784270 */
[----:B------:R-:W-:Y:S01]  /*9fb0*/  IMAD.IADD R185, R5, 0x1, R186 ;  /* 0x0000000105b97824 */ /* 0x000fe200078e02ba */
[----:B------:R-:W-:-:S02]  /*9fc0*/  ISETP.LT.OR P5, PT, R4, 0x32, P5 ;  /* 0x000000320400780c */ /* 0x000fc40002fa1670 */
[C---:B------:R-:W-:Y:S02]  /*9fd0*/  ISETP.LT.OR P3, PT, R4.reuse, 0x39, P3 ;  /* 0x000000390400780c */ /* 0x040fe40001f61670 */
[----:B------:R-:W-:Y:S02]  /*9fe0*/  ISETP.LT.OR P4, PT, R4, 0x3a, P4 ;  /* 0x0000003a0400780c */ /* 0x000fe40002781670 */
[----:B------:R-:W-:Y:S02]  /*9ff0*/  IADD3 R186, R5, R188, RZ ;  /* 0x000000bc05ba7210 */ /* 0x000fe40007ffe0ff */
[----:B------:R-:W-:Y:S02]  /*a000*/  FSEL R177, R177, -INF , !P5 ;  /* 0xff800000b1b17808 */ /* 0x000fe40006800000 */
[----:B------:R-:W-:Y:S02]  /*a010*/  FSEL R180, R180, -INF , !P3 ;  /* 0xff800000b4b47808 */ /* 0x000fe40005800000 */
[----:B------:R-:W-:Y:S01]  /*a020*/  FSEL R181, R181, -INF , !P4 ;  /* 0xff800000b5b57808 */ /* 0x000fe20006000000 */
[----:B------:R-:W-:Y:S06]  /*a030*/  @!P6 BRA `(.L_x_958) ;  /* 0x000000000058e947 */ /* 0x000fec0003800000 */
[----:B------:R-:W-:Y:S01]  /*a040*/  IMAD.IADD R153, R5, 0x1, R21 ;  /* 0x0000000105997824 */ /* 0x000fe200078e0215 */
[----:B------:R-:W-:Y:S04]  /*a050*/  BSSY B0, `(.L_x_959) ;  /* 0x0000010000007945 */ /* 0x000fe80003800000 */
[----:B------:R-:W-:-:S13]  /*a060*/  ISETP.GT.AND P3, PT, R153, -0x1, PT ;  /* 0xffffffff9900780c */ /* 0x000fda0003f64270 */
        /* <DEDUP_REMOVED lines=9> */
.L_x_960:
[----:B------:R-:W-:-:S05]  /*a100*/  IMAD.U32 R4, RZ, RZ, UR40 ;  /* 0x00000028ff047e24 */ /* 0x000fca000f8e00ff */
[----:B------:R-:W-:-:S13]  /*a110*/  ISETP.NE.AND P3, PT, R4, 0x1, PT ;  /* 0x000000010400780c */ /* 0x000fda0003f65270 */
[----:B-1----:R-:W1:Y:S02]  /*a120*/  @P3 LDC.64 R2, c[0x0][0x9e8] ;  /* 0x00027a00ff023b82 */ /* 0x002e640000000a00 */
[----:B-1----:R-:W-:-:S05]  /*a130*/  @P3 IMAD.HI.U32 R2, R153, R2, RZ ;  /* 0x0000000299023227 */ /* 0x002fca00078e00ff */
[----:B------:R-:W-:-:S07]  /*a140*/  @P3 SHF.R.U32.HI R153, RZ, R3, R2 ;  /* 0x00000003ff993219 */ /* 0x000fce0000011602 */
.L_x_961:
[----:B------:R-:W-:Y:S05]  /*a150*/  BSYNC B0 ;  /* 0x0000000000007941 */ /* 0x000fea0003800000 */
.L_x_959:
[----:B------:R-:W-:-:S04]  /*a160*/  IMAD R153, R153, R4, -R0 ;  /* 0x0000000499997224 */ /* 0x000fc800078e0a00 */
[----:B------:R-:W-:-:S05]  /*a170*/  IMAD R153, R22, -0x2, R153 ;  /* 0xfffffffe16997824 */ /* 0x000fca00078e0299 */
[----:B------:R-:W-:Y:S02]  /*a180*/  VIADDMNMX R185, R153, R4, R185, PT ;  /* 0x0000000499b97246 */ /* 0x000fe400038001b9 */
[----:B------:R-:W-:-:S07]  /*a190*/  VIMNMX R186, R186, R153, !PT ;  /* 0x00000099baba7248 */ /* 0x000fce0007fe0100 */
.L_x_958:
[----:B------:R-:W-:Y:S01]  /*a1a0*/  FMNMX.FTZ R3, R184, R215, !PT ;  /* 0x000000d7b8037209 */ /* 0x000fe20007810000 */
[----:B------:R-:W-:Y:S01]  /*a1b0*/  ULDC UR6, c[0x0][0x988] ;  /* 0x0002620000067ab9 */ /* 0x000fe20000000800 */
[----:B------:R-:W-:Y:S01]  /*a1c0*/  ISETP.GT.AND P3, PT, R186, 0x1, P2 ;  /* 0x00000001ba00780c */ /* 0x000fe20001764270 */
[----:B------:R-:W-:Y:S01]  /*a1d0*/  UMOV UR39, UR46 ;  /* 0x0000002e00277c82 */ /* 0x000fe20008000000 */
[----:B------:R-:W-:Y:S01]  /*a1e0*/  FMNMX.FTZ R3, R152, R3, !PT ;  /* 0x0000000398037209 */ /* 0x000fe20007810000 */
[----:B------:R-:W-:Y:S01]  /*a1f0*/  UMOV UR7, UR36 ;  /* 0x0000002400077c82 */ /* 0x000fe20008000000 */
[----:B------:R-:W-:Y:S02]  /*a200*/  ISETP.LT.OR P3, PT, R185, 0x2, P3 ;  /* 0x00000002b900780c */ /* 0x000fe40001f61670 */
[----:B------:R-:W-:Y:S02]  /*a210*/  FMNMX.FTZ R0, R156, R3, !PT ;  /* 0x000000039c007209 */ /* 0x000fe40007810000 */
[----:B------:R-:W-:-:S02]  /*a220*/  FSEL R155, R155, -INF , !P3 ;  /* 0xff8000009b9b7808 */ /* 0x000fc40005800000 */
[----:B------:R-:W-:Y:S02]  /*a230*/  FMNMX.FTZ R3, R157, R0, !PT ;  /* 0x000000009d037209 */ /* 0x000fe40007810000 */
[----:B------:R-:W-:Y:S02]  /*a240*/  ISETP.GT.AND P3, PT, R186, RZ, P2 ;  /* 0x000000ffba00720c */ /* 0x000fe40001764270 */
[----:B------:R-:W-:Y:S02]  /*a250*/  FMNMX.FTZ R0, R160, R3, !PT ;  /* 0x00000003a0007209 */ /* 0x000fe40007810000 */
[----:B------:R-:W-:Y:S02]  /*a260*/  ISETP.LT.OR P3, PT, R185, 0x1, P3 ;  /* 0x00000001b900780c */ /* 0x000fe40001f61670 */
[----:B------:R-:W-:Y:S02]  /*a270*/  FMNMX.FTZ R3, R161, R0, !PT ;  /* 0x00000000a1037209 */ /* 0x000fe40007810000 */
[----:B------:R-:W-:-:S02]  /*a280*/  ISETP.GT.AND P4, PT, R186, 0x8, P2 ;  /* 0x00000008ba00780c */ /* 0x000fc40001784270 */
[----:B------:R-:W-:Y:S02]  /*a290*/  FMNMX.FTZ R0, R164, R3, !PT ;  /* 0x00000003a4007209 */ /* 0x000fe40007810000 */
[----:B------:R-:W-:Y:S02]  /*a2a0*/  FSEL R187, R154, -INF , !P3 ;  /* 0xff8000009abb7808 */ /* 0x000fe40005800000 */
        /* <DEDUP_REMOVED lines=18> */
[C---:B------:R-:W-:Y:S01]  /*a3d0*/  ISETP.GT.AND P3, PT, R186.reuse, 0x18, P2 ;  /* 0x00000018ba00780c */ /* 0x040fe20001764270 */
[----:B------:R-:W2:Y:S01]  /*a3e0*/  SHFL.BFLY PT, R3, R0, 0x2, 0x1f ;  /* 0x0c401f0000037f89 */ /* 0x000ea200000e0000 */
[C---:B------:R-:W-:Y:S02]  /*a3f0*/  ISETP.LT.OR P5, PT, R185.reuse, 0x12, P5 ;  /* 0x00000012b900780c */ /* 0x040fe40002fa1670 */
[----:B------:R-:W-:Y:S02]  /*a400*/  ISETP.GT.AND P4, PT, R186, 0x19, P2 ;  /* 0x00000019ba00780c */ /* 0x000fe40001784270 */
[----:B------:R-:W-:-:S02]  /*a410*/  ISETP.LT.OR P3, PT, R185, 0x19, P3 ;  /* 0x00000019b900780c */ /* 0x000fc40001f61670 */
[----:B------:R-:W-:Y:S02]  /*a420*/  FSEL R163, R163, -INF , !P5 ;  /* 0xff800000a3a37808 */ /* 0x000fe40006800000 */
[----:B------:R-:W-:Y:S02]  /*a430*/  ISETP.GT.AND P5, PT, R186, 0x20, P2 ;  /* 0x00000020ba00780c */ /* 0x000fe400017a4270 */
[C---:B------:R-:W-:Y:S02]  /*a440*/  ISETP.LT.OR P4, PT, R185.reuse, 0x1a, P4 ;  /* 0x0000001ab900780c */ /* 0x040fe40002781670 */
[----:B------:R-:W-:Y:S02]  /*a450*/  FSEL R166, R166, -INF , !P3 ;  /* 0xff800000a6a67808 */ /* 0x000fe40005800000 */
[----:B------:R-:W-:Y:S02]  /*a460*/  ISETP.GT.AND P3, PT, R186, 0x21, P2 ;  /* 0x00000021ba00780c */ /* 0x000fe40001764270 */
[----:B------:R-:W-:-:S02]  /*a470*/  ISETP.LT.OR P5, PT, R185, 0x21, P5 ;  /* 0x00000021b900780c */ /* 0x000fc40002fa1670 */
[----:B------:R-:W-:Y:S02]  /*a480*/  FSEL R167, R167, -INF , !P4 ;  /* 0xff800000a7a77808 */ /* 0x000fe40006000000 */
[----:B------:R-:W-:Y:S02]  /*a490*/  ISETP.GT.AND P4, PT, R186, 0x28, P2 ;  /* 0x00000028ba00780c */ /* 0x000fe40001784270 */
[----:B------:R-:W-:Y:S02]  /*a4a0*/  ISETP.LT.OR P3, PT, R185, 0x22, P3 ;  /* 0x00000022b900780c */ /* 0x000fe40001f61670 */
[----:B--2---:R-:W-:Y:S02]  /*a4b0*/  FMNMX.FTZ R3, R0, R3, !PT ;  /* 0x0000000300037209 */ /* 0x004fe40007810000 */
[----:B------:R-:W-:Y:S02]  /*a4c0*/  FMNMX.FTZ R0, R187, R216, !PT ;  /* 0x000000d8bb007209 */ /* 0x000fe40007810000 */
[----:B------:R-:W-:Y:S01]  /*a4d0*/  FSEL R170, R170, -INF , !P5 ;  /* 0xff800000aaaa7808 */ /* 0x000fe20006800000 */
[----:B------:R-:W2:Y:S01]  /*a4e0*/  SHFL.BFLY PT, R4, R3, 0x1, 0x1f ;  /* 0x0c201f0003047f89 */ /* 0x000ea200000e0000 */
[----:B------:R-:W-:-:S02]  /*a4f0*/  ISETP.LT.OR P4, PT, R185, 0x29, P4 ;  /* 0x00000029b900780c */ /* 0x000fc40002781670 */
[----:B------:R-:W-:Y:S02]  /*a500*/  FSEL R171, R171, -INF , !P3 ;  /* 0xff800000abab7808 */ /* 0x000fe40005800000 */
[----:B------:R-:W-:Y:S02]  /*a510*/  ISETP.GT.AND P3, PT, R186, 0x29, P2 ;  /* 0x00000029ba00780c */ /* 0x000fe40001764270 */
[----:B------:R-:W-:Y:S02]  /*a520*/  FSEL R174, R174, -INF , !P4 ;  /* 0xff800000aeae7808 */ /* 0x000fe40006000000 */
[----:B------:R-:W-:Y:S02]  /*a530*/  ISETP.GT.AND P4, PT, R186, 0x30, P2 ;  /* 0x00000030ba00780c */ /* 0x000fe40001784270 */
[C---:B------:R-:W-:Y:S02]  /*a540*/  ISETP.LT.OR P3, PT, R185.reuse, 0x2a, P3 ;  /* 0x0000002ab900780c */ /* 0x040fe40001f61670 */
[----:B------:R-:W-:-:S02]  /*a550*/  ISETP.LT.OR P4, PT, R185, 0x31, P4 ;  /* 0x00000031b900780c */ /* 0x000fc40002781670 */
[----:B------:R-:W-:Y:S02]  /*a560*/  FSEL R175, R175, -INF , !P3 ;  /* 0xff800000afaf7808 */ /* 0x000fe40005800000 */
[----:B------:R-:W-:Y:S02]  /*a570*/  ISETP.GT.AND P3, PT, R186, 0x31, P2 ;  /* 0x00000031ba00780c */ /* 0x000fe40001764270 */
[----:B------:R-:W-:Y:S02]  /*a580*/  FSEL R178, R178, -INF , !P4 ;  /* 0xff800000b2b27808 */ /* 0x000fe40006000000 */
[----:B------:R-:W-:Y:S02]  /*a590*/  ISETP.GT.AND P4, PT, R186, 0x38, P2 ;  /* 0x00000038ba00780c */ /* 0x000fe40001784270 */
[----:B------:R-:W-:Y:S02]  /*a5a0*/  ISETP.LT.OR P3, PT, R185, 0x32, P3 ;  /* 0x00000032b900780c */ /* 0x000fe40001f61670 */
[----:B--2---:R-:W-:-:S02]  /*a5b0*/  FMNMX.FTZ R4, R3, R4, !PT ;  /* 0x0000000403047209 */ /* 0x004fc40007810000 */
[----:B------:R-:W-:Y:S02]  /*a5c0*/  FMNMX.FTZ R3, R155, R0, !PT ;  /* 0x000000009b037209 */ /* 0x000fe40007810000 */
[----:B------:R-:W-:Y:S02]  /*a5d0*/  ISETP.GT.AND P2, PT, R186, 0x39, P2 ;  /* 0x00000039ba00780c */ /* 0x000fe40001744270 */
[----:B------:R-:W-:Y:S02]  /*a5e0*/  FMNMX.FTZ R0, R158, R3, !PT ;  /* 0x000000039e007209 */ /* 0x000fe40007810000 */
[----:B------:R-:W-:Y:S02]  /*a5f0*/  ISETP.LT.OR P4, PT, R185, 0x39, P4 ;  /* 0x00000039b900780c */ /* 0x000fe40002781670 */
[----:B------:R-:W-:Y:S02]  /*a600*/  FMNMX.FTZ R3, R159, R0, !PT ;  /* 0x000000009f037209 */ /* 0x000fe40007810000 */
[----:B------:R-:W-:-:S02]  /*a610*/  FSEL R179, R179, -INF , !P3 ;  /* 0xff800000b3b37808 */ /* 0x000fc40005800000 */
[----:B------:R-:W-:Y:S01]  /*a620*/  FMNMX.FTZ R0, R162, R3, !PT ;  /* 0x00000003a2007209 */ /* 0x000fe20007810000 */
[----:B------:R-:W-:Y:S01]  /*a630*/  FMUL.FTZ R3, R4, UR6 ;  /* 0x0000000604037c20 */ /* 0x000fe20008410000 */
[----:B------:R-:W-:Y:S02]  /*a640*/  ISETP.LT.OR P2, PT, R185, 0x3a, P2 ;  /* 0x0000003ab900780c */ /* 0x000fe40001741670 */
[----:B------:R-:W-:Y:S02]  /*a650*/  FMNMX.FTZ R153, R163, R0, !PT ;  /* 0x00000000a3997209 */ /* 0x000fe40007810000 */
[----:B------:R-:W-:Y:S02]  /*a660*/  FSEL R182, R182, -INF , !P4 ;  /* 0xff800000b6b67808 */ /* 0x000fe40006000000 */
[----:B------:R-:W-:Y:S02]  /*a670*/  FMNMX.FTZ R0, R166, R153, !PT ;  /* 0x00000099a6007209 */ /* 0x000fe40007810000 */
[----:B------:R-:W-:-:S02]  /*a680*/  FSEL R183, R183, -INF , !P2 ;  /* 0xff800000b7b77808 */ /* 0x000fc40005000000 */
[----:B------:R-:W-:Y:S02]  /*a690*/  FMNMX.FTZ R189, R167, R0, !PT ;  /* 0x00000000a7bd7209 */ /* 0x000fe40007810000 */
[----:B------:R-:W-:Y:S02]  /*a6a0*/  FSETP.NEU.FTZ.AND P5, PT, R4, -INF , PT ;  /* 0xff8000000400780b */ /* 0x000fe40003fbd000 */
[----:B------:R-:W-:Y:S02]  /*a6b0*/  FMNMX.FTZ R0, R170, R189, !PT ;  /* 0x000000bdaa007209 */ /* 0x000fe40007810000 */
[----:B------:R-:W-:Y:S02]  /*a6c0*/  FSEL R3, R3, RZ, P5 ;  /* 0x000000ff03037208 */ /* 0x000fe40002800000 */
[----:B------:R-:W-:Y:S02]  /*a6d0*/  FMNMX.FTZ R189, R171, R0, !PT ;  /* 0x00000000abbd7209 */ /* 0x000fe40007810000 */
[----:B-1----:R-:W-:Y:S01]  /*a6e0*/  FSEL R2, R4, RZ, P5 ;  /* 0x000000ff04027208 */ /* 0x002fe20002800000 */
        /* <DEDUP_REMOVED lines=20> */
[----:B------:R-:W-:Y:S01]  /*a830*/  FFMA.FTZ R181, R181, UR6, -R3 ;  /* 0x00000006b5b57c23 */ /* 0x000fe20008010803 */
[----:B------:R-:W-:Y:S01]  /*a840*/  FMNMX.FTZ R0, R183, R0, !PT ;  /* 0x00000000b7007209 */ /* 0x000fe20007810000 */
[----:B------:R-:W-:Y:S01]  /*a850*/  FADD.FTZ R2, -R2, R215 ;  /* 0x000000d702027221 */ /* 0x000fe20000010100 */
[----:B------:R-:W-:Y:S01]  /*a860*/  MUFU.EX2 R153, R153 ;  /* 0x0000009900997308 */ /* 0x000fe20000000800 */
[----:B------:R-:W-:-:S02]  /*a870*/  IMAD.MOV.U32 R215, RZ, RZ, R4 ;  /* 0x000000ffffd77224 */ /* 0x000fc400078e0004 */
[----:B------:R-:W1:Y:S01]  /*a880*/  SHFL.BFLY PT, R185, R0, 0x2, 0x1f ;  /* 0x0c401f0000b97f89 */ /* 0x000e6200000e0000 */
[----:B------:R-:W-:-:S04]  /*a890*/  FMUL.FTZ R2, R2, UR6 ;  /* 0x0000000602027c20 */ /* 0x000fc80008410000 */
[----:B------:R-:W-:Y:S08]  /*a8a0*/  MUFU.EX2 R196, R196 ;  /* 0x000000c400c47308 */ /* 0x000ff00000000800 */
[----:B------:R-:W-:Y:S08]  /*a8b0*/  MUFU.EX2 R198, R198 ;  /* 0x000000c600c67308 */ /* 0x000ff00000000800 */
[----:B------:R-:W-:Y:S01]  /*a8c0*/  MUFU.EX2 R157, R157 ;  /* 0x0000009d009d7308 */ /* 0x000fe20000000800 */
[----:B-1----:R-:W-:-:S05]  /*a8d0*/  FMNMX.FTZ R185, R0, R185, !PT ;  /* 0x000000b900b97209 */ /* 0x002fca0007810000 */
[----:B------:R-:W1:Y:S02]  /*a8e0*/  SHFL.BFLY PT, R0, R185, 0x1, 0x1f ;  /* 0x0c201f00b9007f89 */ /* 0x000e6400000e0000 */
[----:B------:R-:W-:Y:S08]  /*a8f0*/  MUFU.EX2 R192, R192 ;  /* 0x000000c000c07308 */ /* 0x000ff00000000800 */
[----:B------:R-:W-:Y:S08]  /*a900*/  MUFU.EX2 R161, R161 ;  /* 0x000000a100a17308 */ /* 0x000ff00000000800 */
[----:B------:R-:W-:Y:S01]  /*a910*/  MUFU.EX2 R194, R194 ;  /* 0x000000c200c27308 */ /* 0x000fe20000000800 */
[----:B-1----:R-:W-:-:S07]  /*a920*/  FMNMX.FTZ R3, R185, R0, !PT ;  /* 0x00000000b9037209 */ /* 0x002fce0007810000 */
[----:B------:R-:W-:Y:S01]  /*a930*/  MUFU.EX2 R165, R165 ;  /* 0x000000a500a57308 */ /* 0x000fe20000000800 */
[C---:B------:R-:W-:Y:S01]  /*a940*/  FSETP.NEU.FTZ.AND P2, PT, R3.reuse, -INF , PT ;  /* 0xff8000000300780b */ /* 0x040fe20003f5d000 */
[----:B------:R-:W-:-:S06]  /*a950*/  FMUL.FTZ R156, R3, UR6 ;  /* 0x00000006039c7c20 */ /* 0x000fcc0008410000 */
[----:B------:R-:W1:Y:S01]  /*a960*/  MUFU.EX2 R0, R2 ;  /* 0x0000000200007308 */ /* 0x000e620000000800 */
[----:B------:R-:W-:-:S05]  /*a970*/  FSEL R156, R156, RZ, P2 ;  /* 0x000000ff9c9c7208 */ /* 0x000fca0001000000 */
[--C-:B------:R-:W-:Y:S01]  /*a980*/  FFMA.FTZ R152, R155, UR6, -R156.reuse ;  /* 0x000000069b987c23 */ /* 0x100fe2000801089c */
[----:B------:R-:W-:Y:S01]  /*a990*/  FSEL R155, R3, RZ, P2 ;  /* 0x000000ff039b7208 */ /* 0x000fe20001000000 */
[--C-:B------:R-:W-:Y:S01]  /*a9a0*/  FFMA.FTZ R197, R187, UR6, -R156.reuse ;  /* 0x00000006bbc57c23 */ /* 0x100fe2000801089c */
[--C-:B------:R-:W-:Y:S01]  /*a9b0*/  FFMA.FTZ R199, R158, UR6, -R156.reuse ;  /* 0x000000069ec77c23 */ /* 0x100fe2000801089c */
[--C-:B------:R-:W-:Y:S01]  /*a9c0*/  FFMA.FTZ R154, R159, UR6, -R156.reuse ;  /* 0x000000069f9a7c23 */ /* 0x100fe2000801089c */
[----:B------:R-:W-:Y:S01]  /*a9d0*/  FFMA.FTZ R193, R162, UR6, -R156 ;  /* 0x00000006a2c17c23 */ /* 0x000fe2000801089c */
[----:B------:R-:W-:Y:S01]  /*a9e0*/  FADD.FTZ R155, -R155, R216 ;  /* 0x000000d89b9b7221 */ /* 0x000fe20000010100 */
[----:B------:R-:W-:Y:S01]  /*a9f0*/  MUFU.EX2 R152, R152 ;  /* 0x0000009800987308 */ /* 0x000fe20000000800 */
[--C-:B------:R-:W-:Y:S01]  /*aa00*/  FFMA.FTZ R158, R163, UR6, -R156.reuse ;  /* 0x00000006a39e7c23 */ /* 0x100fe2000801089c */
[--C-:B------:R-:W-:Y:S01]  /*aa10*/  FFMA.FTZ R195, R166, UR6, -R156.reuse ;  /* 0x00000006a6c37c23 */ /* 0x100fe2000801089c */
[----:B------:R-:W-:Y:S01]  /*aa20*/  FMUL.FTZ R155, R155, UR6 ;  /* 0x000000069b9b7c20 */ /* 0x000fe20008410000 */
[----:B-1----:R-:W-:Y:S01]  /*aa30*/  FFMA.FTZ R159, R0, R20, R153 ;  /* 0x00000014009f7223 */ /* 0x002fe20000010099 */
[--C-:B------:R-:W-:Y:S01]  /*aa40*/  FFMA.FTZ R160, R167, UR6, -R156.reuse ;  /* 0x00000006a7a07c23 */ /* 0x100fe2000801089c */
[--C-:B------:R-:W-:Y:S01]  /*aa50*/  FFMA.FTZ R189, R170, UR6, -R156.reuse ;  /* 0x00000006aabd7c23 */ /* 0x100fe2000801089c */
[--C-:B------:R-:W-:Y:S01]  /*aa60*/  FFMA.FTZ R162, R171, UR6, -R156.reuse ;  /* 0x00000006aba27c23 */ /* 0x100fe2000801089c */
[----:B------:R-:W-:Y:S01]  /*aa70*/  MUFU.EX2 R197, R197 ;  /* 0x000000c500c57308 */ /* 0x000fe20000000800 */
[----:B------:R-:W-:Y:S01]  /*aa80*/  FADD.FTZ R159, R196, R159 ;  /* 0x0000009fc49f7221 */ /* 0x000fe20000010000 */
[--C-:B------:R-:W-:Y:S01]  /*aa90*/  FFMA.FTZ R191, R174, UR6, -R156.reuse ;  /* 0x00000006aebf7c23 */ /* 0x100fe2000801089c */
[--C-:B------:R-:W-:Y:S01]  /*aaa0*/  FFMA.FTZ R185, R178, UR6, -R156.reuse ;  /* 0x00000006b2b97c23 */ /* 0x100fe2000801089c */
[--C-:B------:R-:W-:Y:S01]  /*aab0*/  FFMA.FTZ R179, R179, UR6, -R156.reuse ;  /* 0x00000006b3b37c23 */ /* 0x100fe2000801089c */
[----:B------:R-:W-:Y:S01]  /*aac0*/  FADD.FTZ R20, R198, R159 ;  /* 0x0000009fc6147221 */ /* 0x000fe20000010000 */
[----:B------:R-:W-:Y:S01]  /*aad0*/  F2FP.F16.F32.PACK_AB R196, R196, R153 ;  /* 0x00000099c4c4723e */ /* 0x000fe200000000ff */
[----:B------:R-:W-:Y:S01]  /*aae0*/  FFMA.FTZ R182, R182, UR6, -R156 ;  /* 0x00000006b6b67c23 */ /* 0x000fe2000801089c */
[----:B------:R1:W2:Y:S01]  /*aaf0*/  MUFU.EX2 R2, R155 ;  /* 0x0000009b00027308 */ /* 0x0002a20000000800 */
[----:B------:R-:W-:Y:S01]  /*ab00*/  FADD.FTZ R159, R157, R20 ;  /* 0x000000149d9f7221 */ /* 0x000fe20000010000 */
[C---:B------:R-:W-:Y:S01]  /*ab10*/  ISETP.GT.AND P2, PT, R23.reuse, UR60, PT ;  /* 0x0000003c17007c0c */ /* 0x040fe2000bf44270 */
[----:B------:R-:W-:Y:S01]  /*ab20*/  VIADD R23, R23, 0xffffffff ;  /* 0xffffffff17177836 */ /* 0x000fe20000000000 */
[----:B------:R-:W-:Y:S01]  /*ab30*/  F2FP.F16.F32.PACK_AB R198, R157, R198 ;  /* 0x000000c69dc6723e */ /* 0x000fe200000000ff */
[----:B------:R-:W-:Y:S01]  /*ab40*/  FADD.FTZ R164, R192, R159 ;  /* 0x0000009fc0a47221 */ /* 0x000fe20000010000 */
[----:B------:R-:W-:Y:S01]  /*ab50*/  IMAD.U32 R159, RZ, RZ, UR10 ;  /* 0x0000000aff9f7e24 */ /* 0x000fe2000f8e00ff */
[C---:B------:R-:W-:Y:S01]  /*ab60*/  F2FP.F16.F32.PACK_AB R192, R161.reuse, R192 ;  /* 0x000000c0a1c0723e */ /* 0x040fe200000000ff */
[----:B------:R-:W3:Y:S01]  /*ab70*/  MUFU.EX2 R199, R199 ;  /* 0x000000c700c77308 */ /* 0x000ee20000000800 */
[----:B-1----:R-:W-:Y:S01]  /*ab80*/  FADD.FTZ R155, R161, R164 ;  /* 0x000000a4a19b7221 */ /* 0x002fe20000010000 */
[--C-:B------:R-:W-:Y:S01]  /*ab90*/  FFMA.FTZ R164, R175, UR6, -R156.reuse ;  /* 0x00000006afa47c23 */ /* 0x100fe2000801089c */
[----:B------:R-:W-:Y:S01]  /*aba0*/  FFMA.FTZ R156, R183, UR6, -R156 ;  /* 0x00000006b79c7c23 */ /* 0x000fe2000801089c */
[----:B------:R-:W-:-:S02]  /*abb0*/  @!P1 VIADD R159, R159, 0x30860 ;  /* 0x000308609f9f9836 */ /* 0x000fc40000000000 */
[----:B------:R-:W-:Y:S01]  /*abc0*/  FADD.FTZ R166, R194, R155 ;  /* 0x0000009bc2a67221 */ /* 0x000fe20000010000 */
[C---:B------:R-:W-:Y:S01]  /*abd0*/  F2FP.F16.F32.PACK_AB R194, R165.reuse, R194 ;  /* 0x000000c2a5c2723e */ /* 0x040fe200000000ff */
[----:B------:R-:W-:Y:S01]  /*abe0*/  IMAD.MOV.U32 R216, RZ, RZ, R3 ;  /* 0x000000ffffd87224 */ /* 0x000fe200078e0003 */
[----:B------:R-:W1:Y:S01]  /*abf0*/  MUFU.EX2 R154, R154 ;  /* 0x0000009a009a7308 */ /* 0x000e620000000800 */
[----:B--2---:R-:W-:Y:S01]  /*ac00*/  FFMA.FTZ R7, R2, R7, R197 ;  /* 0x0000000702077223 */ /* 0x004fe200000100c5 */
[----:B------:R-:W-:Y:S01]  /*ac10*/  FADD.FTZ R155, R165, R166 ;  /* 0x000000a6a59b7221 */ /* 0x000fe20000010000 */
[----:B------:R-:W-:Y:S02]  /*ac20*/  @!P1 PRMT R159, RZ, 0x654, R159 ;  /* 0x00000654ff9f9816 */ /* 0x000fe4000000009f */
[C---:B------:R-:W-:Y:S01]  /*ac30*/  FADD.FTZ R20, R152.reuse, R7 ;  /* 0x0000000798147221 */ /* 0x040fe20000010000 */
[----:B------:R-:W-:Y:S01]  /*ac40*/  F2FP.F16.F32.PACK_AB R197, R152, R197 ;  /* 0x000000c598c5723e */ /* 0x000fe200000000ff */
[----:B------:R2:W-:Y:S01]  /*ac50*/  @!P1 SYNCS.ARRIVE.TRANS64.RED.A1T0 RZ, [R159+URZ], RZ ;  /* 0x000000ff9fff99a7 */ /* 0x0005e2000810043f */
[----:B------:R-:W4:Y:S01]  /*ac60*/  MUFU.EX2 R193, R193 ;  /* 0x000000c100c17308 */ /* 0x000f220000000800 */
[----:B---3--:R-:W-:-:S07]  /*ac70*/  FADD.FTZ R7, R199, R20 ;  /* 0x00000014c7077221 */ /* 0x008fce0000010000 */
[----:B------:R-:W3:Y:S01]  /*ac80*/  MUFU.EX2 R158, R158 ;  /* 0x0000009e009e7308 */ /* 0x000ee20000000800 */
[C---:B-1----:R-:W-:Y:S01]  /*ac90*/  FADD.FTZ R20, R154.reuse, R7 ;  /* 0x000000079a147221 */ /* 0x042fe20000010000 */
[----:B------:R-:W-:-:S06]  /*aca0*/  F2FP.F16.F32.PACK_AB R199, R154, R199 ;  /* 0x000000c79ac7723e */ /* 0x000fcc00000000ff */
[----:B------:R-:W1:Y:S01]  /*acb0*/  MUFU.EX2 R188, R188 ;  /* 0x000000bc00bc7308 */ /* 0x000e620000000800 */
[----:B----4-:R-:W-:-:S07]  /*acc0*/  FADD.FTZ R7, R193, R20 ;  /* 0x00000014c1077221 */ /* 0x010fce0000010000 */
[----:B------:R-:W4:Y:S01]  /*acd0*/  MUFU.EX2 R195, R195 ;  /* 0x000000c300c37308 */ /* 0x000f220000000800 */
[C---:B---3--:R-:W-:Y:S01]  /*ace0*/  FADD.FTZ R20, R158.reuse, R7 ;  /* 0x000000079e147221 */ /* 0x048fe20000010000 */
[----:B------:R-:W-:-:S06]  /*acf0*/  F2FP.F16.F32.PACK_AB R193, R158, R193 ;  /* 0x000000c19ec1723e */ /* 0x000fcc00000000ff */
[----:B------:R-:W3:Y:S01]  /*ad00*/  MUFU.EX2 R169, R169 ;  /* 0x000000a900a97308 */ /* 0x000ee20000000800 */
[----:B-1----:R-:W-:-:S07]  /*ad10*/  FADD.FTZ R166, R188, R155 ;  /* 0x0000009bbca67221 */ /* 0x002fce0000010000 */
[----:B------:R-:W1:Y:S01]  /*ad20*/  MUFU.EX2 R160, R160 ;  /* 0x000000a000a07308 */ /* 0x000e620000000800 */
[----:B----4-:R-:W-:-:S07]  /*ad30*/  FADD.FTZ R7, R195, R20 ;  /* 0x00000014c3077221 */ /* 0x010fce0000010000 */
[----:B------:R-:W4:Y:S01]  /*ad40*/  MUFU.EX2 R190, R190 ;  /* 0x000000be00be7308 */ /* 0x000f220000000800 */
[C---:B---3--:R-:W-:Y:S01]  /*ad50*/  FADD.FTZ R155, R169.reuse, R166 ;  /* 0x000000a6a99b7221 */ /* 0x048fe20000010000 */
[----:B------:R-:W-:-:S06]  /*ad60*/  F2FP.F16.F32.PACK_AB R188, R169, R188 ;  /* 0x000000bca9bc723e */ /* 0x000fcc00000000ff */
[----:B------:R-:W3:Y:S01]  /*ad70*/  MUFU.EX2 R189, R189 ;  /* 0x000000bd00bd7308 */ /* 0x000ee20000000800 */
[C---:B-1----:R-:W-:Y:S01]  /*ad80*/  FADD.FTZ R20, R160.reuse, R7 ;  /* 0x00000007a0147221 */ /* 0x042fe20000010000 */
[----:B------:R-:W-:-:S06]  /*ad90*/  F2FP.F16.F32.PACK_AB R195, R160, R195 ;  /* 0x000000c3a0c3723e */ /* 0x000fcc00000000ff */
[----:B------:R-:W1:Y:S01]  /*ada0*/  MUFU.EX2 R173, R173 ;  /* 0x000000ad00ad7308 */ /* 0x000e620000000800 */
[----:B----4-:R-:W-:-:S07]  /*adb0*/  FADD.FTZ R166, R190, R155 ;  /* 0x0000009bbea67221 */ /* 0x010fce0000010000 */
[----:B------:R-:W4:Y:S01]  /*adc0*/  MUFU.EX2 R162, R162 ;  /* 0x000000a200a27308 */ /* 0x000f220000000800 */
[----:B---3--:R-:W-:-:S07]  /*add0*/  FADD.FTZ R7, R189, R20 ;  /* 0x00000014bd077221 */ /* 0x008fce0000010000 */
[----:B------:R-:W3:Y:S01]  /*ade0*/  MUFU.EX2 R184, R184 ;  /* 0x000000b800b87308 */ /* 0x000ee20000000800 */
[C---:B-1----:R-:W-:Y:S01]  /*adf0*/  FADD.FTZ R153, R173.reuse, R166 ;  /* 0x000000a6ad997221 */ /* 0x042fe20000010000 */
[----:B------:R-:W-:-:S06]  /*ae00*/  F2FP.F16.F32.PACK_AB R190, R173, R190 ;  /* 0x000000beadbe723e */ /* 0x000fcc00000000ff */
[----:B------:R-:W1:Y:S01]  /*ae10*/  MUFU.EX2 R191, R191 ;  /* 0x000000bf00bf7308 */ /* 0x000e620000000800 */
[C---:B----4-:R-:W-:Y:S01]  /*ae20*/  FADD.FTZ R20, R162.reuse, R7 ;  /* 0x00000007a2147221 */ /* 0x050fe20000010000 */
[----:B------:R-:W-:-:S06]  /*ae30*/  F2FP.F16.F32.PACK_AB R189, R162, R189 ;  /* 0x000000bda2bd723e */ /* 0x000fcc00000000ff */
[----:B------:R-:W4:Y:S01]  /*ae40*/  MUFU.EX2 R177, R177 ;  /* 0x000000b100b17308 */ /* 0x000f220000000800 */
[----:B---3--:R-:W-:-:S07]  /*ae50*/  FADD.FTZ R166, R184, R153 ;  /* 0x00000099b8a67221 */ /* 0x008fce0000010000 */
[----:B------:R-:W3:Y:S01]  /*ae60*/  MUFU.EX2 R164, R164 ;  /* 0x000000a400a47308 */ /* 0x000ee20000000800 */
[----:B-1----:R-:W-:-:S07]  /*ae70*/  FADD.FTZ R7, R191, R20 ;  /* 0x00000014bf077221 */ /* 0x002fce0000010000 */
[----:B------:R-:W1:Y:S01]  /*ae80*/  MUFU.EX2 R185, R185 ;  /* 0x000000b900b97308 */ /* 0x000e620000000800 */
[C---:B----4-:R-:W-:Y:S01]  /*ae90*/  FADD.FTZ R153, R177.reuse, R166 ;  /* 0x000000a6b1997221 */ /* 0x050fe20000010000 */
[----:B------:R-:W-:-:S06]  /*aea0*/  F2FP.F16.F32.PACK_AB R184, R177, R184 ;  /* 0x000000b8b1b8723e */ /* 0x000fcc00000000ff */
[----:B------:R-:W4:Y:S01]  /*aeb0*/  MUFU.EX2 R179, R179 ;  /* 0x000000b300b37308 */ /* 0x000f220000000800 */
[C---:B---3--:R-:W-:Y:S01]  /*aec0*/  FADD.FTZ R166, R164.reuse, R7 ;  /* 0x00000007a4a67221 */ /* 0x048fe20000010000 */
[----:B------:R-:W-:-:S06]  /*aed0*/  F2FP.F16.F32.PACK_AB R191, R164, R191 ;  /* 0x000000bfa4bf723e */ /* 0x000fcc00000000ff */
[----:B------:R-:W3:Y:S01]  /*aee0*/  MUFU.EX2 R186, R186 ;  /* 0x000000ba00ba7308 */ /* 0x000ee20000000800 */
[----:B-1----:R-:W-:-:S07]  /*aef0*/  FADD.FTZ R166, R185, R166 ;  /* 0x000000a6b9a67221 */ /* 0x002fce0000010000 */
[----:B------:R-:W1:Y:S01]  /*af00*/  MUFU.EX2 R187, R182 ;  /* 0x000000b600bb7308 */ /* 0x000e620000000800 */
[C---:B----4-:R-:W-:Y:S01]  /*af10*/  FADD.FTZ R166, R179.reuse, R166 ;  /* 0x000000a6b3a67221 */ /* 0x050fe20000010000 */
[----:B------:R-:W-:-:S06]  /*af20*/  F2FP.F16.F32.PACK_AB R185, R179, R185 ;  /* 0x000000b9b3b9723e */ /* 0x000fcc00000000ff */
[----:B------:R-:W4:Y:S01]  /*af30*/  MUFU.EX2 R181, R181 ;  /* 0x000000b500b57308 */ /* 0x000f220000000800 */
[----:B---3--:R-:W-:-:S07]  /*af40*/  FADD.FTZ R20, R186, R153 ;  /* 0x00000099ba147221 */ /* 0x008fce0000010000 */
[----:B------:R-:W3:Y:S01]  /*af50*/  MUFU.EX2 R156, R156 ;  /* 0x0000009c009c7308 */ /* 0x000ee20000000800 */
[----:B-1----:R-:W-:Y:S01]  /*af60*/  FADD.FTZ R166, R187, R166 ;  /* 0x000000a6bba67221 */ /* 0x002fe20000010000 */
[C---:B----4-:R-:W-:Y:S01]  /*af70*/  FADD.FTZ R20, R181.reuse, R20 ;  /* 0x00000014b5147221 */ /* 0x050fe20000010000 */
[----:B------:R-:W-:Y:S02]  /*af80*/  F2FP.F16.F32.PACK_AB R186, R181, R186 ;  /* 0x000000bab5ba723e */ /* 0x000fe400000000ff */
[C---:B---3--:R-:W-:Y:S01]  /*af90*/  FADD.FTZ R7, R156.reuse, R166 ;  /* 0x000000a69c077221 */ /* 0x048fe20000010000 */
[----:B------:R-:W-:Y:S01]  /*afa0*/  F2FP.F16.F32.PACK_AB R187, R156, R187 ;  /* 0x000000bb9cbb723e */ /* 0x000fe200000000ff */
[----:B--2---:R-:W-:Y:S06]  /*afb0*/  @P2 BRA `(.L_x_962) ;  /* 0xffffffd800582947 */ /* 0x004fec000383ffff */
.L_x_945:
        /* <DEDUP_REMOVED lines=131> */
.L_x_963:
[----:B------:R-:W-:Y:S01]  /*b7f0*/  ULEA UR5, UR36, UR38, 0x3 ;  /* 0x0000002624057291 */ /* 0x000fe2000f8e183f */
[----:B------:R-:W-:-:S04]  /*b800*/  MOV R0, UR46 ;  /* 0x0000002e00007c02 */ /* 0x000fc80008000f00 */
[----:B------:R-:W-:-:S04]  /*b810*/  SHF.L.U32 R0, R0, 0x1f, RZ ;  /* 0x0000001f00007819 */ /* 0x000fc800000006ff */
[----:B------:R1:W2:Y:S01]  /*b820*/  SYNCS.PHASECHK.TRANS64.TRYWAIT P2, [UR5+0x30850], R0 ;  /* 0x03085000ff0075a7 */ /* 0x0002a20008040145 */
[----:B------:R-:W-:Y:S05]  /*b830*/  @!P0 BRA `(.L_x_964) ;  /* 0x0000000000048947 */ /* 0x000fea0003800000 */
[----:B------:R-:W-:Y:S01]  /*b840*/  BPT.TRAP 0x1 ;  /* 0x000000040000795c */ /* 0x000fe20000300000 */
.L_x_964:
[----:B--2---:R-:W-:Y:S05]  /*b850*/  @P2 BRA `(.L_x_965) ;  /* 0x0000000000082947 */ /* 0x004fea0003800000 */
[----:B------:R-:W2:Y:S02]  /*b860*/  SYNCS.PHASECHK.TRANS64.TRYWAIT P0, [UR5+0x30850], R0 ;  /* 0x03085000ff0075a7 */ /* 0x000ea40008000145 */
[----:B--2---:R-:W-:Y:S05]  /*b870*/  @!P0 BRA `(.L_x_966) ;  /* 0x00000060009c8947 */ /* 0x004fea0003800000 */
.L_x_965:
[----:B------:R-:W-:Y:S01]  /*b880*/  UIADD3 UR38, UR38, 0x400, URZ ;  /* 0x0000040026267890 */ /* 0x000fe2000fffe03f */
[----:B------:R-:W-:Y:S01]  /*b890*/  WARPGROUP.ARRIVE ;  /* 0x00000000000079c5 */ /* 0x000fe20000000000 */
[----:B------:R-:W-:Y:S01]  /*b8a0*/  UMOV UR11, 0x40000040 ;  /* 0x40000040000b7882 */ /* 0x000fe20000000000 */
[----:B------:R-:W3:Y:S01]  /*b8b0*/  SHFL.BFLY PT, R2, R7, 0x2, 0x1f ;  /* 0x0c401f0007027f89 */ /* 0x000ee200000e0000 */
[----:B------:R-:W-:Y:S01]  /*b8c0*/  USHF.R.U32.HI UR38, URZ, 0x4, UR38 ;  /* 0x000000043f267899 */ /* 0x000fe20008011626 */
[----:B------:R-:W-:Y:S01]  /*b8d0*/  IMAD.MOV.U32 R21, RZ, RZ, RZ ;  /* 0x000000ffff157224 */ /* 0x000fe200078e00ff */
[----:B------:R-:W-:Y:S01]  /*b8e0*/  R2UR UR7, R207 ;  /* 0x00000000cf0772ca */ /* 0x000fe200000e0000 */
[----:B--2---:R-:W1:Y:S01]  /*b8f0*/  SHFL.BFLY PT, R5, R20, 0x2, 0x1f ;  /* 0x0c401f0014057f89 */ /* 0x004e6200000e0000 */
[----:B------:R-:W-:Y:S01]  /*b900*/  ULOP3.LUT UR38, UR38, 0x3fff, URZ, 0xc0, !UPT ;  /* 0x00003fff26267892 */ /* 0x000fe2000f8ec03f */
[----:B------:R-:W-:Y:S02]  /*b910*/  IMAD.U32 R12, RZ, RZ, UR5 ;  /* 0x00000005ff0c7e24 */ /* 0x000fe4000f8e00ff */
[----:B------:R-:W-:Y:S01]  /*b920*/  IMAD.U32 R11, RZ, RZ, UR6 ;  /* 0x00000006ff0b7e24 */ /* 0x000fe2000f8e00ff */
[----:B------:R-:W-:-:S04]  /*b930*/  ULOP3.LUT UR4, UR38, 0x2000000, URZ, 0xfc, !UPT ;  /* 0x0200000026047892 */ /* 0x000fc8000f8efc3f */
[----:B------:R-:W-:Y:S02]  /*b940*/  ULEA UR4, UR36, UR4, 0xb ;  /* 0x0000000424047291 */ /* 0x000fe4000f8e583f */
[----:B------:R-:W-:Y:S02]  /*b950*/  UIADD3 UR36, UR36, 0x1, URZ ;  /* 0x0000000124247890 */ /* 0x000fe4000fffe03f */
[----:B------:R-:W-:Y:S02]  /*b960*/  UIADD3 UR8, UR4, 0x80, URZ ;  /* 0x0000008004087890 */ /* 0x000fe4000fffe03f */
[----:B------:R-:W-:Y:S01]  /*b970*/  UIADD3 UR7, UR7, 0x1, URZ ;  /* 0x0000000107077890 */ /* 0x000fe2000fffe03f */
[----:B------:R-:W-:Y:S01]  /*b980*/  UMOV UR10, UR4 ;  /* 0x00000004000a7c82 */ /* 0x000fe20008000000 */
[----:B------:R-:W-:-:S05]  /*b990*/  UISETP.NE.AND UP0, UPT, UR36, 0x2, UPT ;  /* 0x000000022400788c */ /* 0x000fca000bf05270 */
[----:B------:R-:W-:Y:S01]  /*b9a0*/  HGMMA.64x256x16.F32 R24, R196, gdesc[UR8].tnspB, R24, gsb0 ;  /* 0x43e00008c4187df0 */ /* 0x000fe20008000818 */
[----:B------:R-:W-:Y:S01]  /*b9b0*/  UMOV UR10, UR8 ;  /* 0x00000008000a7c82 */ /* 0x000fe20008000000 */
[----:B------:R-:W-:Y:S01]  /*b9c0*/  UMOV UR11, 0x40000040 ;  /* 0x40000040000b7882 */ /* 0x000fe20000000000 */
[----:B------:R-:W-:Y:S01]  /*b9d0*/  UIADD3 UR8, UR4, 0x100, URZ ;  /* 0x0000010004087890 */ /* 0x000fe2000fffe03f */
[----:B---3--:R-:W-:Y:S01]  /*b9e0*/  FADD.FTZ R2, R2, R7 ;  /* 0x0000000702027221 */ /* 0x008fe20000010000 */
[----:B------:R-:W-:Y:S01]  /*b9f0*/  UIADD3 UR4, UR4, 0x180, URZ ;  /* 0x0000018004047890 */ /* 0x000fe2000fffe03f */
[----:B-1----:R-:W-:Y:S01]  /*ba00*/  FADD.FTZ R0, R5, R20 ;  /* 0x0000001405007221 */ /* 0x002fe20000010000 */
[----:B------:R-:W-:Y:S01]  /*ba10*/  IMAD.U32 R7, RZ, RZ, UR6 ;  /* 0x00000006ff077e24 */ /* 0x000fe2000f8e00ff */
[----:B------:R-:W-:Y:S01]  /*ba20*/  MOV R207, UR7 ;  /* 0x0000000700cf7c02 */ /* 0x000fe20008000f00 */
[----:B------:R-:W1:Y:S01]  /*ba30*/  SHFL.BFLY PT, R9, R2, 0x1, 0x1f ;  /* 0x0c201f0002097f89 */ /* 0x000e6200000e0000 */
[----:B------:R-:W-:-:S03]  /*ba40*/  USEL UR36, UR36, URZ, UP0 ;  /* 0x0000003f24247287 */ /* 0x000fc60008000000 */
[----:B------:R-:W2:Y:S01]  /*ba50*/  SHFL.BFLY PT, R5, R0, 0x1, 0x1f ;  /* 0x0c201f0000057f89 */ /* 0x000ea200000e0000 */
[----:B-1----:R-:W-:Y:S01]  /*ba60*/  FADD.FTZ R9, R2, R9 ;  /* 0x0000000902097221 */ /* 0x002fe20000010000 */
[----:B------:R-:W-:Y:S02]  /*ba70*/  IMAD.MOV.U32 R2, RZ, RZ, -0x800000 ;  /* 0xff800000ff027424 */ /* 0x000fe400078e00ff */
[----:B--2---:R-:W-:Y:S02]  /*ba80*/  FADD.FTZ R10, R0, R5 ;  /* 0x00000005000a7221 */ /* 0x004fe40000010000 */
[----:B------:R-:W-:Y:S01]  /*ba90*/  FSETP.NE.FTZ.AND P2, PT, R9, RZ, PT ;  /* 0x000000ff0900720b */ /* 0x000fe20003f55000 */
[----:B------:R-:W-:Y:S02]  /*baa0*/  IMAD.MOV.U32 R5, RZ, RZ, RZ ;  /* 0x000000ffff057224 */ /* 0x000fe400078e00ff */
[----:B------:R-:W-:Y:S01]  /*bab0*/  IMAD.MOV.U32 R0, RZ, RZ, -0x800000 ;  /* 0xff800000ff007424 */ /* 0x000fe200078e00ff */
[----:B------:R-:W-:-:S09]  /*bac0*/  FSETP.NE.FTZ.AND P0, PT, R10, RZ, PT ;  /* 0x000000ff0a00720b */ /* 0x000fd20003f15000 */
[----:B------:R-:W-:Y:S01]  /*bad0*/  @P2 MUFU.RCP R5, R9 ;  /* 0x0000000900052308 */ /* 0x000fe20000001000 */
[----:B------:R-:W-:-:S03]  /*bae0*/  @P2 FMUL.FTZ R11, R11, 0.69314718246459960938 ;  /* 0x3f3172180b0b2820 */ /* 0x000fc60000410000 */
[----:B------:R-:W-:-:S04]  /*baf0*/  @P0 FMUL.FTZ R7, R7, 0.69314718246459960938 ;  /* 0x3f31721807070820 */ /* 0x000fc80000410000 */
[----:B------:R-:W1:Y:S08]  /*bb00*/  @P0 MUFU.LG2 R6, R10 ;  /* 0x0000000a00060308 */ /* 0x000e700000000c00 */
[----:B------:R2:W3:Y:S08]  /*bb10*/  @P2 MUFU.LG2 R8, R9 ;  /* 0x0000000900082308 */ /* 0x0004f00000000c00 */
[----:B------:R-:W4:Y:S01]  /*bb20*/  @P0 MUFU.RCP R21, R10 ;  /* 0x0000000a00150308 */ /* 0x000f220000001000 */
[----:B-1----:R-:W-:Y:S01]  /*bb30*/  @P0 FMUL.FTZ R6, R6, 0.69314718246459960938 ;  /* 0x3f31721806060820 */ /* 0x002fe20000410000 */
[----:B--2---:R-:W-:-:S03]  /*bb40*/  @!P1 VIADD R9, R12, 0x30860 ;  /* 0x000308600c099836 */ /* 0x004fc60000000000 */
[----:B------:R-:W-:Y:S01]  /*bb50*/  @P0 FFMA.FTZ R2, R7, R4, R6 ;  /* 0x0000000407020223 */ /* 0x000fe20000010006 */
[----:B------:R-:W-:Y:S02]  /*bb60*/  PLOP3.LUT P0, PT, PT, PT, PT, 0x8, 0x0 ;  /* 0x000000000000781c */ /* 0x000fe40003f0e170 */
[----:B------:R-:W-:Y:S01]  /*bb70*/  @!P1 PRMT R7, RZ, 0x654, R9 ;  /* 0x00000654ff079816 */ /* 0x000fe20000000009 */
[----:B---3--:R-:W-:-:S04]  /*bb80*/  @P2 FMUL.FTZ R8, R8, 0.69314718246459960938 ;  /* 0x3f31721808082820 */ /* 0x008fc80000410000 */
[----:B------:R-:W-:Y:S01]  /*bb90*/  @P2 FFMA.FTZ R0, R11, R3, R8 ;  /* 0x000000030b002223 */ /* 0x000fe20000010008 */
[----:B------:R-:W-:Y:S02]  /*bba0*/  WARPGROUP.DEPBAR.LE gsb0, 0x0 ;  /* 0x00008000000079c5 */ /* 0x000fe40000010000 */
[----:B------:R-:W-:-:S06]  /*bbb0*/  WARPGROUP.ARRIVE ;  /* 0x00000000000079c5 */ /* 0x000fcc0000000000 */
        /* <DEDUP_REMOVED lines=9> */
[----:B------:R-:W-:-:S04]  /*bc50*/  USEL UR4, URZ, 0x1, UP0 ;  /* 0x000000013f047887 */ /* 0x000fc80008000000 */
[----:B------:R-:W-:Y:S01]  /*bc60*/  ULOP3.LUT UR46, UR46, UR4, URZ, 0x3c, !UPT ;  /* 0x000000042e2e7292 */ /* 0x000fe2000f8e3c3f */
[----:B------:R-:W-:Y:S02]  /*bc70*/  WARPGROUP.DEPBAR.LE gsb0, 0x0 ;  /* 0x00008000000079c5 */ /* 0x000fe40000010000 */
[----:B------:R-:W-:-:S15]  /*bc80*/  WARPGROUP.ARRIVE ;  /* 0x00000000000079c5 */ /* 0x000fde0000000000 */
[----:B------:R-:W-:-:S03]  /*bc90*/  NOP ;  /* 0x0000000000007918 */ /* 0x000fc60000000000 */
[----:B------:R-:W-:Y:S03]  /*bca0*/  HGMMA.64x256x16.F32 R24, R184, gdesc[UR8].tnspB, R24, gsb0 ;  /* 0x43e00008b8187df0 */ /* 0x000fe60008000818 */
[----:B------:R-:W-:Y:S02]  /*bcb0*/  WARPGROUP.DEPBAR.LE gsb0, 0x0 ;  /* 0x00008000000079c5 */ /* 0x000fe40000010000 */
        /* <DEDUP_REMOVED lines=9> */
[----:B----4-:R-:W-:Y:S01]  /*bd50*/  FMUL.FTZ R4, R24, R21 ;  /* 0x0000001518047220 */ /* 0x010fe20000410000 */
[----:B------:R-:W-:Y:S01]  /*bd60*/  FMUL.FTZ R95, R99, R5 ;  /* 0x00000005635f7220 */ /* 0x000fe20000410000 */
[-C--:B------:R-:W-:Y:S01]  /*bd70*/  FMUL.FTZ R17, R56, R21.reuse ;  /* 0x0000001538117220 */ /* 0x080fe20000410000 */
[-C--:B------:R-:W-:Y:S01]  /*bd80*/  FMUL.FTZ R16, R57, R21.reuse ;  /* 0x0000001539107220 */ /* 0x080fe20000410000 */
[-C--:B------:R-:W-:Y:S01]  /*bd90*/  FMUL.FTZ R19, R60, R21.reuse ;  /* 0x000000153c137220 */ /* 0x080fe20000410000 */
[-C--:B------:R-:W-:Y:S01]  /*bda0*/  FMUL.FTZ R18, R61, R21.reuse ;  /* 0x000000153d127220 */ /* 0x080fe20000410000 */
[-C--:B------:R-:W-:Y:S01]  /*bdb0*/  FMUL.FTZ R3, R64, R21.reuse ;  /* 0x0000001540037220 */ /* 0x080fe20000410000 */
[----:B------:R-:W-:Y:S01]  /*bdc0*/  FMUL.FTZ R24, R65, R21 ;  /* 0x0000001541187220 */ /* 0x000fe20000410000 */
[----:B------:R1:W-:Y:S01]  /*bdd0*/  @!P1 SYNCS.ARRIVE.TRANS64.RED.A1T0 RZ, [R7+URZ], RZ ;  /* 0x000000ff07ff99a7 */ /* 0x0003e2000810043f */
        /* <DEDUP_REMOVED lines=111> */
.L_x_896:
[----:B------:R-:W1:Y:S08]  /*c4d0*/  S2UR UR4, SR_CgaCtaId ;  /* 0x00000000000479c3 */ /* 0x000e700000008800 */
[----:B------:R-:W-:Y:S06]  /*c4e0*/  BAR.SYNC.DEFER_BLOCKING 0x5, 0x120 ;  /* 0x0144800000007b1d */ /* 0x000fec0000010000 */
[----:B------:R-:W-:-:S02]  /*c4f0*/  UMOV UR38, 0x400 ;  /* 0x0000040000267882 */ /* 0x000fc40000000000 */
[----:B-1----:R-:W-:-:S09]  /*c500*/  ULEA UR38, UR4, UR38, 0x18 ;  /* 0x0000002604267291 */ /* 0x002fd2000f8ec03f */
[----:B------:R-:W1:Y:S02]  /*c510*/  LDS R5, [UR38+0x308d0] ;  /* 0x0308d026ff057984 */ /* 0x000e640008000800 */
[----:B-1----:R-:W-:Y:S01]  /*c520*/  R2UR UR4, R5 ;  /* 0x00000000050472ca */ /* 0x002fe200000e0000 */
[----:B------:R-:W-:Y:S06]  /*c530*/  BAR.ARV 0x4, 0x120 ;  /* 0x0104800000007b1d */ /* 0x000fec0000002000 */
[----:B------:R-:W-:Y:S08]  /*c540*/  @P0 BRA `(.L_x_967) ;  /* 0x0000000c00e00947 */ /* 0x000ff00003800000 */
[C---:B------:R-:W-:Y:S01]  /*c550*/  IADD3 R21, P6, R200.reuse, 0x20, RZ ;  /* 0x00000020c8157810 */ /* 0x040fe20007fde0ff */
[----:B------:R-:W-:Y:S01]  /*c560*/  VIADD R103, R209, UR42 ;  /* 0x0000002ad1677c36 */ /* 0x000fe20008000000 */
[----:B------:R-:W-:Y:S01]  /*c570*/  IADD3 R27, P5, R200, 0x40, RZ ;  /* 0x00000040c81b7810 */ /* 0x000fe20007fbe0ff */
[----:B------:R-:W-:Y:S01]  /*c580*/  ULDC UR10, c[0x0][0xa88] ;  /* 0x0002a200000a7ab9 */ /* 0x000fe20000000800 */
[----:B------:R-:W-:Y:S01]  /*c590*/  LOP3.LUT R20, R21, 0x380, RZ, 0xc0, !PT ;  /* 0x0000038015147812 */ /* 0x000fe200078ec0ff */
[----:B------:R-:W-:Y:S01]  /*c5a0*/  VIADD R5, R103, 0x8 ;  /* 0x0000000867057836 */ /* 0x000fe20000000000 */
[----:B------:R-:W-:Y:S01]  /*c5b0*/  LOP3.LUT R26, R27, 0x380, RZ, 0xc0, !PT ;  /* 0x000003801b1a7812 */ /* 0x000fe200078ec0ff */
[----:B------:R-:W-:Y:S01]  /*c5c0*/  USHF.R.S32.HI UR5, URZ, 0x1f, UR43 ;  /* 0x0000001f3f057899 */ /* 0x000fe2000801142b */
[----:B------:R-:W-:Y:S01]  /*c5d0*/  SHF.R.U64 R20, R20, 0x3, RZ ;  /* 0x0000000314147819 */ /* 0x000fe200000012ff */
[----:B------:R-:W-:Y:S01]  /*c5e0*/  ULDC.64 UR6, c[0x0][0xb70] ;  /* 0x0002dc0000067ab9 */ /* 0x000fe20000000a00 */
[----:B------:R-:W-:Y:S01]  /*c5f0*/  SHF.R.U64 R26, R26, 0x3, RZ ;  /* 0x000000031a1a7819 */ /* 0x000fe200000012ff */
[----:B------:R-:W-:Y:S01]  /*c600*/  UIMAD UR5, UR5, UR6, URZ ;  /* 0x00000006050572a4 */ /* 0x000fe2000f8e023f */
[----:B------:R-:W-:Y:S01]  /*c610*/  LOP3.LUT R20, R20, R21, RZ, 0x3c, !PT ;  /* 0x0000001514147212 */ /* 0x000fe200078e3cff */
[--C-:B------:R-:W-:Y:S01]  /*c620*/  IMAD.X R21, RZ, RZ, R201.reuse, P6 ;  /* 0x000000ffff157224 */ /* 0x100fe200030e06c9 */
[C---:B------:R-:W-:Y:S01]  /*c630*/  IADD3 R41, P6, R200.reuse, 0x4040, RZ ;  /* 0x00004040c8297810 */ /* 0x040fe20007fde0ff */
[----:B------:R-:W-:Y:S01]  /*c640*/  UIMAD.WIDE.U32 UR8, UR43, UR6, URZ ;  /* 0x000000062b0872a5 */ /* 0x000fe2000f8e003f */
[----:B------:R-:W-:Y:S01]  /*c650*/  IADD3 R31, P4, R200, 0x60, RZ ;  /* 0x00000060c81f7810 */ /* 0x000fe20007f9e0ff */
[----:B------:R-:W-:Y:S01]  /*c660*/  UIMAD UR5, UR43, UR7, UR5 ;  /* 0x000000072b0572a4 */ /* 0x000fe2000f8e0205 */
[----:B------:R-:W-:Y:S01]  /*c670*/  LOP3.LUT R40, R41, 0x380, RZ, 0xc0, !PT ;  /* 0x0000038029287812 */ /* 0x000fe200078ec0ff */
[----:B------:R-:W-:Y:S01]  /*c680*/  ULDC.64 UR12, c[0x0][0x208] ;  /* 0x00008200000c7ab9 */ /* 0x000fe20000000a00 */
[----:B------:R-:W-:Y:S01]  /*c690*/  LOP3.LUT R26, R26, R27, RZ, 0x3c, !PT ;  /* 0x0000001b1a1a7212 */ /* 0x000fe200078e3cff */
[----:B------:R-:W-:Y:S01]  /*c6a0*/  IMAD.X R27, RZ, RZ, R201, P5 ;  /* 0x000000ffff1b7224 */ /* 0x000fe200028e06c9 */
[----:B------:R-:W-:Y:S01]  /*c6b0*/  SHF.R.U64 R40, R40, 0x3, RZ ;  /* 0x0000000328287819 */ /* 0x000fe200000012ff */
[----:B------:R-:W-:Y:S01]  /*c6c0*/  UIADD3 UR5, UR9, UR5, URZ ;  /* 0x0000000509057290 */ /* 0x000fe2000fffe03f */
[----:B------:R-:W-:Y:S01]  /*c6d0*/  LOP3.LUT P0, RZ, R208, 0x3, RZ, 0xc0, !PT ;  /* 0x00000003d0ff7812 */ /* 0x000fe2000780c0ff */
[----:B------:R-:W-:Y:S01]  /*c6e0*/  ULDC.64 UR6, c[0x0][0xb40] ;  /* 0x0002d00000067ab9 */ /* 0x000fe20000000a00 */
[----:B------:R-:W-:-:S02]  /*c6f0*/  IADD3 R35, P3, R200, 0x4000, RZ ;  /* 0x00004000c8237810 */ /* 0x000fc40007f7e0ff */
[----:B------:R-:W-:Y:S02]  /*c700*/  IADD3 R43, P5, R200, 0x4060, RZ ;  /* 0x00004060c82b7810 */ /* 0x000fe40007fbe0ff */
[----:B------:R-:W-:Y:S02]  /*c710*/  LOP3.LUT R30, R31, 0x380, RZ, 0xc0, !PT ;  /* 0x000003801f1e7812 */ /* 0x000fe400078ec0ff */
[----:B------:R-:W-:Y:S01]  /*c720*/  LOP3.LUT R40, R40, R41, RZ, 0x3c, !PT ;  /* 0x0000002928287212 */ /* 0x000fe200078e3cff */
[----:B------:R-:W-:Y:S01]  /*c730*/  IMAD.X R41, RZ, RZ, R201, P6 ;  /* 0x000000ffff297224 */ /* 0x000fe200030e06c9 */
[----:B------:R-:W-:Y:S02]  /*c740*/  ISETP.GE.OR P1, PT, R5, UR10, P0 ;  /* 0x0000000a05007c0c */ /* 0x000fe40008726670 */
[----:B------:R-:W-:Y:S02]  /*c750*/  LOP3.LUT R34, R35, 0x380, RZ, 0xc0, !PT ;  /* 0x0000038023227812 */ /* 0x000fe400078ec0ff */
[----:B------:R-:W-:-:S02]  /*c760*/  IADD3 R39, P2, R200, 0x4020, RZ ;  /* 0x00004020c8277810 */ /* 0x000fc40007f5e0ff */
[----:B------:R-:W-:Y:S02]  /*c770*/  LOP3.LUT R42, R43, 0x380, RZ, 0xc0, !PT ;  /* 0x000003802b2a7812 */ /* 0x000fe400078ec0ff */
[----:B------:R-:W-:Y:S02]  /*c780*/  IADD3 R5, P6, R200, 0x8060, RZ ;  /* 0x00008060c8057810 */ /* 0x000fe40007fde0ff */
[----:B------:R-:W-:Y:S02]  /*c790*/  SHF.R.U64 R30, R30, 0x3, RZ ;  /* 0x000000031e1e7819 */ /* 0x000fe400000012ff */
[----:B------:R-:W-:Y:S02]  /*c7a0*/  SHF.R.U64 R34, R34, 0x3, RZ ;  /* 0x0000000322227819 */ /* 0x000fe400000012ff */
[----:B------:R-:W-:Y:S02]  /*c7b0*/  LOP3.LUT R38, R39, 0x380, RZ, 0xc0, !PT ;  /* 0x0000038027267812 */ /* 0x000fe400078ec0ff */
[----:B------:R-:W-:-:S02]  /*c7c0*/  SHF.R.U64 R42, R42, 0x3, RZ ;  /* 0x000000032a2a7819 */ /* 0x000fc400000012ff */
[----:B------:R-:W-:Y:S02]  /*c7d0*/  LOP3.LUT R28, R5, 0x380, RZ, 0xc0, !PT ;  /* 0x00000380051c7812 */ /* 0x000fe400078ec0ff */
[----:B------:R-:W-:Y:S01]  /*c7e0*/  LOP3.LUT R30, R30, R31, RZ, 0x3c, !PT ;  /* 0x0000001f1e1e7212 */ /* 0x000fe200078e3cff */
[--C-:B------:R-:W-:Y:S01]  /*c7f0*/  IMAD.X R31, RZ, RZ, R201.reuse, P4 ;  /* 0x000000ffff1f7224 */ /* 0x100fe200020e06c9 */
[----:B------:R-:W-:Y:S01]  /*c800*/  LOP3.LUT R34, R34, R35, RZ, 0x3c, !PT ;  /* 0x0000002322227212 */ /* 0x000fe200078e3cff */
[----:B------:R-:W-:Y:S01]  /*c810*/  IMAD.X R35, RZ, RZ, R201, P3 ;  /* 0x000000ffff237224 */ /* 0x000fe200018e06c9 */
[----:B------:R-:W-:Y:S02]  /*c820*/  IADD3 R45, P4, R200, 0x8000, RZ ;  /* 0x00008000c82d7810 */ /* 0x000fe40007f9e0ff */
[----:B------:R-:W-:Y:S02]  /*c830*/  SHF.R.U64 R38, R38, 0x3, RZ ;  /* 0x0000000326267819 */ /* 0x000fe400000012ff */
[----:B------:R-:W-:-:S02]  /*c840*/  LOP3.LUT R42, R42, R43, RZ, 0x3c, !PT ;  /* 0x0000002b2a2a7212 */ /* 0x000fc400078e3cff */
[----:B------:R-:W-:Y:S02]  /*c850*/  SHF.R.U64 R28, R28, 0x3, RZ ;  /* 0x000000031c1c7819 */ /* 0x000fe400000012ff */
[C---:B------:R-:W-:Y:S02]  /*c860*/  IADD3 R47, P3, R200.reuse, 0x8020, RZ ;  /* 0x00008020c82f7810 */ /* 0x040fe40007f7e0ff */
[----:B------:R-:W-:Y:S02]  /*c870*/  IADD3.X R43, RZ, R201, RZ, P5, !PT ;  /* 0x000000c9ff2b7210 */ /* 0x000fe40002ffe4ff */
[C---:B------:R-:W-:Y:S02]  /*c880*/  LOP3.LUT R53, R200.reuse, 0x380, RZ, 0xc0, !PT ;  /* 0x00000380c8357812 */ /* 0x040fe400078ec0ff */
[----:B------:R-:W-:Y:S02]  /*c890*/  IADD3 R51, P5, R200, 0xc000, RZ ;  /* 0x0000c000c8337810 */ /* 0x000fe40007fbe0ff */
[----:B------:R-:W-:-:S02]  /*c8a0*/  LOP3.LUT R44, R45, 0x380, RZ, 0xc0, !PT ;  /* 0x000003802d2c7812 */ /* 0x000fc400078ec0ff */
[----:B------:R-:W-:Y:S01]  /*c8b0*/  LOP3.LUT R38, R38, R39, RZ, 0x3c, !PT ;  /* 0x0000002726267212 */ /* 0x000fe200078e3cff */
[--C-:B------:R-:W-:Y:S01]  /*c8c0*/  IMAD.X R39, RZ, RZ, R201.reuse, P2 ;  /* 0x000000ffff277224 */ /* 0x100fe200010e06c9 */
[----:B------:R-:W-:Y:S01]  /*c8d0*/  F2FP.F16.F32.PACK_AB R6, R29, R6 ;  /* 0x000000061d06723e */ /* 0x000fe200000000ff */
[----:B------:R-:W-:Y:S01]  /*c8e0*/  IMAD.X R29, RZ, RZ, R201, P6 ;  /* 0x000000ffff1d7224 */ /* 0x000fe200030e06c9 */
[----:B------:R-:W-:Y:S02]  /*c8f0*/  LOP3.LUT R28, R28, R5, RZ, 0x3c, !PT ;  /* 0x000000051c1c7212 */ /* 0x000fe400078e3cff */
[----:B------:R-:W-:Y:S02]  /*c900*/  IADD3 R49, P2, R200, 0x8040, RZ ;  /* 0x00008040c8317810 */ /* 0x000fe40007f5e0ff */
[----:B------:R-:W-:Y:S02]  /*c910*/  LOP3.LUT R46, R47, 0x380, RZ, 0xc0, !PT ;  /* 0x000003802f2e7812 */ /* 0x000fe400078ec0ff */
[----:B------:R-:W-:-:S02]  /*c920*/  SHF.R.U64 R53, R53, 0x3, RZ ;  /* 0x0000000335357819 */ /* 0x000fc400000012ff */
[----:B------:R-:W-:Y:S02]  /*c930*/  LOP3.LUT R50, R51, 0x380, RZ, 0xc0, !PT ;  /* 0x0000038033327812 */ /* 0x000fe400078ec0ff */
[----:B------:R-:W-:Y:S02]  /*c940*/  SHF.R.U64 R44, R44, 0x3, RZ ;  /* 0x000000032c2c7819 */ /* 0x000fe400000012ff */
[----:B------:R-:W-:Y:S02]  /*c950*/  MOV R31, R30 ;  /* 0x0000001e001f7202 */ /* 0x000fe40000000f00 */
[----:B------:R-:W-:Y:S02]  /*c960*/  LOP3.LUT R48, R49, 0x380, RZ, 0xc0, !PT ;  /* 0x0000038031307812 */ /* 0x000fe400078ec0ff */
[----:B------:R-:W-:Y:S02]  /*c970*/  SHF.R.U64 R46, R46, 0x3, RZ ;  /* 0x000000032e2e7819 */ /* 0x000fe400000012ff */
[----:B------:R-:W-:-:S02]  /*c980*/  MOV R30, R28 ;  /* 0x0000001c001e7202 */ /* 0x000fc40000000f00 */
[----:B------:R-:W-:Y:S01]  /*c990*/  LOP3.LUT R52, R53, R200, RZ, 0x3c, !PT ;  /* 0x000000c835347212 */ /* 0x000fe200078e3cff */
[----:B------:R-:W1:Y:S01]  /*c9a0*/  LDC.64 R28, c[0x0][0xb78] ;  /* 0x0002de00ff1c7b82 */ /* 0x000e620000000a00 */
[----:B------:R-:W-:Y:S01]  /*c9b0*/  SHF.R.U64 R50, R50, 0x3, RZ ;  /* 0x0000000332327819 */ /* 0x000fe200000012ff */
[--C-:B------:R-:W-:Y:S01]  /*c9c0*/  IMAD.MOV.U32 R53, RZ, RZ, R201.reuse ;  /* 0x000000ffff357224 */ /* 0x100fe200078e00c9 */
[----:B------:R-:W-:Y:S01]  /*c9d0*/  LOP3.LUT R44, R44, R45, RZ, 0x3c, !PT ;  /* 0x0000002d2c2c7212 */ /* 0x000fe200078e3cff */
[--C-:B------:R-:W-:Y:S01]  /*c9e0*/  IMAD.X R45, RZ, RZ, R201.reuse, P4 ;  /* 0x000000ffff2d7224 */ /* 0x100fe200020e06c9 */
[----:B------:R-:W-:Y:S02]  /*c9f0*/  F2FP.F16.F32.PACK_AB R4, R25, R4 ;  /* 0x000000041904723e */ /* 0x000fe400000000ff */
[----:B------:R-:W-:Y:S02]  /*ca00*/  SHF.R.U64 R48, R48, 0x3, RZ ;  /* 0x0000000330307819 */ /* 0x000fe400000012ff */
[----:B------:R-:W-:Y:S01]  /*ca10*/  LOP3.LUT R46, R46, R47, RZ, 0x3c, !PT ;  /* 0x0000002f2e2e7212 */ /* 0x000fe200078e3cff */
[----:B------:R-:W-:Y:S01]  /*ca20*/  IMAD.X R47, RZ, RZ, R201, P3 ;  /* 0x000000ffff2f7224 */ /* 0x000fe200018e06c9 */
[----:B------:R-:W-:-:S02]  /*ca30*/  IADD3 R25, P4, R200, 0xc020, RZ ;  /* 0x0000c020c8197810 */ /* 0x000fc40007f9e0ff */
[----:B------:R-:W-:Y:S02]  /*ca40*/  LOP3.LUT R50, R50, R51, RZ, 0x3c, !PT ;  /* 0x0000003332327212 */ /* 0x000fe400078e3cff */
[----:B------:R-:W-:Y:S02]  /*ca50*/  IADD3 R51, P3, R200, 0xc040, RZ ;  /* 0x0000c040c8337810 */ /* 0x000fe40007f7e0ff */
[----:B------:R-:W-:Y:S02]  /*ca60*/  MOV R53, R52 ;  /* 0x0000003400357202 */ /* 0x000fe40000000f00 */
[----:B------:R-:W-:Y:S01]  /*ca70*/  F2FP.F16.F32.PACK_AB R5, R57, R56 ;  /* 0x000000383905723e */ /* 0x000fe200000000ff */
[--C-:B------:R-:W-:Y:S01]  /*ca80*/  IMAD.X R57, RZ, RZ, R201.reuse, P4 ;  /* 0x000000ffff397224 */ /* 0x100fe200020e06c9 */
[----:B------:R-:W-:Y:S01]  /*ca90*/  F2FP.F16.F32.PACK_AB R7, R160, R7 ;  /* 0x00000007a007723e */ /* 0x000fe200000000ff */
[----:B------:R-:W-:Y:S01]  /*caa0*/  BAR.SYNC.DEFER_BLOCKING 0x1, 0x100 ;  /* 0x0044000000007b1d */ /* 0x000fe20000010000 */
[----:B------:R-:W-:Y:S01]  /*cab0*/  LOP3.LUT R48, R48, R49, RZ, 0x3c, !PT ;  /* 0x0000003130307212 */ /* 0x000fe200078e3cff */
[----:B------:R-:W-:Y:S01]  /*cac0*/  IMAD.X R49, RZ, RZ, R201, P2 ;  /* 0x000000ffff317224 */ /* 0x000fe200010e06c9 */
[----:B------:R-:W-:-:S02]  /*cad0*/  LOP3.LUT R56, R25, 0x380, RZ, 0xc0, !PT ;  /* 0x0000038019387812 */ /* 0x000fc400078ec0ff */
[----:B------:R-:W-:Y:S02]  /*cae0*/  IADD3 R55, P2, R200, 0xc060, RZ ;  /* 0x0000c060c8377810 */ /* 0x000fe40007f5e0ff */
[----:B------:R-:W-:Y:S02]  /*caf0*/  LOP3.LUT R52, R51, 0x380, RZ, 0xc0, !PT ;  /* 0x0000038033347812 */ /* 0x000fe400078ec0ff */
[----:B------:R-:W-:Y:S02]  /*cb00*/  SHF.R.U64 R56, R56, 0x3, RZ ;  /* 0x0000000338387819 */ /* 0x000fe400000012ff */
[----:B------:R-:W-:Y:S01]  /*cb10*/  MOV R161, R20 ;  /* 0x0000001400a17202 */ /* 0x000fe20000000f00 */
[----:B------:R-:W-:Y:S01]  /*cb20*/  IMAD.U32 R21, RZ, RZ, UR9 ;  /* 0x00000009ff157e24 */ /* 0x000fe2000f8e00ff */
[----:B------:R-:W-:Y:S01]  /*cb30*/  F2FP.F16.F32.PACK_AB R8, R8, R9 ;  /* 0x000000090808723e */ /* 0x000fe200000000ff */
[----:B------:R-:W-:Y:S01]  /*cb40*/  IMAD.U32 R21, RZ, RZ, UR5 ;  /* 0x00000005ff157e24 */ /* 0x000fe2000f8e00ff */
[----:B------:R-:W-:Y:S01]  /*cb50*/  F2FP.F16.F32.PACK_AB R10, R10, R11 ;  /* 0x0000000b0a0a723e */ /* 0x000fe200000000ff */
[----:B------:R-:W-:Y:S01]  /*cb60*/  USHF.R.S32.HI UR5, URZ, 0x1f, UR44 ;  /* 0x0000001f3f057899 */ /* 0x000fe2000801142c */
[----:B------:R-:W-:Y:S01]  /*cb70*/  LOP3.LUT R54, R55, 0x380, RZ, 0xc0, !PT ;  /* 0x0000038037367812 */ /* 0x000fe200078ec0ff */
[----:B------:R-:W-:Y:S01]  /*cb80*/  IMAD.U32 R20, RZ, RZ, UR8 ;  /* 0x00000008ff147e24 */ /* 0x000fe2000f8e00ff */
[----:B------:R-:W-:-:S02]  /*cb90*/  SHF.R.U64 R52, R52, 0x3, RZ ;  /* 0x0000000334347819 */ /* 0x000fc400000012ff */
[----:B------:R-:W-:Y:S01]  /*cba0*/  MOV R160, R26 ;  /* 0x0000001a00a07202 */ /* 0x000fe20000000f00 */
[----:B-1----:R-:W-:Y:S01]  /*cbb0*/  IMAD.WIDE.U32 R20, R28, UR44, R20 ;  /* 0x0000002c1c147c25 */ /* 0x002fe2000f8e0014 */
[----:B------:R-:W-:Y:S01]  /*cbc0*/  F2FP.F16.F32.PACK_AB R9, R156, R61 ;  /* 0x0000003d9c09723e */ /* 0x000fe200000000ff */
[----:B------:R1:W-:Y:S01]  /*cbd0*/  STSM.16.M88.4 [R53], R4 ;  /* 0x0000000435007844 */ /* 0x0003e20000000200 */
[----:B------:R-:W-:Y:S02]  /*cbe0*/  F2FP.F16.F32.PACK_AB R11, R155, R64 ;  /* 0x000000409b0b723e */ /* 0x000fe400000000ff */
[----:B------:R-:W-:Y:S02]  /*cbf0*/  F2FP.F16.F32.PACK_AB R12, R12, R13 ;  /* 0x0000000d0c0c723e */ /* 0x000fe400000000ff */
[----:B------:R-:W-:Y:S02]  /*cc00*/  F2FP.F16.F32.PACK_AB R14, R14, R15 ;  /* 0x0000000f0e0e723e */ /* 0x000fe400000000ff */
[----:B------:R-:W-:-:S02]  /*cc10*/  F2FP.F16.F32.PACK_AB R13, R158, R65 ;  /* 0x000000419e0d723e */ /* 0x000fc400000000ff */
[----:B------:R-:W-:Y:S02]  /*cc20*/  F2FP.F16.F32.PACK_AB R15, R157, R152 ;  /* 0x000000989d0f723e */ /* 0x000fe400000000ff */
[----:B------:R-:W-:Y:S02]  /*cc30*/  F2FP.F16.F32.PACK_AB R16, R16, R17 ;  /* 0x000000111010723e */ /* 0x000fe400000000ff */
[----:B------:R-:W-:Y:S02]  /*cc40*/  F2FP.F16.F32.PACK_AB R18, R18, R19 ;  /* 0x000000131212723e */ /* 0x000fe400000000ff */
[----:B------:R-:W-:Y:S01]  /*cc50*/  LOP3.LUT R56, R56, R25, RZ, 0x3c, !PT ;  /* 0x0000001938387212 */ /* 0x000fe200078e3cff */
[----:B-1----:R-:W-:Y:S01]  /*cc60*/  IMAD.X R53, RZ, RZ, R201, P3 ;  /* 0x000000ffff357224 */ /* 0x002fe200018e06c9 */
[----:B------:R-:W-:Y:S02]  /*cc70*/  F2FP.F16.F32.PACK_AB R4, R33, R32 ;  /* 0x000000202104723e */ /* 0x000fe400000000ff */
[----:B------:R-:W-:-:S02]  /*cc80*/  F2FP.F16.F32.PACK_AB R5, R154, R23 ;  /* 0x000000179a05723e */ /* 0x000fc400000000ff */
[----:B------:R-:W-:Y:S02]  /*cc90*/  F2FP.F16.F32.PACK_AB R6, R37, R36 ;  /* 0x000000242506723e */ /* 0x000fe400000000ff */
[----:B------:R-:W-:Y:S02]  /*cca0*/  F2FP.F16.F32.PACK_AB R7, R153, R60 ;  /* 0x0000003c9907723e */ /* 0x000fe400000000ff */
[----:B------:R-:W-:Y:S02]  /*ccb0*/  MOV R34, R34 ;  /* 0x0000002200227202 */ /* 0x000fe40000000f00 */
[----:B------:R-:W-:Y:S01]  /*ccc0*/  F2FP.F16.F32.PACK_AB R17, R59, R58 ;  /* 0x0000003a3b11723e */ /* 0x000fe200000000ff */
[----:B------:R1:W-:Y:S01]  /*ccd0*/  STSM.16.M88.4 [R161], R4 ;  /* 0x00000004a1007844 */ /* 0x0003e20000000200 */
[----:B------:R-:W-:Y:S02]  /*cce0*/  F2FP.F16.F32.PACK_AB R19, R63, R62 ;  /* 0x0000003e3f13723e */ /* 0x000fe400000000ff */
[----:B------:R-:W-:Y:S01]  /*ccf0*/  F2FP.F16.F32.PACK_AB R72, R73, R72 ;  /* 0x000000484948723e */ /* 0x000fe200000000ff */
[----:B------:R-:W-:Y:S01]  /*cd00*/  STSM.16.M88.4 [R160], R8 ;  /* 0x00000008a0007844 */ /* 0x000fe20000000200 */
[----:B------:R-:W-:-:S02]  /*cd10*/  MOV R38, R38 ;  /* 0x0000002600267202 */ /* 0x000fc40000000f00 */
[----:B------:R-:W-:Y:S01]  /*cd20*/  F2FP.F16.F32.PACK_AB R24, R24, R3 ;  /* 0x000000031818723e */ /* 0x000fe200000000ff */
[----:B------:R-:W-:Y:S01]  /*cd30*/  STSM.16.M88.4 [R31], R12 ;  /* 0x0000000c1f007844 */ /* 0x000fe20000000200 */
[----:B------:R-:W-:Y:S02]  /*cd40*/  F2FP.F16.F32.PACK_AB R25, R67, R66 ;  /* 0x000000424319723e */ /* 0x000fe400000000ff */
[----:B------:R-:W-:Y:S01]  /*cd50*/  F2FP.F16.F32.PACK_AB R26, R69, R68 ;  /* 0x00000044451a723e */ /* 0x000fe200000000ff */
[----:B------:R-:W-:Y:S01]  /*cd60*/  STSM.16.M88.4 [R34], R16 ;  /* 0x0000001022007844 */ /* 0x000fe20000000200 */
[----:B------:R-:W-:Y:S02]  /*cd70*/  F2FP.F16.F32.PACK_AB R27, R71, R70 ;  /* 0x00000046471b723e */ /* 0x000fe400000000ff */
[----:B------:R-:W-:Y:S01]  /*cd80*/  F2FP.F16.F32.PACK_AB R73, R159, R74 ;  /* 0x0000004a9f49723e */ /* 0x000fe200000000ff */
[----:B-1----:R-:W-:Y:S01]  /*cd90*/  IMAD R4, R28, UR5, RZ ;  /* 0x000000051c047c24 */ /* 0x002fe2000f8e02ff */
[----:B------:R-:W-:Y:S01]  /*cda0*/  F2FP.F16.F32.PACK_AB R80, R81, R80 ;  /* 0x000000505150723e */ /* 0x000fe200000000ff */
[----:B------:R-:W-:Y:S01]  /*cdb0*/  STSM.16.M88.4 [R38], R24 ;  /* 0x0000001826007844 */ /* 0x000fe20000000200 */
[----:B------:R-:W-:Y:S01]  /*cdc0*/  SHF.R.U64 R54, R54, 0x3, RZ ;  /* 0x0000000336367819 */ /* 0x000fe200000012ff */
[----:B------:R-:W-:Y:S01]  /*cdd0*/  IMAD R4, R29, UR44, R4 ;  /* 0x0000002c1d047c24 */ /* 0x000fe2000f8e0204 */
[----:B------:R-:W-:Y:S01]  /*cde0*/  LOP3.LUT R52, R52, R51, RZ, 0x3c, !PT ;  /* 0x0000003334347212 */ /* 0x000fe200078e3cff */
[----:B------:R-:W-:Y:S01]  /*cdf0*/  IMAD.X R51, RZ, RZ, R201, P5 ;  /* 0x000000ffff337224 */ /* 0x000fe200028e06c9 */
[----:B------:R-:W-:-:S02]  /*ce00*/  MOV R40, R40 ;  /* 0x0000002800287202 */ /* 0x000fc40000000f00 */
[----:B------:R-:W-:Y:S02]  /*ce10*/  F2FP.F16.F32.PACK_AB R74, R77, R76 ;  /* 0x0000004c4d4a723e */ /* 0x000fe400000000ff */
[----:B------:R-:W-:Y:S02]  /*ce20*/  F2FP.F16.F32.PACK_AB R75, R78, R75 ;  /* 0x0000004b4e4b723e */ /* 0x000fe400000000ff */
[----:B------:R-:W-:Y:S02]  /*ce30*/  F2FP.F16.F32.PACK_AB R81, R79, R82 ;  /* 0x000000524f51723e */ /* 0x000fe400000000ff */
[----:B------:R-:W-:Y:S01]  /*ce40*/  F2FP.F16.F32.PACK_AB R88, R89, R88 ;  /* 0x000000585958723e */ /* 0x000fe200000000ff */
[----:B------:R-:W-:Y:S01]  /*ce50*/  STSM.16.M88.4 [R40], R72 ;  /* 0x0000004828007844 */ /* 0x000fe20000000200 */
[----:B------:R-:W-:Y:S02]  /*ce60*/  MOV R42, R42 ;  /* 0x0000002a002a7202 */ /* 0x000fe40000000f00 */
[----:B------:R-:W-:-:S02]  /*ce70*/  F2FP.F16.F32.PACK_AB R82, R85, R84 ;  /* 0x000000545552723e */ /* 0x000fc400000000ff */
[----:B------:R-:W-:Y:S02]  /*ce80*/  F2FP.F16.F32.PACK_AB R83, R86, R83 ;  /* 0x000000535653723e */ /* 0x000fe400000000ff */
[----:B------:R-:W-:Y:S02]  /*ce90*/  F2FP.F16.F32.PACK_AB R89, R87, R90 ;  /* 0x0000005a5759723e */ /* 0x000fe400000000ff */
[----:B------:R-:W-:Y:S01]  /*cea0*/  F2FP.F16.F32.PACK_AB R96, R97, R96 ;  /* 0x000000606160723e */ /* 0x000fe200000000ff */
[----:B------:R-:W-:Y:S01]  /*ceb0*/  STSM.16.M88.4 [R42], R80 ;  /* 0x000000502a007844 */ /* 0x000fe20000000200 */
[----:B------:R-:W-:Y:S02]  /*cec0*/  MOV R44, R44 ;  /* 0x0000002c002c7202 */ /* 0x000fe40000000f00 */
[----:B------:R-:W-:Y:S02]  /*ced0*/  F2FP.F16.F32.PACK_AB R90, R93, R92 ;  /* 0x0000005c5d5a723e */ /* 0x000fe400000000ff */
[----:B------:R-:W-:-:S02]  /*cee0*/  F2FP.F16.F32.PACK_AB R91, R94, R91 ;  /* 0x0000005b5e5b723e */ /* 0x000fc400000000ff */
[----:B------:R-:W-:Y:S02]  /*cef0*/  F2FP.F16.F32.PACK_AB R97, R95, R98 ;  /* 0x000000625f61723e */ /* 0x000fe400000000ff */
[----:B------:R-:W-:Y:S01]  /*cf00*/  F2FP.F16.F32.PACK_AB R104, R105, R104 ;  /* 0x000000686968723e */ /* 0x000fe200000000ff */
[----:B------:R-:W-:Y:S01]  /*cf10*/  STSM.16.M88.4 [R44], R88 ;  /* 0x000000582c007844 */ /* 0x000fe20000000200 */
[----:B------:R-:W-:Y:S02]  /*cf20*/  MOV R46, R46 ;  /* 0x0000002e002e7202 */ /* 0x000fe40000000f00 */
[----:B------:R-:W-:Y:S02]  /*cf30*/  F2FP.F16.F32.PACK_AB R98, R101, R100 ;  /* 0x000000646562723e */ /* 0x000fe400000000ff */
[----:B------:R-:W-:Y:S02]  /*cf40*/  F2FP.F16.F32.PACK_AB R99, R102, R99 ;  /* 0x000000636663723e */ /* 0x000fe400000000ff */
[----:B------:R-:W-:-:S02]  /*cf50*/  F2FP.F16.F32.PACK_AB R105, R107, R106 ;  /* 0x0000006a6b69723e */ /* 0x000fc400000000ff */
[----:B------:R-:W-:Y:S01]  /*cf60*/  F2FP.F16.F32.PACK_AB R112, R113, R112 ;  /* 0x000000707170723e */ /* 0x000fe200000000ff */
[----:B------:R-:W-:Y:S01]  /*cf70*/  STSM.16.M88.4 [R46], R96 ;  /* 0x000000602e007844 */ /* 0x000fe20000000200 */
[----:B------:R-:W-:Y:S02]  /*cf80*/  LOP3.LUT R54, R54, R55, RZ, 0x3c, !PT ;  /* 0x0000003736367212 */ /* 0x000fe400078e3cff */
[----:B------:R-:W-:Y:S02]  /*cf90*/  MOV R48, R48 ;  /* 0x0000003000307202 */ /* 0x000fe40000000f00 */
[----:B------:R-:W-:Y:S02]  /*cfa0*/  F2FP.F16.F32.PACK_AB R106, R109, R108 ;  /* 0x0000006c6d6a723e */ /* 0x000fe400000000ff */
[----:B------:R-:W-:Y:S02]  /*cfb0*/  F2FP.F16.F32.PACK_AB R107, R111, R110 ;  /* 0x0000006e6f6b723e */ /* 0x000fe400000000ff */
[----:B------:R-:W-:-:S02]  /*cfc0*/  F2FP.F16.F32.PACK_AB R113, R115, R114 ;  /* 0x000000727371723e */ /* 0x000fc400000000ff */
[----:B------:R-:W-:Y:S01]  /*cfd0*/  F2FP.F16.F32.PACK_AB R120, R121, R120 ;  /* 0x000000787978723e */ /* 0x000fe200000000ff */
[----:B------:R-:W-:Y:S01]  /*cfe0*/  STSM.16.M88.4 [R48], R104 ;  /* 0x0000006830007844 */ /* 0x000fe20000000200 */
[----:B------:R-:W-:Y:S02]  /*cff0*/  IADD3.X R55, RZ, R201, RZ, P2, !PT ;  /* 0x000000c9ff377210 */ /* 0x000fe400017fe4ff */
[----:B------:R-:W-:Y:S02]  /*d000*/  F2FP.F16.F32.PACK_AB R114, R117, R116 ;  /* 0x000000747572723e */ /* 0x000fe400000000ff */
[----:B------:R-:W-:Y:S02]  /*d010*/  F2FP.F16.F32.PACK_AB R115, R119, R118 ;  /* 0x000000767773723e */ /* 0x000fe400000000ff */
[----:B------:R-:W-:Y:S02]  /*d020*/  F2FP.F16.F32.PACK_AB R121, R123, R122 ;  /* 0x0000007a7b79723e */ /* 0x000fe400000000ff */
[----:B------:R-:W-:Y:S01]  /*d030*/  F2FP.F16.F32.PACK_AB R128, R129, R128 ;  /* 0x000000808180723e */ /* 0x000fe200000000ff */
[----:B------:R-:W-:Y:S01]  /*d040*/  STSM.16.M88.4 [R30], R112 ;  /* 0x000000701e007844 */ /* 0x000fe20000000200 */
        /* <DEDUP_REMOVED lines=16> */
[----:B------:R-:W-:Y:S01]  /*d150*/  MOV R54, R54 ;  /* 0x0000003600367202 */ /* 0x000fe20000000f00 */
[----:B------:R-:W-:Y:S01]  /*d160*/  STSM.16.M88.4 [R52], R136 ;  /* 0x0000008834007844 */ /* 0x000fe20000000200 */
[----:B------:R-:W-:Y:S02]  /*d170*/  F2FP.F16.F32.PACK_AB R146, R149, R148 ;  /* 0x000000949592723e */ /* 0x000fe400000000ff */
[----:B------:R-:W-:Y:S02]  /*d180*/  F2FP.F16.F32.PACK_AB R147, R151, R150 ;  /* 0x000000969793723e */ /* 0x000fe400000000ff */
[C---:B------:R-:W-:Y:S02]  /*d190*/  ISETP.GE.OR P0, PT, R103.reuse, UR10, P0 ;  /* 0x0000000a67007c0c */ /* 0x040fe40008706670 */
[----:B------:R-:W-:Y:S01]  /*d1a0*/  SHF.R.S32.HI R3, RZ, 0x1f, R103 ;  /* 0x0000001fff037819 */ /* 0x000fe20000011467 */
[----:B------:R-:W-:Y:S01]  /*d1b0*/  STSM.16.M88.4 [R54], R144 ;  /* 0x0000009036007844 */ /* 0x000fe20000000200 */
[----:B------:R-:W-:Y:S01]  /*d1c0*/  IADD3 R103, P2, R103, R20, RZ ;  /* 0x0000001467677210 */ /* 0x000fe20007f5e0ff */
[----:B------:R-:W-:Y:S01]  /*d1d0*/  @!PT LDS RZ, [RZ] ;  /* 0x00000000fffff984 */ /* 0x000fe20000000800 */
[----:B------:R-:W-:Y:S01]  /*d1e0*/  @!PT LDS RZ, [RZ] ;  /* 0x00000000fffff984 */ /* 0x000fe20000000800 */
[----:B------:R-:W-:Y:S01]  /*d1f0*/  @!PT LDS RZ, [RZ] ;  /* 0x00000000fffff984 */ /* 0x000fe20000000800 */
[----:B------:R-:W-:Y:S01]  /*d200*/  @!PT LDS RZ, [RZ] ;  /* 0x00000000fffff984 */ /* 0x000fe20000000800 */
[----:B------:R1:W-:Y:S06]  /*d210*/  MEMBAR.ALL.CTA ;  /* 0x0000000000007992 */ /* 0x0003ec0000008000 */
[----:B-1----:R-:W1:Y:S01]  /*d220*/  FENCE.VIEW.ASYNC.S ;  /* 0x00000000000073c6 */ /* 0x002e620000000000 */
[----:B------:R-:W-:Y:S01]  /*d230*/  IADD3.X R20, R3, R21, R4, P2, !PT ;  /* 0x0000001503147210 */ /* 0x000fe200017fe404 */
[----:B-1----:R-:W-:Y:S06]  /*d240*/  BAR.ARV 0x1, 0x120 ;  /* 0x0044800000007b1d */ /* 0x002fec0000002000 */
[C---:B------:R-:W-:Y:S01]  /*d250*/  LEA R4, P2, R103.reuse, UR6, 0x2 ;  /* 0x0000000667047c11 */ /* 0x040fe2000f8410ff */
[----:B------:R-:W1:Y:S03]  /*d260*/  SHFL.IDX PT, R3, R211, RZ, 0x1f ;  /* 0x00001fffd3037589 */ /* 0x000e6600000e0000 */
[----:B------:R-:W-:-:S05]  /*d270*/  LEA.HI.X R5, R103, UR7, R20, 0x2, P2 ;  /* 0x0000000767057c11 */ /* 0x000fca00090f1414 */
[----:B------:R2:W-:Y:S04]  /*d280*/  @!P0 STG.E desc[UR12][R4.64], R2 ;  /* 0x0000000204008986 */ /* 0x0005e8000c10190c */
[----:B------:R2:W-:Y:S01]  /*d290*/  @!P1 STG.E desc[UR12][R4.64+0x20], R0 ;  /* 0x0000200004009986 */ /* 0x0005e2000c10190c */
[----:B-1----:R-:W-:-:S13]  /*d2a0*/  ISETP.NE.AND P0, PT, R3, 0x7, PT ;  /* 0x000000070300780c */ /* 0x002fda0003f05270 */
[----:B--2---:R-:W-:Y:S05]  /*d2b0*/  @P0 BRA `(.L_x_968) ;  /* 0x0000000c00180947 */ /* 0x004fea0003800000 */
        /* <DEDUP_REMOVED lines=31> */
.L_x_970:
[----:B------:R-:W-:Y:S05]  /*d4b0*/  BSYNC B0 ;  /* 0x0000000000007941 */ /* 0x000fea0003800000 */
.L_x_969:
[----:B------:R-:W-:Y:S05]  /*d4c0*/  BRA `(.L_x_968) ;  /* 0x0000000800947947 */ /* 0x000fea0003800000 */
.L_x_967:
[----:B------:R-:W1:Y:S01]  /*d4d0*/  LDC.64 R8, c[0x0][0xae0] ;  /* 0x0002b800ff087b82 */ /* 0x000e620000000a00 */
[----:B------:R-:W-:Y:S01]  /*d4e0*/  ISETP.GT.AND P0, PT, R213, 0x7f, PT ;  /* 0x0000007fd500780c */ /* 0x000fe20003f04270 */
[----:B------:R-:W-:Y:S01]  /*d4f0*/  USHF.R.S32.HI UR5, URZ, 0x1f, UR43 ;  /* 0x0000001f3f057899 */ /* 0x000fe2000801142b */
[--C-:B------:R-:W-:Y:S01]  /*d500*/  SHF.R.S32.HI R203, RZ, 0x1f, R202.reuse ;  /* 0x0000001fffcb7819 */ /* 0x100fe200000114ca */
[----:B------:R-:W-:Y:S01]  /*d510*/  USHF.R.S32.HI UR6, URZ, 0x1f, UR44 ;  /* 0x0000001f3f067899 */ /* 0x000fe2000801142c */
[----:B------:R-:W-:Y:S03]  /*d520*/  BSSY B0, `(.L_x_971) ;  /* 0x000001d000007945 */ /* 0x000fe60003800000 */
[----:B------:R-:W2:Y:S08]  /*d530*/  LDC R14, c[0x0][0xdac] ;  /* 0x00036b00ff0e7b82 */ /* 0x000eb00000000800 */
[----:B------:R-:W3:Y:S01]  /*d540*/  LDC.64 R10, c[0x0][0xae8] ;  /* 0x0002ba00ff0a7b82 */ /* 0x000ee20000000a00 */
[----:B-1----:R-:W-:-:S04]  /*d550*/  IMAD.WIDE.U32 R6, R8, UR43, R202 ;  /* 0x0000002b08067c25 */ /* 0x002fc8000f8e00ca */
[----:B------:R-:W-:Y:S01]  /*d560*/  IMAD R8, R8, UR5, RZ ;  /* 0x0000000508087c24 */ /* 0x000fe2000f8e02ff */
[----:B------:R-:W-:Y:S06]  /*d570*/  @P0 BRA `(.L_x_972) ;  /* 0x00000000005c0947 */ /* 0x000fec0003800000 */
[----:B------:R-:W1:Y:S01]  /*d580*/  S2R R0, SR_TID.X ;  /* 0x0000000000007919 */ /* 0x000e620000002100 */
[----:B------:R-:W-:Y:S01]  /*d590*/  IMAD.U32 R2, RZ, RZ, UR42 ;  /* 0x0000002aff027e24 */ /* 0x000fe2000f8e00ff */
[----:B------:R-:W-:-:S04]  /*d5a0*/  ULDC UR7, c[0x0][0xa88] ;  /* 0x0002a20000077ab9 */ /* 0x000fc80000000800 */
[----:B-1----:R-:W-:-:S04]  /*d5b0*/  IADD3 R2, R2, -0x80, R0 ;  /* 0xffffff8002027810 */ /* 0x002fc80007ffe000 */
[----:B------:R-:W-:-:S13]  /*d5c0*/  ISETP.GE.AND P0, PT, R2, UR7, PT ;  /* 0x0000000702007c0c */ /* 0x000fda000bf06270 */
[----:B------:R-:W-:Y:S05]  /*d5d0*/  @P0 BRA `(.L_x_972) ;  /* 0x0000000000440947 */ /* 0x000fea0003800000 */
[----:B------:R-:W1:Y:S01]  /*d5e0*/  LDC.64 R4, c[0x0][0xb70] ;  /* 0x0002dc00ff047b82 */ /* 0x000e620000000a00 */
[----:B------:R-:W-:Y:S01]  /*d5f0*/  SHF.R.S32.HI R3, RZ, 0x1f, R2 ;  /* 0x0000001fff037819 */ /* 0x000fe20000011402 */
[----:B------:R-:W-:Y:S01]  /*d600*/  ULDC.64 UR8, c[0x0][0xb40] ;  /* 0x0002d00000087ab9 */ /* 0x000fe20000000a00 */
[----:B------:R-:W-:-:S05]  /*d610*/  ULDC.64 UR10, c[0x0][0x208] ;  /* 0x00008200000a7ab9 */ /* 0x000fca0000000a00 */
[----:B------:R-:W4:Y:S01]  /*d620*/  LDC.64 R12, c[0x0][0xb78] ;  /* 0x0002de00ff0c7b82 */ /* 0x000f220000000a00 */
[C---:B-1----:R-:W-:Y:S02]  /*d630*/  IMAD R0, R4.reuse, UR5, RZ ;  /* 0x0000000504007c24 */ /* 0x042fe4000f8e02ff */
[----:B------:R-:W-:-:S04]  /*d640*/  IMAD.WIDE.U32 R2, R4, UR43, R2 ;  /* 0x0000002b04027c25 */ /* 0x000fc8000f8e0002 */
[----:B------:R-:W-:Y:S02]  /*d650*/  IMAD R5, R5, UR43, R0 ;  /* 0x0000002b05057c24 */ /* 0x000fe4000f8e0200 */
[C---:B----4-:R-:W-:Y:S02]  /*d660*/  IMAD R0, R12.reuse, UR6, RZ ;  /* 0x000000060c007c24 */ /* 0x050fe4000f8e02ff */
[----:B------:R-:W-:Y:S02]  /*d670*/  IMAD.IADD R3, R3, 0x1, R5 ;  /* 0x0000000103037824 */ /* 0x000fe400078e0205 */
[----:B------:R-:W-:Y:S02]  /*d680*/  IMAD R5, R13, UR44, R0 ;  /* 0x0000002c0d057c24 */ /* 0x000fe4000f8e0200 */
[----:B------:R-:W-:-:S04]  /*d690*/  IMAD.WIDE.U32 R2, R12, UR44, R2 ;  /* 0x0000002c0c027c25 */ /* 0x000fc8000f8e0002 */
[----:B------:R-:W-:Y:S01]  /*d6a0*/  IMAD.IADD R3, R3, 0x1, R5 ;  /* 0x0000000103037824 */ /* 0x000fe200078e0205 */
[----:B------:R-:W-:-:S04]  /*d6b0*/  LEA R4, P0, R2, UR8, 0x2 ;  /* 0x0000000802047c11 */ /* 0x000fc8000f8010ff */
[----:B------:R-:W-:Y:S01]  /*d6c0*/  LEA.HI.X R5, R2, UR9, R3, 0x2, P0 ;  /* 0x0000000902057c11 */ /* 0x000fe200080f1403 */
[----:B------:R-:W-:-:S05]  /*d6d0*/  IMAD.MOV.U32 R3, RZ, RZ, -0x800000 ;  /* 0xff800000ff037424 */ /* 0x000fca00078e00ff */
[----:B------:R1:W-:Y:S03]  /*d6e0*/  STG.E desc[UR10][R4.64], R3 ;  /* 0x0000000304007986 */ /* 0x0003e6000c10190a */
.L_x_972:
[----:B------:R-:W-:Y:S05]  /*d6f0*/  BSYNC B0 ;  /* 0x0000000000007941 */ /* 0x000fea0003800000 */
.L_x_971:
[----:B------:R-:W-:Y:S01]  /*d700*/  R2UR UR7, R206 ;  /* 0x00000000ce0772ca */ /* 0x000fe200000e0000 */
[----:B------:R-:W-:Y:S01]  /*d710*/  ULDC UR5, c[0x0][0xa88] ;  /* 0x0002a20000057ab9 */ /* 0x000fe20000000800 */
[C---:B------:R-:W-:Y:S01]  /*d720*/  VIADD R0, R204.reuse, 0x20 ;  /* 0x00000020cc007836 */ /* 0x040fe20000000000 */
[----:B------:R-:W-:Y:S01]  /*d730*/  UIADD3 UR42, -UR42, UR5, URZ ;  /* 0x000000052a2a7290 */ /* 0x000fe2000fffe13f */
[----:B-1----:R-:W-:Y:S01]  /*d740*/  IMAD R3, R9, UR43, R8 ;  /* 0x0000002b09037c24 */ /* 0x002fe2000f8e0208 */
[----:B------:R-:W-:Y:S01]  /*d750*/  SHF.R.S32.HI R205, RZ, 0x1f, R204 ;  /* 0x0000001fffcd7819 */ /* 0x000fe200000114cc */
[----:B------:R-:W-:Y:S01]  /*d760*/  BSSY B0, `(.L_x_973) ;  /* 0x0000026000007945 */ /* 0x000fe20003800000 */
[C---:B------:R-:W-:Y:S01]  /*d770*/  IADD3 R2, R204.reuse, 0x40, RZ ;  /* 0x00000040cc027810 */ /* 0x040fe20007ffe0ff */
[----:B------:R-:W-:Y:S01]  /*d780*/  IMAD.IADD R7, R7, 0x1, R3 ;  /* 0x0000000107077824 */ /* 0x000fe200078e0203 */
[C---:B------:R-:W-:Y:S01]  /*d790*/  ISETP.GE.AND P2, PT, R204.reuse, UR42, PT ;  /* 0x0000002acc007c0c */ /* 0x040fe2000bf46270 */
[----:B------:R-:W-:Y:S01]  /*d7a0*/  VIADD R8, R204, 0x60 ;  /* 0x00000060cc087836 */ /* 0x000fe20000000000 */
[----:B------:R-:W-:Y:S01]  /*d7b0*/  ISETP.GE.AND P0, PT, R0, UR42, PT ;  /* 0x0000002a00007c0c */ /* 0x000fe2000bf06270 */
[C---:B---3--:R-:W-:Y:S01]  /*d7c0*/  IMAD R0, R10.reuse, UR6, RZ ;  /* 0x000000060a007c24 */ /* 0x048fe2000f8e02ff */
[----:B------:R-:W-:Y:S01]  /*d7d0*/  ULOP3.LUT UR5, URZ, UR7, URZ, 0x33, !UPT ;  /* 0x000000073f057292 */ /* 0x000fe2000f8e333f */
[----:B------:R-:W-:Y:S01]  /*d7e0*/  IMAD.WIDE.U32 R6, R10, UR44, R6 ;  /* 0x0000002c0a067c25 */ /* 0x000fe2000f8e0006 */
[----:B------:R-:W-:-:S03]  /*d7f0*/  ISETP.GE.AND P1, PT, R2, UR42, PT ;  /* 0x0000002a02007c0c */ /* 0x000fc6000bf26270 */
[----:B------:R-:W-:Y:S02]  /*d800*/  IMAD R3, R11, UR44, R0 ;  /* 0x0000002c0b037c24 */ /* 0x000fe4000f8e0200 */
[----:B--2---:R-:W-:Y:S02]  /*d810*/  VIADD R5, R14, UR5 ;  /* 0x000000050e057c36 */ /* 0x004fe40008000000 */
[----:B------:R-:W-:Y:S02]  /*d820*/  IMAD.IADD R11, R7, 0x1, R3 ;  /* 0x00000001070b7824 */ /* 0x000fe400078e0203 */
[----:B------:R-:W-:Y:S01]  /*d830*/  IMAD.WIDE R4, R5, 0x80, R204 ;  /* 0x0000008005047825 */ /* 0x000fe200078e02cc */
[----:B------:R-:W-:Y:S06]  /*d840*/  @P2 BRA `(.L_x_974) ;  /* 0x00000000005c2947 */ /* 0x000fec0003800000 */
[C---:B------:R-:W-:Y:S01]  /*d850*/  VIADD R0, R202.reuse, 0x40 ;  /* 0x00000040ca007836 */ /* 0x040fe20000000000 */
[----:B------:R-:W-:Y:S01]  /*d860*/  ULDC UR5, c[0x0][0xa8c] ;  /* 0x0002a30000057ab9 */ /* 0x000fe20000000800 */
[----:B------:R-:W-:Y:S01]  /*d870*/  VIADD R2, R202, 0x80 ;  /* 0x00000080ca027836 */ /* 0x000fe20000000000 */
[----:B------:R-:W-:Y:S01]  /*d880*/  ULDC.64 UR6, c[0x0][0xad8] ;  /* 0x0002b60000067ab9 */ /* 0x000fe20000000a00 */
[----:B------:R-:W-:Y:S01]  /*d890*/  MOV R3, R11 ;  /* 0x0000000b00037202 */ /* 0x000fe20000000f00 */
[----:B------:R-:W-:Y:S01]  /*d8a0*/  IMAD R9, R5, UR6, RZ ;  /* 0x0000000605097c24 */ /* 0x000fe2000f8e02ff */
[----:B------:R-:W-:Y:S01]  /*d8b0*/  ISETP.GE.AND P3, PT, R0, UR5, PT ;  /* 0x0000000500007c0c */ /* 0x000fe2000bf66270 */
[----:B------:R-:W-:Y:S01]  /*d8c0*/  VIADD R0, R202, 0xc0 ;  /* 0x000000c0ca007836 */ /* 0x000fe20000000000 */
[----:B------:R-:W-:Y:S01]  /*d8d0*/  ISETP.GE.AND P4, PT, R2, UR5, PT ;  /* 0x0000000502007c0c */ /* 0x000fe2000bf86270 */
[----:B------:R-:W-:Y:S01]  /*d8e0*/  IMAD.MOV.U32 R2, RZ, RZ, R6 ;  /* 0x000000ffff027224 */ /* 0x000fe200078e0006 */
[----:B------:R-:W-:Y:S01]  /*d8f0*/  ISETP.GE.AND P2, PT, R202, UR5, PT ;  /* 0x00000005ca007c0c */ /* 0x000fe2000bf46270 */
[----:B------:R-:W-:Y:S01]  /*d900*/  IMAD R9, R4, UR7, R9 ;  /* 0x0000000704097c24 */ /* 0x000fe2000f8e0209 */
[----:B------:R-:W-:Y:S01]  /*d910*/  ISETP.GE.AND P5, PT, R0, UR5, PT ;  /* 0x0000000500007c0c */ /* 0x000fe2000bfa6270 */
[----:B------:R-:W-:Y:S01]  /*d920*/  IMAD.WIDE.U32 R2, R4, UR6, R2 ;  /* 0x0000000604027c25 */ /* 0x000fe2000f8e0002 */
[----:B------:R-:W-:Y:S01]  /*d930*/  ULDC.64 UR6, c[0x0][0xa80] ;  /* 0x0002a00000067ab9 */ /* 0x000fe20000000a00 */
[----:B------:R-:W-:-:S02]  /*d940*/  ULDC.64 UR8, c[0x0][0x208] ;  /* 0x0000820000087ab9 */ /* 0x000fc40000000a00 */
[----:B------:R-:W-:Y:S01]  /*d950*/  IMAD.IADD R3, R3, 0x1, R9 ;  /* 0x0000000103037824 */ /* 0x000fe200078e0209 */
[----:B------:R-:W-:-:S04]  /*d960*/  LEA R12, P6, R2, UR6, 0x1 ;  /* 0x00000006020c7c11 */ /* 0x000fc8000f8c08ff */
[----:B------:R-:W-:-:S05]  /*d970*/  LEA.HI.X R13, R2, UR7, R3, 0x1, P6 ;  /* 0x00000007020d7c11 */ /* 0x000fca000b0f0c03 */
[----:B------:R1:W-:Y:S04]  /*d980*/  @!P2 STG.E.128 desc[UR8][R12.64], RZ ;  /* 0x000000ff0c00a986 */ /* 0x0003e8000c101d08 */
[----:B------:R1:W-:Y:S04]  /*d990*/  @!P3 STG.E.128 desc[UR8][R12.64+0x80], RZ ;  /* 0x000080ff0c00b986 */ /* 0x0003e8000c101d08 */
[----:B------:R1:W-:Y:S04]  /*d9a0*/  @!P4 STG.E.128 desc[UR8][R12.64+0x100], RZ ;  /* 0x000100ff0c00c986 */ /* 0x0003e8000c101d08 */
[----:B------:R1:W-:Y:S02]  /*d9b0*/  @!P5 STG.E.128 desc[UR8][R12.64+0x180], RZ ;  /* 0x000180ff0c00d986 */ /* 0x0003e4000c101d08 */
.L_x_974:
[----:B------:R-:W-:Y:S05]  /*d9c0*/  BSYNC B0 ;  /* 0x0000000000007941 */ /* 0x000fea0003800000 */
.L_x_973:
[----:B------:R-:W-:Y:S01]  /*d9d0*/  BSSY B0, `(.L_x_975) ;  /* 0x000001c000007945 */ /* 0x000fe20003800000 */
[----:B------:R-:W-:-:S03]  /*d9e0*/  ISETP.GE.AND P2, PT, R8, UR42, PT ;  /* 0x0000002a08007c0c */ /* 0x000fc6000bf46270 */
[----:B------:R-:W-:Y:S10]  /*d9f0*/  @P0 BRA `(.L_x_976) ;  /* 0x0000000000640947 */ /* 0x000ff40003800000 */
        /* <DEDUP_REMOVED lines=25> */
.L_x_976:
[----:B------:R-:W-:Y:S05]  /*db90*/  BSYNC B0 ;  /* 0x0000000000007941 */ /* 0x000fea0003800000 */
.L_x_975:
[----:B------:R-:W-:Y:S04]  /*dba0*/  BSSY B0, `(.L_x_977) ;  /* 0x000001b000007945 */ /* 0x000fe80003800000 */
[----:B------:R-:W-:Y:S05]  /*dbb0*/  @P1 BRA `(.L_x_978) ;  /* 0x0000000000641947 */ /* 0x000fea0003800000 */
[----:B--2---:R-:W-:Y:S01]  /*dbc0*/  IADD3 R9, P0, R4, 0x40, RZ ;  /* 0x0000004004097810 */ /* 0x004fe20007f1e0ff */
[C---:B------:R-:W-:Y:S01]  /*dbd0*/  VIADD R3, R202.reuse, 0x80 ;  /* 0x00000080ca037836 */ /* 0x040fe20000000000 */
[----:B------:R-:W-:Y:S01]  /*dbe0*/  IADD3 R2, R202, 0x40, RZ ;  /* 0x00000040ca027810 */ /* 0x000fe20007ffe0ff */
[----:B------:R-:W-:Y:S01]  /*dbf0*/  ULDC UR5, c[0x0][0xa8c] ;  /* 0x0002a30000057ab9 */ /* 0x000fe20000000800 */
        /* <DEDUP_REMOVED lines=21> */
.L_x_978:
[----:B------:R-:W-:Y:S05]  /*dd50*/  BSYNC B0 ;  /* 0x0000000000007941 */ /* 0x000fea0003800000 */
.L_x_977:
[----:B------:R-:W-:Y:S04]  /*dd60*/  BSSY B0, `(.L_x_968) ;  /* 0x000001b000007945 */ /* 0x000fe80003800000 */
[----:B------:R-:W-:Y:S05]  /*dd70*/  @P2 BRA `(.L_x_979) ;  /* 0x0000000000642947 */ /* 0x000fea0003800000 */
[----:B------:R-:W-:Y:S01]  /*dd80*/  IADD3 R7, P0, R4, 0x60, RZ ;  /* 0x0000006004077810 */ /* 0x000fe20007f1e0ff */
[----:B------:R-:W-:Y:S01]  /*dd90*/  ULDC UR5, c[0x0][0xa8c] ;  /* 0x0002a30000057ab9 */ /* 0x000fe20000000800 */
[C---:B------:R-:W-:Y:S01]  /*dda0*/  IADD3 R0, R202.reuse, 0x40, RZ ;  /* 0x00000040ca007810 */ /* 0x040fe20007ffe0ff */
[----:B------:R-:W-:Y:S01]  /*ddb0*/  ULDC.64 UR6, c[0x0][0xad8] ;  /* 0x0002b60000067ab9 */ /* 0x000fe20000000a00 */
[----:B------:R-:W-:Y:S01]  /*ddc0*/  IMAD.MOV.U32 R2, RZ, RZ, R6 ;  /* 0x000000ffff027224 */ /* 0x000fe200078e0006 */
[----:B------:R-:W-:Y:S01]  /*ddd0*/  ISETP.GE.AND P1, PT, R202, UR5, PT ;  /* 0x00000005ca007c0c */ /* 0x000fe2000bf26270 */
[----:B------:R-:W-:Y:S01]  /*dde0*/  IMAD.X R4, RZ, RZ, R5, P0 ;  /* 0x000000ffff047224 */ /* 0x000fe200000e0605 */
[----:B------:R-:W-:Y:S01]  /*ddf0*/  ISETP.GE.AND P2, PT, R0, UR5, PT ;  /* 0x0000000500007c0c */ /* 0x000fe2000bf46270 */
[----:B------:R-:W-:Y:S01]  /*de00*/  IMAD.MOV.U32 R3, RZ, RZ, R11 ;  /* 0x000000ffff037224 */ /* 0x000fe200078e000b */
[----:B------:R-:W-:Y:S01]  /*de10*/  ULDC.64 UR8, c[0x0][0x208] ;  /* 0x0000820000087ab9 */ /* 0x000fe20000000a00 */
[----:B------:R-:W-:-:S02]  /*de20*/  VIADD R5, R202, 0x80 ;  /* 0x00000080ca057836 */ /* 0x000fc40000000000 */
[----:B------:R-:W-:Y:S02]  /*de30*/  IMAD R4, R4, UR6, RZ ;  /* 0x0000000604047c24 */ /* 0x000fe4000f8e02ff */
        /* <DEDUP_REMOVED lines=13> */
.L_x_979:
[----:B------:R-:W-:Y:S05]  /*df10*/  BSYNC B0 ;  /* 0x0000000000007941 */ /* 0x000fea0003800000 */
.L_x_968:
[----:B------:R-:W5:Y:S02]  /*df20*/  LDC R0, c[0x0][0xda8] ;  /* 0x00036a00ff007b82 */ /* 0x000f640000000800 */
[----:B-----5:R-:W-:-:S13]  /*df30*/  ISETP.LE.AND P0, PT, R0, UR4, PT ;  /* 0x0000000400007c0c */ /* 0x020fda000bf03270 */
[----:B------:R-:W-:Y:S05]  /*df40*/  @!P0 BRA `(.L_x_980) ;  /* 0xffffff2c00a48947 */ /* 0x000fea000383ffff */
[----:B------:R-:W-:Y:S05]  /*df50*/  EXIT ;  /* 0x000000000000794d */ /* 0x000fea0003800000 */
.L_x_886:
[----:B------:R-:W-:-:S08]  /*df60*/  NOP ;  /* 0x0000000000007918 */ /* 0x000fd00000000000 */
[----:B-1----:R-:W1:-:S00]  /*df70*/  USETMAXREG.DEALLOC.CTAPOOL 0x18 ;  /* 0x00000018000079c8 */ /* 0x002e4000080e0500 */
[----:B-1----:R-:W-:-:S06]  /*df80*/  LOP3.LUT R0, R0, 0x3, RZ, 0xc0, !PT ;  /* 0x0000000300007812 */ /* 0x002fcc00078ec0ff */
[----:B------:R-:W1:Y:S02]  /*df90*/  SHFL.IDX PT, R0, R0, RZ, 0x1f ;  /* 0x00001fff00007589 */ /* 0x000e6400000e0000 */
[----:B-1----:R-:W-:-:S13]  /*dfa0*/  ISETP.NE.AND P0, PT, R0, RZ, PT ;  /* 0x000000ff0000720c */ /* 0x002fda0003f05270 */
[----:B------:R-:W-:Y:S05]  /*dfb0*/  @P0 EXIT ;  /* 0x000000000000094d */ /* 0x000fea0003800000 */
[----:B------:R-:W1:Y:S01]  /*dfc0*/  S2UR UR4, SR_CTAID.X ;  /* 0x00000000000479c3 */ /* 0x000e620000002500 */
[----:B------:R-:W-:Y:S01]  /*dfd0*/  UMOV UR49, URZ ;  /* 0x0000003f00317c82 */ /* 0x000fe20008000000 */
[----:B------:R-:W-:Y:S02]  /*dfe0*/  IMAD.MOV.U32 R16, RZ, RZ, RZ ;  /* 0x000000ffff107224 */ /* 0x000fe400078e00ff */
[----:B------:R-:W-:-:S04]  /*dff0*/  IMAD.MOV.U32 R17, RZ, RZ, 0x1 ;  /* 0x00000001ff117424 */ /* 0x000fc800078e00ff */
[----:B------:R-:W1:Y:S02]  /*e000*/  LDC R0, c[0x0][0xda8] ;  /* 0x00036a00ff007b82 */ /* 0x000e640000000800 */
[----:B-1----:R-:W-:-:S13]  /*e010*/  ISETP.LE.AND P0, PT, R0, UR4, PT ;  /* 0x0000000400007c0c */ /* 0x002fda000bf03270 */
[----:B------:R-:W-:Y:S05]  /*e020*/  @P0 BRA `(.L_x_981) ;  /* 0x00000034001c0947 */ /* 0x000fea0003800000 */
[----:B------:R-:W-:Y:S01]  /*e030*/  IMAD.U32 R19, RZ, RZ, UR4 ;  /* 0x00000004ff137e24 */ /* 0x000fe2000f8e00ff */
[----:B------:R-:W-:Y:S01]  /*e040*/  MOV R16, RZ ;  /* 0x000000ff00107202 */ /* 0x000fe20000000f00 */
[----:B------:R-:W-:Y:S01]  /*e050*/  IMAD.MOV.U32 R17, RZ, RZ, 0x1 ;  /* 0x00000001ff117424 */ /* 0x000fe200078e00ff */
[----:B------:R-:W-:Y:S01]  /*e060*/  ULDC UR50, c[0x0][0xc] ;  /* 0x0000030000327ab9 */ /* 0x000fe20000000800 */
[----:B------:R-:W-:Y:S01]  /*e070*/  ULDC.64 UR42, c[0x0][0x198] ;  /* 0x00006600002a7ab9 */ /* 0x000fe20000000a00 */
[----:B------:R-:W-:-:S05]  /*e080*/  UMOV UR49, URZ ;  /* 0x0000003f00317c82 */ /* 0x000fca0008000000 */
.L_x_1035:
[----:B------:R-:W-:Y:S01]  /*e090*/  ULDC UR8, c[0x0][0xdd0] ;  /* 0x0003740000087ab9 */ /* 0x000fe20000000800 */
[----:B-1----:R-:W1:Y:S01]  /*e0a0*/  LDC R0, c[0x0][0xde8] ;  /* 0x00037a00ff007b82 */ /* 0x002e620000000800 */
[C---:B------:R-:W-:Y:S01]  /*e0b0*/  R2UR UR6, R19.reuse ;  /* 0x00000000130672ca */ /* 0x040fe200000e0000 */
[----:B------:R-:W-:Y:S01]  /*e0c0*/  UISETP.NE.AND UP0, UPT, UR8, 0x1, UPT ;  /* 0x000000010800788c */ /* 0x000fe2000bf05270 */
[----:B------:R-:W-:-:S10]  /*e0d0*/  R2UR UR7, R19 ;  /* 0x00000000130772ca */ /* 0x000fd400000e0000 */
[----:B------:R-:W-:Y:S01]  /*e0e0*/  @UP0 ULDC UR4, c[0x0][0xdd4] ;  /* 0x0003750000040ab9 */ /* 0x000fe20000000800 */
[----:B------:R-:W-:Y:S01]  /*e0f0*/  @UP0 ULDC UR9, c[0x0][0xdd8] ;  /* 0x0003760000090ab9 */ /* 0x000fe20000000800 */
[----:B------:R-:W-:-:S04]  /*e100*/  UIMAD.WIDE.U32 UR4, UR6, UR4, URZ ;  /* 0x00000004060472a5 */ /* 0x000fc8000f8e003f */
[----:B------:R-:W-:-:S04]  /*e110*/  @UP0 USHF.R.U32.HI UR6, URZ, UR9, UR5 ;  /* 0x000000093f060299 */ /* 0x000fc80008011605 */
[----:B------:R-:W-:Y:S02]  /*e120*/  UIADD3 UR4, -UR6, URZ, URZ ;  /* 0x0000003f06047290 */ /* 0x000fe4000fffe13f */
[----:B-1----:R-:W-:Y:S02]  /*e130*/  ISETP.LE.AND P0, PT, R0, UR6, PT ;  /* 0x0000000600007c0c */ /* 0x002fe4000bf03270 */
[----:B------:R-:W-:-:S11]  /*e140*/  UIMAD UR8, UR8, UR4, UR7 ;  /* 0x00000004080872a4 */ /* 0x000fd6000f8e0207 */
[----:B------:R-:W-:Y:S05]  /*e150*/  @!P0 BRA `(.L_x_982) ;  /* 0x0000000000208947 */ /* 0x000fea0003800000 */
[----:B------:R-:W-:Y:S01]  /*e160*/  ULDC UR9, c[0x0][0xddc] ;  /* 0x0003770000097ab9 */ /* 0x000fe20000000800 */
[----:B------:R-:W-:Y:S01]  /*e170*/  UMOV UR7, UR8 ;  /* 0x0000000800077c82 */ /* 0x000fe20008000000 */
[----:B------:R-:W-:-:S11]  /*e180*/  UISETP.NE.AND UP0, UPT, UR9, 0x1, UPT ;  /* 0x000000010900788c */ /* 0x000fd6000bf05270 */
[----:B------:R-:W-:Y:S02]  /*e190*/  @UP0 ULDC.64 UR10, c[0x0][0xde0] ;  /* 0x00037800000a0ab9 */ /* 0x000fe40000000a00 */
[----:B------:R-:W-:-:S04]  /*e1a0*/  UIMAD.WIDE.U32 UR4, UR8, UR10, URZ ;  /* 0x0000000a080472a5 */ /* 0x000fc8000f8e003f */
[----:B------:R-:W-:-:S04]  /*e1b0*/  @UP0 USHF.R.U32.HI UR7, URZ, UR11, UR5 ;  /* 0x0000000b3f070299 */ /* 0x000fc80008011605 */
[----:B------:R-:W-:Y:S01]  /*e1c0*/  UIMAD UR4, UR7, UR9, URZ ;  /* 0x00000009070472a4 */ /* 0x000fe2000f8e023f */
[----:B------:R-:W-:Y:S11]  /*e1d0*/  BRA `(.L_x_983) ;  /* 0x00000000001c7947 */ /* 0x000ff60003800000 */
.L_x_982:
[----:B------:R-:W-:Y:S01]  /*e1e0*/  ULDC UR9, c[0x0][0xdc4] ;  /* 0x0003710000097ab9 */ /* 0x000fe20000000800 */
[----:B------:R-:W-:Y:S01]  /*e1f0*/  UMOV UR7, UR8 ;  /* 0x0000000800077c82 */ /* 0x000fe20008000000 */
[----:B------:R-:W-:-:S11]  /*e200*/  UISETP.NE.AND UP0, UPT, UR9, 0x1, UPT ;  /* 0x000000010900788c */ /* 0x000fd6000bf05270 */
[----:B------:R-:W-:Y:S02]  /*e210*/  @UP0 ULDC.64 UR10, c[0x0][0xdc8] ;  /* 0x00037200000a0ab9 */ /* 0x000fe40000000a00 */
[----:B------:R-:W-:-:S04]  /*e220*/  UIMAD.WIDE.U32 UR4, UR8, UR10, URZ ;  /* 0x0000000a080472a5 */ /* 0x000fc8000f8e003f */
[----:B------:R-:W-:-:S04]  /*e230*/  @UP0 USHF.R.U32.HI UR7, URZ, UR11, UR5 ;  /* 0x0000000b3f070299 */ /* 0x000fc80008011605 */
[----:B------:R-:W-:-:S12]  /*e240*/  UIMAD UR4, UR7, UR9, URZ ;  /* 0x00000009070472a4 */ /* 0x000fd8000f8e023f */
.L_x_983:
[----:B------:R-:W-:Y:S01]  /*e250*/  ULDC.64 UR10, c[0x0][0x3f8] ;  /* 0x0000fe00000a7ab9 */ /* 0x000fe20000000a00 */
[----:B------:R-:W-:Y:S02]  /*e260*/  UIADD3 UR8, UR8, -UR4, URZ ;  /* 0x8000000408087290 */ /* 0x000fe4000fffe03f */
[----:B------:R-:W-:Y:S02]  /*e270*/  UISETP.NE.U32.AND UP0, UPT, UR10, URZ, UPT ;  /* 0x0000003f0a00728c */ /* 0x000fe4000bf05070 */
[----:B------:R-:W-:Y:S01]  /*e280*/  ULOP3.LUT UR7, URZ, UR7, URZ, 0x33, !UPT ;  /* 0x000000073f077292 */ /* 0x000fe2000f8e333f */
[----:B------:R-:W-:Y:S01]  /*e290*/  ULDC UR10, c[0x0][0xdb8] ;  /* 0x00036e00000a7ab9 */ /* 0x000fe20000000800 */
[----:B------:R-:W-:Y:S01]  /*e2a0*/  ULDC.64 UR4, c[0x0][0x9e0] ;  /* 0x0002780000047ab9 */ /* 0x000fe20000000a00 */
[----:B------:R-:W-:Y:S01]  /*e2b0*/  UISETP.NE.AND UP1, UPT, UR10, 0x1, UPT ;  /* 0x000000010a00788c */ /* 0x000fe2000bf25270 */
[----:B------:R-:W-:Y:S01]  /*e2c0*/  ULDC UR9, c[0x0][0xdc4] ;  /* 0x0003710000097ab9 */ /* 0x000fe20000000800 */
[----:B------:R-:W-:Y:S01]  /*e2d0*/  ULDC UR45, c[0x0][0xdac] ;  /* 0x00036b00002d7ab9 */ /* 0x000fe20000000800 */
[----:B------:R-:W-:-:S02]  /*e2e0*/  UISETP.GE.AND UP2, UPT, UR5, 0x1, UPT ;  /* 0x000000010500788c */ /* 0x000fc4000bf46270 */
[----:B------:R-:W-:Y:S02]  /*e2f0*/  UIMAD UR9, UR6, UR9, UR8 ;  /* 0x00000009060972a4 */ /* 0x000fe4000f8e0208 */
[----:B------:R-:W-:Y:S02]  /*e300*/  UIADD3 UR45, UR7, UR45, URZ ;  /* 0x0000002d072d7290 */ /* 0x000fe4000fffe03f */
[----:B------:R-:W-:Y:S01]  /*e310*/  UISETP.NE.AND.EX UP0, UPT, UR11, URZ, UPT, UP0 ;  /* 0x0000003f0b00728c */ /* 0x000fe2000bf05300 */
[----:B------:R-:W-:Y:S01]  /*e320*/  PLOP3.LUT P1, PT, PT, PT, UP2, 0x80, 0x0 ;  /* 0x000000000000781c */ /* 0x000fe20003f2f028 */
[----:B------:R-:W-:Y:S01]  /*e330*/  @UP1 ULDC UR6, c[0x0][0xdbc] ;  /* 0x00036f0000061ab9 */ /* 0x000fe20000000800 */
[----:B------:R-:W-:Y:S02]  /*e340*/  USHF.L.U32 UR45, UR45, 0x7, URZ ;  /* 0x000000072d2d7899 */ /* 0x000fe4000800063f */
[----:B------:R-:W-:Y:S01]  /*e350*/  UIMAD.WIDE.U32 UR6, UR9, UR6, URZ ;  /* 0x00000006090672a5 */ /* 0x000fe2000f8e003f */
[----:B------:R-:W-:Y:S01]  /*e360*/  ULDC UR11, c[0x0][0x404] ;  /* 0x00010100000b7ab9 */ /* 0x000fe20000000800 */
[----:B------:R-:W-:Y:S01]  /*e370*/  ULDC UR12, c[0x0][0x288] ;  /* 0x0000a200000c7ab9 */ /* 0x000fe20000000800 */
[----:B------:R-:W-:Y:S01]  /*e380*/  @UP1 ULDC UR14, c[0x0][0xdc0] ;  /* 0x00037000000e1ab9 */ /* 0x000fe20000000800 */
[----:B------:R-:W-:Y:S01]  /*e390*/  UMOV UR47, UR9 ;  /* 0x00000009002f7c82 */ /* 0x000fe20008000000 */
[----:B------:R-:W-:-:S02]  /*e3a0*/  USEL UR11, UR11, 0x1, UP0 ;  /* 0x000000010b0b7887 */ /* 0x000fc40008000000 */
[----:B------:R-:W-:Y:S02]  /*e3b0*/  UIADD3 UR8, UR45, 0x80, -UR12 ;  /* 0x000000802d087890 */ /* 0x000fe4000fffe80c */
[----:B------:R-:W-:Y:S01]  /*e3c0*/  @UP1 USHF.R.U32.HI UR47, URZ, UR14, UR7 ;  /* 0x0000000e3f2f1299 */ /* 0x000fe20008011607 */
[----:B------:R-:W-:Y:S02]  /*e3d0*/  ULDC UR13, c[0x0][0x2e0] ;  /* 0x0000b800000d7ab9 */ /* 0x000fe40000000800 */
[----:B------:R-:W-:Y:S02]  /*e3e0*/  UIMAD UR6, UR11, UR13, UR8 ;  /* 0x0000000d0b0672a4 */ /* 0x000fe4000f8e0208 */
[----:B------:R-:W-:Y:S02]  /*e3f0*/  UIADD3 UR46, -UR47, URZ, URZ ;  /* 0x0000003f2f2e7290 */ /* 0x000fe4000fffe13f */
[----:B------:R-:W-:Y:S02]  /*e400*/  UIADD3 UR4, UR6, UR4, URZ ;  /* 0x0000000406047290 */ /* 0x000fe4000fffe03f */
[----:B------:R-:W-:Y:S01]  /*e410*/  UIMAD UR46, UR10, UR46, UR9 ;  /* 0x0000002e0a2e72a4 */ /* 0x000fe2000f8e0209 */
[----:B------:R-:W-:Y:S11]  /*e420*/  @!P1 BRA `(.L_x_984) ;  /* 0x0000000000449947 */ /* 0x000ff60003800000 */
        /* <DEDUP_REMOVED lines=10> */
.L_x_985:
[----:B------:R-:W-:-:S11]  /*e4d0*/  UISETP.NE.AND UP0, UPT, UR5, 0x1, UPT ;  /* 0x000000010500788c */ /* 0x000fd6000bf05270 */
[----:B------:R-:W-:Y:S02]  /*e4e0*/  @UP0 ULDC.64 UR14, c[0x0][0x9e8] ;  /* 0x00027a00000e0ab9 */ /* 0x000fe40000000a00 */
[----:B------:R-:W-:-:S04]  /*e4f0*/  UIMAD.WIDE.U32 UR6, UR8, UR14, URZ ;  /* 0x0000000e080672a5 */ /* 0x000fc8000f8e003f */
[----:B------:R-:W-:-:S12]  /*e500*/  @UP0 USHF.R.U32.HI UR8, URZ, UR15, UR7 ;  /* 0x0000000f3f080299 */ /* 0x000fd80008011607 */
.L_x_986:
[----:B------:R-:W-:-:S04]  /*e510*/  UIMAD UR8, UR8, UR5, UR5 ;  /* 0x00000005080872a4 */ /* 0x000fc8000f8e0205 */
[----:B------:R-:W-:-:S04]  /*e520*/  UISETP.LT.AND UP0, UPT, UR4, UR8, UPT ;  /* 0x000000080400728c */ /* 0x000fc8000bf01270 */
[----:B------:R-:W-:-:S12]  /*e530*/  USEL UR4, UR4, UR8, UP0 ;  /* 0x0000000804047287 */ /* 0x000fd80008000000 */
.L_x_984:
[----:B------:R-:W-:Y:S02]  /*e540*/  UIMAD UR7, UR11, UR13, 0x3f ;  /* 0x0000003f0b0774a4 */ /* 0x000fe4000f8e020d */
[----:B------:R-:W-:Y:S02]  /*e550*/  UIADD3 UR4, UR4, 0x3f, URZ ;  /* 0x0000003f04047890 */ /* 0x000fe4000fffe03f */
[----:B------:R-:W-:Y:S02]  /*e560*/  USHF.R.S32.HI UR8, URZ, 0x1f, UR7 ;  /* 0x0000001f3f087899 */ /* 0x000fe40008011407 */
[----:B------:R-:W-:Y:S02]  /*e570*/  USHF.R.S32.HI UR6, URZ, 0x1f, UR4 ;  /* 0x0000001f3f067899 */ /* 0x000fe40008011404 */
[----:B------:R-:W-:Y:S02]  /*e580*/  ULEA.HI UR8, UR8, UR7, URZ, 0x6 ;  /* 0x0000000708087291 */ /* 0x000fe4000f8f303f */
[----:B------:R-:W-:-:S02]  /*e590*/  ULEA.HI UR6, UR6, UR4, URZ, 0x6 ;  /* 0x0000000406067291 */ /* 0x000fc4000f8f303f */
[----:B------:R-:W-:Y:S02]  /*e5a0*/  UIADD3 UR4, UR45, -UR12, URZ ;  /* 0x8000000c2d047290 */ /* 0x000fe4000fffe03f */
[----:B------:R-:W-:Y:S02]  /*e5b0*/  USHF.R.S32.HI UR48, URZ, 0x6, UR8 ;  /* 0x000000063f307899 */ /* 0x000fe40008011408 */
[----:B------:R-:W-:Y:S02]  /*e5c0*/  USHF.R.S32.HI UR6, URZ, 0x6, UR6 ;  /* 0x000000063f067899 */ /* 0x000fe40008011406 */
[----:B------:R-:W-:Y:S02]  /*e5d0*/  UIMAD UR4, UR11, UR13, UR4 ;  /* 0x0000000d0b0472a4 */ /* 0x000fe4000f8e0204 */
[----:B------:R-:W-:Y:S01]  /*e5e0*/  UISETP.LT.AND UP0, UPT, UR48, UR6, UPT ;  /* 0x000000063000728c */ /* 0x000fe2000bf01270 */
[----:B------:R-:W-:Y:S02]  /*e5f0*/  ULDC UR8, c[0x0][0x9dc] ;  /* 0x0002770000087ab9 */ /* 0x000fe40000000800 */
[----:B------:R-:W-:-:S02]  /*e600*/  UIADD3 UR8, UR4, -UR8, URZ ;  /* 0x8000000804087290 */ /* 0x000fc4000fffe03f */
[----:B------:R-:W-:Y:S01]  /*e610*/  USEL UR48, UR48, UR6, UP0 ;  /* 0x0000000630307287 */ /* 0x000fe20008000000 */
[----:B------:R-:W-:Y:S11]  /*e620*/  @!P1 BRA `(.L_x_987) ;  /* 0x0000000000449947 */ /* 0x000ff60003800000 */
        /* <DEDUP_REMOVED lines=10> */
.L_x_988:
[----:B------:R-:W-:-:S11]  /*e6d0*/  UISETP.NE.AND UP0, UPT, UR5, 0x1, UPT ;  /* 0x000000010500788c */ /* 0x000fd6000bf05270 */
[----:B------:R-:W-:Y:S02]  /*e6e0*/  @UP0 ULDC.64 UR10, c[0x0][0x9e8] ;  /* 0x00027a00000a0ab9 */ /* 0x000fe40000000a00 */
[----:B------:R-:W-:-:S04]  /*e6f0*/  UIMAD.WIDE.U32 UR6, UR4, UR10, URZ ;  /* 0x0000000a040672a5 */ /* 0x000fc8000f8e003f */
[----:B------:R-:W-:-:S12]  /*e700*/  @UP0 USHF.R.U32.HI UR4, URZ, UR11, UR7 ;  /* 0x0000000b3f040299 */ /* 0x000fd80008011607 */
.L_x_989:
[----:B------:R-:W-:-:S04]  /*e710*/  UIMAD UR4, UR4, UR5, URZ ;  /* 0x00000005040472a4 */ /* 0x000fc8000f8e023f */
[----:B------:R-:W-:-:S04]  /*e720*/  UISETP.LT.AND UP0, UPT, UR8, UR4, UPT ;  /* 0x000000040800728c */ /* 0x000fc8000bf01270 */
[----:B------:R-:W-:-:S12]  /*e730*/  USEL UR8, UR8, UR4, !UP0 ;  /* 0x0000000408087287 */ /* 0x000fd8000c000000 */
.L_x_987:
[----:B------:R-:W-:Y:S01]  /*e740*/  USHF.R.S32.HI UR4, URZ, 0x1f, UR8 ;  /* 0x0000001f3f047899 */ /* 0x000fe20008011408 */
[----:B------:R-:W-:Y:S03]  /*e750*/  BSSY B6, `(.L_x_990) ;  /* 0x00002c3000067945 */ /* 0x000fe60003800000 */
[----:B------:R-:W-:-:S04]  /*e760*/  ULEA.HI UR4, UR4, UR8, URZ, 0x6 ;  /* 0x0000000804047291 */ /* 0x000fc8000f8f303f */
[----:B------:R-:W-:-:S04]  /*e770*/  USHF.R.S32.HI UR4, URZ, 0x6, UR4 ;  /* 0x000000063f047899 */ /* 0x000fc80008011404 */
[----:B------:R-:W-:-:S04]  /*e780*/  UISETP.LT.AND UP0, UPT, URZ, UR4, UPT ;  /* 0x000000043f00728c */ /* 0x000fc8000bf01270 */
[----:B------:R-:W-:-:S04]  /*e790*/  USEL UR41, URZ, UR4, !UP0 ;  /* 0x000000043f297287 */ /* 0x000fc8000c000000 */
[----:B------:R-:W-:-:S06]  /*e7a0*/  UISETP.GT.AND UP0, UPT, UR48, UR41, UPT ;  /* 0x000000293000728c */ /* 0x000fcc000bf04270 */
[----:B------:R-:W-:-:S13]  /*e7b0*/  PLOP3.LUT P0, PT, PT, PT, UP0, 0x80, 0x0 ;  /* 0x000000000000781c */ /* 0x000fda0003f0f008 */
[----:B------:R-:W-:Y:S05]  /*e7c0*/  @P0 BRA `(.L_x_991) ;  /* 0x00000000004c0947 */ /* 0x000fea0003800000 */
[----:B------:R-:W1:Y:S01]  /*e7d0*/  S2R R0, SR_TID.X ;  /* 0x0000000000007919 */ /* 0x000e620000002100 */
[----:B------:R-:W-:Y:S01]  /*e7e0*/  IMAD.MOV.U32 R13, RZ, RZ, R19 ;  /* 0x000000ffff0d7224 */ /* 0x000fe200078e0013 */
[----:B-1----:R-:W-:-:S04]  /*e7f0*/  LOP3.LUT R0, R0, 0x1f, RZ, 0xc0, !PT ;  /* 0x0000001f00007812 */ /* 0x002fc800078ec0ff */
[----:B------:R-:W-:-:S13]  /*e800*/  ISETP.NE.AND P0, PT, R0, RZ, PT ;  /* 0x000000ff0000720c */ /* 0x000fda0003f05270 */
[----:B------:R-:W-:Y:S05]  /*e810*/  @P0 BRA `(.L_x_992) ;  /* 0x0000002800d80947 */ /* 0x000fea0003800000 */
[----:B------:R-:W1:Y:S01]  /*e820*/  S2R R5, SR_LANEID ;  /* 0x0000000000057919 */ /* 0x000e620000000000 */
[----:B------:R-:W-:Y:S01]  /*e830*/  VOTEU.ANY UR4, UPT, PT ;  /* 0x0000000000047886 */ /* 0x000fe200038e0100 */
[----:B------:R-:W2:Y:S01]  /*e840*/  LDC.64 R2, c[0x0][0xdf0] ;  /* 0x00037c00ff027b82 */ /* 0x000ea20000000a00 */
[----:B------:R-:W1:Y:S01]  /*e850*/  FLO.U32 R0, UR4 ;  /* 0x0000000400007d00 */ /* 0x000e6200080e0000 */
[----:B------:R-:W-:Y:S01]  /*e860*/  ULDC.64 UR6, c[0x0][0x208] ;  /* 0x0000820000067ab9 */ /* 0x000fe20000000a00 */
[----:B-1----:R-:W-:-:S06]  /*e870*/  ISETP.EQ.U32.AND P0, PT, R0, R5, PT ;  /* 0x000000050000720c */ /* 0x002fcc0003f02070 */
[----:B------:R-:W2:Y:S07]  /*e880*/  POPC R5, UR4 ;  /* 0x0000000400057d09 */ /* 0x000eae0008000000 */
[----:B--2---:R-:W2:Y:S01]  /*e890*/  @P0 ATOMG.E.ADD.STRONG.GPU PT, R3, desc[UR6][R2.64], R5 ;  /* 0x00000005020309a8 */ /* 0x004ea200081ee1c6 */
[----:B------:R-:W1:Y:S02]  /*e8a0*/  S2R R4, SR_LTMASK ;  /* 0x0000000000047919 */ /* 0x000e640000003900 */
[----:B-1----:R-:W-:-:S04]  /*e8b0*/  LOP3.LUT R4, R4, UR4, RZ, 0xc0, !PT ;  /* 0x0000000404047c12 */ /* 0x002fc8000f8ec0ff */
[----:B------:R-:W1:Y:S01]  /*e8c0*/  POPC R13, R4 ;  /* 0x00000004000d7309 */ /* 0x000e620000000000 */
[----:B--2---:R-:W1:Y:S02]  /*e8d0*/  SHFL.IDX PT, R0, R3, R0, 0x1f ;  /* 0x00001f0003007589 */ /* 0x004e6400000e0000 */
[----:B-1----:R-:W-:Y:S01]  /*e8e0*/  IADD3 R13, R0, UR50, R13 ;  /* 0x00000032000d7c10 */ /* 0x002fe2000fffe00d */
[----:B------:R-:W-:Y:S06]  /*e8f0*/  BRA `(.L_x_992) ;  /* 0x0000002800a07947 */ /* 0x000fec0003800000 */
.L_x_991:
[----:B------:R-:W1:Y:S01]  /*e900*/  S2UR UR4, SR_CgaCtaId ;  /* 0x00000000000479c3 */ /* 0x000e620000008800 */
[----:B------:R-:W-:Y:S02]  /*e910*/  UMOV UR40, 0x400 ;  /* 0x0000040000287882 */ /* 0x000fe40000000000 */
[----:B-1----:R-:W-:-:S04]  /*e920*/  ULEA UR40, UR4, UR40, 0x18 ;  /* 0x0000002804287291 */ /* 0x002fc8000f8ec03f */
[----:B------:R-:W-:-:S04]  /*e930*/  UIADD3 UR4, UR40, 0x20400, URZ ;  /* 0x0002040028047890 */ /* 0x000fc8000fffe03f */
[----:B------:R-:W-:-:S06]  /*e940*/  ULOP3.LUT UP0, URZ, UR4, 0x3ff, URZ, 0xc0, !UPT ;  /* 0x000003ff043f7892 */ /* 0x000fcc000f80c03f */
[----:B------:R-:W-:-:S13]  /*e950*/  PLOP3.LUT P0, PT, PT, PT, UP0, 0x80, 0x0 ;  /* 0x000000000000781c */ /* 0x000fda0003f0f008 */
[----:B------:R-:W-:Y:S05]  /*e960*/  @!P0 BRA `(.L_x_993) ;  /* 0x0000000000408947 */ /* 0x000fea0003800000 */
[----:B------:R-:W-:Y:S01]  /*e970*/  MOV R2, 0x0 ;  /* 0x0000000000027802 */ /* 0x000fe20000000f00 */
[----:B------:R-:W-:Y:S01]  /*e980*/  ULDC.64 UR6, c[0x4][0xa8] ;  /* 0x01002a0000067ab9 */ /* 0x000fe20000000a00 */
[----:B------:R-:W-:Y:S01]  /*e990*/  ULDC.64 UR8, c[0x4][0xb0] ;  /* 0x01002c0000087ab9 */ /* 0x000fe20000000a00 */
[----:B------:R-:W-:Y:S01]  /*e9a0*/  ULDC.64 UR4, c[0x4][0x30] ;  /* 0x01000c0000047ab9 */ /* 0x000fe20000000a00 */
[----:B------:R-:W-:Y:S01]  /*e9b0*/  IMAD.U32 R4, RZ, RZ, UR6 ;  /* 0x00000006ff047e24 */ /* 0x000fe2000f8e00ff */
[----:B------:R-:W-:Y:S01]  /*e9c0*/  MOV R12, 0x1 ;  /* 0x00000001000c7802 */ /* 0x000fe20000000f00 */
[----:B------:R-:W1:Y:S01]  /*e9d0*/  LDC.64 R2, c[0x4][R2] ;  /* 0x0100000002027b82 */ /* 0x000e620000000a00 */
[----:B------:R-:W-:Y:S02]  /*e9e0*/  IMAD.U32 R5, RZ, RZ, UR7 ;  /* 0x00000007ff057e24 */ /* 0x000fe4000f8e00ff */
[----:B------:R-:W-:Y:S02]  /*e9f0*/  IMAD.U32 R6, RZ, RZ, UR8 ;  /* 0x00000008ff067e24 */ /* 0x000fe4000f8e00ff */
[----:B------:R-:W-:-:S02]  /*ea00*/  IMAD.U32 R7, RZ, RZ, UR9 ;  /* 0x00000009ff077e24 */ /* 0x000fc4000f8e00ff */
[----:B------:R-:W-:Y:S02]  /*ea10*/  IMAD.U32 R10, RZ, RZ, UR4 ;  /* 0x00000004ff0a7e24 */ /* 0x000fe4000f8e00ff */
[----:B------:R-:W-:Y:S02]  /*ea20*/  IMAD.U32 R11, RZ, RZ, UR5 ;  /* 0x00000005ff0b7e24 */ /* 0x000fe4000f8e00ff */
[----:B------:R-:W-:Y:S02]  /*ea30*/  IMAD.MOV.U32 R8, RZ, RZ, 0x70 ;  /* 0x00000070ff087424 */ /* 0x000fe400078e00ff */
[----:B------:R-:W-:-:S07]  /*ea40*/  IMAD.MOV.U32 R13, RZ, RZ, RZ ;  /* 0x000000ffff0d7224 */ /* 0x000fce00078e00ff */
[----:B------:R-:W-:-:S07]  /*ea50*/  LEPC R20, `(.L_x_993) ;  /* 0x000000001014794e */ /* 0x000fce0000000000 */
[----:B-1----:R-:W-:Y:S05]  /*ea60*/  CALL.ABS.NOINC R2 ;  /* 0x0000000002007343 */ /* 0x002fea0003c00000 */
.L_x_993:
        /* <DEDUP_REMOVED lines=8> */
[----:B------:R1:W2:Y:S01]  /*eaf0*/  LDC.64 R2, c[0x4][R18] ;  /* 0x0100000012027b82 */ /* 0x0002a20000000a00 */
[----:B------:R-:W-:Y:S01]  /*eb00*/  IMAD.U32 R4, RZ, RZ, UR6 ;  /* 0x00000006ff047e24 */ /* 0x000fe2000f8e00ff */
[----:B------:R-:W-:Y:S01]  /*eb10*/  MOV R12, 0x1 ;  /* 0x00000001000c7802 */ /* 0x000fe20000000f00 */
[----:B------:R-:W-:Y:S02]  /*eb20*/  IMAD.U32 R5, RZ, RZ, UR7 ;  /* 0x00000007ff057e24 */ /* 0x000fe4000f8e00ff */
[----:B------:R-:W-:Y:S02]  /*eb30*/  IMAD.U32 R6, RZ, RZ, UR8 ;  /* 0x00000008ff067e24 */ /* 0x000fe4000f8e00ff */
[----:B------:R-:W-:-:S02]  /*eb40*/  IMAD.U32 R7, RZ, RZ, UR9 ;  /* 0x00000009ff077e24 */ /* 0x000fc4000f8e00ff */
[----:B------:R-:W-:Y:S02]  /*eb50*/  IMAD.U32 R10, RZ, RZ, UR4 ;  /* 0x00000004ff0a7e24 */ /* 0x000fe4000f8e00ff */
[----:B------:R-:W-:Y:S02]  /*eb60*/  IMAD.U32 R11, RZ, RZ, UR5 ;  /* 0x00000005ff0b7e24 */ /* 0x000fe4000f8e00ff */
[----:B------:R-:W-:Y:S02]  /*eb70*/  IMAD.MOV.U32 R8, RZ, RZ, 0x70 ;  /* 0x00000070ff087424 */ /* 0x000fe400078e00ff */
[----:B-1----:R-:W-:-:S07]  /*eb80*/  IMAD.MOV.U32 R13, RZ, RZ, RZ ;  /* 0x000000ffff0d7224 */ /* 0x002fce00078e00ff */
[----:B------:R-:W-:-:S07]  /*eb90*/  LEPC R20, `(.L_x_995) ;  /* 0x000000001014794e */ /* 0x000fce0000000000 */
[----:B--2---:R-:W-:Y:S05]  /*eba0*/  CALL.ABS.NOINC R2 ;  /* 0x0000000002007343 */ /* 0x004fea0003c00000 */
.L_x_995:
[----:B------:R1:W2:Y:S01]  /*ebb0*/  LDC.64 R2, c[0x4][R18] ;  /* 0x0100000012027b82 */ /* 0x0002a20000000a00 */
[----:B------:R-:W-:Y:S01]  /*ebc0*/  ULDC.64 UR6, c[0x4][0xa8] ;  /* 0x01002a0000067ab9 */ /* 0x000fe20000000a00 */
[----:B------:R-:W-:Y:S01]  /*ebd0*/  ULDC.64 UR8, c[0x4][0xb0] ;  /* 0x01002c0000087ab9 */ /* 0x000fe20000000a00 */
[----:B------:R-:W-:Y:S01]  /*ebe0*/  ULDC.64 UR4, c[0x4][0x40] ;  /* 0x0100100000047ab9 */ /* 0x000fe20000000a00 */
        /* <DEDUP_REMOVED lines=11> */
.L_x_994:
[----:B------:R-:W-:Y:S01]  /*eca0*/  ULDC.64 UR4, c[0x0][0x9f8] ;  /* 0x00027e0000047ab9 */ /* 0x000fe20000000a00 */
[----:B------:R-:W-:Y:S01]  /*ecb0*/  IMAD.U32 R5, RZ, RZ, UR47 ;  /* 0x0000002fff057e24 */ /* 0x000fe2000f8e00ff */
[----:B------:R-:W-:Y:S01]  /*ecc0*/  ISETP.NE.U32.AND P0, PT, RZ, UR4, PT ;  /* 0x00000004ff007c0c */ /* 0x000fe2000bf05070 */
[----:B------:R-:W-:Y:S01]  /*ecd0*/  IMAD.U32 R0, RZ, RZ, UR47 ;  /* 0x0000002fff007e24 */ /* 0x000fe2000f8e00ff */
[----:B------:R-:W-:Y:S01]  /*ece0*/  ULDC.64 UR6, c[0x0][0x208] ;  /* 0x0000820000067ab9 */ /* 0x000fe20000000a00 */
[----:B------:R-:W1:Y:S01]  /*ecf0*/  LDC R4, c[0x0][0x428] ;  /* 0x00010a00ff047b82 */ /* 0x000e620000000800 */
[----:B------:R-:W-:Y:S01]  /*ed00*/  ISETP.NE.AND.EX P0, PT, RZ, UR5, PT, P0 ;  /* 0x00000005ff007c0c */ /* 0x000fe2000bf05300 */
[----:B------:R-:W2:-:S12]  /*ed10*/  S2R R18, SR_TID.X ;  /* 0x0000000000127919 */ /* 0x000e980000002100 */
[----:B------:R-:W3:Y:S02]  /*ed20*/  @P0 LDC.64 R2, c[0x0][0x9f8] ;  /* 0x00027e00ff020b82 */ /* 0x000ee40000000a00 */
[----:B---3--:R-:W-:-:S05]  /*ed30*/  @P0 IMAD.WIDE R2, R5, 0x4, R2 ;  /* 0x0000000405020825 */ /* 0x008fca00078e0202 */
[----:B------:R3:W4:Y:S01]  /*ed40*/  @P0 LDG.E R0, desc[UR6][R2.64] ;  /* 0x0000000602000981 */ /* 0x000722000c1e1900 */
[----:B-1----:R-:W-:Y:S01]  /*ed50*/  ISETP.NE.AND P0, PT, R4, 0x1, PT ;  /* 0x000000010400780c */ /* 0x002fe20003f05270 */
[----:B------:R-:W-:Y:S01]  /*ed60*/  IMAD.U32 R4, RZ, RZ, UR46 ;  /* 0x0000002eff047e24 */ /* 0x000fe2000f8e00ff */
[----:B--2---:R-:W-:Y:S01]  /*ed70*/  LOP3.LUT R18, R18, 0x1f, RZ, 0xc0, !PT ;  /* 0x0000001f12127812 */ /* 0x004fe200078ec0ff */
[----:B------:R-:W-:Y:S01]  /*ed80*/  UMOV UR44, URZ ;  /* 0x0000003f002c7c82 */ /* 0x000fe20008000000 */
[----:B------:R-:W-:Y:S01]  /*ed90*/  UMOV UR8, 0x40 ;  /* 0x0000004000087882 */ /* 0x000fe20000000000 */
[----:B------:R-:W-:Y:S01]  /*eda0*/  UMOV UR9, UR45 ;  /* 0x0000002d00097c82 */ /* 0x000fe20008000000 */
[----:B------:R-:W-:Y:S01]  /*edb0*/  ISETP.NE.AND P1, PT, R18, RZ, PT ;  /* 0x000000ff1200720c */ /* 0x000fe20003f25270 */
[----:B------:R-:W-:Y:S01]  /*edc0*/  UMOV UR10, UR46 ;  /* 0x0000002e000a7c82 */ /* 0x000fe20008000000 */
[----:B------:R-:W-:Y:S01]  /*edd0*/  UMOV UR11, UR47 ;  /* 0x0000002f000b7c82 */ /* 0x000fe20008000000 */
[----:B---3--:R-:W1:Y:S01]  /*ede0*/  LDC.64 R2, c[0x0][0x3f8] ;  /* 0x0000fe00ff027b82 */ /* 0x008e620000000a00 */
[----:B------:R-:W-:Y:S01]  /*edf0*/  UMOV UR12, 0x80 ;  /* 0x00000080000c7882 */ /* 0x000fe20000000000 */
[----:B------:R-:W-:Y:S01]  /*ee00*/  UMOV UR13, UR45 ;  /* 0x0000002d000d7c82 */ /* 0x000fe20008000000 */
[----:B------:R-:W-:Y:S01]  /*ee10*/  UMOV UR14, UR46 ;  /* 0x0000002e000e7c82 */ /* 0x000fe20008000000 */
[----:B------:R-:W-:Y:S01]  /*ee20*/  UMOV UR15, UR47 ;  /* 0x0000002f000f7c82 */ /* 0x000fe20008000000 */
[----:B------:R-:W-:Y:S01]  /*ee30*/  UMOV UR16, 0xc0 ;  /* 0x000000c000107882 */ /* 0x000fe20000000000 */
[----:B------:R-:W-:Y:S01]  /*ee40*/  UMOV UR17, UR45 ;  /* 0x0000002d00117c82 */ /* 0x000fe20008000000 */
[----:B------:R-:W-:Y:S01]  /*ee50*/  UMOV UR18, UR46 ;  /* 0x0000002e00127c82 */ /* 0x000fe20008000000 */
[----:B------:R-:W2:Y:S01]  /*ee60*/  @P0 LDC R5, c[0x0][0x42c] ;  /* 0x00010b00ff050b82 */ /* 0x000ea20000000800 */
[----:B------:R-:W-:Y:S01]  /*ee70*/  UMOV UR19, UR47 ;  /* 0x0000002f00137c82 */ /* 0x000fe20008000000 */
[----:B------:R-:W-:Y:S01]  /*ee80*/  VOTEU.ALL UP1, P1 ;  /* 0x00000000003f7886 */ /* 0x000fe20000820000 */
[----:B------:R-:W-:-:S04]  /*ee90*/  UMOV UR6, 0xffffffff ;  /* 0xffffffff00067882 */ /* 0x000fc80000000000 */
[----:B------:R-:W-:Y:S01]  /*eea0*/  @!UP1 UIADD3 UR4, UP0, UR42, 0x270, URZ ;  /* 0x000002702a049890 */ /* 0x000fe2000ff1e03f */
[----:B------:R-:W3:Y:S03]  /*eeb0*/  @P0 LDC R6, c[0x0][0x430] ;  /* 0x00010c00ff060b82 */ /* 0x000ee60000000800 */
[----:B------:R-:W-:-:S09]  /*eec0*/  @!UP1 UIADD3.X UR5, URZ, UR43, URZ, UP0, !UPT ;  /* 0x0000002b3f059290 */ /* 0x000fd200087fe43f */
[----:B------:R1:W-:Y:S01]  /*eed0*/  @!UP1 UTMAPF.L2.4D [UR44], [UR4] ;  /* 0x0000002c040095b8 */ /* 0x0003e20008018000 */
[----:B--2---:R-:W-:Y:S01]  /*eee0*/  @P0 IMAD.HI.U32 R5, R5, UR46, RZ ;  /* 0x0000002e05050c27 */ /* 0x004fe2000f8e00ff */
[----:B------:R2:W-:Y:S04]  /*eef0*/  @!UP1 UTMAPF.L2.4D [UR8], [UR4] ;  /* 0x00000008040095b8 */ /* 0x0005e80008018000 */
[----:B---3--:R-:W-:Y:S01]  /*ef00*/  @P0 SHF.R.U32.HI R4, RZ, R6, R5 ;  /* 0x00000006ff040219 */ /* 0x008fe20000011605 */
[----:B------:R-:W-:Y:S01]  /*ef10*/  IMAD.U32 R5, RZ, RZ, UR48 ;  /* 0x00000030ff057e24 */ /* 0x000fe2000f8e00ff */
[----:B-1----:R-:W-:Y:S01]  /*ef20*/  ISETP.NE.U32.AND P0, PT, R2, RZ, PT ;  /* 0x000000ff0200720c */ /* 0x002fe20003f05070 */
[----:B------:R2:W-:Y:S02]  /*ef30*/  @!UP1 UTMAPF.L2.4D [UR12], [UR4] ;  /* 0x0000000c040095b8 */ /* 0x0005e40008018000 */
[----:B------:R-:W-:Y:S01]  /*ef40*/  VIADD R5, R5, 0xffffffff ;  /* 0xffffffff05057836 */ /* 0x000fe20000000000 */
[----:B------:R-:W-:Y:S01]  /*ef50*/  ISETP.NE.AND.EX P0, PT, R3, RZ, PT, P0 ;  /* 0x000000ff0300720c */ /* 0x000fe20003f05300 */
[----:B------:R2:W-:Y:S03]  /*ef60*/  @!UP1 UTMAPF.L2.4D [UR16], [UR4] ;  /* 0x00000010040095b8 */ /* 0x0005e60008018000 */
[----:B----4-:R-:W-:Y:S01]  /*ef70*/  SEL R6, R0, RZ, !P0 ;  /* 0x000000ff00067207 */ /* 0x010fe20004000000 */
[----:B--2---:R-:W-:Y:S08]  /*ef80*/  BRA.DIV UR6, `(.L_x_996) ;  /* 0x0000002a06f07947 */ /* 0x004ff0000b800000 */
.L_x_1047:
[----:B------:R-:W-:Y:S01]  /*ef90*/  UMOV UR4, 0xffffffff ;  /* 0xffffffff00047882 */ /* 0x000fe20000000000 */
[----:B------:R-:W-:Y:S02]  /*efa0*/  SHF.R.S32.HI R18, RZ, 0x1f, R0 ;  /* 0x0000001fff127819 */ /* 0x000fe40000011400 */
[----:B------:R-:W-:Y:S05]  /*efb0*/  BRA.DIV UR4, `(.L_x_997) ;  /* 0x0000002e04107947 */ /* 0x000fea000b800000 */
[----:B------:R-:W-:-:S13]  /*efc0*/  ELECT P6, URZ, PT ;  /* 0x00000000003f782f */ /* 0x000fda00038c0000 */
.L_x_1050:
[----:B------:R-:W-:Y:S05]  /*efd0*/  @!P6 BRA `(.L_x_998) ;  /* 0x00000004000ce947 */ /* 0x000fea0003800000 */
[----:B------:R-:W-:Y:S01]  /*efe0*/  IMAD.MOV.U32 R6, RZ, RZ, R0 ;  /* 0x000000ffff067224 */ /* 0x000fe200078e0000 */
[----:B------:R-:W-:Y:S06]  /*eff0*/  @!P0 BRA `(.L_x_999) ;  /* 0x00000000004c8947 */ /* 0x000fec0003800000 */
[----:B------:R-:W1:Y:S01]  /*f000*/  LDC R11, c[0x0][0x41c] ;  /* 0x00010700ff0b7b82 */ /* 0x000e620000000800 */
[----:B------:R-:W-:Y:S01]  /*f010*/  IMAD.MOV.U32 R10, RZ, RZ, R5 ;  /* 0x000000ffff0a7224 */ /* 0x000fe200078e0005 */
[----:B------:R-:W-:Y:S01]  /*f020*/  ULDC.64 UR4, c[0x0][0x408] ;  /* 0x0001020000047ab9 */ /* 0x000fe20000000a00 */
[----:B------:R-:W-:Y:S01]  /*f030*/  ULDC.64 UR6, c[0x0][0x208] ;  /* 0x0000820000067ab9 */ /* 0x000fe20000000a00 */
[----:B------:R-:W-:-:S04]  /*f040*/  IMAD R9, R18, UR4, RZ ;  /* 0x0000000412097c24 */ /* 0x000fc8000f8e02ff */
[----:B------:R-:W-:Y:S01]  /*f050*/  IMAD R9, R0, UR5, R9 ;  /* 0x0000000500097c24 */ /* 0x000fe2000f8e0209 */
[----:B-1----:R-:W-:-:S13]  /*f060*/  ISETP.NE.AND P2, PT, R11, 0x1, PT ;  /* 0x000000010b00780c */ /* 0x002fda0003f45270 */
[----:B------:R-:W1:Y:S02]  /*f070*/  @P2 LDC.64 R6, c[0x0][0x420] ;  /* 0x00010800ff062b82 */ /* 0x000e640000000a00 */
[----:B-1----:R-:W-:-:S05]  /*f080*/  @P2 IMAD.HI.U32 R6, R5, R6, RZ ;  /* 0x0000000605062227 */ /* 0x002fca00078e00ff */
[----:B------:R-:W-:-:S04]  /*f090*/  @P2 SHF.R.U32.HI R10, RZ, R7, R6 ;  /* 0x00000007ff0a2219 */ /* 0x000fc80000011606 */
[----:B------:R-:W-:Y:S02]  /*f0a0*/  SHF.R.S32.HI R7, RZ, 0x1f, R10 ;  /* 0x0000001fff077819 */ /* 0x000fe4000001140a */
[----:B------:R-:W-:-:S05]  /*f0b0*/  MOV R6, R10 ;  /* 0x0000000a00067202 */ /* 0x000fca0000000f00 */
[----:B------:R-:W-:-:S04]  /*f0c0*/  IMAD.WIDE.U32 R6, R0, UR4, R6 ;  /* 0x0000000400067c25 */ /* 0x000fc8000f8e0006 */
[----:B------:R-:W-:Y:S01]  /*f0d0*/  IMAD.IADD R7, R7, 0x1, R9 ;  /* 0x0000000107077824 */ /* 0x000fe200078e0209 */
[----:B------:R-:W-:-:S04]  /*f0e0*/  LEA R8, P2, R6, R2, 0x2 ;  /* 0x0000000206087211 */ /* 0x000fc800078410ff */
[----:B------:R-:W-:-:S05]  /*f0f0*/  LEA.HI.X R9, R6, R3, R7, 0x2, P2 ;  /* 0x0000000306097211 */ /* 0x000fca00010f1407 */
[----:B------:R1:W5:Y:S01]  /*f100*/  LDG.E R6, desc[UR6][R8.64] ;  /* 0x0000000608067981 */ /* 0x000362000c1e1900 */
[----:B------:R-:W-:-:S04]  /*f110*/  IMAD.MOV R10, RZ, RZ, -R10 ;  /* 0x000000ffff0a7224 */ /* 0x000fc800078e0a0a */
[----:B------:R-:W-:-:S07]  /*f120*/  IMAD R5, R11, R10, R5 ;  /* 0x0000000a0b057224 */ /* 0x000fce00078e0205 */
.L_x_999:
[----:B------:R-:W2:Y:S01]  /*f130*/  S2R R7, SR_TID.X ;  /* 0x0000000000077919 */ /* 0x000ea20000002100 */
[----:B-1----:R-:W-:Y:S02]  /*f140*/  LEA R8, R16, UR40, 0x3 ;  /* 0x0000002810087c11 */ /* 0x002fe4000f8e18ff */
[----:B--2---:R-:W-:Y:S02]  /*f150*/  LOP3.LUT R9, R7, 0x7f, RZ, 0xc0, !PT ;  /* 0x0000007f07097812 */ /* 0x004fe400078ec0ff */
[----:B------:R-:W-:Y:S02]  /*f160*/  SHF.L.U32 R7, R17, 0x1f, RZ ;  /* 0x0000001f11077819 */ /* 0x000fe400000006ff */
[----:B------:R-:W-:Y:S02]  /*f170*/  ISETP.NE.AND P3, PT, R9, RZ, PT ;  /* 0x000000ff0900720c */ /* 0x000fe40003f65270 */
[----:B------:R-:W1:Y:S02]  /*f180*/  SYNCS.PHASECHK.TRANS64.TRYWAIT P2, [R8+URZ+0x30840], R7 ;  /* 0x03084007080075a7 */ /* 0x000e64000804017f */
[----:B-1----:R-:W-:Y:S09]  /*f190*/  @!P2 BRA `(.L_x_1000) ;  /* 0x0000002800b8a947 */ /* 0x002ff20003800000 */
.L_x_1051:
        /* <DEDUP_REMOVED lines=8> */
.L_x_1001:
        /* <DEDUP_REMOVED lines=10> */
[----:B------:R-:W-:-:S03]  /*f2c0*/  UMOV UR16, 0x40 ;  /* 0x0000004000107882 */ /* 0x000fc60000000000 */
[----:B------:R-:W-:Y:S02]  /*f2d0*/  ULEA UR14, UR14, UR40, 0xf ;  /* 0x000000280e0e7291 */ /* 0x000fe4000f8e783f */
[----:B------:R-:W-:Y:S02]  /*f2e0*/  UIADD3 UR9, UR9, 0x30830, URZ ;  /* 0x0003083009097890 */ /* 0x000fe4000fffe03f */
[----:B------:R-:W-:Y:S02]  /*f2f0*/  USHF.L.U32 UR11, UR11, 0x6, URZ ;  /* 0x000000060b0b7899 */ /* 0x000fe4000800063f */
[----:B------:R-:W-:Y:S02]  /*f300*/  UIADD3 UR8, UR14, 0x20400, URZ ;  /* 0x000204000e087890 */ /* 0x000fe4000fffe03f */
[----:B------:R-:W-:Y:S02]  /*f310*/  UIADD3 UR15, UR14, 0x22400, URZ ;  /* 0x000224000e0f7890 */ /* 0x000fe4000fffe03f */
[----:B------:R-:W-:-:S02]  /*f320*/  UIADD3 UR17, UR14, 0x24400, URZ ;  /* 0x000244000e117890 */ /* 0x000fc4000fffe03f */
[----:B------:R-:W-:-:S03]  /*f330*/  UIADD3 UR18, UR14, 0x26400, URZ ;  /* 0x000264000e127890 */ /* 0x000fc6000fffe03f */
[----:B------:R2:W-:Y:S01]  /*f340*/  UTMALDG.4D [UR8], [UR4], desc[UR6] ;  /* 0x00000608040075b4 */ /* 0x0005e20008019000 */
[----:B------:R-:W-:Y:S01]  /*f350*/  UMOV UR14, 0x80 ;  /* 0x00000080000e7882 */ /* 0x000fe20000000000 */
        /* <DEDUP_REMOVED lines=11> */
.L_x_998:
[----:B------:R-:W-:Y:S05]  /*f410*/  WARPSYNC.ALL ;  /* 0x0000000000007948 */ /* 0x000fea0003800000 */
[----:B------:R-:W-:Y:S01]  /*f420*/  BAR.SYNC.DEFER_BLOCKING 0x8, 0x120 ;  /* 0x0204800000007b1d */ /* 0x000fe20000010000 */
[----:B------:R-:W-:Y:S01]  /*f430*/  ELECT P2, URZ, PT ;  /* 0x00000000003f782f */ /* 0x000fe20003840000 */
[----:B------:R-:W-:Y:S02]  /*f440*/  UIADD3 UR49, UR49, 0x1, URZ ;  /* 0x0000000131317890 */ /* 0x000fe4000fffe03f */
[----:B------:R-:W-:Y:S02]  /*f450*/  UIADD3 UR4, UP0, UR42, 0x270, URZ ;  /* 0x000002702a047890 */ /* 0x000fe4000ff1e03f */
[----:B------:R-:W-:-:S02]  /*f460*/  ULEA.HI UR14, UR49, UR49, URZ, 0x1 ;  /* 0x00000031310e7291 */ /* 0x000fc4000f8f083f */
[----:B------:R-:W-:Y:S02]  /*f470*/  UIADD3 UR8, UR40, 0x10400, URZ ;  /* 0x0001040028087890 */ /* 0x000fe4000fffe03f */
[----:B------:R-:W-:Y:S02]  /*f480*/  ULOP3.LUT UR14, UR14, 0xfffffffe, URZ, 0xc0, !UPT ;  /* 0xfffffffe0e0e7892 */ /* 0x000fe4000f8ec03f */
[----:B------:R-:W-:Y:S02]  /*f490*/  UIADD3 UR9, UR40, 0x30800, URZ ;  /* 0x0003080028097890 */ /* 0x000fe4000fffe03f */
[----:B-1----:R-:W-:Y:S01]  /*f4a0*/  @P2 IMAD.MOV.U32 R7, RZ, RZ, 0x10000 ;  /* 0x00010000ff072424 */ /* 0x002fe200078e00ff */
[----:B------:R-:W-:Y:S02]  /*f4b0*/  UIADD3 UR14, UR49, -UR14, URZ ;  /* 0x8000000e310e7290 */ /* 0x000fe4000fffe03f */
[----:B------:R-:W-:Y:S02]  /*f4c0*/  UIADD3.X UR5, URZ, UR43, URZ, UP0, !UPT ;  /* 0x0000002b3f057290 */ /* 0x000fe400087fe43f */
[----:B------:R-:W-:-:S02]  /*f4d0*/  UIADD3 UR32, UR40, 0x14400, URZ ;  /* 0x0001440028207890 */ /* 0x000fc4000fffe03f */
[----:B------:R-:W-:Y:S02]  /*f4e0*/  UIADD3 UR24, UR40, 0x18400, URZ ;  /* 0x0001840028187890 */ /* 0x000fe4000fffe03f */
[----:B------:R-:W-:Y:S02]  /*f4f0*/  UIADD3 UR16, UR40, 0x1c400, URZ ;  /* 0x0001c40028107890 */ /* 0x000fe4000fffe03f */
[----:B------:R1:W-:Y:S01]  /*f500*/  @P2 SYNCS.ARRIVE.TRANS64 RZ, [UR40+0x30800], R7 ;  /* 0x03080007ffff29a7 */ /* 0x0003e20008000028 */
[----:B------:R-:W-:Y:S01]  /*f510*/  UMOV UR11, UR45 ;  /* 0x0000002d000b7c82 */ /* 0x000fe20008000000 */
[----:B------:R-:W-:Y:S01]  /*f520*/  UMOV UR12, UR46 ;  /* 0x0000002e000c7c82 */ /* 0x000fe20008000000 */
[----:B------:R-:W-:Y:S01]  /*f530*/  UMOV UR13, UR47 ;  /* 0x0000002f000d7c82 */ /* 0x000fe20008000000 */
[----:B------:R-:W-:Y:S01]  /*f540*/  UMOV UR6, 0x0 ;  /* 0x0000000000067882 */ /* 0x000fe20000000000 */
[----:B------:R-:W-:Y:S01]  /*f550*/  UMOV UR7, 0x12f00000 ;  /* 0x12f0000000077882 */ /* 0x000fe20000000000 */
[----:B------:R-:W-:Y:S01]  /*f560*/  UMOV UR10, URZ ;  /* 0x0000003f000a7c82 */ /* 0x000fe20008000000 */
[----:B------:R-:W-:Y:S01]  /*f570*/  UMOV UR35, UR45 ;  /* 0x0000002d00237c82 */ /* 0x000fe20008000000 */
[----:B-1----:R-:W-:Y:S01]  /*f580*/  IMAD.U32 R7, RZ, RZ, UR14 ;  /* 0x0000000eff077e24 */ /* 0x002fe2000f8e00ff */
[----:B------:R-:W-:Y:S01]  /*f590*/  UMOV UR36, UR46 ;  /* 0x0000002e00247c82 */ /* 0x000fe20008000000 */
[----:B------:R-:W-:Y:S01]  /*f5a0*/  UMOV UR37, UR47 ;  /* 0x0000002f00257c82 */ /* 0x000fe20008000000 */
[----:B------:R-:W-:Y:S01]  /*f5b0*/  UMOV UR34, 0x40 ;  /* 0x0000004000227882 */ /* 0x000fe20000000000 */
[----:B------:R-:W-:Y:S01]  /*f5c0*/  UMOV UR33, UR9 ;  /* 0x0000000900217c82 */ /* 0x000fe20008000000 */
[----:B------:R-:W-:Y:S01]  /*f5d0*/  UMOV UR27, UR45 ;  /* 0x0000002d001b7c82 */ /* 0x000fe20008000000 */
[----:B------:R-:W-:Y:S01]  /*f5e0*/  UMOV UR28, UR46 ;  /* 0x0000002e001c7c82 */ /* 0x000fe20008000000 */
[----:B------:R-:W-:Y:S01]  /*f5f0*/  UMOV UR29, UR47 ;  /* 0x0000002f001d7c82 */ /* 0x000fe20008000000 */
[----:B------:R1:W-:Y:S01]  /*f600*/  UTMALDG.4D [UR8], [UR4], desc[UR6] ;  /* 0x00000608040075b4 */ /* 0x0003e20008019000 */
[----:B------:R-:W-:Y:S01]  /*f610*/  UMOV UR26, 0x80 ;  /* 0x00000080001a7882 */ /* 0x000fe20000000000 */
[----:B------:R-:W-:Y:S01]  /*f620*/  UMOV UR25, UR9 ;  /* 0x0000000900197c82 */ /* 0x000fe20008000000 */
[----:B------:R-:W-:Y:S01]  /*f630*/  SHF.L.U32 R7, R7, 0x1f, RZ ;  /* 0x0000001f07077819 */ /* 0x000fe200000006ff */
[----:B------:R-:W-:Y:S01]  /*f640*/  UMOV UR19, UR45 ;  /* 0x0000002d00137c82 */ /* 0x000fe20008000000 */
[----:B------:R-:W-:Y:S01]  /*f650*/  UMOV UR20, UR46 ;  /* 0x0000002e00147c82 */ /* 0x000fe20008000000 */
[----:B------:R-:W-:Y:S01]  /*f660*/  UMOV UR21, UR47 ;  /* 0x0000002f00157c82 */ /* 0x000fe20008000000 */
[----:B------:R-:W-:Y:S01]  /*f670*/  UMOV UR18, 0xc0 ;  /* 0x000000c000127882 */ /* 0x000fe20000000000 */
[----:B------:R1:W-:Y:S01]  /*f680*/  UTMALDG.4D [UR32], [UR4], desc[UR6] ;  /* 0x00000620040075b4 */ /* 0x0003e20008019000 */
[----:B------:R-:W-:Y:S01]  /*f690*/  UMOV UR17, UR9 ;  /* 0x0000000900117c82 */ /* 0x000fe20008000000 */
[----:B------:R1:W-:Y:S01]  /*f6a0*/  UTMALDG.4D [UR24], [UR4], desc[UR6] ;  /* 0x00000618040075b4 */ /* 0x0003e20008019000 */
[----:B------:R1:W-:Y:S01]  /*f6b0*/  UTMALDG.4D [UR16], [UR4], desc[UR6] ;  /* 0x00000610040075b4 */ /* 0x0003e20008019000 */
[----:B------:R-:W2:Y:S02]  /*f6c0*/  SYNCS.PHASECHK.TRANS64.TRYWAIT P2, [UR40+0x30820], R7 ;  /* 0x03082007ff0075a7 */ /* 0x000ea40008040168 */
[----:B-12---:R-:W-:Y:S05]  /*f6d0*/  @!P2 BRA `(.L_x_1002) ;  /* 0x00000024007ca947 */ /* 0x006fea0003800000 */
.L_x_1052:
[----:B------:R-:W-:-:S04]  /*f6e0*/  UIADD3 UR4, UR48, -0x2, URZ ;  /* 0xfffffffe30047890 */ /* 0x000fc8000fffe03f */
[----:B------:R-:W-:-:S06]  /*f6f0*/  UISETP.GE.AND UP0, UPT, UR4, UR41, UPT ;  /* 0x000000290400728c */ /* 0x000fcc000bf06270 */
[----:B------:R-:W-:-:S13]  /*f700*/  PLOP3.LUT P2, PT, PT, PT, UP0, 0x80, 0x0 ;  /* 0x000000000000781c */ /* 0x000fda0003f4f008 */
[----:B------:R-:W-:Y:S05]  /*f710*/  @!P2 BRA `(.L_x_1003) ;  /* 0x0000001400fca947 */ /* 0x000fea0003800000 */
[----:B-1----:R-:W-:Y:S01]  /*f720*/  IMAD R8, RZ, RZ, -UR48 ;  /* 0x80000030ff087e24 */ /* 0x002fe2000f8e02ff */
[----:B------:R-:W-:Y:S01]  /*f730*/  LOP3.LUT R11, RZ, UR41, RZ, 0x33, !PT ;  /* 0x00000029ff0b7c12 */ /* 0x000fe2000f8e33ff */
[----:B------:R-:W-:-:S03]  /*f740*/  ULDC.64 UR38, c[0x0][0x408] ;  /* 0x0001020000267ab9 */ /* 0x000fc60000000a00 */
[----:B------:R-:W-:-:S05]  /*f750*/  VIADDMNMX R11, R8, 0x1, R11, !PT ;  /* 0x00000001080b7846 */ /* 0x000fca000780010b */
[----:B------:R-:W-:-:S05]  /*f760*/  VIADD R7, R11, UR48 ;  /* 0x000000300b077c36 */ /* 0x000fca0008000000 */
[----:B------:R-:W-:-:S04]  /*f770*/  LOP3.LUT R7, R7, 0x1, RZ, 0xc0, !PT ;  /* 0x0000000107077812 */ /* 0x000fc800078ec0ff */
[----:B------:R-:W-:Y:S01]  /*f780*/  ISETP.NE.U32.AND P2, PT, R7, 0x1, PT ;  /* 0x000000010700780c */ /* 0x000fe20003f45070 */
[----:B------:R-:W-:-:S12]  /*f790*/  IMAD.U32 R7, RZ, RZ, UR4 ;  /* 0x00000004ff077e24 */ /* 0x000fd8000f8e00ff */
        /* <DEDUP_REMOVED lines=17> */
[----:B------:R-:W-:-:S04]  /*f8b0*/  @P2 SHF.R.U32.HI R8, RZ, R9, R14 ;  /* 0x00000009ff082219 */ /* 0x000fc8000001160e */
[--C-:B------:R-:W-:Y:S01]  /*f8c0*/  SHF.R.S32.HI R9, RZ, 0x1f, R8.reuse ;  /* 0x0000001fff097819 */ /* 0x100fe20000011408 */
[----:B------:R-:W-:-:S04]  /*f8d0*/  IMAD.MOV R14, RZ, RZ, -R8 ;  /* 0x000000ffff0e7224 */ /* 0x000fc800078e0a08 */
[----:B------:R-:W-:Y:S02]  /*f8e0*/  IMAD R7, R13, R14, R7 ;  /* 0x0000000e0d077224 */ /* 0x000fe400078e0207 */
[----:B------:R-:W-:Y:S02]  /*f8f0*/  IMAD R13, R18, UR4, RZ ;  /* 0x00000004120d7c24 */ /* 0x000fe4000f8e02ff */
[----:B------:R-:W-:-:S04]  /*f900*/  IMAD.WIDE.U32 R8, R0, UR4, R8 ;  /* 0x0000000400087c25 */ /* 0x000fc8000f8e0008 */
[----:B------:R-:W-:Y:S01]  /*f910*/  IMAD R13, R0, UR5, R13 ;  /* 0x00000005000d7c24 */ /* 0x000fe2000f8e020d */
[----:B------:R-:W-:-:S03]  /*f920*/  LEA R2, P2, R8, R2, 0x2 ;  /* 0x0000000208027211 */ /* 0x000fc600078410ff */
[----:B------:R-:W-:-:S05]  /*f930*/  IMAD.IADD R13, R13, 0x1, R9 ;  /* 0x000000010d0d7824 */ /* 0x000fca00078e0209 */
[----:B------:R-:W-:-:S05]  /*f940*/  LEA.HI.X R3, R8, R3, R13, 0x2, P2 ;  /* 0x0000000308037211 */ /* 0x000fca00010f140d */
[----:B------:R1:W5:Y:S02]  /*f950*/  LDG.E R8, desc[UR6][R2.64] ;  /* 0x0000000602087981 */ /* 0x000364000c1e1900 */
.L_x_1007:
[----:B-1----:R-:W1:Y:S01]  /*f960*/  S2R R2, SR_TID.X ;  /* 0x0000000000027919 */ /* 0x002e620000002100 */
[----:B------:R-:W-:Y:S02]  /*f970*/  LEA R3, R10, UR40, 0x3 ;  /* 0x000000280a037c11 */ /* 0x000fe4000f8e18ff */
[----:B-1----:R-:W-:Y:S02]  /*f980*/  LOP3.LUT R9, R2, 0x7f, RZ, 0xc0, !PT ;  /* 0x0000007f02097812 */ /* 0x002fe400078ec0ff */
[----:B------:R-:W-:Y:S02]  /*f990*/  SHF.L.U32 R2, R12, 0x1f, RZ ;  /* 0x0000001f0c027819 */ /* 0x000fe400000006ff */
[----:B------:R-:W-:Y:S02]  /*f9a0*/  ISETP.NE.AND P2, PT, R9, RZ, PT ;  /* 0x000000ff0900720c */ /* 0x000fe40003f45270 */
[----:B------:R-:W1:Y:S02]  /*f9b0*/  SYNCS.PHASECHK.TRANS64.TRYWAIT P3, [R3+URZ+0x30840], R2 ;  /* 0x03084002030075a7 */ /* 0x000e64000806017f */
[----:B-1----:R-:W-:Y:S09]  /*f9c0*/  @!P3 BRA `(.L_x_1008) ;  /* 0x0000002000d8b947 */ /* 0x002ff20003800000 */
.L_x_1053:
        /* <DEDUP_REMOVED lines=8> */
.L_x_1009:
        /* <DEDUP_REMOVED lines=11> */
[----:B------:R-:W-:Y:S01]  /*fb00*/  UIADD3 UR19, UR40, 0x30800, URZ ;  /* 0x0003080028137890 */ /* 0x000fe2000fffe03f */
[----:B-1----:R-:W-:Y:S01]  /*fb10*/  SHF.L.U32 R3, R17, 0x1f, RZ ;  /* 0x0000001f11037819 */ /* 0x002fe200000006ff */
[----:B------:R-:W-:-:S02]  /*fb20*/  ULEA UR14, UR14, UR40, 0xf ;  /* 0x000000280e0e7291 */ /* 0x000fc4000f8e783f */
[----:B------:R-:W-:Y:S02]  /*fb30*/  UIADD3 UR9, UR9, 0x30830, URZ ;  /* 0x0003083009097890 */ /* 0x000fe4000fffe03f */
[----:B------:R-:W-:Y:S01]  /*fb40*/  USHF.L.U32 UR11, UR11, 0x6, URZ ;  /* 0x000000060b0b7899 */ /* 0x000fe2000800063f */
[----:B------:R-:W-:Y:S01]  /*fb50*/  LEA R2, R16, UR19, 0x3 ;  /* 0x0000001310027c11 */ /* 0x000fe2000f8e18ff */
[----:B------:R-:W-:Y:S02]  /*fb60*/  UIADD3 UR8, UR14, 0x20400, URZ ;  /* 0x000204000e087890 */ /* 0x000fe4000fffe03f */
[----:B------:R-:W-:Y:S02]  /*fb70*/  UIADD3 UR15, UR14, 0x22400, URZ ;  /* 0x000224000e0f7890 */ /* 0x000fe4000fffe03f */
[----:B------:R-:W-:Y:S02]  /*fb80*/  UIADD3 UR16, UR14, 0x24400, URZ ;  /* 0x000244000e107890 */ /* 0x000fe4000fffe03f */
[----:B------:R-:W-:Y:S01]  /*fb90*/  UIADD3 UR14, UR14, 0x26400, URZ ;  /* 0x000264000e0e7890 */ /* 0x000fe2000fffe03f */
[----:B------:R-:W-:-:S02]  /*fba0*/  UMOV UR18, 0x80 ;  /* 0x0000008000127882 */ /* 0x000fc40000000000 */
[----:B------:R1:W-:Y:S02]  /*fbb0*/  UTMALDG.4D [UR8], [UR4], desc[UR6] ;  /* 0x00000608040075b4 */ /* 0x0003e40008019000 */
[----:B-1----:R-:W-:Y:S01]  /*fbc0*/  UMOV UR8, UR15 ;  /* 0x0000000f00087c82 */ /* 0x002fe20008000000 */
[----:B------:R-:W-:Y:S01]  /*fbd0*/  UMOV UR10, UR17 ;  /* 0x00000011000a7c82 */ /* 0x000fe20008000000 */
[----:B------:R-:W-:Y:S01]  /*fbe0*/  UMOV UR15, 0xc0 ;  /* 0x000000c0000f7882 */ /* 0x000fe20000000000 */
        /* <DEDUP_REMOVED lines=9> */
.L_x_1054:
[----:B------:R-:W-:Y:S05]  /*fc80*/  @P2 BRA `(.L_x_1011) ;  /* 0x0000000000202947 */ /* 0x000fea0003800000 */
[----:B------:R-:W2:Y:S01]  /*fc90*/  S2R R9, SR_TID.X ;  /* 0x0000000000097919 */ /* 0x000ea20000002100 */
[----:B-1----:R-:W-:Y:S01]  /*fca0*/  LEA R2, R16, UR40, 0x3 ;  /* 0x0000002810027c11 */ /* 0x002fe2000f8e18ff */
[----:B------:R-:W-:-:S04]  /*fcb0*/  IMAD.MOV.U32 R3, RZ, RZ, 0x8000 ;  /* 0x00008000ff037424 */ /* 0x000fc800078e00ff */
[----:B------:R3:W-:Y:S01]  /*fcc0*/  SYNCS.ARRIVE.TRANS64 RZ, [R2+URZ+0x30850], R3 ;  /* 0x0308500302ff79a7 */ /* 0x0007e2000800003f */
[----:B--2---:R-:W-:-:S04]  /*fcd0*/  LOP3.LUT R9, R9, 0x1f, RZ, 0xc0, !PT ;  /* 0x0000001f09097812 */ /* 0x004fc800078ec0ff */
[----:B------:R-:W-:-:S13]  /*fce0*/  ISETP.NE.AND P2, PT, R9, RZ, PT ;  /* 0x000000ff0900720c */ /* 0x000fda0003f45270 */
[----:B---3--:R-:W-:Y:S05]  /*fcf0*/  @!P2 BRA `(.L_x_1011) ;  /* 0x000000000004a947 */ /* 0x008fea0003800000 */
[----:B------:R-:W-:Y:S01]  /*fd00*/  BPT.TRAP 0x1 ;  /* 0x000000040000795c */ /* 0x000fe20000300000 */
.L_x_1011:
        /* <DEDUP_REMOVED lines=9> */
[----:B------:R-:W-:Y:S01]  /*fda0*/  UMOV UR17, 0x40 ;  /* 0x0000004000117882 */ /* 0x000fe20000000000 */
[----:B------:R-:W-:-:S02]  /*fdb0*/  IMAD.MOV.U32 R6, RZ, RZ, R8 ;  /* 0x000000ffff067224 */ /* 0x000fc400078e0008 */
[----:B------:R-:W-:Y:S01]  /*fdc0*/  IMAD.MOV.U32 R5, RZ, RZ, R7 ;  /* 0x000000ffff057224 */ /* 0x000fe200078e0007 */
[----:B------:R-:W-:Y:S02]  /*fdd0*/  ULEA UR16, UR9, UR40, 0xf ;  /* 0x0000002809107291 */ /* 0x000fe4000f8e783f */
[----:B------:R-:W-:Y:S02]  /*fde0*/  ULEA UR9, UR9, UR40, 0x3 ;  /* 0x0000002809097291 */ /* 0x000fe4000f8e183f */
[----:B------:R-:W-:Y:S02]  /*fdf0*/  USHF.L.U32 UR11, UR11, 0x6, URZ ;  /* 0x000000060b0b7899 */ /* 0x000fe4000800063f */
[----:B------:R-:W-:Y:S02]  /*fe00*/  UIADD3 UR8, UR16, 0x400, URZ ;  /* 0x0000040010087890 */ /* 0x000fe4000fffe03f */
[----:B------:R-:W-:Y:S02]  /*fe10*/  UIADD3 UR9, UR9, 0x30850, URZ ;  /* 0x0003085009097890 */ /* 0x000fe4000fffe03f */
[----:B------:R-:W-:-:S02]  /*fe20*/  UIADD3 UR14, UR16, 0x2400, URZ ;  /* 0x00002400100e7890 */ /* 0x000fc4000fffe03f */
        /* <DEDUP_REMOVED lines=15> */
.L_x_1006:
[----:B------:R-:W-:Y:S05]  /*ff20*/  BSYNC B0 ;  /* 0x0000000000007941 */ /* 0x000fea0003800000 */
.L_x_1005:
[----:B------:R-:W-:Y:S01]  /*ff30*/  UIADD3 UR4, UR48, -0x3, URZ ;  /* 0xfffffffd30047890 */ /* 0x000fe2000fffe03f */
[----:B------:R-:W-:Y:S01]  /*ff40*/  MOV R16, R10 ;  /* 0x0000000a00107202 */ /* 0x000fe20000000f00 */
[----:B------:R-:W-:-:S04]  /*ff50*/  IMAD.MOV.U32 R17, RZ, RZ, R12 ;  /* 0x000000ffff117224 */ /* 0x000fc800078e000c */
[----:B------:R-:W-:-:S07]  /*ff60*/  IMAD.U32 R7, RZ, RZ, UR4 ;  /* 0x00000004ff077e24 */ /* 0x000fce000f8e00ff */
.L_x_1004:
[----:B------:R-:W-:Y:S01]  /*ff70*/  ULOP3.LUT UR4, URZ, UR48, URZ, 0x33, !UPT ;  /* 0x000000303f047292 */ /* 0x000fe2000f8e333f */
[----:B------:R-:W-:Y:S01]  /*ff80*/  VIADD R11, R11, 0xfffffffe ;  /* 0xfffffffe0b0b7836 */ /* 0x000fe20000000000 */
[----:B------:R-:W-:Y:S04]  /*ff90*/  BSSY B0, `(.L_x_1003) ;  /* 0x00000f7000007945 */ /* 0x000fe80003800000 */
[----:B------:R-:W-:-:S13]  /*ffa0*/  ISETP.NE.AND P2, PT, R11, UR4, PT ;  /* 0x000000040b007c0c */ /* 0x000fda000bf45270 */
[----:B------:R-:W-:Y:S05]  /*ffb0*/  @!P2 BRA `(.L_x_1012) ;  /* 0x0000000c00d0a947 */ /* 0x000fea0003800000 */
[----:B------:R-:W-:-:S07]  /*ffc0*/  IMAD.MOV.U32 R8, RZ, RZ, R6 ;  /* 0x000000ffff087224 */ /* 0x000fce00078e0006 */
.L_x_1027:
[----:B------:R-:W-:Y:S01]  /*ffd0*/  VIADD R10, R16, 0x1 ;  /* 0x00000001100a7836 */ /* 0x000fe20000000000 */
[----:B------:R-:W-:Y:S05]  /*ffe0*/  YIELD ;  /* 0x0000000000007946 */ /* 0x000fea0003800000 */
[----:B------:R-:W-:Y:S01]  /*fff0*/  ISETP.NE.AND P2, PT, R10, 0x2, PT ;  /* 0x000000020a00780c */ /* 0x000fe20003f45270 */
[----:B------:R-:W-:Y:S03]  /*10000*/  BSSY B1, `(.L_x_1013) ;  /* 0x0000074000017945 */ /* 0x000fe60003800000 */
[----:B-1----:R-:W-:-:S02]  /*10010*/  SEL R2, RZ, 0x1, P2 ;  /* 0x00000001ff027807 */ /* 0x002fc40001000000 */
[----:B------:R-:W-:Y:S02]  /*10020*/  SEL R10, R10, RZ, P2 ;  /* 0x000000ff0a0a7207 */ /* 0x000fe40001000000 */
[----:B------:R-:W-:Y:S01]  /*10030*/  LOP3.LUT R11, R17, R2, RZ, 0x3c, !PT ;  /* 0x00000002110b7212 */ /* 0x000fe200078e3cff */
[----:B------:R-:W-:Y:S06]  /*10040*/  @!P6 BRA `(.L_x_1014) ;  /* 0x0000000400bce947 */ /* 0x000fec0003800000 */
[----:B------:R-:W-:Y:S01]  /*10050*/  IMAD.MOV.U32 R12, RZ, RZ, R7 ;  /* 0x000000ffff0c7224 */ /* 0x000fe200078e0007 */
[----:B------:R-:W-:Y:S06]  /*10060*/  @!P0 BRA `(.L_x_1015) ;  /* 0x0000000000488947 */ /* 0x000fec0003800000 */
[----:B------:R-:W1:Y:S01]  /*10070*/  LDC R9, c[0x0][0x41c] ;  /* 0x00010700ff097b82 */ /* 0x000e620000000800 */
[----:B------:R-:W-:Y:S01]  /*10080*/  IMAD R13, R18, UR38, RZ ;  /* 0x00000026120d7c24 */ /* 0x000fe2000f8e02ff */
[----:B------:R-:W-:-:S03]  /*10090*/  ULDC.64 UR4, c[0x0][0x208] ;  /* 0x0000820000047ab9 */ /* 0x000fc60000000a00 */
        /* <DEDUP_REMOVED lines=15> */
.L_x_1015:
[----:B------:R-:W1:Y:S01]  /*10190*/  S2R R2, SR_TID.X ;  /* 0x0000000000027919 */ /* 0x000e620000002100 */
[----:B------:R-:W-:Y:S02]  /*101a0*/  LEA R3, R10, UR40, 0x3 ;  /* 0x000000280a037c11 */ /* 0x000fe4000f8e18ff */
[----:B-1----:R-:W-:Y:S02]  /*101b0*/  LOP3.LUT R9, R2, 0x7f, RZ, 0xc0, !PT ;  /* 0x0000007f02097812 */ /* 0x002fe400078ec0ff */
[----:B------:R-:W-:Y:S02]  /*101c0*/  SHF.L.U32 R2, R11, 0x1f, RZ ;  /* 0x0000001f0b027819 */ /* 0x000fe400000006ff */
[----:B------:R-:W-:Y:S02]  /*101d0*/  ISETP.NE.AND P2, PT, R9, RZ, PT ;  /* 0x000000ff0900720c */ /* 0x000fe40003f45270 */
[----:B------:R-:W1:Y:S02]  /*101e0*/  SYNCS.PHASECHK.TRANS64.TRYWAIT P3, [R3+URZ+0x30840], R2 ;  /* 0x03084002030075a7 */ /* 0x000e64000806017f */
[----:B-1----:R-:W-:Y:S09]  /*101f0*/  @!P3 BRA `(.L_x_1016) ;  /* 0x0000001800f4b947 */ /* 0x002ff20003800000 */
.L_x_1055:
        /* <DEDUP_REMOVED lines=8> */
.L_x_1017:
        /* <DEDUP_REMOVED lines=12> */
[----:B------:R-:W-:Y:S01]  /*10340*/  SHF.L.U32 R17, R17, 0x1f, RZ ;  /* 0x0000001f11117819 */ /* 0x000fe200000006ff */
[----:B------:R-:W-:-:S02]  /*10350*/  ULEA UR14, UR14, UR40, 0xf ;  /* 0x000000280e0e7291 */ /* 0x000fc4000f8e783f */
[----:B------:R-:W-:Y:S02]  /*10360*/  UIADD3 UR9, UR9, 0x30830, URZ ;  /* 0x0003083009097890 */ /* 0x000fe4000fffe03f */
[----:B------:R-:W-:Y:S01]  /*10370*/  USHF.L.U32 UR11, UR11, 0x6, URZ ;  /* 0x000000060b0b7899 */ /* 0x000fe2000800063f */
[----:B-1----:R-:W-:Y:S01]  /*10380*/  LEA R2, R16, UR19, 0x3 ;  /* 0x0000001310027c11 */ /* 0x002fe2000f8e18ff */
        /* <DEDUP_REMOVED lines=18> */
.L_x_1056:
[----:B------:R-:W-:Y:S05]  /*104b0*/  @P2 BRA `(.L_x_1019) ;  /* 0x00000000001c2947 */ /* 0x000fea0003800000 */
[----:B------:R-:W2:Y:S02]  /*104c0*/  S2R R3, SR_TID.X ;  /* 0x0000000000037919 */ /* 0x000ea40000002100 */
[----:B--2---:R-:W-:Y:S01]  /*104d0*/  LOP3.LUT R9, R3, 0x1f, RZ, 0xc0, !PT ;  /* 0x0000001f03097812 */ /* 0x004fe200078ec0ff */
[----:B------:R-:W-:-:S03]  /*104e0*/  IMAD.MOV.U32 R3, RZ, RZ, 0x8000 ;  /* 0x00008000ff037424 */ /* 0x000fc600078e00ff */
[----:B------:R-:W-:Y:S01]  /*104f0*/  ISETP.NE.AND P2, PT, R9, RZ, PT ;  /* 0x000000ff0900720c */ /* 0x000fe20003f45270 */
[----:B------:R2:W-:-:S12]  /*10500*/  SYNCS.ARRIVE.TRANS64 RZ, [R2+URZ+0x50], R3 ;  /* 0x0000500302ff79a7 */ /* 0x0005d8000800003f */
[----:B--2---:R-:W-:Y:S05]  /*10510*/  @!P2 BRA `(.L_x_1019) ;  /* 0x000000000004a947 */ /* 0x004fea0003800000 */
[----:B------:R-:W-:Y:S01]  /*10520*/  BPT.TRAP 0x1 ;  /* 0x000000040000795c */ /* 0x000fe20000300000 */
.L_x_1019:
        /* <DEDUP_REMOVED lines=10> */
[----:B------:R-:W-:Y:S01]  /*105d0*/  UMOV UR17, 0x40 ;  /* 0x0000004000117882 */ /* 0x000fe20000000000 */
[----:B------:R-:W-:-:S02]  /*105e0*/  IMAD.MOV.U32 R5, RZ, RZ, R12 ;  /* 0x000000ffff057224 */ /* 0x000fc400078e000c */
[----:B------:R-:W-:Y:S01]  /*105f0*/  ULEA UR14, UR14, UR40, 0xf ;  /* 0x000000280e0e7291 */ /* 0x000fe2000f8e783f */
[----:B------:R-:W-:Y:S01]  /*10600*/  IMAD.MOV.U32 R6, RZ, RZ, R8 ;  /* 0x000000ffff067224 */ /* 0x000fe200078e0008 */
[----:B------:R-:W-:Y:S02]  /*10610*/  USHF.L.U32 UR11, UR11, 0x6, URZ ;  /* 0x000000060b0b7899 */ /* 0x000fe4000800063f */
[----:B------:R-:W-:Y:S02]  /*10620*/  UIADD3 UR9, UR9, 0x50, URZ ;  /* 0x0000005009097890 */ /* 0x000fe4000fffe03f */
[----:B------:R-:W-:Y:S02]  /*10630*/  UIADD3 UR8, UR14, 0x400, URZ ;  /* 0x000004000e087890 */ /* 0x000fe4000fffe03f */
[----:B------:R-:W-:Y:S02]  /*10640*/  UIADD3 UR15, UR14, 0x2400, URZ ;  /* 0x000024000e0f7890 */ /* 0x000fe4000fffe03f */
[----:B------:R-:W-:-:S02]  /*10650*/  UIADD3 UR16, UR14, 0x4400, URZ ;  /* 0x000044000e107890 */ /* 0x000fc4000fffe03f */
        /* <DEDUP_REMOVED lines=14> */
.L_x_1014:
[----:B------:R-:W-:Y:S05]  /*10740*/  BSYNC B1 ;  /* 0x0000000000017941 */ /* 0x000fea0003800000 */
.L_x_1013:
[----:B------:R-:W-:Y:S01]  /*10750*/  VIADD R16, R10, 0x1 ;  /* 0x000000010a107836 */ /* 0x000fe20000000000 */
[----:B------:R-:W-:Y:S01]  /*10760*/  BSSY B1, `(.L_x_1020) ;  /* 0x0000076000017945 */ /* 0x000fe20003800000 */
[----:B------:R-:W-:-:S03]  /*10770*/  VIADD R12, R7, 0xffffffff ;  /* 0xffffffff070c7836 */ /* 0x000fc60000000000 */
[----:B------:R-:W-:-:S04]  /*10780*/  ISETP.NE.AND P2, PT, R16, 0x2, PT ;  /* 0x000000021000780c */ /* 0x000fc80003f45270 */
[----:B-1----:R-:W-:Y:S02]  /*10790*/  SEL R2, RZ, 0x1, P2 ;  /* 0x00000001ff027807 */ /* 0x002fe40001000000 */
[----:B------:R-:W-:Y:S02]  /*107a0*/  SEL R16, R16, RZ, P2 ;  /* 0x000000ff10107207 */ /* 0x000fe40001000000 */
[----:B------:R-:W-:Y:S01]  /*107b0*/  LOP3.LUT R17, R11, R2, RZ, 0x3c, !PT ;  /* 0x000000020b117212 */ /* 0x000fe200078e3cff */
[----:B------:R-:W-:Y:S06]  /*107c0*/  @!P6 BRA `(.L_x_1021) ;  /* 0x0000000400bce947 */ /* 0x000fec0003800000 */
[----:B------:R-:W-:Y:S01]  /*107d0*/  MOV R13, R12 ;  /* 0x0000000c000d7202 */ /* 0x000fe20000000f00 */
[----:B------:R-:W-:Y:S06]  /*107e0*/  @!P0 BRA `(.L_x_1022) ;  /* 0x0000000000488947 */ /* 0x000fec0003800000 */
[----:B------:R-:W1:Y:S01]  /*107f0*/  LDC R8, c[0x0][0x41c] ;  /* 0x00010700ff087b82 */ /* 0x000e620000000800 */
        /* <DEDUP_REMOVED lines=17> */
.L_x_1022:
[----:B------:R-:W-:Y:S02]  /*10910*/  LEA R2, R16, UR40, 0x3 ;  /* 0x0000002810027c11 */ /* 0x000fe4000f8e18ff */
[----:B------:R-:W-:-:S04]  /*10920*/  SHF.L.U32 R3, R17, 0x1f, RZ ;  /* 0x0000001f11037819 */ /* 0x000fc800000006ff */
[----:B------:R-:W2:Y:S02]  /*10930*/  SYNCS.PHASECHK.TRANS64.TRYWAIT P2, [R2+URZ+0x30840], R3 ;  /* 0x03084003020075a7 */ /* 0x000ea4000804017f */
[----:B--2---:R-:W-:Y:S05]  /*10940*/  @!P2 BRA `(.L_x_1023) ;  /* 0x000000140048a947 */ /* 0x004fea0003800000 */
.L_x_1057:
        /* <DEDUP_REMOVED lines=11> */
.L_x_1024:
[----:B------:R-:W-:Y:S01]  /*10a00*/  R2UR UR9, R16 ;  /* 0x00000000100972ca */ /* 0x000fe200000e0000 */
[----:B------:R-:W-:Y:S01]  /*10a10*/  UIADD3 UR19, UR40, 0x30800, URZ ;  /* 0x0003080028137890 */ /* 0x000fe2000fffe03f */
[----:B------:R-:W-:Y:S01]  /*10a20*/  R2UR UR11, R13 ;  /* 0x000000000d0b72ca */ /* 0x000fe200000e0000 */
[----:B------:R-:W-:Y:S01]  /*10a30*/  UIADD3 UR4, UP0, UR42, 0x370, URZ ;  /* 0x000003702a047890 */ /* 0x000fe2000ff1e03f */
[----:B------:R-:W-:Y:S01]  /*10a40*/  R2UR UR12, R4 ;  /* 0x00000000040c72ca */ /* 0x000fe200000e0000 */
[----:B------:R-:W-:Y:S01]  /*10a50*/  UMOV UR10, URZ ;  /* 0x0000003f000a7c82 */ /* 0x000fe20008000000 */
[----:B-----5:R-:W-:Y:S01]  /*10a60*/  R2UR UR13, R8 ;  /* 0x00000000080d72ca */ /* 0x020fe200000e0000 */
[----:B------:R-:W-:Y:S01]  /*10a70*/  UIADD3.X UR5, URZ, UR43, URZ, UP0, !UPT ;  /* 0x0000002b3f057290 */ /* 0x000fe200087fe43f */
[----:B------:R-:W-:Y:S01]  /*10a80*/  SHF.L.U32 R11, R11, 0x1f, RZ ;  /* 0x0000001f0b0b7819 */ /* 0x000fe200000006ff */
[----:B------:R-:W-:Y:S01]  /*10a90*/  UMOV UR6, 0x0 ;  /* 0x0000000000067882 */ /* 0x000fe20000000000 */
[----:B------:R-:W-:Y:S01]  /*10aa0*/  UMOV UR7, 0x14f00000 ;  /* 0x14f0000000077882 */ /* 0x000fe20000000000 */
[----:B------:R-:W-:Y:S01]  /*10ab0*/  UMOV UR17, 0x40 ;  /* 0x0000004000117882 */ /* 0x000fe20000000000 */
[----:B------:R-:W-:Y:S01]  /*10ac0*/  UMOV UR18, 0x80 ;  /* 0x0000008000127882 */ /* 0x000fe20000000000 */
[----:B------:R-:W-:Y:S01]  /*10ad0*/  ULEA UR14, UR9, UR40, 0xf ;  /* 0x00000028090e7291 */ /* 0x000fe2000f8e783f */
[----:B--2---:R-:W-:Y:S01]  /*10ae0*/  LEA R2, R10, UR19, 0x3 ;  /* 0x000000130a027c11 */ /* 0x004fe2000f8e18ff */
[----:B------:R-:W-:-:S02]  /*10af0*/  ULEA UR9, UR9, UR19, 0x3 ;  /* 0x0000001309097291 */ /* 0x000fc4000f8e183f */
[----:B------:R-:W-:Y:S02]  /*10b00*/  USHF.L.U32 UR11, UR11, 0x6, URZ ;  /* 0x000000060b0b7899 */ /* 0x000fe4000800063f */
[----:B------:R-:W-:Y:S02]  /*10b10*/  UIADD3 UR8, UR14, 0x20400, URZ ;  /* 0x000204000e087890 */ /* 0x000fe4000fffe03f */
        /* <DEDUP_REMOVED lines=17> */
.L_x_1058:
        /* <DEDUP_REMOVED lines=8> */
.L_x_1026:
        /* <DEDUP_REMOVED lines=33> */
.L_x_1021:
[----:B------:R-:W-:Y:S05]  /*10ec0*/  BSYNC B1 ;  /* 0x0000000000017941 */ /* 0x000fea0003800000 */
.L_x_1020:
[----:B------:R-:W-:Y:S02]  /*10ed0*/  ISETP.GT.AND P2, PT, R12, UR41, PT ;  /* 0x000000290c007c0c */ /* 0x000fe4000bf44270 */
[----:B------:R-:W-:-:S11]  /*10ee0*/  IADD3 R7, R7, -0x2, RZ ;  /* 0xfffffffe07077810 */ /* 0x000fd60007ffe0ff */
[----:B------:R-:W-:Y:S05]  /*10ef0*/  @P2 BRA `(.L_x_1027) ;  /* 0xfffffff000342947 */ /* 0x000fea000383ffff */
.L_x_1012:
[----:B------:R-:W-:Y:S05]  /*10f00*/  BSYNC B0 ;  /* 0x0000000000007941 */ /* 0x000fea0003800000 */
.L_x_1003:
[----:B------:R-:W-:Y:S04]  /*10f10*/  BSSY B0, `(.L_x_1028) ;  /* 0x000000f000007945 */ /* 0x000fe80003800000 */
[----:B------:R-:W-:Y:S05]  /*10f20*/  @P1 BRA `(.L_x_1029) ;  /* 0x0000000000341947 */ /* 0x000fea0003800000 */
[----:B-1----:R-:W1:Y:S01]  /*10f30*/  S2R R7, SR_LANEID ;  /* 0x0000000000077919 */ /* 0x002e620000000000 */
        /* <DEDUP_REMOVED lines=11> */
[----:B-1----:R-:W-:-:S07]  /*10ff0*/  IADD3 R19, R0, UR50, R19 ;  /* 0x0000003200137c10 */ /* 0x002fce000fffe013 */
.L_x_1029:
[----:B------:R-:W-:Y:S05]  /*11000*/  BSYNC B0 ;  /* 0x0000000000007941 */ /* 0x000fea0003800000 */
.L_x_1028:
[----:B------:R-:W-:Y:S04]  /*11010*/  BSSY B0, `(.L_x_1030) ;  /* 0x0000030000007945 */ /* 0x000fe80003800000 */
[----:B------:R-:W-:Y:S05]  /*11020*/  @!P6 BRA `(.L_x_1031) ;  /* 0x0000000000b8e947 */ /* 0x000fea0003800000 */
[----:B------:R-:W2:Y:S01]  /*11030*/  S2R R0, SR_TID.X ;  /* 0x0000000000007919 */ /* 0x000ea20000002100 */
[----:B-1----:R-:W-:Y:S02]  /*11040*/  LEA R3, R16, UR40, 0x3 ;  /* 0x0000002810037c11 */ /* 0x002fe4000f8e18ff */
[----:B--2---:R-:W-:Y:S02]  /*11050*/  LOP3.LUT R2, R0, 0x7f, RZ, 0xc0, !PT ;  /* 0x0000007f00027812 */ /* 0x004fe400078ec0ff */
[----:B------:R-:W-:Y:S02]  /*11060*/  SHF.L.U32 R0, R17, 0x1f, RZ ;  /* 0x0000001f11007819 */ /* 0x000fe400000006ff */
[----:B------:R-:W-:Y:S02]  /*11070*/  ISETP.NE.AND P1, PT, R2, RZ, PT ;  /* 0x000000ff0200720c */ /* 0x000fe40003f25270 */
[----:B------:R-:W1:Y:S02]  /*11080*/  SYNCS.PHASECHK.TRANS64.TRYWAIT P0, [R3+URZ+0x30860], R0 ;  /* 0x03086000030075a7 */ /* 0x000e64000800017f */
[----:B-1----:R-:W-:Y:S09]  /*11090*/  @!P0 BRA `(.L_x_1032) ;  /* 0x0000000c009c8947 */ /* 0x002ff20003800000 */
.L_x_1059:
        /* <DEDUP_REMOVED lines=8> */
.L_x_1033:
        /* <DEDUP_REMOVED lines=11> */
[----:B------:R-:W-:Y:S02]  /*111d0*/  ULEA UR14, UR14, UR40, 0xf ;  /* 0x000000280e0e7291 */ /* 0x000fe4000f8e783f */
        /* <DEDUP_REMOVED lines=19> */
.L_x_1031:
[----:B------:R-:W-:Y:S05]  /*11310*/  BSYNC B0 ;  /* 0x0000000000007941 */ /* 0x000fea0003800000 */
.L_x_1030:
[----:B------:R-:W-:Y:S02]  /*11320*/  VIADD R16, R16, 0x1 ;  /* 0x0000000110107836 */ /* 0x000fe40000000000 */
[----:B------:R-:W-:-:S03]  /*11330*/  IMAD.MOV.U32 R13, RZ, RZ, R19 ;  /* 0x000000ffff0d7224 */ /* 0x000fc600078e0013 */
[----:B------:R-:W-:-:S04]  /*11340*/  ISETP.NE.AND P0, PT, R16, 0x2, PT ;  /* 0x000000021000780c */ /* 0x000fc80003f05270 */
[----:B-1----:R-:W-:Y:S02]  /*11350*/  SEL R0, RZ, 0x1, P0 ;  /* 0x00000001ff007807 */ /* 0x002fe40000000000 */
[----:B------:R-:W-:Y:S02]  /*11360*/  SEL R16, R16, RZ, P0 ;  /* 0x000000ff10107207 */ /* 0x000fe40000000000 */
[----:B------:R-:W-:-:S07]  /*11370*/  LOP3.LUT R17, R17, R0, RZ, 0x3c, !PT ;  /* 0x0000000011117212 */ /* 0x000fce00078e3cff */
.L_x_992:
[----:B------:R-:W-:Y:S05]  /*11380*/  BSYNC B6 ;  /* 0x0000000000067941 */ /* 0x000fea0003800000 */
.L_x_990:
[----:B------:R-:W-:-:S03]  /*11390*/  UMOV UR4, 0xffffffff ;  /* 0xffffffff00047882 */ /* 0x000fc60000000000 */
[----:B------:R-:W-:Y:S05]  /*113a0*/  BRA.DIV UR4, `(.L_x_1034) ;  /* 0x0000000a04ec7947 */ /* 0x000fea000b800000 */
[----:B------:R1:W2:Y:S02]  /*113b0*/  SHFL.IDX PT, R14, R13, RZ, 0x1f ;  /* 0x00001fff0d0e7589 */ /* 0x0002a400000e0000 */
.L_x_1062:
[----:B------:R-:W3:Y:S01]  /*113c0*/  S2R R0, SR_TID.X ;  /* 0x0000000000007919 */ /* 0x000ee20000002100 */
[----:B------:R-:W-:Y:S05]  /*113d0*/  WARPSYNC.ALL ;  /* 0x0000000000007948 */ /* 0x000fea0003800000 */
[----:B------:R-:W-:Y:S01]  /*113e0*/  BAR.SYNC.DEFER_BLOCKING 0x4, 0x120 ;  /* 0x0104800000007b1d */ /* 0x000fe20000010000 */
[----:B--2---:R-:W-:-:S05]  /*113f0*/  IMAD.MOV.U32 R19, RZ, RZ, R14 ;  /* 0x000000ffff137224 */ /* 0x004fca00078e000e */
[----:B------:R-:W-:Y:S01]  /*11400*/  ULDC UR4, c[0x0][0xda8] ;  /* 0x00036a0000047ab9 */ /* 0x000fe20000000800 */
[----:B---3--:R-:W-:-:S04]  /*11410*/  LOP3.LUT R0, R0, 0x1f, RZ, 0xc0, !PT ;  /* 0x0000001f00007812 */ /* 0x008fc800078ec0ff */
[----:B------:R-:W-:-:S13]  /*11420*/  ISETP.NE.AND P0, PT, R0, RZ, PT ;  /* 0x000000ff0000720c */ /* 0x000fda0003f05270 */
[----:B------:R-:W2:Y:S01]  /*11430*/  @!P0 S2R R3, SR_CgaCtaId ;  /* 0x0000000000038919 */ /* 0x000ea20000008800 */
[----:B------:R-:W-:-:S04]  /*11440*/  @!P0 MOV R0, 0x400 ;  /* 0x0000040000008802 */ /* 0x000fc80000000f00 */
[----:B--2---:R-:W-:-:S05]  /*11450*/  @!P0 LEA R0, R3, R0, 0x18 ;  /* 0x0000000003008211 */ /* 0x004fca00078ec0ff */
[----:B------:R2:W-:Y:S01]  /*11460*/  @!P0 STS [R0+0x308d0], R13 ;  /* 0x0308d00d00008388 */ /* 0x0005e20000000800 */
[----:B------:R-:W-:Y:S06]  /*11470*/  BAR.ARV 0x5, 0x120 ;  /* 0x0144800000007b1d */ /* 0x000fec0000002000 */
[----:B------:R-:W-:-:S13]  /*11480*/  ISETP.GE.AND P0, PT, R19, UR4, PT ;  /* 0x0000000413007c0c */ /* 0x000fda000bf06270 */
[----:B--2---:R-:W-:Y:S05]  /*11490*/  @!P0 BRA `(.L_x_1035) ;  /* 0xffffffc800fc8947 */ /* 0x004fea000383ffff */
.L_x_981:
[----:B------:R-:W2:Y:S01]  /*114a0*/  S2R R3, SR_CgaCtaId ;  /* 0x0000000000037919 */ /* 0x000ea20000008800 */
[----:B------:R-:W-:Y:S01]  /*114b0*/  UIADD3 UR49, UR49, 0x1, URZ ;  /* 0x0000000131317890 */ /* 0x000fe2000fffe03f */
[----:B------:R-:W-:-:S03]  /*114c0*/  MOV R0, 0x400 ;  /* 0x0000040000007802 */ /* 0x000fc60000000f00 */
[----:B------:R-:W-:-:S04]  /*114d0*/  ULEA.HI UR4, UR49, UR49, URZ, 0x1 ;  /* 0x0000003131047291 */ /* 0x000fc8000f8f083f */
[----:B------:R-:W-:-:S04]  /*114e0*/  ULOP3.LUT UR4, UR4, 0xfffffffe, URZ, 0xc0, !UPT ;  /* 0xfffffffe04047892 */ /* 0x000fc8000f8ec03f */
[----:B------:R-:W-:Y:S01]  /*114f0*/  UIADD3 UR4, UR49, -UR4, URZ ;  /* 0x8000000431047290 */ /* 0x000fe2000fffe03f */
[----:B--2---:R-:W-:-:S05]  /*11500*/  LEA R7, R3, R0, 0x18 ;  /* 0x0000000003077211 */ /* 0x004fca00078ec0ff */
[----:B------:R-:W-:-:S05]  /*11510*/  IMAD.U32 R0, RZ, RZ, UR4 ;  /* 0x00000004ff007e24 */ /* 0x000fca000f8e00ff */
[----:B------:R-:W-:-:S04]  /*11520*/  SHF.L.U32 R0, R0, 0x1f, RZ ;  /* 0x0000001f00007819 */ /* 0x000fc800000006ff */
[----:B------:R-:W2:Y:S02]  /*11530*/  SYNCS.PHASECHK.TRANS64.TRYWAIT P0, [R7+URZ+0x30820], R0 ;  /* 0x03082000070075a7 */ /* 0x000ea4000800017f */
[----:B--2---:R-:W-:Y:S05]  /*11540*/  @!P0 BRA `(.L_x_1036) ;  /* 0x0000000800a88947 */ /* 0x004fea0003800000 */
.L_x_1063:
[----:B------:R-:W3:Y:S02]  /*11550*/  S2R R2, SR_TID.X ;  /* 0x0000000000027919 */ /* 0x000ee40000002100 */
[----:B---3--:R-:W-:-:S04]  /*11560*/  SHF.R.U32.HI R2, RZ, 0x5, R2 ;  /* 0x00000005ff027819 */ /* 0x008fc80000011602 */
[----:B------:R-:W-:-:S05]  /*11570*/  LOP3.LUT R2, R2, 0x3, RZ, 0xc0, !PT ;  /* 0x0000000302027812 */ /* 0x000fca00078ec0ff */
[----:B--2---:R-:W2:Y:S02]  /*11580*/  SHFL.IDX PT, R0, R2, RZ, 0x1f ;  /* 0x00001fff02007589 */ /* 0x004ea400000e0000 */
[----:B--2---:R-:W-:-:S13]  /*11590*/  ISETP.NE.AND P0, PT, R0, RZ, PT ;  /* 0x000000ff0000720c */ /* 0x004fda0003f05270 */
[----:B------:R-:W-:Y:S05]  /*115a0*/  @P0 EXIT ;  /* 0x000000000000094d */ /* 0x000fea0003800000 */
[----:B------:R-:W-:Y:S01]  /*115b0*/  ELECT P0, URZ, PT ;  /* 0x00000000003f782f */ /* 0x000fe20003800000 */
[----:B------:R-:W-:-:S12]  /*115c0*/  BSSY B0, `(.L_x_1037) ;  /* 0x0000022000007945 */ /* 0x000fd80003800000 */
[----:B------:R-:W-:Y:S05]  /*115d0*/  @!P0 BRA `(.L_x_1038) ;  /* 0x0000000000808947 */ /* 0x000fea0003800000 */
[----:B------:R-:W2:Y:S02]  /*115e0*/  LDL R2, [R1] ;  /* 0x0000000001027983 */ /* 0x000ea40000100800 */
[----:B--2---:R-:W-:-:S13]  /*115f0*/  R2UR UR4, R2 ;  /* 0x00000000020472ca */ /* 0x004fda00000e0000 */
[----:B------:R-:W-:-:S06]  /*11600*/  ULOP3.LUT UR4, UR4, 0x2, URZ, 0xfc, !UPT ;  /* 0x0000000204047892 */ /* 0x000fcc000f8efc3f */
[----:B------:R-:W-:-:S05]  /*11610*/  IMAD.U32 R0, RZ, RZ, UR4 ;  /* 0x00000004ff007e24 */ /* 0x000fca000f8e00ff */
[----:B------:R-:W-:-:S13]  /*11620*/  ISETP.NE.AND P2, PT, R0, 0x3, PT ;  /* 0x000000030000780c */ /* 0x000fda0003f45270 */
[----:B------:R-:W-:Y:S05]  /*11630*/  @!P2 BRA `(.L_x_1039) ;  /* 0x000000000004a947 */ /* 0x000fea0003800000 */
[----:B------:R-:W-:Y:S01]  /*11640*/  BPT.TRAP 0x1 ;  /* 0x000000040000795c */ /* 0x000fe20000300000 */
.L_x_1039:
[----:B------:R-:W-:Y:S01]  /*11650*/  VIADD R3, R7, 0x30840 ;  /* 0x0003084007037836 */ /* 0x000fe20000000000 */
[----:B------:R-:W-:Y:S01]  /*11660*/  SHF.L.U32 R4, R17, 0x1f, RZ ;  /* 0x0000001f11047819 */ /* 0x000fe200000006ff */
[----:B------:R-:W-:-:S03]  /*11670*/  VIADD R0, R16, 0x1 ;  /* 0x0000000110007836 */ /* 0x000fc60000000000 */
[----:B------:R-:W-:Y:S02]  /*11680*/  LEA R5, R16, R3, 0x3 ;  /* 0x0000000310057211 */ /* 0x000fe400078e18ff */
[----:B------:R-:W-:Y:S02]  /*11690*/  ISETP.NE.AND P1, PT, R0, 0x2, PT ;  /* 0x000000020000780c */ /* 0x000fe40003f25270 */
[----:B------:R-:W2:Y:S02]  /*116a0*/  SYNCS.PHASECHK.TRANS64.TRYWAIT P0, [R5+URZ], R4 ;  /* 0x00000004050075a7 */ /* 0x000ea4000800017f */
[----:B------:R-:W-:-:S04]  /*116b0*/  SEL R2, RZ, 0x1, P1 ;  /* 0x00000001ff027807 */ /* 0x000fc80000800000 */
[----:B------:R-:W-:Y:S02]  /*116c0*/  LOP3.LUT R17, R17, R2, RZ, 0x3c, !PT ;  /* 0x0000000211117212 */ /* 0x000fe400078e3cff */
[----:B------:R-:W-:Y:S02]  /*116d0*/  SEL R2, R0, RZ, P1 ;  /* 0x000000ff00027207 */ /* 0x000fe40000800000 */
[----:B------:R-:W-:-:S03]  /*116e0*/  SHF.L.U32 R0, R17, 0x1f, RZ ;  /* 0x0000001f11007819 */ /* 0x000fc600000006ff */
[----:B------:R-:W-:Y:S01]  /*116f0*/  IMAD R3, R2, 0x8, R3 ;  /* 0x0000000802037824 */ /* 0x000fe200078e0203 */
[----:B--2---:R-:W-:Y:S06]  /*11700*/  @!P0 BRA `(.L_x_1040) ;  /* 0x00000008004c8947 */ /* 0x004fec0003800000 */
.L_x_1064:
[----:B------:R-:W3:Y:S02]  /*11710*/  SYNCS.PHASECHK.TRANS64.TRYWAIT P0, [R3+URZ], R0 ;  /* 0x00000000030075a7 */ /* 0x000ee4000800017f */
[----:B---3--:R-:W-:Y:S05]  /*11720*/  @!P0 BRA `(.L_x_1041) ;  /* 0x0000000800588947 */ /* 0x008fea0003800000 */
.L_x_1065:
[----:B------:R-:W-:Y:S05]  /*11730*/  @!P2 BRA `(.L_x_1042) ;  /* 0x000000000004a947 */ /* 0x000fea0003800000 */
[----:B------:R-:W-:Y:S01]  /*11740*/  BPT.TRAP 0x1 ;  /* 0x000000040000795c */ /* 0x000fe20000300000 */
.L_x_1042:
[----:B---3--:R-:W-:-:S04]  /*11750*/  VIADD R3, R7, 0x30860 ;  /* 0x0003086007037836 */ /* 0x008fc80000000000 */
[----:B--2---:R-:W-:-:S04]  /*11760*/  IMAD R5, R16, 0x8, R3 ;  /* 0x0000000810057824 */ /* 0x004fc800078e0203 */
[----:B------:R-:W2:Y:S02]  /*11770*/  SYNCS.PHASECHK.TRANS64.TRYWAIT P0, [R5+URZ], R4 ;  /* 0x00000004050075a7 */ /* 0x000ea4000800017f */
[----:B--2---:R-:W-:Y:S05]  /*11780*/  @!P0 BRA `(.L_x_1043) ;  /* 0x0000000800548947 */ /* 0x004fea0003800000 */
.L_x_1066:
[----:B------:R-:W-:-:S07]  /*11790*/  IMAD R3, R2, 0x8, R3 ;  /* 0x0000000802037824 */ /* 0x000fce00078e0203 */
.L_x_1044:
[----:B---3--:R3:W4:Y:S02]  /*117a0*/  SYNCS.PHASECHK.TRANS64.TRYWAIT P0, [R3+URZ], R0 ;  /* 0x00000000030075a7 */ /* 0x008724000800017f */
[----:B----4-:R-:W-:Y:S05]  /*117b0*/  @!P0 NANOSLEEP.SYNCS 0x989680 ;  /* 0x009896800000895d */ /* 0x010fea0003900000 */
[----:B------:R-:W4:Y:S02]  /*117c0*/  @!P0 SYNCS.PHASECHK.TRANS64 P0, [R3+URZ], R0 ;  /* 0x00000000030085a7 */ /* 0x000f24000800007f */
[----:B----4-:R-:W-:Y:S05]  /*117d0*/  @!P0 BRA `(.L_x_1044) ;  /* 0xfffffffc00f08947 */ /* 0x010fea000383ffff */
.L_x_1038:
[----:B------:R-:W-:Y:S05]  /*117e0*/  BSYNC B0 ;  /* 0x0000000000007941 */ /* 0x000fea0003800000 */
.L_x_1037:
[----:B------:R-:W-:Y:S05]  /*117f0*/  EXIT ;  /* 0x000000000000794d */ /* 0x000fea0003800000 */
.L_x_898:
[----:B-1----:R-:W-:-:S04]  /*11800*/  IMAD.U32 R3, RZ, RZ, UR38 ;  /* 0x00000026ff037e24 */ /* 0x002fc8000f8e00ff */
[----:B------:R1:W2:Y:S03]  /*11810*/  SYNCS.PHASECHK.TRANS64.TRYWAIT P1, [R3+URZ+0x30800], R0 ;  /* 0x03080000030075a7 */ /* 0x0002a6000802017f */
[----:B--2---:R-:W-:Y:S05]  /*11820*/  @!P1 NANOSLEEP.SYNCS 0x989680 ;  /* 0x009896800000995d */ /* 0x004fea0003900000 */
[----:B------:R-:W2:Y:S02]  /*11830*/  @!P1 SYNCS.PHASECHK.TRANS64 P1, [R3+URZ+0x30800], R0 ;  /* 0x03080000030095a7 */ /* 0x000ea4000802007f */
[----:B--2---:R-:W-:Y:S05]  /*11840*/  @!P1 BRA `(.L_x_898) ;  /* 0xfffffffc00ec9947 */ /* 0x004fea000383ffff */
[----:B------:R-:W-:Y:S05]  /*11850*/  BRA `(.L_x_1045) ;  /* 0xffffff0000e07947 */ /* 0x000fea000383ffff */
.L_x_902:
[----:B--2---:R2:W3:Y:S02]  /*11860*/  SYNCS.PHASECHK.TRANS64.TRYWAIT P2, [R3+URZ+0x30830], R0 ;  /* 0x03083000030075a7 */ /* 0x0044e4000804017f */
[----:B---3--:R-:W-:Y:S05]  /*11870*/  @!P2 NANOSLEEP.SYNCS 0x989680 ;  /* 0x009896800000a95d */ /* 0x008fea0003900000 */
[----:B------:R-:W3:Y:S02]  /*11880*/  @!P2 SYNCS.PHASECHK.TRANS64 P2, [R3+URZ+0x30830], R0 ;  /* 0x030830000300a5a7 */ /* 0x000ee4000804007f */
[----:B---3--:R-:W-:Y:S05]  /*11890*/  @!P2 BRA `(.L_x_902) ;  /* 0xfffffffc00f0a947 */ /* 0x008fea000383ffff */
[----:B------:R-:W-:Y:S05]  /*118a0*/  BRA `(.L_x_901) ;  /* 0xffffff0400047947 */ /* 0x000fea000383ffff */
.L_x_918:
[----:B--2---:R-:W-:-:S04]  /*118b0*/  IMAD.U32 R153, RZ, RZ, UR39 ;  /* 0x00000027ff997e24 */ /* 0x004fc8000f8e00ff */
[----:B------:R2:W3:Y:S03]  /*118c0*/  SYNCS.PHASECHK.TRANS64.TRYWAIT P2, [R153+URZ+0x30830], R152 ;  /* 0x03083098990075a7 */ /* 0x0004e6000804017f */
[----:B---3--:R-:W-:Y:S05]  /*118d0*/  @!P2 NANOSLEEP.SYNCS 0x989680 ;  /* 0x009896800000a95d */ /* 0x008fea0003900000 */
[----:B------:R-:W3:Y:S02]  /*118e0*/  @!P2 SYNCS.PHASECHK.TRANS64 P2, [R153+URZ+0x30830], R152 ;  /* 0x030830989900a5a7 */ /* 0x000ee4000804007f */
[----:B---3--:R-:W-:Y:S05]  /*118f0*/  @!P2 BRA `(.L_x_918) ;  /* 0xfffffffc00eca947 */ /* 0x008fea000383ffff */
[----:B------:R-:W-:Y:S05]  /*11900*/  BRA `(.L_x_917) ;  /* 0xffffff2800b07947 */ /* 0x000fea000383ffff */
.L_x_922:
[----:B--2---:R-:W-:-:S04]  /*11910*/  MOV R215, UR10 ;  /* 0x0000000a00d77c02 */ /* 0x004fc80008000f00 */
[----:B------:R2:W3:Y:S03]  /*11920*/  SYNCS.PHASECHK.TRANS64.TRYWAIT P2, [R215+URZ+0x30850], R0 ;  /* 0x03085000d70075a7 */ /* 0x0004e6000804017f */
[----:B---3--:R-:W-:Y:S05]  /*11930*/  @!P2 NANOSLEEP.SYNCS 0x989680 ;  /* 0x009896800000a95d */ /* 0x008fea0003900000 */
[----:B------:R-:W3:Y:S02]  /*11940*/  @!P2 SYNCS.PHASECHK.TRANS64 P2, [R215+URZ+0x30850], R0 ;  /* 0x03085000d700a5a7 */ /* 0x000ee4000804007f */
[----:B---3--:R-:W-:Y:S05]  /*11950*/  @!P2 BRA `(.L_x_922) ;  /* 0xfffffffc00eca947 */ /* 0x008fea000383ffff */
[----:B------:R-:W-:Y:S05]  /*11960*/  BRA `(.L_x_921) ;  /* 0xffffff3800407947 */ /* 0x000fea000383ffff */
.L_x_939:
[----:B--2---:R-:W-:-:S04]  /*11970*/  IMAD.U32 R4, RZ, RZ, UR6 ;  /* 0x00000006ff047e24 */ /* 0x004fc8000f8e00ff */
[----:B------:R2:W3:Y:S03]  /*11980*/  SYNCS.PHASECHK.TRANS64.TRYWAIT P2, [R4+URZ+0x30830], R3 ;  /* 0x03083003040075a7 */ /* 0x0004e6000804017f */
[----:B---3--:R-:W-:Y:S05]  /*11990*/  @!P2 NANOSLEEP.SYNCS 0x989680 ;  /* 0x009896800000a95d */ /* 0x008fea0003900000 */
[----:B------:R-:W3:Y:S02]  /*119a0*/  @!P2 SYNCS.PHASECHK.TRANS64 P2, [R4+URZ+0x30830], R3 ;  /* 0x030830030400a5a7 */ /* 0x000ee4000804007f */
[----:B---3--:R-:W-:Y:S05]  /*119b0*/  @!P2 BRA `(.L_x_939) ;  /* 0xfffffffc00eca947 */ /* 0x008fea000383ffff */
[----:B------:R-:W-:Y:S05]  /*119c0*/  BRA `(.L_x_938) ;  /* 0xffffff5000d47947 */ /* 0x000fea000383ffff */
.L_x_943:
[----:B-12---:R-:W-:-:S04]  /*119d0*/  IMAD.U32 R3, RZ, RZ, UR14 ;  /* 0x0000000eff037e24 */ /* 0x006fc8000f8e00ff */
[----:B------:R1:W2:Y:S03]  /*119e0*/  SYNCS.PHASECHK.TRANS64.TRYWAIT P2, [R3+URZ+0x30850], R0 ;  /* 0x03085000030075a7 */ /* 0x0002a6000804017f */
[----:B--2---:R-:W-:Y:S05]  /*119f0*/  @!P2 NANOSLEEP.SYNCS 0x989680 ;  /* 0x009896800000a95d */ /* 0x004fea0003900000 */
[----:B------:R-:W2:Y:S02]  /*11a00*/  @!P2 SYNCS.PHASECHK.TRANS64 P2, [R3+URZ+0x30850], R0 ;  /* 0x030850000300a5a7 */ /* 0x000ea4000804007f */
[----:B--2---:R-:W-:Y:S05]  /*11a10*/  @!P2 BRA `(.L_x_943) ;  /* 0xfffffffc00eca947 */ /* 0x004fea000383ffff */
[----:B------:R-:W-:Y:S05]  /*11a20*/  BRA `(.L_x_942) ;  /* 0xffffff6000647947 */ /* 0x000fea000383ffff */
.L_x_949:
[----:B--2---:R-:W-:-:S04]  /*11a30*/  IMAD.U32 R4, RZ, RZ, UR6 ;  /* 0x00000006ff047e24 */ /* 0x004fc8000f8e00ff */
[----:B------:R2:W3:Y:S03]  /*11a40*/  SYNCS.PHASECHK.TRANS64.TRYWAIT P2, [R4+URZ+0x30830], R3 ;  /* 0x03083003040075a7 */ /* 0x0004e6000804017f */
[----:B---3--:R-:W-:Y:S05]  /*11a50*/  @!P2 NANOSLEEP.SYNCS 0x989680 ;  /* 0x009896800000a95d */ /* 0x008fea0003900000 */
[----:B------:R-:W3:Y:S02]  /*11a60*/  @!P2 SYNCS.PHASECHK.TRANS64 P2, [R4+URZ+0x30830], R3 ;  /* 0x030830030400a5a7 */ /* 0x000ee4000804007f */
[----:B---3--:R-:W-:Y:S05]  /*11a70*/  @!P2 BRA `(.L_x_949) ;  /* 0xfffffffc00eca947 */ /* 0x008fea000383ffff */
[----:B------:R-:W-:Y:S05]  /*11a80*/  BRA `(.L_x_948) ;  /* 0xffffff6c00e47947 */ /* 0x000fea000383ffff */
.L_x_953:
[----:B-12---:R-:W-:-:S04]  /*11a90*/  IMAD.U32 R3, RZ, RZ, UR10 ;  /* 0x0000000aff037e24 */ /* 0x006fc8000f8e00ff */
[----:B------:R1:W2:Y:S03]  /*11aa0*/  SYNCS.PHASECHK.TRANS64.TRYWAIT P2, [R3+URZ+0x30850], R0 ;  /* 0x03085000030075a7 */ /* 0x0002a6000804017f */
[----:B--2---:R-:W-:Y:S05]  /*11ab0*/  @!P2 NANOSLEEP.SYNCS 0x989680 ;  /* 0x009896800000a95d */ /* 0x004fea0003900000 */
[----:B------:R-:W2:Y:S02]  /*11ac0*/  @!P2 SYNCS.PHASECHK.TRANS64 P2, [R3+URZ+0x30850], R0 ;  /* 0x030850000300a5a7 */ /* 0x000ea4000804007f */
[----:B--2---:R-:W-:Y:S05]  /*11ad0*/  @!P2 BRA `(.L_x_953) ;  /* 0xfffffffc00eca947 */ /* 0x004fea000383ffff */
[----:B------:R-:W-:Y:S05]  /*11ae0*/  BRA `(.L_x_952) ;  /* 0xffffff7c00747947 */ /* 0x000fea000383ffff */
.L_x_966:
[----:B--2---:R-:W-:-:S04]  /*11af0*/  IMAD.U32 R5, RZ, RZ, UR5 ;  /* 0x00000005ff057e24 */ /* 0x004fc8000f8e00ff */
[----:B------:R2:W3:Y:S03]  /*11b00*/  SYNCS.PHASECHK.TRANS64.TRYWAIT P0, [R5+URZ+0x30850], R0 ;  /* 0x03085000050075a7 */ /* 0x0004e6000800017f */
[----:B---3--:R-:W-:Y:S05]  /*11b10*/  @!P0 NANOSLEEP.SYNCS 0x989680 ;  /* 0x009896800000895d */ /* 0x008fea0003900000 */
[----:B------:R-:W3:Y:S02]  /*11b20*/  @!P0 SYNCS.PHASECHK.TRANS64 P0, [R5+URZ+0x30850], R0 ;  /* 0x03085000050085a7 */ /* 0x000ee4000800007f */
[----:B---3--:R-:W-:Y:S05]  /*11b30*/  @!P0 BRA `(.L_x_966) ;  /* 0xfffffffc00ec8947 */ /* 0x008fea000383ffff */
[----:B------:R-:W-:Y:S05]  /*11b40*/  BRA `(.L_x_965) ;  /* 0xffffff9c004c7947 */ /* 0x000fea000383ffff */
.L_x_996:
[----:B------:R-:W1:Y:S01]  /*11b50*/  S2R R18, SR_TID.X ;  /* 0x0000000000127919 */ /* 0x000e620000002100 */
        /* <DEDUP_REMOVED lines=9> */
.L_x_1046:
[----:B------:R-:W-:Y:S05]  /*11bf0*/  BRA `(.L_x_1047) ;  /* 0xffffffd000e47947 */ /* 0x000fea000383ffff */
.L_x_997:
[----:B------:R-:W-:Y:S01]  /*11c00*/  BSSY B0, `(.L_x_1048) ;  /* 0x0000006000007945 */ /* 0x000fe20003800000 */
[----:B------:R-:W-:-:S07]  /*11c10*/  IMAD.MOV.U32 R15, RZ, RZ, -0x1 ;  /* 0xffffffffff0f7424 */ /* 0x000fce00078e00ff */
[----:B------:R-:W-:Y:S05]  /*11c20*/  WARPSYNC.COLLECTIVE R15, `(.L_x_1049) ;  /* 0x000000000f0c7348 */ /* 0x000fea0003c00000 */
[----:B------:R-:W-:Y:S02]  /*11c30*/  ELECT P6, UR62, PT ;  /* 0x00000000003e782f */ /* 0x000fe400038c0000 */
[----:B------:R-:W-:Y:S01]  /*11c40*/  MOV R14, UR62 ;  /* 0x0000003e000e7c02 */ /* 0x000fe20008000f00 */
[----:B------:R-:W-:Y:S10]  /*11c50*/  ENDCOLLECTIVE ;  /* 0x000000000000791b */ /* 0x000ff40003800000 */
.L_x_1049:
[----:B------:R-:W-:Y:S05]  /*11c60*/  BSYNC B0 ;  /* 0x0000000000007941 */ /* 0x000fea0003800000 */
.L_x_1048:
[----:B------:R-:W-:Y:S05]  /*11c70*/  BRA `(.L_x_1050) ;  /* 0xffffffd000d47947 */ /* 0x000fea000383ffff */
.L_x_1000:
[----:B-1----:R1:W2:Y:S02]  /*11c80*/  SYNCS.PHASECHK.TRANS64.TRYWAIT P2, [R8+URZ+0x30840], R7 ;  /* 0x03084007080075a7 */ /* 0x0022a4000804017f */
[----:B--2---:R-:W-:Y:S05]  /*11c90*/  @!P2 NANOSLEEP.SYNCS 0x989680 ;  /* 0x009896800000a95d */ /* 0x004fea0003900000 */
[----:B------:R-:W2:Y:S02]  /*11ca0*/  @!P2 SYNCS.PHASECHK.TRANS64 P2, [R8+URZ+0x30840], R7 ;  /* 0x030840070800a5a7 */ /* 0x000ea4000804007f */
[----:B--2---:R-:W-:Y:S05]  /*11cb0*/  @!P2 BRA `(.L_x_1000) ;  /* 0xfffffffc00f0a947 */ /* 0x004fea000383ffff */
[----:B------:R-:W-:Y:S05]  /*11cc0*/  BRA `(.L_x_1051) ;  /* 0xffffffd400347947 */ /* 0x000fea000383ffff */
.L_x_1002:
[----:B-1----:R-:W-:-:S04]  /*11cd0*/  IMAD.U32 R8, RZ, RZ, UR40 ;  /* 0x00000028ff087e24 */ /* 0x002fc8000f8e00ff */
[----:B------:R1:W2:Y:S03]  /*11ce0*/  SYNCS.PHASECHK.TRANS64.TRYWAIT P2, [R8+URZ+0x30820], R7 ;  /* 0x03082007080075a7 */ /* 0x0002a6000804017f */
[----:B--2---:R-:W-:Y:S05]  /*11cf0*/  @!P2 NANOSLEEP.SYNCS 0x989680 ;  /* 0x009896800000a95d */ /* 0x004fea0003900000 */
[----:B------:R-:W2:Y:S02]  /*11d00*/  @!P2 SYNCS.PHASECHK.TRANS64 P2, [R8+URZ+0x30820], R7 ;  /* 0x030820070800a5a7 */ /* 0x000ea4000804007f */
[----:B--2---:R-:W-:Y:S05]  /*11d10*/  @!P2 BRA `(.L_x_1002) ;  /* 0xfffffffc00eca947 */ /* 0x004fea000383ffff */
[----:B------:R-:W-:Y:S05]  /*11d20*/  BRA `(.L_x_1052) ;  /* 0xffffffd8006c7947 */ /* 0x000fea000383ffff */
.L_x_1008:
[----:B-1----:R1:W2:Y:S02]  /*11d30*/  SYNCS.PHASECHK.TRANS64.TRYWAIT P3, [R3+URZ+0x30840], R2 ;  /* 0x03084002030075a7 */ /* 0x0022a4000806017f */
[----:B--2---:R-:W-:Y:S05]  /*11d40*/  @!P3 NANOSLEEP.SYNCS 0x989680 ;  /* 0x009896800000b95d */ /* 0x004fea0003900000 */
[----:B------:R-:W2:Y:S02]  /*11d50*/  @!P3 SYNCS.PHASECHK.TRANS64 P3, [R3+URZ+0x30840], R2 ;  /* 0x030840020300b5a7 */ /* 0x000ea4000806007f */
[----:B--2---:R-:W-:Y:S05]  /*11d60*/  @!P3 BRA `(.L_x_1008) ;  /* 0xfffffffc00f0b947 */ /* 0x004fea000383ffff */
[----:B------:R-:W-:Y:S05]  /*11d70*/  BRA `(.L_x_1053) ;  /* 0xffffffdc00147947 */ /* 0x000fea000383ffff */
.L_x_1010:
[----:B-1----:R1:W2:Y:S02]  /*11d80*/  SYNCS.PHASECHK.TRANS64.TRYWAIT P3, [R2+URZ+0x60], R3 ;  /* 0x00006003020075a7 */ /* 0x0022a4000806017f */
[----:B--2---:R-:W-:Y:S05]  /*11d90*/  @!P3 NANOSLEEP.SYNCS 0x989680 ;  /* 0x009896800000b95d */ /* 0x004fea0003900000 */
[----:B------:R-:W2:Y:S02]  /*11da0*/  @!P3 SYNCS.PHASECHK.TRANS64 P3, [R2+URZ+0x60], R3 ;  /* 0x000060030200b5a7 */ /* 0x000ea4000806007f */
[----:B--2---:R-:W-:Y:S05]  /*11db0*/  @!P3 BRA `(.L_x_1010) ;  /* 0xfffffffc00f0b947 */ /* 0x004fea000383ffff */
[----:B------:R-:W-:Y:S05]  /*11dc0*/  BRA `(.L_x_1054) ;  /* 0xffffffdc00ac7947 */ /* 0x000fea000383ffff */
.L_x_1016:
[----:B-1----:R1:W2:Y:S02]  /*11dd0*/  SYNCS.PHASECHK.TRANS64.TRYWAIT P3, [R3+URZ+0x30840], R2 ;  /* 0x03084002030075a7 */ /* 0x0022a4000806017f */
[----:B--2---:R-:W-:Y:S05]  /*11de0*/  @!P3 NANOSLEEP.SYNCS 0x989680 ;  /* 0x009896800000b95d */ /* 0x004fea0003900000 */
[----:B------:R-:W2:Y:S02]  /*11df0*/  @!P3 SYNCS.PHASECHK.TRANS64 P3, [R3+URZ+0x30840], R2 ;  /* 0x030840020300b5a7 */ /* 0x000ea4000806007f */
[----:B--2---:R-:W-:Y:S05]  /*11e00*/  @!P3 BRA `(.L_x_1016) ;  /* 0xfffffffc00f0b947 */ /* 0x004fea000383ffff */
[----:B------:R-:W-:Y:S05]  /*11e10*/  BRA `(.L_x_1055) ;  /* 0xffffffe000f87947 */ /* 0x000fea000383ffff */
.L_x_1018:
[----:B-1----:R1:W2:Y:S02]  /*11e20*/  SYNCS.PHASECHK.TRANS64.TRYWAIT P3, [R2+URZ+0x60], R17 ;  /* 0x00006011020075a7 */ /* 0x0022a4000806017f */
[----:B--2---:R-:W-:Y:S05]  /*11e30*/  @!P3 NANOSLEEP.SYNCS 0x989680 ;  /* 0x009896800000b95d */ /* 0x004fea0003900000 */
[----:B------:R-:W2:Y:S02]  /*11e40*/  @!P3 SYNCS.PHASECHK.TRANS64 P3, [R2+URZ+0x60], R17 ;  /* 0x000060110200b5a7 */ /* 0x000ea4000806007f */
[----:B--2---:R-:W-:Y:S05]  /*11e50*/  @!P3 BRA `(.L_x_1018) ;  /* 0xfffffffc00f0b947 */ /* 0x004fea000383ffff */
[----:B------:R-:W-:Y:S05]  /*11e60*/  BRA `(.L_x_1056) ;  /* 0xffffffe400907947 */ /* 0x000fea000383ffff */
.L_x_1023:
[----:B--2---:R2:W3:Y:S02]  /*11e70*/  SYNCS.PHASECHK.TRANS64.TRYWAIT P2, [R2+URZ+0x30840], R3 ;  /* 0x03084003020075a7 */ /* 0x0044e4000804017f */
[----:B---3--:R-:W-:Y:S05]  /*11e80*/  @!P2 NANOSLEEP.SYNCS 0x989680 ;  /* 0x009896800000a95d */ /* 0x008fea0003900000 */
[----:B------:R-:W3:Y:S02]  /*11e90*/  @!P2 SYNCS.PHASECHK.TRANS64 P2, [R2+URZ+0x30840], R3 ;  /* 0x030840030200a5a7 */ /* 0x000ee4000804007f */
[----:B---3--:R-:W-:Y:S05]  /*11ea0*/  @!P2 BRA `(.L_x_1023) ;  /* 0xfffffffc00f0a947 */ /* 0x008fea000383ffff */
[----:B------:R-:W-:Y:S05]  /*11eb0*/  BRA `(.L_x_1057) ;  /* 0xffffffe800a47947 */ /* 0x000fea000383ffff */
.L_x_1025:
[----:B-1----:R1:W2:Y:S02]  /*11ec0*/  SYNCS.PHASECHK.TRANS64.TRYWAIT P2, [R2+URZ+0x60], R11 ;  /* 0x0000600b020075a7 */ /* 0x0022a4000804017f */
[----:B--2---:R-:W-:Y:S05]  /*11ed0*/  @!P2 NANOSLEEP.SYNCS 0x989680 ;  /* 0x009896800000a95d */ /* 0x004fea0003900000 */
[----:B------:R-:W2:Y:S02]  /*11ee0*/  @!P2 SYNCS.PHASECHK.TRANS64 P2, [R2+URZ+0x60], R11 ;  /* 0x0000600b0200a5a7 */ /* 0x000ea4000804007f */
[----:B--2---:R-:W-:Y:S05]  /*11ef0*/  @!P2 BRA `(.L_x_1025) ;  /* 0xfffffffc00f0a947 */ /* 0x004fea000383ffff */
[----:B------:R-:W-:Y:S05]  /*11f00*/  BRA `(.L_x_1058) ;  /* 0xffffffec00487947 */ /* 0x000fea000383ffff */
.L_x_1032:
[----:B-1----:R1:W2:Y:S02]  /*11f10*/  SYNCS.PHASECHK.TRANS64.TRYWAIT P0, [R3+URZ+0x30860], R0 ;  /* 0x03086000030075a7 */ /* 0x0022a4000800017f */
[----:B--2---:R-:W-:Y:S05]  /*11f20*/  @!P0 NANOSLEEP.SYNCS 0x989680 ;  /* 0x009896800000895d */ /* 0x004fea0003900000 */
[----:B------:R-:W2:Y:S02]  /*11f30*/  @!P0 SYNCS.PHASECHK.TRANS64 P0, [R3+URZ+0x30860], R0 ;  /* 0x03086000030085a7 */ /* 0x000ea4000800007f */
[----:B--2---:R-:W-:Y:S05]  /*11f40*/  @!P0 BRA `(.L_x_1032) ;  /* 0xfffffffc00f08947 */ /* 0x004fea000383ffff */
[----:B------:R-:W-:Y:S05]  /*11f50*/  BRA `(.L_x_1059) ;  /* 0xfffffff000507947 */ /* 0x000fea000383ffff */
.L_x_1034:
[----:B------:R-:W-:Y:S01]  /*11f60*/  BSSY B0, `(.L_x_1060) ;  /* 0x0000007000007945 */ /* 0x000fe20003800000 */
[----:B------:R-:W-:Y:S02]  /*11f70*/  IMAD.MOV.U32 R12, RZ, RZ, RZ ;  /* 0x000000ffff0c7224 */ /* 0x000fe400078e00ff */
[----:B------:R-:W-:Y:S02]  /*11f80*/  IMAD.MOV.U32 R11, RZ, RZ, 0x1f ;  /* 0x0000001fff0b7424 */ /* 0x000fe400078e00ff */
[----:B------:R-:W-:-:S07]  /*11f90*/  IMAD.MOV.U32 R15, RZ, RZ, -0x1 ;  /* 0xffffffffff0f7424 */ /* 0x000fce00078e00ff */
[----:B------:R-:W-:Y:S05]  /*11fa0*/  WARPSYNC.COLLECTIVE R15, `(.L_x_1061) ;  /* 0x000000000f087348 */ /* 0x000fea0003c00000 */
[----:B------:R1:W2:Y:S02]  /*11fb0*/  SHFL.IDX P6, R14, R13, R12, R11 ;  /* 0x0000000c0d0e7389 */ /* 0x0002a400000c000b */
[----:B-12---:R-:W-:Y:S01]  /*11fc0*/  ENDCOLLECTIVE ;  /* 0x000000000000791b */ /* 0x006fe20003800000 */
.L_x_1061:
[----:B------:R-:W-:Y:S05]  /*11fd0*/  BSYNC B0 ;  /* 0x0000000000007941 */ /* 0x000fea0003800000 */
.L_x_1060:
[----:B------:R-:W-:Y:S05]  /*11fe0*/  BRA `(.L_x_1062) ;  /* 0xfffffff000f47947 */ /* 0x000fea000383ffff */
.L_x_1036:
[----:B--2---:R2:W3:Y:S02]  /*11ff0*/  SYNCS.PHASECHK.TRANS64.TRYWAIT P0, [R7+URZ+0x30820], R0 ;  /* 0x03082000070075a7 */ /* 0x0044e4000800017f */
[----:B---3--:R-:W-:Y:S05]  /*12000*/  @!P0 NANOSLEEP.SYNCS 0x989680 ;  /* 0x009896800000895d */ /* 0x008fea0003900000 */
[----:B------:R-:W3:Y:S02]  /*12010*/  @!P0 SYNCS.PHASECHK.TRANS64 P0, [R7+URZ+0x30820], R0 ;  /* 0x03082000070085a7 */ /* 0x000ee4000800007f */
[----:B---3--:R-:W-:Y:S05]  /*12020*/  @!P0 BRA `(.L_x_1036) ;  /* 0xfffffffc00f08947 */ /* 0x008fea000383ffff */
[----:B------:R-:W-:Y:S05]  /*12030*/  BRA `(.L_x_1063) ;  /* 0xfffffff400447947 */ /* 0x000fea000383ffff */
.L_x_1040:
[----:B--2---:R2:W3:Y:S02]  /*12040*/  SYNCS.PHASECHK.TRANS64.TRYWAIT P0, [R5+URZ], R4 ;  /* 0x00000004050075a7 */ /* 0x0044e4000800017f */
[----:B---3--:R-:W-:Y:S05]  /*12050*/  @!P0 NANOSLEEP.SYNCS 0x989680 ;  /* 0x009896800000895d */ /* 0x008fea0003900000 */
[----:B------:R-:W3:Y:S02]  /*12060*/  @!P0 SYNCS.PHASECHK.TRANS64 P0, [R5+URZ], R4 ;  /* 0x00000004050085a7 */ /* 0x000ee4000800007f */
[----:B---3--:R-:W-:Y:S05]  /*12070*/  @!P0 BRA `(.L_x_1040) ;  /* 0xfffffffc00f08947 */ /* 0x008fea000383ffff */
[----:B------:R-:W-:Y:S05]  /*12080*/  BRA `(.L_x_1064) ;  /* 0xfffffff400a07947 */ /* 0x000fea000383ffff */
.L_x_1041:
[----:B---3--:R3:W4:Y:S02]  /*12090*/  SYNCS.PHASECHK.TRANS64.TRYWAIT P0, [R3+URZ], R0 ;  /* 0x00000000030075a7 */ /* 0x008724000800017f */
[----:B----4-:R-:W-:Y:S05]  /*120a0*/  @!P0 NANOSLEEP.SYNCS 0x989680 ;  /* 0x009896800000895d */ /* 0x010fea0003900000 */
[----:B------:R-:W4:Y:S02]  /*120b0*/  @!P0 SYNCS.PHASECHK.TRANS64 P0, [R3+URZ], R0 ;  /* 0x00000000030085a7 */ /* 0x000f24000800007f */
[----:B----4-:R-:W-:Y:S05]  /*120c0*/  @!P0 BRA `(.L_x_1041) ;  /* 0xfffffffc00f08947 */ /* 0x010fea000383ffff */
[----:B------:R-:W-:Y:S05]  /*120d0*/  BRA `(.L_x_1065) ;  /* 0xfffffff400947947 */ /* 0x000fea000383ffff */
.L_x_1043:
[----:B--2---:R2:W3:Y:S02]  /*120e0*/  SYNCS.PHASECHK.TRANS64.TRYWAIT P0, [R5+URZ], R4 ;  /* 0x00000004050075a7 */ /* 0x0044e4000800017f */
[----:B---3--:R-:W-:Y:S05]  /*120f0*/  @!P0 NANOSLEEP.SYNCS 0x989680 ;  /* 0x009896800000895d */ /* 0x008fea0003900000 */
[----:B------:R-:W3:Y:S02]  /*12100*/  @!P0 SYNCS.PHASECHK.TRANS64 P0, [R5+URZ], R4 ;  /* 0x00000004050085a7 */ /* 0x000ee4000800007f */
[----:B---3--:R-:W-:Y:S05]  /*12110*/  @!P0 BRA `(.L_x_1043) ;  /* 0xfffffffc00f08947 */ /* 0x008fea000383ffff */
[----:B------:R-:W-:Y:S05]  /*12120*/  BRA `(.L_x_1066) ;  /* 0xfffffff400987947 */ /* 0x000fea000383ffff */
.L_x_1067:
        /* <DEDUP_REMOVED lines=13> */
.L_x_2841:


//--------------------- .text._ZN7cutlass13device_kernelIN5flash11enable_sm90INS1_16FlashAttnFwdSm90INS1_25CollectiveMainloopFwdSm90ILi2EN4cute5tupleIJNS5_1CILi1EEES8_S8_EEENS6_IJNS7_ILi128EEENS7_ILi64EEENS7_ILi256EEEEEELi256ENS_6half_tEfNS_4arch4Sm90ELb0ELb1ELb0ELb1ELb0ELb0ELb0ELb1ELb1ELb0ELb0ELb0EEENS1_21CollectiveEpilogueFwdINS6_IJSA_SC_SB_EEES9_SE_SG_Li256ELb1ELb0ELb0ELb0EEENS1_36VarlenDynamicPersistentTileSchedulerILi128ELi64ELi256ELi32ELb0ELb0ELb1ELb1ELb0ELb1EEEEEEEEEvNT_6ParamsE --------------------------
	.section	.text._ZN7cutlass13device_kernelIN5flash11enable_sm90INS1_16FlashAttnFwdSm90INS1_25CollectiveMainloopFwdSm90ILi2EN4cute5tupleIJNS5_1CILi1EEES8_S8_EEENS6_IJNS7_ILi128EEENS7_ILi64EEENS7_ILi256EEEEEELi256ENS_6half_tEfNS_4arch4Sm90ELb0ELb1ELb0ELb1ELb0ELb0ELb0ELb1ELb1ELb0ELb0ELb0EEENS1_21CollectiveEpilogueFwdINS6_IJSA_SC_SB_EEES9_SE_SG_Li256ELb1ELb0ELb0ELb0EEENS1_36VarlenDynamicPersistentTileSchedulerILi128ELi64ELi256ELi32ELb0ELb0ELb1ELb1ELb0ELb1EEEEEEEEEvNT_6ParamsE,"ax",@progbits
	.align	128
.text._ZN7cutlass13device_kernelIN5flash11enable_sm90INS1_16FlashAttnFwdSm90INS1_25CollectiveMainloopFwdSm90ILi2EN4cute5tupleIJNS5_1CILi1EEES8_S8_EEENS6_IJNS7_ILi128EEENS7_ILi64EEENS7_ILi256EEEEEELi256ENS_6half_tEfNS_4arch4Sm90ELb0ELb1ELb0ELb1ELb0ELb0ELb0ELb1ELb1ELb0ELb0ELb0EEENS1_21CollectiveEpilogueFwdINS6_IJSA_SC_SB_EEES9_SE_SG_Li256ELb1ELb0ELb0ELb0EEENS1_36VarlenDynamicPersistentTileSchedulerILi128ELi64ELi256ELi32ELb0ELb0ELb1ELb1ELb0ELb1EEEEEEEEEvNT_6ParamsE:
        .type           _ZN7cutlass13device_kernelIN5flash11enable_sm90INS1_16FlashAttnFwdSm90INS1_25CollectiveMainloopFwdSm90ILi2EN4cute5tupleIJNS5_1CILi1EEES8_S8_EEENS6_IJNS7_ILi128EEENS7_ILi64EEENS7_ILi256EEEEEELi256ENS_6half_tEfNS_4arch4Sm90ELb0ELb1ELb0ELb1ELb0ELb0ELb0ELb1ELb1ELb0ELb0ELb0EEENS1_21CollectiveEpilogueFwdINS6_IJSA_SC_SB_EEES9_SE_SG_Li256ELb1ELb0ELb0ELb0EEENS1_36VarlenDynamicPersistentTileSchedulerILi128ELi64ELi256ELi32ELb0ELb0ELb1ELb1ELb0ELb1EEEEEEEEEvNT_6ParamsE,@function
        .size           _ZN7cutlass13device_kernelIN5flash11enable_sm90INS1_16FlashAttnFwdSm90INS1_25CollectiveMainloopFwdSm90ILi2EN4cute5tupleIJNS5_1CILi1EEES8_S8_EEENS6_IJNS7_ILi128EEENS7_ILi64EEENS7_ILi256EEEEEELi256ENS_6half_tEfNS_4arch4Sm90ELb0ELb1ELb0ELb1ELb0ELb0ELb0ELb1ELb1ELb0ELb0ELb0EEENS1_21CollectiveEpilogueFwdINS6_IJSA_SC_SB_EEES9_SE_SG_Li256ELb1ELb0ELb0ELb0EEENS1_36VarlenDynamicPersistentTileSchedulerILi128ELi64ELi256ELi32ELb0ELb0ELb1ELb1ELb0ELb1EEEEEEEEEvNT_6ParamsE,(.L_x_2842 - _ZN7cutlass13device_kernelIN5flash11enable_sm90INS1_16FlashAttnFwdSm90INS1_25CollectiveMainloopFwdSm90ILi2EN4cute5tupleIJNS5_1CILi1EEES8_S8_EEENS6_IJNS7_ILi128EEENS7_ILi64EEENS7_ILi256EEEEEELi256ENS_6half_tEfNS_4arch4Sm90ELb0ELb1ELb0ELb1ELb0ELb0ELb0ELb1ELb1ELb0ELb0ELb0EEENS1_21CollectiveEpilogueFwdINS6_IJSA_SC_SB_EEES9_SE_SG_Li256ELb1ELb0ELb0ELb0EEENS1_36VarlenDynamicPersistentTileSchedulerILi128ELi64ELi256ELi32ELb0ELb0ELb1ELb1ELb0ELb1EEEEEEEEEvNT_6ParamsE)
        .other          _ZN7cutlass13device_kernelIN5flash11enable_sm90INS1_16FlashAttnFwdSm90INS1_25CollectiveMainloopFwdSm90ILi2EN4cute5tupleIJNS5_1CILi1EEES8_S8_EEENS6_IJNS7_ILi128EEENS7_ILi64EEENS7_ILi256EEEEEELi256ENS_6half_tEfNS_4arch4Sm90ELb0ELb1ELb0ELb1ELb0ELb0ELb0ELb1ELb1ELb0ELb0ELb0EEENS1_21CollectiveEpilogueFwdINS6_IJSA_SC_SB_EEES9_SE_SG_Li256ELb1ELb0ELb0ELb0EEENS1_36VarlenDynamicPersistentTileSchedulerILi128ELi64ELi256ELi32ELb0ELb0ELb1ELb1ELb0ELb1EEEEEEEEEvNT_6ParamsE,@"STO_CUDA_ENTRY STV_DEFAULT"
_ZN7cutlass13device_kernelIN5flash11enable_sm90INS1_16FlashAttnFwdSm90INS1_25CollectiveMainloopFwdSm90ILi2EN4cute5tupleIJNS5_1CILi1EEES8_S8_EEENS6_IJNS7_ILi128EEENS7_ILi64EEENS7_ILi256EEEEEELi256ENS_6half_tEfNS_4arch4Sm90ELb0ELb1ELb0ELb1ELb0ELb0ELb0ELb1ELb1ELb0ELb0ELb0EEENS1_21CollectiveEpilogueFwdINS6_IJSA_SC_SB_EEES9_SE_SG_Li256ELb1ELb0ELb0ELb0EEENS1_36VarlenDynamicPersistentTileSchedulerILi128ELi64ELi256ELi32ELb0ELb0ELb1ELb1ELb0ELb1EEEEEEEEEvNT_6ParamsE:
        /* <DEDUP_REMOVED lines=21> */
.L_x_1069:
[----:B------:R-:W-:Y:S05]  /*0150*/  BSYNC B0 ;  /* 0x0000000000007941 */ /* 0x000fea0003800000 */
.L_x_1068:
        /* <DEDUP_REMOVED lines=41> */
.L_x_1070:
        /* <DEDUP_REMOVED lines=22> */
.L_x_1071:
        /* <DEDUP_REMOVED lines=18> */
.L_x_1072:
        /* <DEDUP_REMOVED lines=22> */
.L_x_1073:
        /* <DEDUP_REMOVED lines=22> */
.L_x_1074:
[----:B0-----:R-:W-:Y:S01]  /*0930*/  UMOV UR4, 0x1 ;  /* 0x0000000100047882 */ /* 0x001fe20000000000 */
[----:B------:R-:W-:Y:S01]  /*0940*/  PLOP3.LUT P0, PT, PT, PT, UP0, 0x80, 0x0 ;  /* 0x000000000000781c */ /* 0x000fe20003f0f008 */
[----:B------:R-:W-:Y:S01]  /*0950*/  USEL UR4, UR4, 0x2, !UP0 ;  /* 0x0000000204047887 */ /* 0x000fe2000c000000 */
[----:B------:R-:W-:Y:S01]  /*0960*/  NOP ;  /* 0x0000000000007918 */ /* 0x000fe20000000000 */
[----:B------:R-:W-:-:S04]  /*0970*/  ULDC.64 UR60, c[0x0][0x208] ;  /* 0x00008200003c7ab9 */ /* 0x000fc80000000a00 */
[----:B------:R-:W-:-:S05]  /*0980*/  IMAD.U32 R2, RZ, RZ, UR4 ;  /* 0x00000004ff027e24 */ /* 0x000fca000f8e00ff */
[----:B------:R0:W-:Y:S01]  /*0990*/  STL [R1+0x20], R2 ;  /* 0x0000200201007387 */ /* 0x0001e20000100800 */
[----:B-12-4-:R-:W-:Y:S06]  /*09a0*/  BAR.SYNC.DEFER_BLOCKING 0x0 ;  /* 0x0000000000007b1d */ /* 0x016fec0000010000 */
[----:B------:R-:W-:Y:S05]  /*09b0*/  @!P0 BRA `(.L_x_1075) ;  /* 0x000000e400a88947 */ /* 0x000fea0003800000 */
.L_x_1076:
        /* <DEDUP_REMOVED lines=16> */
[----:B------:R-:W-:Y:S01]  /*0ac0*/  UMOV UR37, URZ ;  /* 0x0000003f00257c82 */ /* 0x000fe20008000000 */
[----:B------:R-:W-:Y:S01]  /*0ad0*/  R2UR UR5, R203 ;  /* 0x00000000cb0572ca */ /* 0x000fe200000e0000 */
[----:B------:R-:W0:Y:S01]  /*0ae0*/  S2R R0, SR_TID.X ;  /* 0x0000000000007919 */ /* 0x000e220000002100 */
[----:B------:R-:W-:Y:S01]  /*0af0*/  UMOV UR36, URZ ;  /* 0x0000003f00247c82 */ /* 0x000fe20008000000 */
[----:B0-----:R-:W-:-:S05]  /*0b00*/  VIADD R215, R0, 0xffffff80 ;  /* 0xffffff8000d77836 */ /* 0x001fca0000000000 */
[----:B------:R-:W-:-:S04]  /*0b10*/  SHF.R.S32.HI R0, RZ, 0x1f, R215 ;  /* 0x0000001fff007819 */ /* 0x000fc800000114d7 */
[CC--:B------:R-:W-:Y:S02]  /*0b20*/  LEA.HI R3, R0.reuse, R215.reuse, RZ, 0x7 ;  /* 0x000000d700037211 */ /* 0x0c0fe400078f38ff */
[----:B------:R-:W-:Y:S02]  /*0b30*/  LEA.HI R4, R0, R215, RZ, 0x5 ;  /* 0x000000d700047211 */ /* 0x000fe400078f28ff */
[----:B------:R-:W-:Y:S02]  /*0b40*/  LOP3.LUT R210, R3, 0xffffff80, RZ, 0xc0, !PT ;  /* 0xffffff8003d27812 */ /* 0x000fe400078ec0ff */
[----:B------:R-:W-:-:S03]  /*0b50*/  SHF.R.S32.HI R212, RZ, 0x7, R3 ;  /* 0x00000007ffd47819 */ /* 0x000fc60000011403 */
[----:B------:R-:W-:Y:S01]  /*0b60*/  IMAD.IADD R210, R215, 0x1, -R210 ;  /* 0x00000001d7d27824 */ /* 0x000fe200078e0ad2 */
[----:B------:R-:W-:-:S04]  /*0b70*/  LEA.HI R3, R3, R212, RZ, 0x1 ;  /* 0x000000d403037211 */ /* 0x000fc800078f08ff */
[----:B------:R-:W-:Y:S02]  /*0b80*/  SHF.R.S32.HI R9, RZ, 0x1f, R210 ;  /* 0x0000001fff097819 */ /* 0x000fe400000114d2 */
[----:B------:R-:W-:Y:S02]  /*0b90*/  LOP3.LUT R3, R3, 0x3fffffe, RZ, 0xc0, !PT ;  /* 0x03fffffe03037812 */ /* 0x000fe400078ec0ff */
[CC--:B------:R-:W-:Y:S02]  /*0ba0*/  LEA.HI R8, R9.reuse, R210.reuse, RZ, 0x2 ;  /* 0x000000d209087211 */ /* 0x0c0fe400078f10ff */
[----:B------:R-:W-:Y:S01]  /*0bb0*/  LEA.HI R9, R9, R210, RZ, 0x5 ;  /* 0x000000d209097211 */ /* 0x000fe200078f28ff */
[----:B------:R-:W-:Y:S01]  /*0bc0*/  IMAD.IADD R3, R212, 0x1, -R3 ;  /* 0x00000001d4037824 */ /* 0x000fe200078e0a03 */
[----:B------:R-:W-:Y:S02]  /*0bd0*/  SHF.R.S32.HI R5, RZ, 0x2, R8 ;  /* 0x00000002ff057819 */ /* 0x000fe40000011408 */
[----:B------:R-:W-:-:S02]  /*0be0*/  SHF.R.S32.HI R9, RZ, 0x5, R9 ;  /* 0x00000005ff097819 */ /* 0x000fc40000011409 */
[----:B--2---:R-:W-:Y:S02]  /*0bf0*/  R2UR UR4, R2 ;  /* 0x00000000020472ca */ /* 0x004fe400000e0000 */
[----:B------:R-:W-:-:S04]  /*0c00*/  SHF.R.S32.HI R2, RZ, 0x1f, R8 ;  /* 0x0000001fff027819 */ /* 0x000fc80000011408 */
[----:B------:R-:W-:-:S04]  /*0c10*/  LEA.HI R2, R2, R5, RZ, 0x3 ;  /* 0x0000000502027211 */ /* 0x000fc800078f18ff */
[----:B------:R-:W-:Y:S02]  /*0c20*/  LOP3.LUT R6, R2, 0xfffffff8, RZ, 0xc0, !PT ;  /* 0xfffffff802067812 */ /* 0x000fe400078ec0ff */
[CC--:B------:R-:W-:Y:S01]  /*0c30*/  LEA.HI R2, R0.reuse, R215.reuse, RZ, 0x4 ;  /* 0x000000d700027211 */ /* 0x0c0fe200078f20ff */
[----:B------:R-:W-:Y:S01]  /*0c40*/  ULOP3.LUT UR4, UR4, 0x1, URZ, 0xfc, !UPT ;  /* 0x0000000104047892 */ /* 0x000fe2000f8efc3f */
[----:B------:R-:W-:Y:S01]  /*0c50*/  LEA.HI R0, R0, R215, RZ, 0x3 ;  /* 0x000000d700007211 */ /* 0x000fe200078f18ff */
[----:B------:R-:W-:Y:S01]  /*0c60*/  IMAD.IADD R10, R5, 0x1, -R6 ;  /* 0x00000001050a7824 */ /* 0x000fe200078e0a06 */
[----:B------:R-:W-:Y:S01]  /*0c70*/  SHF.R.S32.HI R5, RZ, 0x4, R2 ;  /* 0x00000004ff057819 */ /* 0x000fe20000011402 */
[----:B------:R-:W-:Y:S01]  /*0c80*/  IMAD.SHL.U32 R6, R4, 0x20, RZ ;  /* 0x0000002004067824 */ /* 0x000fe200078e00ff */
[C---:B------:R-:W-:Y:S01]  /*0c90*/  LOP3.LUT R4, R2.reuse, 0x3fffff0, RZ, 0xc0, !PT ;  /* 0x03fffff002047812 */ /* 0x040fe200078ec0ff */
[----:B------:R-:W-:Y:S01]  /*0ca0*/  IMAD R10, R9, 0x10, R10 ;  /* 0x00000010090a7824 */ /* 0x000fe200078e020a */
[----:B------:R-:W-:Y:S01]  /*0cb0*/  LEA.HI R2, R2, R5, RZ, 0x1 ;  /* 0x0000000502027211 */ /* 0x000fe200078f08ff */
[----:B------:R-:W-:Y:S01]  /*0cc0*/  IMAD.U32 R214, RZ, RZ, UR4 ;  /* 0x00000004ffd67e24 */ /* 0x000fe2000f8e00ff */
[----:B------:R-:W-:Y:S01]  /*0cd0*/  LOP3.LUT R7, R6, 0xfffffc00, RZ, 0xc0, !PT ;  /* 0xfffffc0006077812 */ /* 0x000fe200078ec0ff */
[----:B------:R-:W-:Y:S01]  /*0ce0*/  IMAD.IADD R4, R215, 0x1, -R4 ;  /* 0x00000001d7047824 */ /* 0x000fe200078e0a04 */
[----:B------:R-:W-:Y:S01]  /*0cf0*/  LOP3.LUT R2, R2, 0x1ffffffe, RZ, 0xc0, !PT ;  /* 0x1ffffffe02027812 */ /* 0x000fe200078ec0ff */
[----:B------:R-:W-:Y:S01]  /*0d00*/  IMAD R211, R3, 0x40, R10 ;  /* 0x0000004003d37824 */ /* 0x000fe200078e020a */
[----:B------:R-:W-:Y:S01]  /*0d10*/  LOP3.LUT R3, R8, 0x7ffffffc, RZ, 0xc0, !PT ;  /* 0x7ffffffc08037812 */ /* 0x000fe200078ec0ff */
[----:B------:R-:W-:Y:S01]  /*0d20*/  IMAD R7, R4, 0x40, R7 ;  /* 0x0000004004077824 */ /* 0x000fe200078e0207 */
[----:B------:R-:W-:Y:S01]  /*0d30*/  UMOV UR4, URZ ;  /* 0x0000003f00047c82 */ /* 0x000fe20008000000 */
[----:B------:R-:W-:Y:S01]  /*0d40*/  IMAD.IADD R2, R5, 0x1, -R2 ;  /* 0x0000000105027824 */ /* 0x000fe200078e0a02 */
[----:B------:R-:W-:Y:S01]  /*0d50*/  SHF.R.S32.HI R204, RZ, 0x3, R0 ;  /* 0x00000003ffcc7819 */ /* 0x000fe20000011400 */
[----:B------:R-:W-:-:S02]  /*0d60*/  IMAD.U32 R209, RZ, RZ, UR4 ;  /* 0x00000004ffd17e24 */ /* 0x000fc4000f8e00ff */
[----:B------:R-:W-:Y:S01]  /*0d70*/  IMAD R213, R2, 0x8, R7 ;  /* 0x0000000802d57824 */ /* 0x000fe200078e0207 */
[----:B------:R-:W-:Y:S01]  /*0d80*/  LOP3.LUT R2, R0, 0x1ffffff8, RZ, 0xc0, !PT ;  /* 0x1ffffff800027812 */ /* 0x000fe200078ec0ff */
[----:B------:R-:W-:-:S04]  /*0d90*/  IMAD.IADD R18, R210, 0x1, -R3 ;  /* 0x00000001d2127824 */ /* 0x000fc800078e0a03 */
[----:B------:R-:W-:-:S04]  /*0da0*/  IMAD.IADD R2, R215, 0x1, -R2 ;  /* 0x00000001d7027824 */ /* 0x000fc800078e0a02 */
[----:B------:R-:W-:-:S07]  /*0db0*/  IMAD.SHL.U32 R23, R2, 0x8, RZ ;  /* 0x0000000802177824 */ /* 0x000fce00078e00ff */
.L_x_1176:
[----:B------:R-:W-:Y:S01]  /*0dc0*/  ULDC.64 UR8, c[0x0][0xa28] ;  /* 0x00028a0000087ab9 */ /* 0x000fe20000000a00 */
[----:B0-----:R-:W0:Y:S01]  /*0dd0*/  LDC R22, c[0x0][0x288] ;  /* 0x0000a200ff167b82 */ /* 0x001e220000000800 */
[----:B------:R-:W-:Y:S01]  /*0de0*/  UISETP.NE.U32.AND UP0, UPT, UR8, URZ, UPT ;  /* 0x0000003f0800728c */ /* 0x000fe2000bf05070 */
[----:B----45:R-:W-:-:S03]  /*0df0*/  IMAD.MOV.U32 R6, RZ, RZ, RZ ;  /* 0x000000ffff067224 */ /* 0x030fc600078e00ff */
[----:B------:R-:W-:-:S03]  /*0e00*/  UISETP.NE.AND.EX UP0, UPT, UR9, URZ, UPT, UP0 ;  /* 0x0000003f0900728c */ /* 0x000fc6000bf05300 */
[----:B------:R-:W-:Y:S01]  /*0e10*/  ULDC.64 UR8, c[0x0][0xa18] ;  /* 0x0002860000087ab9 */ /* 0x000fe20000000a00 */
[----:B-123--:R-:W1:Y:S01]  /*0e20*/  LDC.64 R8, c[0x0][0x3f8] ;  /* 0x0000fe00ff087b82 */ /* 0x00ee620000000a00 */
[----:B------:R-:W-:Y:S01]  /*0e30*/  UISETP.NE.U32.AND UP1, UPT, UR8, URZ, UPT ;  /* 0x0000003f0800728c */ /* 0x000fe2000bf25070 */
[----:B------:R-:W-:-:S03]  /*0e40*/  PLOP3.LUT P0, PT, PT, PT, UP0, 0x80, 0x0 ;  /* 0x000000000000781c */ /* 0x000fc60003f0f008 */
[----:B------:R-:W-:-:S03]  /*0e50*/  UISETP.NE.AND.EX UP1, UPT, UR9, URZ, UPT, UP1 ;  /* 0x0000003f0900728c */ /* 0x000fc6000bf25310 */
[----:B------:R-:W-:Y:S01]  /*0e60*/  @UP0 ULDC.64 UR8, c[0x0][0xa28] ;  /* 0x00028a0000080ab9 */ /* 0x000fe20000000a00 */
[----:B------:R-:W2:Y:S01]  /*0e70*/  LDC R0, c[0x0][0x404] ;  /* 0x00010100ff007b82 */ /* 0x000ea20000000800 */
[----:B------:R-:W-:Y:S01]  /*0e80*/  @UP0 UIMAD.WIDE UR8, UR5, 0x4, UR8 ;  /* 0x00000004050808a5 */ /* 0x000fe2000f8e0208 */
[----:B------:R-:W-:-:S05]  /*0e90*/  PLOP3.LUT P2, PT, PT, PT, UP1, 0x80, 0x0 ;  /* 0x000000000000781c */ /* 0x000fca0003f4f018 */
[----:B------:R-:W-:Y:S01]  /*0ea0*/  @UP1 ULDC.64 UR10, c[0x0][0xa18] ;  /* 0x00028600000a1ab9 */ /* 0x000fe20000000a00 */
[----:B------:R-:W-:Y:S01]  /*0eb0*/  IMAD.U32 R2, RZ, RZ, UR8 ;  /* 0x00000008ff027e24 */ /* 0x000fe2000f8e00ff */
[----:B------:R-:W3:Y:S01]  /*0ec0*/  LDC R19, c[0x0][0x2e0] ;  /* 0x0000b800ff137b82 */ /* 0x000ee20000000800 */
[----:B------:R-:W-:Y:S01]  /*0ed0*/  IMAD.U32 R3, RZ, RZ, UR9 ;  /* 0x00000009ff037e24 */ /* 0x000fe2000f8e00ff */
[----:B------:R-:W-:-:S04]  /*0ee0*/  @UP1 UIMAD.WIDE UR8, UR5, 0x4, UR10 ;  /* 0x00000004050818a5 */ /* 0x000fc8000f8e020a */
[----:B------:R4:W5:Y:S02]  /*0ef0*/  @P0 LDG.E R6, desc[UR60][R2.64] ;  /* 0x0000003c02060981 */ /* 0x000964000c1e1900 */
[----:B------:R-:W-:Y:S02]  /*0f00*/  IMAD.U32 R4, RZ, RZ, UR8 ;  /* 0x00000008ff047e24 */ /* 0x000fe4000f8e00ff */
[----:B------:R-:W-:Y:S01]  /*0f10*/  IMAD.U32 R5, RZ, RZ, UR9 ;  /* 0x00000009ff057e24 */ /* 0x000fe2000f8e00ff */
[----:B------:R-:W-:-:S04]  /*0f20*/  ULDC.64 UR8, c[0x0][0xa20] ;  /* 0x0002880000087ab9 */ /* 0x000fc80000000a00 */
[----:B0-----:R4:W5:Y:S01]  /*0f30*/  @P2 LDG.E R22, desc[UR60][R4.64] ;  /* 0x0000003c04162981 */ /* 0x001962000c1e1900 */
[----:B-1----:R-:W-:Y:S01]  /*0f40*/  ISETP.NE.U32.AND P0, PT, R8, RZ, PT ;  /* 0x000000ff0800720c */ /* 0x002fe20003f05070 */
[----:B------:R-:W-:Y:S01]  /*0f50*/  IMAD.U32 R207, RZ, RZ, UR6 ;  /* 0x00000006ffcf7e24 */ /* 0x000fe2000f8e00ff */
[----:B------:R-:W-:Y:S02]  /*0f60*/  ISETP.NE.U32.AND P1, PT, RZ, UR8, PT ;  /* 0x00000008ff007c0c */ /* 0x000fe4000bf25070 */
[----:B------:R-:W-:Y:S02]  /*0f70*/  ISETP.NE.AND.EX P0, PT, R9, RZ, PT, P0 ;  /* 0x000000ff0900720c */ /* 0x000fe40003f05300 */
[----:B------:R-:W-:Y:S02]  /*0f80*/  ISETP.NE.AND.EX P1, PT, RZ, UR9, PT, P1 ;  /* 0x00000009ff007c0c */ /* 0x000fe4000bf25310 */
[----:B--2---:R-:W-:Y:S01]  /*0f90*/  SEL R0, R0, 0x1, P0 ;  /* 0x0000000100007807 */ /* 0x004fe20000000000 */
[----:B----4-:R-:W-:Y:S10]  /*0fa0*/  @P2 BRA `(.L_x_1077) ;  /* 0x00000000002c2947 */ /* 0x010ff40003800000 */
[----:B------:R-:W-:Y:S02]  /*0fb0*/  ULDC.64 UR6, c[0x0][0xa00] ;  /* 0x0002800000067ab9 */ /* 0x000fe40000000a00 */
[----:B------:R-:W-:-:S04]  /*0fc0*/  ISETP.NE.U32.AND P0, PT, RZ, UR6, PT ;  /* 0x00000006ff007c0c */ /* 0x000fc8000bf05070 */
[----:B------:R-:W-:-:S13]  /*0fd0*/  ISETP.NE.AND.EX P0, PT, RZ, UR7, PT, P0 ;  /* 0x00000007ff007c0c */ /* 0x000fda000bf05300 */
[----:B------:R-:W-:Y:S05]  /*0fe0*/  @!P0 BRA `(.L_x_1077) ;  /* 0x00000000001c8947 */ /* 0x000fea0003800000 */
[----:B------:R-:W-:Y:S02]  /*0ff0*/  ULDC.64 UR6, c[0x0][0xa00] ;  /* 0x0002800000067ab9 */ /* 0x000fe40000000a00 */
[----:B------:R-:W-:-:S06]  /*1000*/  UIMAD.WIDE UR6, UR5, 0x4, UR6 ;  /* 0x00000004050678a5 */ /* 0x000fcc000f8e0206 */
[----:B------:R-:W-:Y:S02]  /*1010*/  IMAD.U32 R2, RZ, RZ, UR6 ;  /* 0x00000006ff027e24 */ /* 0x000fe4000f8e00ff */
[----:B------:R-:W-:-:S05]  /*1020*/  IMAD.U32 R3, RZ, RZ, UR7 ;  /* 0x00000007ff037e24 */ /* 0x000fca000f8e00ff */
[----:B-----5:R-:W2:Y:S04]  /*1030*/  LDG.E R22, desc[UR60][R2.64] ;  /* 0x0000003c02167981 */ /* 0x020ea8000c1e1900 */
[----:B------:R-:W2:Y:S02]  /*1040*/  LDG.E R5, desc[UR60][R2.64+0x4] ;  /* 0x0000043c02057981 */ /* 0x000ea4000c1e1900 */
[----:B--2---:R-:W-:-:S07]  /*1050*/  IMAD.IADD R22, R5, 0x1, -R22 ;  /* 0x0000000105167824 */ /* 0x004fce00078e0a16 */
.L_x_1077:
[----:B---3--:R-:W-:Y:S02]  /*1060*/  IMAD R19, R0, R19, RZ ;  /* 0x0000001300137224 */ /* 0x008fe400078e02ff */
[----:B------:R-:W-:Y:S02]  /*1070*/  IMAD.MOV.U32 R206, RZ, RZ, R201 ;  /* 0x000000ffffce7224 */ /* 0x000fe400078e00c9 */
[----:B------:R-:W-:Y:S01]  /*1080*/  IMAD.U32 R208, RZ, RZ, UR5 ;  /* 0x00000005ffd07e24 */ /* 0x000fe2000f8e00ff */
[----:B------:R-:W-:Y:S06]  /*1090*/  @!P1 BRA `(.L_x_1078) ;  /* 0x0000000000189947 */ /* 0x000fec0003800000 */
[----:B------:R-:W-:Y:S02]  /*10a0*/  ULDC.64 UR6, c[0x0][0xa20] ;  /* 0x0002880000067ab9 */ /* 0x000fe40000000a00 */
[----:B------:R-:W-:-:S06]  /*10b0*/  UIMAD.WIDE UR4, UR5, 0x4, UR6 ;  /* 0x00000004050478a5 */ /* 0x000fcc000f8e0206 */
[----:B------:R-:W-:Y:S02]  /*10c0*/  IMAD.U32 R2, RZ, RZ, UR4 ;  /* 0x00000004ff027e24 */ /* 0x000fe4000f8e00ff */
[----:B------:R-:W-:-:S05]  /*10d0*/  IMAD.U32 R3, RZ, RZ, UR5 ;  /* 0x00000005ff037e24 */ /* 0x000fca000f8e00ff */
[----:B------:R0:W5:Y:S01]  /*10e0*/  LDG.E R19, desc[UR60][R2.64] ;  /* 0x0000003c02137981 */ /* 0x000162000c1e1900 */
[----:B------:R-:W-:Y:S05]  /*10f0*/  BRA `(.L_x_1079) ;  /* 0x00000000002c7947 */ /* 0x000fea0003800000 */
.L_x_1078:
        /* <DEDUP_REMOVED lines=8> */
[----:B------:R-:W2:Y:S04]  /*1180*/  LDG.E R19, desc[UR60][R2.64] ;  /* 0x0000003c02137981 */ /* 0x000ea8000c1e1900 */
[----:B------:R-:W2:Y:S02]  /*1190*/  LDG.E R0, desc[UR60][R2.64+0x4] ;  /* 0x0000043c02007981 */ /* 0x000ea4000c1e1900 */
[----:B--2---:R-:W-:-:S07]  /*11a0*/  IMAD.IADD R19, R0, 0x1, -R19 ;  /* 0x0000000100137824 */ /* 0x004fce00078e0a13 */
.L_x_1079:
[----:B------:R-:W1:Y:S01]  /*11b0*/  LDC.64 R8, c[0x0][0x9e0] ;  /* 0x00027800ff087b82 */ /* 0x000e620000000a00 */
[----:B-----5:R-:W-:Y:S01]  /*11c0*/  IMAD.IADD R19, R19, 0x1, -R6 ;  /* 0x0000000113137824 */ /* 0x020fe200078e0a06 */
[----:B------:R-:W-:-:S04]  /*11d0*/  LEA R0, R201, 0x80, 0x7 ;  /* 0x00000080c9007811 */ /* 0x000fc800078e38ff */
[----:B0-----:R-:W-:Y:S02]  /*11e0*/  IADD3 R3, R19, R0, -R22 ;  /* 0x0000000013037210 */ /* 0x001fe40007ffe816 */
[----:B-1----:R-:W-:-:S03]  /*11f0*/  ISETP.GE.AND P1, PT, R9, 0x1, PT ;  /* 0x000000010900780c */ /* 0x002fc60003f26270 */
[----:B------:R-:W-:-:S10]  /*1200*/  IMAD.IADD R0, R3, 0x1, R8 ;  /* 0x0000000103007824 */ /* 0x000fd400078e0208 */
[----:B------:R-:W-:Y:S05]  /*1210*/  @!P1 BRA `(.L_x_1080) ;  /* 0x0000000000409947 */ /* 0x000fea0003800000 */
[C---:B------:R-:W-:Y:S01]  /*1220*/  ISETP.GT.AND P0, PT, R3.reuse, RZ, PT ;  /* 0x000000ff0300720c */ /* 0x040fe20003f04270 */
[----:B------:R-:W-:-:S12]  /*1230*/  VIADD R2, R3, 0xffffffff ;  /* 0xffffffff03027836 */ /* 0x000fd80000000000 */
[----:B------:R-:W-:Y:S05]  /*1240*/  @P0 BRA `(.L_x_1081) ;  /* 0x00000000001c0947 */ /* 0x000fea0003800000 */
[----:B------:R-:W-:Y:S01]  /*1250*/  ISETP.NE.AND P0, PT, R9, 0x1, PT ;  /* 0x000000010900780c */ /* 0x000fe20003f05270 */
[----:B------:R-:W-:-:S12]  /*1260*/  IMAD.MOV R3, RZ, RZ, -R3 ;  /* 0x000000ffff037224 */ /* 0x000fd800078e0a03 */
[----:B------:R-:W0:Y:S02]  /*1270*/  @P0 LDC.64 R4, c[0x0][0x9e8] ;  /* 0x00027a00ff040b82 */ /* 0x000e240000000a00 */
[----:B0-----:R-:W-:-:S05]  /*1280*/  @P0 IMAD.HI.U32 R2, R3, R4, RZ ;  /* 0x0000000403020227 */ /* 0x001fca00078e00ff */
[----:B------:R-:W-:-:S04]  /*1290*/  @P0 SHF.R.U32.HI R3, RZ, R5, R2 ;  /* 0x00000005ff030219 */ /* 0x000fc80000011602 */
[----:B------:R-:W-:Y:S01]  /*12a0*/  LOP3.LUT R2, RZ, R3, RZ, 0x33, !PT ;  /* 0x00000003ff027212 */ /* 0x000fe200078e33ff */
[----:B------:R-:W-:Y:S06]  /*12b0*/  BRA `(.L_x_1082) ;  /* 0x0000000000107947 */ /* 0x000fec0003800000 */
.L_x_1081:
[----:B------:R-:W-:-:S13]  /*12c0*/  ISETP.NE.AND P0, PT, R9, 0x1, PT ;  /* 0x000000010900780c */ /* 0x000fda0003f05270 */
[----:B------:R-:W0:Y:S02]  /*12d0*/  @P0 LDC.64 R4, c[0x0][0x9e8] ;  /* 0x00027a00ff040b82 */ /* 0x000e240000000a00 */
[----:B0-----:R-:W-:-:S05]  /*12e0*/  @P0 IMAD.HI.U32 R4, R2, R4, RZ ;  /* 0x0000000402040227 */ /* 0x001fca00078e00ff */
[----:B------:R-:W-:-:S07]  /*12f0*/  @P0 SHF.R.U32.HI R2, RZ, R5, R4 ;  /* 0x00000005ff020219 */ /* 0x000fce0000011604 */
.L_x_1082:
[----:B------:R-:W-:-:S05]  /*1300*/  IMAD R3, R2, R9, R9 ;  /* 0x0000000902037224 */ /* 0x000fca00078e0209 */
[----:B------:R-:W-:-:S07]  /*1310*/  VIMNMX R0, R0, R3, PT ;  /* 0x0000000300007248 */ /* 0x000fce0003fe0100 */
.L_x_1080:
[----:B------:R-:W-:Y:S01]  /*1320*/  VIADD R2, R0, 0x3f ;  /* 0x0000003f00027836 */ /* 0x000fe20000000000 */
[----:B------:R-:W-:Y:S01]  /*1330*/  ULDC UR4, c[0x0][0x9dc] ;  /* 0x0002770000047ab9 */ /* 0x000fe20000000800 */
[----:B------:R-:W-:Y:S02]  /*1340*/  VIADD R0, R19, 0x3f ;  /* 0x0000003f13007836 */ /* 0x000fe40000000000 */
[----:B------:R-:W-:Y:S01]  /*1350*/  IMAD R4, R201, 0x80, -R22 ;  /* 0x00000080c9047824 */ /* 0x000fe200078e0a16 */
[----:B------:R-:W-:Y:S02]  /*1360*/  SHF.R.S32.HI R5, RZ, 0x1f, R2 ;  /* 0x0000001fff057819 */ /* 0x000fe40000011402 */
[----:B------:R-:W-:Y:S01]  /*1370*/  SHF.R.S32.HI R3, RZ, 0x1f, R0 ;  /* 0x0000001fff037819 */ /* 0x000fe20000011400 */
[----:B------:R-:W-:Y:S01]  /*1380*/  IMAD.IADD R4, R19, 0x1, R4 ;  /* 0x0000000113047824 */ /* 0x000fe200078e0204 */
[----:B------:R-:W-:Y:S02]  /*1390*/  LEA.HI R5, R5, R2, RZ, 0x6 ;  /* 0x0000000205057211 */ /* 0x000fe400078f30ff */
[----:B------:R-:W-:Y:S01]  /*13a0*/  LEA.HI R3, R3, R0, RZ, 0x6 ;  /* 0x0000000003037211 */ /* 0x000fe200078f30ff */
[----:B------:R-:W-:Y:S01]  /*13b0*/  VIADD R6, R4, -UR4 ;  /* 0x8000000404067c36 */ /* 0x000fe20008000000 */
[----:B------:R-:W-:-:S02]  /*13c0*/  SHF.R.S32.HI R62, RZ, 0x6, R5 ;  /* 0x00000006ff3e7819 */ /* 0x000fc40000011405 */
[----:B------:R-:W-:Y:S02]  /*13d0*/  SHF.R.S32.HI R3, RZ, 0x6, R3 ;  /* 0x00000006ff037819 */ /* 0x000fe40000011403 */
[----:B------:R-:W-:Y:S02]  /*13e0*/  R2UR UR4, R6 ;  /* 0x00000000060472ca */ /* 0x000fe400000e0000 */
[----:B------:R-:W-:Y:S01]  /*13f0*/  VIMNMX R62, R3, R62, PT ;  /* 0x0000003e033e7248 */ /* 0x000fe20003fe0100 */
[----:B------:R-:W-:-:S12]  /*1400*/  @!P1 BRA `(.L_x_1083) ;  /* 0x0000000000449947 */ /* 0x000fd80003800000 */
[----:B------:R-:W-:-:S13]  /*1410*/  ISETP.GT.AND P0, PT, R4, -0x1, PT ;  /* 0xffffffff0400780c */ /* 0x000fda0003f04270 */
[----:B------:R-:W-:Y:S05]  /*1420*/  @P0 BRA `(.L_x_1084) ;  /* 0x00000000001c0947 */ /* 0x000fea0003800000 */
[----:B------:R-:W-:Y:S02]  /*1430*/  ISETP.NE.AND P0, PT, R9, 0x1, PT ;  /* 0x000000010900780c */ /* 0x000fe40003f05270 */
[----:B------:R-:W-:-:S11]  /*1440*/  LOP3.LUT R3, RZ, R4, RZ, 0x33, !PT ;  /* 0x00000004ff037212 */ /* 0x000fd600078e33ff */
[----:B------:R-:W0:Y:S02]  /*1450*/  @P0 LDC.64 R6, c[0x0][0x9e8] ;  /* 0x00027a00ff060b82 */ /* 0x000e240000000a00 */
[----:B0-----:R-:W-:-:S05]  /*1460*/  @P0 IMAD.HI.U32 R0, R3, R6, RZ ;  /* 0x0000000603000227 */ /* 0x001fca00078e00ff */
[----:B------:R-:W-:-:S04]  /*1470*/  @P0 SHF.R.U32.HI R3, RZ, R7, R0 ;  /* 0x00000007ff030219 */ /* 0x000fc80000011600 */
[----:B------:R-:W-:Y:S01]  /*1480*/  LOP3.LUT R4, RZ, R3, RZ, 0x33, !PT ;  /* 0x00000003ff047212 */ /* 0x000fe200078e33ff */
[----:B------:R-:W-:Y:S06]  /*1490*/  BRA `(.L_x_1085) ;  /* 0x0000000000107947 */ /* 0x000fec0003800000 */
.L_x_1084:
[----:B------:R-:W-:-:S13]  /*14a0*/  ISETP.NE.AND P0, PT, R9, 0x1, PT ;  /* 0x000000010900780c */ /* 0x000fda0003f05270 */
[----:B------:R-:W0:Y:S02]  /*14b0*/  @P0 LDC.64 R2, c[0x0][0x9e8] ;  /* 0x00027a00ff020b82 */ /* 0x000e240000000a00 */
[----:B0-----:R-:W-:-:S05]  /*14c0*/  @P0 IMAD.HI.U32 R0, R4, R2, RZ ;  /* 0x0000000204000227 */ /* 0x001fca00078e00ff */
[----:B------:R-:W-:-:S07]  /*14d0*/  @P0 SHF.R.U32.HI R4, RZ, R3, R0 ;  /* 0x00000003ff040219 */ /* 0x000fce0000011600 */
.L_x_1085:
[----:B------:R-:W-:-:S05]  /*14e0*/  IMAD R4, R4, R9, RZ ;  /* 0x0000000904047224 */ /* 0x000fca00078e02ff */
[----:B------:R-:W-:-:S13]  /*14f0*/  R2UR UR5, R4 ;  /* 0x00000000040572ca */ /* 0x000fda00000e0000 */
[----:B------:R-:W-:-:S04]  /*1500*/  UISETP.LT.AND UP0, UPT, UR4, UR5, UPT ;  /* 0x000000050400728c */ /* 0x000fc8000bf01270 */
[----:B------:R-:W-:-:S12]  /*1510*/  USEL UR4, UR4, UR5, !UP0 ;  /* 0x0000000504047287 */ /* 0x000fd8000c000000 */
.L_x_1083:
        /* <DEDUP_REMOVED lines=22> */
[----:B------:R-:W-:Y:S01]  /*1680*/  ISETP.GT.AND P1, PT, R62, UR6, PT ;  /* 0x000000063e007c0c */ /* 0x000fe2000bf24270 */
[----:B------:R-:W-:Y:S01]  /*1690*/  IMAD.U32 R200, RZ, RZ, UR6 ;  /* 0x00000006ffc87e24 */ /* 0x000fe2000f8e00ff */
        /* <DEDUP_REMOVED lines=11> */
[----:B------:R-:W-:Y:S01]  /*1750*/  CS2R R100, SRZ ;  /* 0x0000000000647805 */ /* 0x000fe2000001ff00 */
[----:B------:R-:W-:Y:S01]  /*1760*/  IMAD.MOV.U32 R166, RZ, RZ, RZ ;  /* 0x000000ffffa67224 */ /* 0x000fe200078e00ff */
        /* <DEDUP_REMOVED lines=32> */
[----:B------:R-:W-:Y:S01]  /*1970*/  CS2R R32, SRZ ;  /* 0x0000000000207805 */ /* 0x000fe2000001ff00 */
[----:B------:R-:W-:Y:S01]  /*1980*/  IMAD.MOV.U32 R6, RZ, RZ, RZ ;  /* 0x000000ffff067224 */ /* 0x000fe200078e00ff */
[----:B------:R-:W-:Y:S02]  /*1990*/  CS2R R26, SRZ ;  /* 0x00000000001a7805 */ /* 0x000fe4000001ff00 */
[----:B------:R-:W-:Y:S01]  /*19a0*/  CS2R R28, SRZ ;  /* 0x00000000001c7805 */ /* 0x000fe2000001ff00 */
[----:B------:R-:W-:Y:S01]  /*19b0*/  IMAD.MOV.U32 R8, RZ, RZ, RZ ;  /* 0x000000ffff087224 */ /* 0x000fe200078e00ff */
[----:B------:R-:W-:Y:S01]  /*19c0*/  CS2R R24, SRZ ;  /* 0x0000000000187805 */ /* 0x000fe2000001ff00 */
[----:B------:R-:W-:Y:S06]  /*19d0*/  @!P1 BRA `(.L_x_1086) ;  /* 0x000000a800c89947 */ /* 0x000fec0003800000 */
        /* <DEDUP_REMOVED lines=31> */
.L_x_1087:
        /* <DEDUP_REMOVED lines=9> */
[----:B------:R-:W0:Y:S02]  /*1c60*/  SYNCS.PHASECHK.TRANS64.TRYWAIT P1, [UR38+0x30800], R0 ;  /* 0x03080000ff0075a7 */ /* 0x000e240008020166 */
[----:B0-----:R-:W-:Y:S05]  /*1c70*/  @!P1 BRA `(.L_x_1088) ;  /* 0x0000012c004c9947 */ /* 0x001fea0003800000 */
.L_x_1273:
[----:B------:R-:W-:Y:S05]  /*1c80*/  @!P0 BRA `(.L_x_1089) ;  /* 0x0000000000048947 */ /* 0x000fea0003800000 */
[----:B------:R-:W-:Y:S01]  /*1c90*/  BPT.TRAP 0x1 ;  /* 0x000000040000795c */ /* 0x000fe20000300000 */
.L_x_1089:
[----:B------:R-:W-:Y:S02]  /*1ca0*/  IMAD.U32 R5, RZ, RZ, UR36 ;  /* 0x00000024ff057e24 */ /* 0x000fe4000f8e00ff */
[----:B0-----:R-:W-:-:S03]  /*1cb0*/  IMAD.U32 R0, RZ, RZ, UR37 ;  /* 0x00000025ff007e24 */ /* 0x001fc6000f8e00ff */
[----:B------:R-:W-:Y:S02]  /*1cc0*/  LEA R5, R5, UR38, 0x3 ;  /* 0x0000002605057c11 */ /* 0x000fe4000f8e18ff */
[----:B------:R-:W-:-:S04]  /*1cd0*/  SHF.L.U32 R0, R0, 0x1f, RZ ;  /* 0x0000001f00007819 */ /* 0x000fc800000006ff */
[----:B------:R0:W1:Y:S01]  /*1ce0*/  SYNCS.PHASECHK.TRANS64.TRYWAIT P2, [R5+URZ+0x30830], R0 ;  /* 0x03083000050075a7 */ /* 0x000062000804017f */
[----:B------:R-:W-:Y:S05]  /*1cf0*/  @!P0 BRA `(.L_x_1090) ;  /* 0x0000000000048947 */ /* 0x000fea0003800000 */
[----:B------:R-:W-:Y:S01]  /*1d00*/  BPT.TRAP 0x1 ;  /* 0x000000040000795c */ /* 0x000fe20000300000 */
.L_x_1090:
[----:B------:R-:W2:Y:S02]  /*1d10*/  S2R R2, SR_TID.X ;  /* 0x0000000000027919 */ /* 0x000ea40000002100 */
[----:B--2---:R-:W-:Y:S01]  /*1d20*/  LOP3.LUT P1, RZ, R2, 0x7f, RZ, 0xc0, !PT ;  /* 0x0000007f02ff7812 */ /* 0x004fe2000782c0ff */
[----:B-1----:R-:W-:-:S12]  /*1d30*/  @P2 BRA `(.L_x_1091) ;  /* 0x0000000000082947 */ /* 0x002fd80003800000 */
[----:B------:R-:W1:Y:S02]  /*1d40*/  SYNCS.PHASECHK.TRANS64.TRYWAIT P2, [R5+URZ+0x30830], R0 ;  /* 0x03083000050075a7 */ /* 0x000e64000804017f */
[----:B-1----:R-:W-:Y:S05]  /*1d50*/  @!P2 BRA `(.L_x_1092) ;  /* 0x0000012c002ca947 */ /* 0x002fea0003800000 */
.L_x_1091:
[----:B------:R-:W-:Y:S05]  /*1d60*/  WARPSYNC.ALL ;  /* 0x0000000000007948 */ /* 0x000fea0003800000 */
[----:B------:R-:W-:Y:S01]  /*1d70*/  UIADD3 UR4, UR38, 0x20400, URZ ;  /* 0x0002040026047890 */ /* 0x000fe2000fffe03f */
[----:B------:R-:W-:Y:S01]  /*1d80*/  WARPGROUP.ARRIVE ;  /* 0x00000000000079c5 */ /* 0x000fe20000000000 */
[----:B------:R-:W-:Y:S01]  /*1d90*/  UMOV UR9, 0x40000040 ;  /* 0x4000004000097882 */ /* 0x000fe20000000000 */
[----:B------:R-:W-:Y:S01]  /*1da0*/  UMOV UR11, 0x40000040 ;  /* 0x40000040000b7882 */ /* 0x000fe20000000000 */
[----:B------:R-:W-:Y:S01]  /*1db0*/  USHF.R.U32.HI UR4, URZ, 0x4, UR4 ;  /* 0x000000043f047899 */ /* 0x000fe20008011604 */
[----:B------:R-:W-:Y:S01]  /*1dc0*/  IMAD.U32 R15, RZ, RZ, UR9 ;  /* 0x00000009ff0f7e24 */ /* 0x000fe2000f8e00ff */
[----:B------:R-:W-:Y:S01]  /*1dd0*/  UMOV UR13, 0x40000040 ;  /* 0x40000040000d7882 */ /* 0x000fe20000000000 */
[----:B------:R-:W-:Y:S01]  /*1de0*/  UMOV UR15, 0x40000040 ;  /* 0x40000040000f7882 */ /* 0x000fe20000000000 */
[----:B------:R-:W-:Y:S01]  /*1df0*/  ULOP3.LUT UR4, UR4, 0x3fff, URZ, 0xc0, !UPT ;  /* 0x00003fff04047892 */ /* 0x000fe2000f8ec03f */
[----:B------:R-:W-:Y:S01]  /*1e00*/  IMAD.MOV.U32 R3, RZ, RZ, -0x40 ;  /* 0xffffffc0ff037424 */ /* 0x000fe200078e00ff */
[----:B------:R-:W-:Y:S01]  /*1e10*/  UMOV UR17, 0x40000040 ;  /* 0x4000004000117882 */ /* 0x000fe20000000000 */
[----:B------:R-:W-:Y:S01]  /*1e20*/  UMOV UR19, 0x40000040 ;  /* 0x4000004000137882 */ /* 0x000fe20000000000 */
[----:B------:R-:W-:Y:S01]  /*1e30*/  ULOP3.LUT UR39, UR4, 0x10000, URZ, 0xfc, !UPT ;  /* 0x0001000004277892 */ /* 0x000fe2000f8efc3f */
[----:B------:R-:W-:Y:S01]  /*1e40*/  IMAD R20, R62, R3, 0x40 ;  /* 0x000000403e147424 */ /* 0x000fe200078e0203 */
[----:B------:R-:W-:Y:S01]  /*1e50*/  ULOP3.LUT UR4, UR40, 0x10000, URZ, 0xfc, !UPT ;  /* 0x0001000028047892 */ /* 0x000fe2000f8efc3f */
[----:B01----:R-:W-:Y:S01]  /*1e60*/  @!P1 VIADD R0, R5, 0x30840 ;  /* 0x0003084005009836 */ /* 0x003fe20000000000 */
[----:B------:R-:W-:Y:S01]  /*1e70*/  ULEA UR5, UR36, UR39, 0xb ;  /* 0x0000002724057291 */ /* 0x000fe2000f8e583f */
[----:B------:R-:W-:Y:S01]  /*1e80*/  IMAD.IADD R3, R19, 0x1, R20 ;  /* 0x0000000113037824 */ /* 0x000fe200078e0214 */
[----:B------:R-:W-:Y:S01]  /*1e90*/  UIADD3 UR6, UR4, 0x2, URZ ;  /* 0x0000000204067890 */ /* 0x000fe2000fffe03f */
[----:B------:R-:W-:Y:S01]  /*1ea0*/  IMAD R4, R201, 0x80, R211 ;  /* 0x00000080c9047824 */ /* 0x000fe200078e02d3 */
[----:B------:R-:W-:Y:S01]  /*1eb0*/  UIADD3 UR7, UR5, 0x2, URZ ;  /* 0x0000000205077890 */ /* 0x000fe2000fffe03f */
[----:B------:R-:W-:Y:S01]  /*1ec0*/  @!P1 PRMT R0, RZ, 0x654, R0 ;  /* 0x00000654ff009816 */ /* 0x000fe20000000000 */
[----:B------:R-:W-:Y:S01]  /*1ed0*/  UMOV UR8, UR4 ;  /* 0x0000000400087c82 */ /* 0x000fe20008000000 */
[----:B------:R-:W-:Y:S01]  /*1ee0*/  UMOV UR10, UR5 ;  /* 0x00000005000a7c82 */ /* 0x000fe20008000000 */
[----:B------:R-:W-:Y:S01]  /*1ef0*/  IMAD.U32 R14, RZ, RZ, UR8 ;  /* 0x00000008ff0e7e24 */ /* 0x000fe2000f8e00ff */
[----:B------:R-:W-:Y:S01]  /*1f00*/  HGMMA.64x64x16.F32 R24, gdesc[UR8], RZ, !UPT, gsb0 ;  /* 0x00e00000081879f0 */ /* 0x000fe2000c0008ff */
        /* <DEDUP_REMOVED lines=8> */
[----:B------:R-:W-:Y:S01]  /*1f90*/  UIADD3 UR12, UR4, 0x404, URZ ;  /* 0x00000404040c7890 */ /* 0x000fe2000fffe03f */
[--C-:B------:R-:W-:Y:S01]  /*1fa0*/  IADD3 R5, -R22, 0x1, R3.reuse ;  /* 0x0000000116057810 */ /* 0x100fe20007ffe103 */
[----:B------:R-:W-:Y:S01]  /*1fb0*/  UIADD3 UR14, UR5, 0x204, URZ ;  /* 0x00000204050e7890 */ /* 0x000fe2000fffe03f */
[----:B------:R-:W-:Y:S01]  /*1fc0*/  IMAD R17, R18, -0x2, R3 ;  /* 0xfffffffe12117824 */ /* 0x000fe200078e0203 */
[----:B------:R-:W-:Y:S01]  /*1fd0*/  UIADD3 UR16, UR4, 0x406, URZ ;  /* 0x0000040604107890 */ /* 0x000fe2000fffe03f */
[----:B------:R-:W-:Y:S01]  /*1fe0*/  LEA R16, R62, 0xffffffc0, 0x6 ;  /* 0xffffffc03e107811 */ /* 0x000fe200078e30ff */
[----:B------:R-:W-:Y:S01]  /*1ff0*/  UIADD3 UR18, UR5, 0x206, URZ ;  /* 0x0000020605127890 */ /* 0x000fe2000fffe03f */
[----:B------:R-:W-:Y:S01]  /*2000*/  IMAD R5, R18, -0x2, R5 ;  /* 0xfffffffe12057824 */ /* 0x000fe200078e0205 */
        /* <DEDUP_REMOVED lines=61> */
[----:B------:R-:W-:Y:S01]  /*23e0*/  IMAD.U32 R6, RZ, RZ, UR8 ;  /* 0x00000008ff067e24 */ /* 0x000fe2000f8e00ff */
[----:B------:R-:W-:Y:S01]  /*23f0*/  ULDC.64 UR6, c[0x0][0x9e0] ;  /* 0x0002780000067ab9 */ /* 0x000fe20000000a00 */
[----:B------:R-:W-:Y:S01]  /*2400*/  IMAD.U32 R7, RZ, RZ, UR9 ;  /* 0x00000009ff077e24 */ /* 0x000fe2000f8e00ff */
[----:B------:R-:W-:Y:S01]  /*2410*/  UISETP.GE.AND UP0, UPT, UR7, 0x1, UPT ;  /* 0x000000010700788c */ /* 0x000fe2000bf06270 */
[----:B------:R-:W-:-:S05]  /*2420*/  VIADD R21, R5, UR6 ;  /* 0x0000000605157c36 */ /* 0x000fca0008000000 */
[----:B------:R-:W-:Y:S01]  /*2430*/  PLOP3.LUT P2, PT, PT, PT, UP0, 0x40, 0x0 ;  /* 0x000000000000781c */ /* 0x000fe20003f4e808 */
[----:B------:R-:W-:Y:S02]  /*2440*/  WARPGROUP.DEPBAR.LE gsb0, 0x0 ;  /* 0x00008000000079c5 */ /* 0x000fe40000010000 */
[----:B------:R-:W-:-:S06]  /*2450*/  WARPGROUP.ARRIVE ;  /* 0x00000000000079c5 */ /* 0x000fcc0000000000 */
[----:B------:R-:W-:Y:S01]  /*2460*/  HGMMA.64x64x16.F32 R24, gdesc[UR8], R24, gsb0 ;  /* 0x00e00000081879f0 */ /* 0x000fe20008000818 */
[----:B------:R-:W-:Y:S02]  /*2470*/  UIADD3 UR8, UR4, 0x402, URZ ;  /* 0x0000040204087890 */ /* 0x000fe4000fffe03f */
[----:B------:R-:W-:Y:S01]  /*2480*/  UIADD3 UR10, UR5, 0x202, URZ ;  /* 0x00000202050a7890 */ /* 0x000fe2000fffe03f */
[----:B------:R-:W-:Y:S01]  /*2490*/  UMOV UR9, 0x40000040 ;  /* 0x4000004000097882 */ /* 0x000fe20000000000 */
[----:B------:R-:W-:Y:S01]  /*24a0*/  UMOV UR11, 0x40000040 ;  /* 0x40000040000b7882 */ /* 0x000fe20000000000 */
        /* <DEDUP_REMOVED lines=39> */
[----:B0-----:R-:W-:Y:S01]  /*2720*/  VIADDMNMX R0, R4, R21, R17, PT ;  /* 0x0000001504007246 */ /* 0x001fe20003800111 */
[----:B------:R-:W-:Y:S06]  /*2730*/  @P2 BRA `(.L_x_1093) ;  /* 0x0000000000582947 */ /* 0x000fec0003800000 */
[----:B------:R-:W-:Y:S01]  /*2740*/  IADD3 R3, -R22, R19, R4 ;  /* 0x0000001316037210 */ /* 0x000fe20007ffe104 */
[----:B------:R-:W-:Y:S03]  /*2750*/  BSSY B0, `(.L_x_1094) ;  /* 0x0000010000007945 */ /* 0x000fe60003800000 */
        /* <DEDUP_REMOVED lines=10> */
.L_x_1095:
[----:B------:R-:W-:-:S06]  /*2800*/  UISETP.NE.AND UP1, UPT, UR7, 0x1, UPT ;  /* 0x000000010700788c */ /* 0x000fcc000bf25270 */
[----:B------:R-:W-:-:S05]  /*2810*/  PLOP3.LUT P2, PT, PT, PT, UP1, 0x80, 0x0 ;  /* 0x000000000000781c */ /* 0x000fca0003f4f018 */
[----:B------:R-:W-:-:S08]  /*2820*/  @UP1 ULDC.64 UR10, c[0x0][0x9e8] ;  /* 0x00027a00000a1ab9 */ /* 0x000fd00000000a00 */
[----:B------:R-:W-:-:S05]  /*2830*/  @P2 IMAD.HI.U32 R56, R3, UR10, RZ ;  /* 0x0000000a03382c27 */ /* 0x000fca000f8e00ff */
[----:B------:R-:W-:-:S07]  /*2840*/  @P2 SHF.R.U32.HI R3, RZ, UR11, R56 ;  /* 0x0000000bff032c19 */ /* 0x000fce0008011638 */
.L_x_1096:
[----:B------:R-:W-:Y:S05]  /*2850*/  BSYNC B0 ;  /* 0x0000000000007941 */ /* 0x000fea0003800000 */
.L_x_1094:
[----:B------:R-:W-:-:S04]  /*2860*/  IMAD R3, R3, UR7, -R16 ;  /* 0x0000000703037c24 */ /* 0x000fc8000f8e0a10 */
[----:B------:R-:W-:-:S05]  /*2870*/  IMAD R3, R18, -0x2, R3 ;  /* 0xfffffffe12037824 */ /* 0x000fca00078e0203 */
[----:B------:R-:W-:Y:S02]  /*2880*/  VIMNMX R2, R2, R3, !PT ;  /* 0x0000000302027248 */ /* 0x000fe40007fe0100 */
[----:B------:R-:W-:-:S07]  /*2890*/  VIADDMNMX R0, R3, UR7, R0, PT ;  /* 0x0000000703007c46 */ /* 0x000fce000b800100 */
.L_x_1093:
[C---:B------:R-:W-:Y:S02]  /*28a0*/  ISETP.GE.AND P2, PT, R20.reuse, 0x2, PT ;  /* 0x000000021400780c */ /* 0x040fe40003f46270 */
        /* <DEDUP_REMOVED lines=29> */
[----:B------:R-:W-:Y:S02]  /*2a80*/  ISETP.LT.OR P4, PT, R0, 0x1a, P4 ;  /* 0x0000001a0000780c */ /* 0x000fe40002781670 */
        /* <DEDUP_REMOVED lines=43> */
[----:B------:R-:W-:Y:S02]  /*2d40*/  IADD3 R2, R5, 0x8, R4 ;  /* 0x0000000805027810 */ /* 0x000fe40007ffe004 */
[----:B------:R-:W-:Y:S01]  /*2d50*/  ISETP.LT.OR P6, PT, R0, 0x3a, P6 ;  /* 0x0000003a0000780c */ /* 0x000fe200037c1670 */
[----:B------:R-:W-:-:S03]  /*2d60*/  VIADD R0, R4, 0x8 ;  /* 0x0000000804007836 */ /* 0x000fc60000000000 */
[----:B------:R-:W-:Y:S02]  /*2d70*/  FSEL R72, R53, -INF , !P6 ;  /* 0xff80000035487808 */ /* 0x000fe40007000000 */
[----:B------:R-:W-:Y:S02]  /*2d80*/  PLOP3.LUT P6, PT, PT, PT, UP0, 0x40, 0x0 ;  /* 0x000000000000781c */ /* 0x000fe40003fce808 */
[----:B------:R-:W-:-:S11]  /*2d90*/  VIADDMNMX R0, R0, R21, R17, PT ;  /* 0x0000001500007246 */ /* 0x000fd60003800111 */
[----:B------:R-:W-:Y:S05]  /*2da0*/  @P6 BRA `(.L_x_1097) ;  /* 0x0000000000646947 */ /* 0x000fea0003800000 */
[----:B------:R-:W-:Y:S01]  /*2db0*/  IADD3 R3, R19, 0x8, R4 ;  /* 0x0000000813037810 */ /* 0x000fe20007ffe004 */
[----:B------:R-:W-:Y:S04]  /*2dc0*/  BSSY B0, `(.L_x_1098) ;  /* 0x0000013000007945 */ /* 0x000fe80003800000 */
        /* <DEDUP_REMOVED lines=12> */
.L_x_1099:
[----:B------:R-:W-:-:S06]  /*2e90*/  UISETP.NE.AND UP1, UPT, UR7, 0x1, UPT ;  /* 0x000000010700788c */ /* 0x000fcc000bf25270 */
[----:B------:R-:W-:-:S05]  /*2ea0*/  PLOP3.LUT P6, PT, PT, PT, UP1, 0x80, 0x0 ;  /* 0x000000000000781c */ /* 0x000fca0003fcf018 */
[----:B------:R-:W-:-:S08]  /*2eb0*/  @UP1 ULDC.64 UR10, c[0x0][0x9e8] ;  /* 0x00027a00000a1ab9 */ /* 0x000fd00000000a00 */
[----:B------:R-:W-:Y:S01]  /*2ec0*/  @P6 IMAD.HI.U32 R5, R3, UR10, RZ ;  /* 0x0000000a03056c27 */ /* 0x000fe2000f8e00ff */
[----:B------:R-:W-:-:S13]  /*2ed0*/  PLOP3.LUT P6, PT, PT, PT, UP1, 0x80, 0x0 ;  /* 0x000000000000781c */ /* 0x000fda0003fcf018 */
[----:B------:R-:W-:-:S07]  /*2ee0*/  @P6 SHF.R.U32.HI R3, RZ, UR11, R5 ;  /* 0x0000000bff036c19 */ /* 0x000fce0008011605 */
.L_x_1100:
[----:B------:R-:W-:Y:S05]  /*2ef0*/  BSYNC B0 ;  /* 0x0000000000007941 */ /* 0x000fea0003800000 */
.L_x_1098:
[----:B------:R-:W-:-:S04]  /*2f00*/  IMAD R3, R3, UR7, -R16 ;  /* 0x0000000703037c24 */ /* 0x000fc8000f8e0a10 */
[----:B------:R-:W-:-:S05]  /*2f10*/  IMAD R3, R18, -0x2, R3 ;  /* 0xfffffffe12037824 */ /* 0x000fca00078e0203 */
[----:B------:R-:W-:Y:S02]  /*2f20*/  VIMNMX R2, R2, R3, !PT ;  /* 0x0000000302027248 */ /* 0x000fe40007fe0100 */
[----:B------:R-:W-:-:S07]  /*2f30*/  VIADDMNMX R0, R3, UR7, R0, PT ;  /* 0x0000000703007c46 */ /* 0x000fce000b800100 */
.L_x_1097:
[----:B------:R-:W-:Y:S01]  /*2f40*/  ISETP.GT.AND P2, PT, R2, 0x1, !P2 ;  /* 0x000000010200780c */ /* 0x000fe20005744270 */
[----:B------:R-:W-:Y:S01]  /*2f50*/  ULDC UR10, c[0x0][0x988] ;  /* 0x00026200000a7ab9 */ /* 0x000fe20000000800 */
[----:B------:R-:W-:Y:S02]  /*2f60*/  FMNMX.FTZ R3, R24, R56, !PT ;  /* 0x0000003818037209 */ /* 0x000fe40007810000 */
        /* <DEDUP_REMOVED lines=29> */
[----:B------:R-:W-:Y:S02]  /*3140*/  FMNMX.FTZ R3, R52, R3, !PT ;  /* 0x0000000334037209 */ /* 0x000fe40007810000 */
[----:B------:R-:W-:Y:S02]  /*3150*/  FSEL R38, R38, -INF , !P2 ;  /* 0xff80000026267808 */ /* 0x000fe40005000000 */
[----:B------:R-:W-:Y:S02]  /*3160*/  ISETP.NE.AND P2, PT, R61, RZ, PT ;  /* 0x000000ff3d00720c */ /* 0x000fe40003f45270 */
[C---:B------:R-:W-:Y:S02]  /*3170*/  ISETP.GT.AND P3, PT, R2.reuse, 0x8, !P3 ;  /* 0x000000080200780c */ /* 0x040fe40005f64270 */
[----:B------:R-:W-:-:S02]  /*3180*/  ISETP.GT.AND P2, PT, R2, 0x19, !P2 ;  /* 0x000000190200780c */ /* 0x000fc40005744270 */
[----:B------:R-:W-:Y:S02]  /*3190*/  FMNMX.FTZ R17, R72, R3, !PT ;  /* 0x0000000348117209 */ /* 0x000fe40007810000 */
[C---:B------:R-:W-:Y:S02]  /*31a0*/  ISETP.LT.OR P2, PT, R0.reuse, 0x1a, P2 ;  /* 0x0000001a0000780c */ /* 0x040fe40001741670 */
[----:B------:R-:W-:Y:S01]  /*31b0*/  ISETP.LT.OR P3, PT, R0, 0x9, P3 ;  /* 0x000000090000780c */ /* 0x000fe20001f61670 */
[----:B------:R-:W0:Y:S01]  /*31c0*/  SHFL.BFLY PT, R16, R17, 0x2, 0x1f ;  /* 0x0c401f0011107f89 */ /* 0x000e2200000e0000 */
[----:B------:R-:W-:Y:S02]  /*31d0*/  FSEL R39, R39, -INF , !P2 ;  /* 0xff80000027277808 */ /* 0x000fe40005000000 */
[----:B------:R-:W-:Y:S02]  /*31e0*/  ISETP.NE.AND P2, PT, R37, RZ, PT ;  /* 0x000000ff2500720c */ /* 0x000fe40003f45270 */
        /* <DEDUP_REMOVED lines=16> */
[----:B------:R-:W-:Y:S02]  /*32f0*/  ISETP.GT.AND P3, PT, R2, 0x30, !P3 ;  /* 0x000000300200780c */ /* 0x000fe40005f64270 */
[----:B------:R-:W-:Y:S02]  /*3300*/  FSEL R46, R46, -INF , !P2 ;  /* 0xff8000002e2e7808 */ /* 0x000fe40005000000 */
[----:B------:R-:W-:-:S02]  /*3310*/  ISETP.GT.AND P2, PT, R2, RZ, !P6 ;  /* 0x000000ff0200720c */ /* 0x000fc40007744270 */
[----:B------:R-:W-:Y:S02]  /*3320*/  ISETP.NE.AND P6, PT, R20, RZ, PT ;  /* 0x000000ff1400720c */ /* 0x000fe40003fc5270 */
[----:B------:R-:W-:Y:S02]  /*3330*/  ISETP.LT.OR P2, PT, R0, 0x1, P2 ;  /* 0x000000010000780c */ /* 0x000fe40001741670 */
[----:B0-----:R-:W-:Y:S02]  /*3340*/  FMNMX.FTZ R20, R17, R16, !PT ;  /* 0x0000001011147209 */ /* 0x001fe40007810000 */
[----:B------:R-:W-:Y:S02]  /*3350*/  FSEL R26, R26, -INF , !P2 ;  /* 0xff8000001a1a7808 */ /* 0x000fe40005000000 */
[----:B------:R-:W-:Y:S01]  /*3360*/  ISETP.NE.AND P2, PT, R65, RZ, PT ;  /* 0x000000ff4100720c */ /* 0x000fe20003f45270 */
[----:B------:R-:W0:Y:S01]  /*3370*/  SHFL.BFLY PT, R5, R20, 0x1, 0x1f ;  /* 0x0c201f0014057f89 */ /* 0x000e2200000e0000 */
        /* <DEDUP_REMOVED lines=12> */
[----:B0-----:R-:W-:-:S02]  /*3440*/  FMNMX.FTZ R5, R20, R5, !PT ;  /* 0x0000000514057209 */ /* 0x001fc40007810000 */
[----:B------:R-:W-:Y:S02]  /*3450*/  FMNMX.FTZ R3, R39, R16, !PT ;  /* 0x0000001027037209 */ /* 0x000fe40007810000 */
[C---:B------:R-:W-:Y:S01]  /*3460*/  FSETP.NEU.FTZ.AND P2, PT, R5.reuse, -INF , PT ;  /* 0xff8000000500780b */ /* 0x040fe20003f5d000 */
[----:B------:R-:W-:Y:S01]  /*3470*/  FMUL.FTZ R17, R5, UR10 ;  /* 0x0000000a05117c20 */ /* 0x000fe20008410000 */
[----:B------:R-:W-:Y:S02]  /*3480*/  FMNMX.FTZ R16, R42, R3, !PT ;  /* 0x000000032a107209 */ /* 0x000fe40007810000 */
[----:B------:R-:W-:Y:S02]  /*3490*/  FSEL R51, R51, -INF , !P4 ;  /* 0xff80000033337808 */ /* 0x000fe40006000000 */
[----:B------:R-:W-:Y:S02]  /*34a0*/  FMNMX.FTZ R3, R43, R16, !PT ;  /* 0x000000102b037209 */ /* 0x000fe40007810000 */
[----:B------:R-:W-:-:S02]  /*34b0*/  FSEL R17, R17, RZ, P2 ;  /* 0x000000ff11117208 */ /* 0x000fc40001000000 */
[----:B------:R-:W-:Y:S02]  /*34c0*/  ISETP.GT.AND P2, PT, R2, 0x39, !P6 ;  /* 0x000000390200780c */ /* 0x000fe40007744270 */
[----:B------:R-:W-:Y:S01]  /*34d0*/  FMNMX.FTZ R2, R46, R3, !PT ;  /* 0x000000032e027209 */ /* 0x000fe20007810000 */
[--C-:B------:R-:W-:Y:S01]  /*34e0*/  FFMA.FTZ R16, R24, UR10, -R17.reuse ;  /* 0x0000000a18107c23 */ /* 0x100fe20008010811 */
[----:B------:R-:W-:Y:S01]  /*34f0*/  ISETP.LT.OR P2, PT, R0, 0x3a, P2 ;  /* 0x0000003a0000780c */ /* 0x000fe20001741670 */
[--C-:B------:R-:W-:Y:S01]  /*3500*/  FFMA.FTZ R20, R56, UR10, -R17.reuse ;  /* 0x0000000a38147c23 */ /* 0x100fe20008010811 */
[----:B------:R-:W-:Y:S01]  /*3510*/  FMNMX.FTZ R3, R47, R2, !PT ;  /* 0x000000022f037209 */ /* 0x000fe20007810000 */
[--C-:B------:R-:W-:Y:S01]  /*3520*/  FFMA.FTZ R24, R58, UR10, -R17.reuse ;  /* 0x0000000a3a187c23 */ /* 0x100fe20008010811 */
[----:B------:R-:W-:Y:S01]  /*3530*/  FSEL R54, R54, -INF , !P5 ;  /* 0xff80000036367808 */ /* 0x000fe20006800000 */
[----:B------:R-:W-:Y:S01]  /*3540*/  MUFU.EX2 R16, R16 ;  /* 0x0000001000107308 */ /* 0x000fe20000000800 */
[----:B------:R-:W-:Y:S01]  /*3550*/  FMNMX.FTZ R2, R50, R3, !PT ;  /* 0x0000000332027209 */ /* 0x000fe20007810000 */
[----:B------:R-:W-:Y:S01]  /*3560*/  FFMA.FTZ R33, R64, UR10, -R17 ;  /* 0x0000000a40217c23 */ /* 0x000fe20008010811 */
[----:B------:R-:W-:-:S02]  /*3570*/  FSEL R55, R55, -INF , !P2 ;  /* 0xff80000037377808 */ /* 0x000fc40005000000 */
[----:B------:R-:W-:Y:S01]  /*3580*/  FMNMX.FTZ R3, R51, R2, !PT ;  /* 0x0000000233037209 */ /* 0x000fe20007810000 */
[--C-:B------:R-:W-:Y:S01]  /*3590*/  FFMA.FTZ R2, R28, UR10, -R17.reuse ;  /* 0x0000000a1c027c23 */ /* 0x100fe20008010811 */
[--C-:B------:R-:W-:Y:S01]  /*35a0*/  FFMA.FTZ R28, R32, UR10, -R17.reuse ;  /* 0x0000000a201c7c23 */ /* 0x100fe20008010811 */
[----:B------:R0:W1:Y:S01]  /*35b0*/  MUFU.EX2 R21, R20 ;  /* 0x0000001400157308 */ /* 0x0000620000000800 */
[----:B------:R-:W-:Y:S01]  /*35c0*/  FMNMX.FTZ R0, R54, R3, !PT ;  /* 0x0000000336007209 */ /* 0x000fe20007810000 */
[--C-:B------:R-:W-:Y:S01]  /*35d0*/  FFMA.FTZ R32, R36, UR10, -R17.reuse ;  /* 0x0000000a24207c23 */ /* 0x100fe20008010811 */
[--C-:B------:R-:W-:Y:S01]  /*35e0*/  FFMA.FTZ R36, R40, UR10, -R17.reuse ;  /* 0x0000000a28247c23 */ /* 0x100fe20008010811 */
[----:B------:R-:W-:Y:S01]  /*35f0*/  FFMA.FTZ R40, R48, UR10, -R17 ;  /* 0x0000000a30287c23 */ /* 0x000fe20008010811 */
[----:B------:R-:W-:-:S03]  /*3600*/  FMNMX.FTZ R0, R55, R0, !PT ;  /* 0x0000000037007209 */ /* 0x000fc60007810000 */
[----:B------:R-:W-:Y:S01]  /*3610*/  MUFU.EX2 R198, R2 ;  /* 0x0000000200c67308 */ /* 0x000fe20000000800 */
[----:B0-----:R-:W-:Y:S01]  /*3620*/  FFMA.FTZ R20, R60, UR10, -R17 ;  /* 0x0000000a3c147c23 */ /* 0x001fe20008010811 */
[----:B------:R-:W0:Y:S06]  /*3630*/  SHFL.BFLY PT, R3, R0, 0x2, 0x1f ;  /* 0x0c401f0000037f89 */ /* 0x000e2c00000e0000 */
[----:B------:R2:W-:Y:S01]  /*3640*/  MUFU.EX2 R25, R24 ;  /* 0x0000001800197308 */ /* 0x0005e20000000800 */
[----:B-1----:R-:W-:-:S07]  /*3650*/  F2FP.F16.F32.PACK_AB R196, R21, R16 ;  /* 0x0000001015c4723e */ /* 0x002fce00000000ff */
[----:B------:R1:W-:Y:S01]  /*3660*/  MUFU.EX2 R29, R20 ;  /* 0x00000014001d7308 */ /* 0x0003e20000000800 */
[----:B--2---:R-:W-:-:S07]  /*3670*/  FFMA.FTZ R24, R68, UR10, -R17 ;  /* 0x0000000a44187c23 */ /* 0x004fce0008010811 */
[----:B------:R-:W2:Y:S01]  /*3680*/  MUFU.EX2 R28, R28 ;  /* 0x0000001c001c7308 */ /* 0x000ea20000000800 */
[--C-:B-1----:R-:W-:Y:S01]  /*3690*/  FFMA.FTZ R20, R44, UR10, -R17.reuse ;  /* 0x0000000a2c147c23 */ /* 0x102fe20008010811 */
[----:B0-----:R-:W-:Y:S01]  /*36a0*/  FMNMX.FTZ R2, R0, R3, !PT ;  /* 0x0000000300027209 */ /* 0x001fe20007810000 */
[--C-:B------:R-:W-:Y:S01]  /*36b0*/  FFMA.FTZ R0, R66, UR10, -R17.reuse ;  /* 0x0000000a42007c23 */ /* 0x100fe20008010811 */
[----:B------:R-:W-:-:S03]  /*36c0*/  FFMA.FTZ R44, R70, UR10, -R17 ;  /* 0x0000000a462c7c23 */ /* 0x000fc60008010811 */
[----:B------:R-:W0:Y:S01]  /*36d0*/  SHFL.BFLY PT, R3, R2, 0x1, 0x1f ;  /* 0x0c201f0002037f89 */ /* 0x000e2200000e0000 */
[----:B------:R1:W-:Y:S08]  /*36e0*/  MUFU.EX2 R37, R0 ;  /* 0x0000000000257308 */ /* 0x0003f00000000800 */
[----:B------:R-:W-:Y:S01]  /*36f0*/  MUFU.EX2 R32, R32 ;  /* 0x0000002000207308 */ /* 0x000fe20000000800 */
[----:B--2---:R-:W-:-:S07]  /*3700*/  F2FP.F16.F32.PACK_AB R192, R29, R28 ;  /* 0x0000001c1dc0723e */ /* 0x004fce00000000ff */
[----:B------:R-:W-:Y:S01]  /*3710*/  MUFU.EX2 R41, R24 ;  /* 0x0000001800297308 */ /* 0x000fe20000000800 */
[----:B0-----:R-:W-:Y:S01]  /*3720*/  FMNMX.FTZ R3, R2, R3, !PT ;  /* 0x0000000302037209 */ /* 0x001fe20007810000 */
[--C-:B------:R-:W-:Y:S01]  /*3730*/  FFMA.FTZ R2, R52, UR10, -R17.reuse ;  /* 0x0000000a34027c23 */ /* 0x100fe20008010811 */
[----:B------:R-:W-:-:S05]  /*3740*/  FFMA.FTZ R17, R72, UR10, -R17 ;  /* 0x0000000a48117c23 */ /* 0x000fca0008010811 */
[----:B------:R-:W0:Y:S01]  /*3750*/  MUFU.EX2 R33, R33 ;  /* 0x0000002100217308 */ /* 0x000e220000000800 */
[C---:B------:R-:W-:Y:S01]  /*3760*/  FSETP.NEU.FTZ.AND P2, PT, R3.reuse, -INF , PT ;  /* 0xff8000000300780b */ /* 0x040fe20003f5d000 */
[----:B-1----:R-:W-:-:S05]  /*3770*/  FMUL.FTZ R0, R3, UR10 ;  /* 0x0000000a03007c20 */ /* 0x002fca0008410000 */
[----:B------:R-:W-:Y:S01]  /*3780*/  FSEL R0, R0, RZ, P2 ;  /* 0x000000ff00007208 */ /* 0x000fe20001000000 */
[----:B------:R1:W-:Y:S01]  /*3790*/  MUFU.EX2 R49, R17 ;  /* 0x0000001100317308 */ /* 0x0003e20000000800 */
[----:B------:R-:W-:-:S03]  /*37a0*/  PLOP3.LUT P2, PT, PT, PT, UP0, 0x40, 0x0 ;  /* 0x000000000000781c */ /* 0x000fc60003f4e808 */
[--C-:B------:R-:W-:Y:S01]  /*37b0*/  FFMA.FTZ R26, R26, UR10, -R0.reuse ;  /* 0x0000000a1a1a7c23 */ /* 0x100fe20008010800 */
[--C-:B------:R-:W-:Y:S01]  /*37c0*/  FFMA.FTZ R27, R27, UR10, -R0.reuse ;  /* 0x0000000a1b1b7c23 */ /* 0x100fe20008010800 */
[--C-:B------:R-:W-:Y:S01]  /*37d0*/  FFMA.FTZ R30, R30, UR10, -R0.reuse ;  /* 0x0000000a1e1e7c23 */ /* 0x100fe20008010800 */
[--C-:B------:R-:W-:Y:S01]  /*37e0*/  FFMA.FTZ R31, R31, UR10, -R0.reuse ;  /* 0x0000000a1f1f7c23 */ /* 0x100fe20008010800 */
[--C-:B------:R-:W-:Y:S01]  /*37f0*/  FFMA.FTZ R34, R34, UR10, -R0.reuse ;  /* 0x0000000a22227c23 */ /* 0x100fe20008010800 */
[----:B-1----:R-:W-:Y:S01]  /*3800*/  FADD.FTZ R17, R16, R21 ;  /* 0x0000001510117221 */ /* 0x002fe20000010000 */
[----:B------:R-:W-:Y:S01]  /*3810*/  MUFU.EX2 R26, R26 ;  /* 0x0000001a001a7308 */ /* 0x000fe20000000800 */
[--C-:B------:R-:W-:Y:S01]  /*3820*/  FFMA.FTZ R35, R35, UR10, -R0.reuse ;  /* 0x0000000a23237c23 */ /* 0x100fe20008010800 */
[--C-:B------:R-:W-:Y:S01]  /*3830*/  FFMA.FTZ R38, R38, UR10, -R0.reuse ;  /* 0x0000000a26267c23 */ /* 0x100fe20008010800 */
[----:B------:R-:W-:Y:S01]  /*3840*/  FADD.FTZ R24, R198, R17 ;  /* 0x00000011c6187221 */ /* 0x000fe20000010000 */
[--C-:B------:R-:W-:Y:S01]  /*3850*/  FFMA.FTZ R39, R39, UR10, -R0.reuse ;  /* 0x0000000a27277c23 */ /* 0x100fe20008010800 */
[--C-:B------:R-:W-:Y:S01]  /*3860*/  FFMA.FTZ R42, R42, UR10, -R0.reuse ;  /* 0x0000000a2a2a7c23 */ /* 0x100fe20008010800 */
[----:B------:R-:W-:Y:S01]  /*3870*/  FFMA.FTZ R43, R43, UR10, -R0 ;  /* 0x0000000a2b2b7c23 */ /* 0x000fe20008010800 */
[----:B------:R-:W-:Y:S01]  /*3880*/  FADD.FTZ R17, R25, R24 ;  /* 0x0000001819117221 */ /* 0x000fe20000010000 */
[----:B------:R-:W1:Y:S01]  /*3890*/  MUFU.EX2 R27, R27 ;  /* 0x0000001b001b7308 */ /* 0x000e620000000800 */
[--C-:B------:R-:W-:Y:S01]  /*38a0*/  FFMA.FTZ R46, R46, UR10, -R0.reuse ;  /* 0x0000000a2e2e7c23 */ /* 0x100fe20008010800 */
[--C-:B------:R-:W-:Y:S01]  /*38b0*/  FFMA.FTZ R47, R47, UR10, -R0.reuse ;  /* 0x0000000a2f2f7c23 */ /* 0x100fe20008010800 */
[----:B------:R-:W-:Y:S01]  /*38c0*/  FADD.FTZ R24, R28, R17 ;  /* 0x000000111c187221 */ /* 0x000fe20000010000 */
[--C-:B------:R-:W-:Y:S01]  /*38d0*/  FFMA.FTZ R50, R50, UR10, -R0.reuse ;  /* 0x0000000a32327c23 */ /* 0x100fe20008010800 */
[----:B------:R-:W-:Y:S01]  /*38e0*/  FFMA.FTZ R51, R51, UR10, -R0 ;  /* 0x0000000a33337c23 */ /* 0x000fe20008010800 */
[----:B------:R-:W-:Y:S01]  /*38f0*/  F2FP.F16.F32.PACK_AB R198, R25, R198 ;  /* 0x000000c619c6723e */ /* 0x000fe200000000ff */
[----:B------:R-:W-:Y:S01]  /*3900*/  FADD.FTZ R53, R29, R24 ;  /* 0x000000181d357221 */ /* 0x000fe20000010000 */
[----:B------:R-:W2:Y:S01]  /*3910*/  MUFU.EX2 R30, R30 ;  /* 0x0000001e001e7308 */ /* 0x000ea20000000800 */
[--C-:B------:R-:W-:Y:S01]  /*3920*/  FFMA.FTZ R54, R54, UR10, -R0.reuse ;  /* 0x0000000a36367c23 */ /* 0x100fe20008010800 */
[----:B------:R-:W-:Y:S01]  /*3930*/  FFMA.FTZ R0, R55, UR10, -R0 ;  /* 0x0000000a37007c23 */ /* 0x000fe20008010800 */
[----:B0-----:R-:W-:-:S05]  /*3940*/  F2FP.F16.F32.PACK_AB R194, R33, R32 ;  /* 0x0000002021c2723e */ /* 0x001fca00000000ff */
[----:B------:R-:W0:Y:S01]  /*3950*/  MUFU.EX2 R31, R31 ;  /* 0x0000001f001f7308 */ /* 0x000e220000000800 */
[----:B-1----:R-:W-:Y:S01]  /*3960*/  FADD.FTZ R17, R26, R27 ;  /* 0x0000001b1a117221 */ /* 0x002fe20000010000 */
        /* <DEDUP_REMOVED lines=9> */
[----:B--2---:R-:W-:-:S07]  /*3a00*/  F2FP.F16.F32.PACK_AB R188, R37, R36 ;  /* 0x0000002425bc723e */ /* 0x004fce00000000ff */
[----:B------:R-:W2:Y:S01]  /*3a10*/  MUFU.EX2 R20, R20 ;  /* 0x0000001400147308 */ /* 0x000ea20000000800 */
[C---:B0-----:R-:W-:Y:S01]  /*3a20*/  FADD.FTZ R17, R35.reuse, R24 ;  /* 0x0000001823117221 */ /* 0x041fe20000010000 */
[----:B------:R-:W-:-:S06]  /*3a30*/  F2FP.F16.F32.PACK_AB R193, R35, R34 ;  /* 0x0000002223c1723e */ /* 0x000fcc00000000ff */
[----:B------:R0:W-:Y:S01]  /*3a40*/  MUFU.EX2 R45, R44 ;  /* 0x0000002c002d7308 */ /* 0x0001e20000000800 */
[----:B-1----:R-:W-:-:S07]  /*3a50*/  FADD.FTZ R16, R38, R17 ;  /* 0x0000001126107221 */ /* 0x002fce0000010000 */
[----:B------:R-:W1:Y:S01]  /*3a60*/  MUFU.EX2 R39, R39 ;  /* 0x0000002700277308 */ /* 0x000e620000000800 */
[----:B0-----:R-:W-:Y:S01]  /*3a70*/  FADD.FTZ R44, R32, R53 ;  /* 0x00000035202c7221 */ /* 0x001fe20000010000 */
[----:B--2---:R-:W-:-:S03]  /*3a80*/  F2FP.F16.F32.PACK_AB R190, R41, R20 ;  /* 0x0000001429be723e */ /* 0x004fc600000000ff */
[----:B------:R-:W-:-:S03]  /*3a90*/  FADD.FTZ R53, R33, R44 ;  /* 0x0000002c21357221 */ /* 0x000fc60000010000 */
[----:B------:R-:W0:Y:S01]  /*3aa0*/  MUFU.EX2 R42, R42 ;  /* 0x0000002a002a7308 */ /* 0x000e220000000800 */
[----:B------:R-:W-:-:S04]  /*3ab0*/  FADD.FTZ R44, R36, R53 ;  /* 0x00000035242c7221 */ /* 0x000fc80000010000 */
[----:B------:R-:W-:-:S03]  /*3ac0*/  FADD.FTZ R21, R37, R44 ;  /* 0x0000002c25157221 */ /* 0x000fc60000010000 */
[----:B------:R-:W2:Y:S01]  /*3ad0*/  MUFU.EX2 R40, R40 ;  /* 0x0000002800287308 */ /* 0x000ea20000000800 */
[----:B------:R-:W-:Y:S01]  /*3ae0*/  FADD.FTZ R24, R20, R21 ;  /* 0x0000001514187221 */ /* 0x000fe20000010000 */
[----:B-1----:R-:W-:Y:S01]  /*3af0*/  FADD.FTZ R17, R39, R16 ;  /* 0x0000001027117221 */ /* 0x002fe20000010000 */
[----:B------:R-:W-:Y:S01]  /*3b00*/  IMAD.IADD R21, R19, 0x1, -R22 ;  /* 0x0000000113157824 */ /* 0x000fe200078e0a16 */
[----:B------:R-:W-:Y:S01]  /*3b10*/  F2FP.F16.F32.PACK_AB R195, R39, R38 ;  /* 0x0000002627c3723e */ /* 0x000fe200000000ff */
[----:B------:R-:W-:Y:S02]  /*3b20*/  FADD.FTZ R25, R41, R24 ;  /* 0x0000001829197221 */ /* 0x000fe40000010000 */
[----:B------:R-:W-:Y:S01]  /*3b30*/  IMAD R28, R201, 0x80, R21 ;  /* 0x00000080c91c7824 */ /* 0x000fe200078e0215 */
[----:B------:R-:W1:Y:S01]  /*3b40*/  MUFU.EX2 R43, R43 ;  /* 0x0000002b002b7308 */ /* 0x000e620000000800 */
[----:B0-----:R-:W-:-:S03]  /*3b50*/  FADD.FTZ R16, R42, R17 ;  /* 0x000000112a107221 */ /* 0x001fc60000010000 */
[----:B------:R-:W-:-:S04]  /*3b60*/  R2UR UR11, R28 ;  /* 0x000000001c0b72ca */ /* 0x000fc800000e0000 */
[----:B------:R-:W0:Y:S01]  /*3b70*/  MUFU.EX2 R46, R46 ;  /* 0x0000002e002e7308 */ /* 0x000e220000000800 */
[----:B--2---:R-:W-:Y:S01]  /*3b80*/  FADD.FTZ R24, R40, R25 ;  /* 0x0000001928187221 */ /* 0x004fe20000010000 */
[----:B------:R-:W-:-:S03]  /*3b90*/  F2FP.F16.F32.PACK_AB R184, R45, R40 ;  /* 0x000000282db8723e */ /* 0x000fc600000000ff */
[----:B------:R-:W-:-:S03]  /*3ba0*/  FADD.FTZ R25, R45, R24 ;  /* 0x000000182d197221 */ /* 0x000fc60000010000 */
[----:B------:R-:W2:Y:S01]  /*3bb0*/  MUFU.EX2 R2, R2 ;  /* 0x0000000200027308 */ /* 0x000ea20000000800 */
[C---:B-1----:R-:W-:Y:S01]  /*3bc0*/  FADD.FTZ R17, R43.reuse, R16 ;  /* 0x000000102b117221 */ /* 0x042fe20000010000 */
[----:B------:R-:W-:Y:S01]  /*3bd0*/  UIADD3 UR6, UR11, UR6, URZ ;  /* 0x000000060b067290 */ /* 0x000fe2000fffe03f */
[----:B------:R-:W-:-:S05]  /*3be0*/  F2FP.F16.F32.PACK_AB R189, R43, R42 ;  /* 0x0000002a2bbd723e */ /* 0x000fca00000000ff */
[----:B------:R-:W1:Y:S01]  /*3bf0*/  MUFU.EX2 R47, R47 ;  /* 0x0000002f002f7308 */ /* 0x000e620000000800 */
[----:B0-----:R-:W-:-:S07]  /*3c00*/  FADD.FTZ R16, R46, R17 ;  /* 0x000000112e107221 */ /* 0x001fce0000010000 */
[----:B------:R-:W0:Y:S01]  /*3c10*/  MUFU.EX2 R50, R50 ;  /* 0x0000003200327308 */ /* 0x000e220000000800 */
[----:B--2---:R-:W-:Y:S01]  /*3c20*/  FADD.FTZ R20, R2, R25 ;  /* 0x0000001902147221 */ /* 0x004fe20000010000 */
[----:B------:R-:W-:-:S03]  /*3c30*/  F2FP.F16.F32.PACK_AB R186, R49, R2 ;  /* 0x0000000231ba723e */ /* 0x000fc600000000ff */
[----:B------:R-:W-:Y:S01]  /*3c40*/  FADD.FTZ R17, R49, R20 ;  /* 0x0000001431117221 */ /* 0x000fe20000010000 */
[----:B------:R-:W-:Y:S02]  /*3c50*/  VIADD R20, R62, 0xfffffffe ;  /* 0xfffffffe3e147836 */ /* 0x000fe40000000000 */
[----:B------:R-:W2:Y:S01]  /*3c60*/  MUFU.EX2 R51, R51 ;  /* 0x0000003300337308 */ /* 0x000ea20000000800 */
[C---:B-1----:R-:W-:Y:S01]  /*3c70*/  FADD.FTZ R25, R47.reuse, R16 ;  /* 0x000000102f197221 */ /* 0x042fe20000010000 */
[----:B------:R-:W-:-:S06]  /*3c80*/  F2FP.F16.F32.PACK_AB R191, R47, R46 ;  /* 0x0000002e2fbf723e */ /* 0x000fcc00000000ff */
[----:B------:R-:W1:Y:S01]  /*3c90*/  MUFU.EX2 R54, R54 ;  /* 0x0000003600367308 */ /* 0x000e620000000800 */
[----:B0-----:R-:W-:-:S07]  /*3ca0*/  FADD.FTZ R2, R50, R25 ;  /* 0x0000001932027221 */ /* 0x001fce0000010000 */
[----:B------:R-:W0:Y:S01]  /*3cb0*/  MUFU.EX2 R187, R0 ;  /* 0x0000000000bb7308 */ /* 0x000e220000000800 */
[C---:B--2---:R-:W-:Y:S01]  /*3cc0*/  FADD.FTZ R25, R51.reuse, R2 ;  /* 0x0000000233197221 */ /* 0x044fe20000010000 */
[----:B------:R-:W-:-:S03]  /*3cd0*/  F2FP.F16.F32.PACK_AB R185, R51, R50 ;  /* 0x0000003233b9723e */ /* 0x000fc600000000ff */
[----:B-1----:R-:W-:-:S04]  /*3ce0*/  FADD.FTZ R16, R54, R25 ;  /* 0x0000001936107221 */ /* 0x002fc80000010000 */
[C---:B0-----:R-:W-:Y:S01]  /*3cf0*/  FADD.FTZ R16, R187.reuse, R16 ;  /* 0x00000010bb107221 */ /* 0x041fe20000010000 */
[----:B------:R-:W-:Y:S01]  /*3d00*/  F2FP.F16.F32.PACK_AB R187, R187, R54 ;  /* 0x00000036bbbb723e */ /* 0x000fe200000000ff */
[----:B------:R-:W-:Y:S06]  /*3d10*/  @P2 BRA `(.L_x_1101) ;  /* 0x0000000000482947 */ /* 0x000fec0003800000 */
[C---:B------:R-:W-:Y:S01]  /*3d20*/  ISETP.GT.AND P2, PT, R28.reuse, RZ, PT ;  /* 0x000000ff1c00720c */ /* 0x040fe20003f44270 */
[----:B------:R-:W-:-:S05]  /*3d30*/  VIADD R0, R28, 0xffffffff ;  /* 0xffffffff1c007836 */ /* 0x000fca0000000000 */
[----:B------:R-:W-:-:S07]  /*3d40*/  R2UR UR4, R0 ;  /* 0x00000000000472ca */ /* 0x000fce00000e0000 */
[----:B------:R-:W-:Y:S08]  /*3d50*/  @P2 BRA `(.L_x_1102) ;  /* 0x00000000001c2947 */ /* 0x000ff00003800000 */
[----:B------:R-:W-:Y:S02]  /*3d60*/  UISETP.NE.AND UP1, UPT, UR7, 0x1, UPT ;  /* 0x000000010700788c */ /* 0x000fe4000bf25270 */
[----:B------:R-:W-:-:S09]  /*3d70*/  UIADD3 UR4, -UR11, URZ, URZ ;  /* 0x0000003f0b047290 */ /* 0x000fd2000fffe13f */
[----:B------:R-:W-:Y:S02]  /*3d80*/  @UP1 ULDC.64 UR14, c[0x0][0x9e8] ;  /* 0x00027a00000e1ab9 */ /* 0x000fe40000000a00 */
[----:B------:R-:W-:-:S04]  /*3d90*/  UIMAD.WIDE.U32 UR18, UR4, UR14, URZ ;  /* 0x0000000e041272a5 */ /* 0x000fc8000f8e003f */
[----:B------:R-:W-:-:S04]  /*3da0*/  @UP1 USHF.R.U32.HI UR4, URZ, UR15, UR19 ;  /* 0x0000000f3f041299 */ /* 0x000fc80008011613 */
[----:B------:R-:W-:Y:S01]  /*3db0*/  ULOP3.LUT UR4, URZ, UR4, URZ, 0x33, !UPT ;  /* 0x000000043f047292 */ /* 0x000fe2000f8e333f */
[----:B------:R-:W-:Y:S11]  /*3dc0*/  BRA `(.L_x_1103) ;  /* 0x0000000000107947 */ /* 0x000ff60003800000 */
.L_x_1102:
[----:B------:R-:W-:-:S11]  /*3dd0*/  UISETP.NE.AND UP1, UPT, UR7, 0x1, UPT ;  /* 0x000000010700788c */ /* 0x000fd6000bf25270 */
[----:B------:R-:W-:Y:S02]  /*3de0*/  @UP1 ULDC.64 UR14, c[0x0][0x9e8] ;  /* 0x00027a00000e1ab9 */ /* 0x000fe40000000a00 */
[----:B------:R-:W-:-:S04]  /*3df0*/  UIMAD.WIDE.U32 UR18, UR4, UR14, URZ ;  /* 0x0000000e041272a5 */ /* 0x000fc8000f8e003f */
[----:B------:R-:W-:-:S12]  /*3e00*/  @UP1 USHF.R.U32.HI UR4, URZ, UR15, UR19 ;  /* 0x0000000f3f041299 */ /* 0x000fd80008011613 */
.L_x_1103:
[----:B------:R-:W-:-:S04]  /*3e10*/  UIMAD UR4, UR4, UR7, UR7 ;  /* 0x00000007040472a4 */ /* 0x000fc8000f8e0207 */
[----:B------:R-:W-:-:S04]  /*3e20*/  UISETP.LT.AND UP1, UPT, UR6, UR4, UPT ;  /* 0x000000040600728c */ /* 0x000fc8000bf21270 */
[----:B------:R-:W-:-:S12]  /*3e30*/  USEL UR6, UR6, UR4, UP1 ;  /* 0x0000000406067287 */ /* 0x000fd80008800000 */
.L_x_1101:
[----:B------:R-:W-:Y:S01]  /*3e40*/  R2UR UR7, R200 ;  /* 0x00000000c80772ca */ /* 0x000fe200000e0000 */
        /* <DEDUP_REMOVED lines=76> */
[----:B------:R-:W-:Y:S02]  /*4310*/  VIADD R219, R217, 0x8 ;  /* 0x00000008d9db7836 */ /* 0x000fe40000000000 */
[----:B------:R-:W-:-:S03]  /*4320*/  IMAD.MOV.U32 R151, RZ, RZ, RZ ;  /* 0x000000ffff977224 */ /* 0x000fc600078e00ff */
[----:B------:R-:W-:-:S07]  /*4330*/  LOP3.LUT R203, RZ, R219, RZ, 0x33, !PT ;  /* 0x000000dbffcb7212 */ /* 0x000fce00078e33ff */
.L_x_1121:
[----:B------:R-:W-:-:S04]  /*4340*/  UIADD3 UR4, UR36, 0x1, URZ ;  /* 0x0000000124047890 */ /* 0x000fc8000fffe03f */
[----:B------:R-:W-:-:S04]  /*4350*/  UISETP.NE.AND UP1, UPT, UR4, 0x2, UPT ;  /* 0x000000020400788c */ /* 0x000fc8000bf25270 */
[----:B------:R-:W-:Y:S02]  /*4360*/  USEL UR7, URZ, 0x1, UP1 ;  /* 0x000000013f077887 */ /* 0x000fe40008800000 */
[----:B------:R-:W-:Y:S02]  /*4370*/  USEL UR4, UR4, URZ, UP1 ;  /* 0x0000003f04047287 */ /* 0x000fe40008800000 */
[----:B------:R-:W-:Y:S01]  /*4380*/  ULOP3.LUT UR7, UR37, UR7, URZ, 0x3c, !UPT ;  /* 0x0000000725077292 */ /* 0x000fe2000f8e3c3f */
[----:B------:R-:W-:Y:S11]  /*4390*/  @!P0 BRA `(.L_x_1105) ;  /* 0x0000000000048947 */ /* 0x000ff60003800000 */
[----:B------:R-:W-:Y:S01]  /*43a0*/  BPT.TRAP 0x1 ;  /* 0x000000040000795c */ /* 0x000fe20000300000 */
.L_x_1105:
[----:B------:R-:W-:Y:S01]  /*43b0*/  ULEA UR5, UR4, UR38, 0x3 ;  /* 0x0000002604057291 */ /* 0x000fe2000f8e183f */
[----:B------:R-:W-:-:S05]  /*43c0*/  IMAD.U32 R152, RZ, RZ, UR7 ;  /* 0x00000007ff987e24 */ /* 0x000fca000f8e00ff */
[----:B------:R-:W-:-:S04]  /*43d0*/  SHF.L.U32 R152, R152, 0x1f, RZ ;  /* 0x0000001f98987819 */ /* 0x000fc800000006ff */
[----:B------:R0:W1:Y:S01]  /*43e0*/  SYNCS.PHASECHK.TRANS64.TRYWAIT P2, [UR5+0x30830], R152 ;  /* 0x03083098ff0075a7 */ /* 0x0000620008040145 */
[----:B------:R-:W-:Y:S05]  /*43f0*/  @!P0 BRA `(.L_x_1106) ;  /* 0x0000000000048947 */ /* 0x000fea0003800000 */
[----:B------:R-:W-:Y:S01]  /*4400*/  BPT.TRAP 0x1 ;  /* 0x000000040000795c */ /* 0x000fe20000300000 */
.L_x_1106:
[----:B-1----:R-:W-:Y:S05]  /*4410*/  @P2 BRA `(.L_x_1107) ;  /* 0x0000000000082947 */ /* 0x002fea0003800000 */
[----:B------:R-:W1:Y:S02]  /*4420*/  SYNCS.PHASECHK.TRANS64.TRYWAIT P2, [UR5+0x30830], R152 ;  /* 0x03083098ff0075a7 */ /* 0x000e640008040145 */
[----:B-1----:R-:W-:Y:S05]  /*4430*/  @!P2 BRA `(.L_x_1108) ;  /* 0x000001040088a947 */ /* 0x002fea0003800000 */
.L_x_1107:
[----:B------:R-:W-:Y:S01]  /*4440*/  R2UR UR52, R14 ;  /* 0x000000000e3472ca */ /* 0x000fe200000e0000 */
[----:B------:R-:W-:Y:S01]  /*4450*/  ULEA UR6, UR4, UR39, 0xb ;  /* 0x0000002704067291 */ /* 0x000fe2000f8e583f */
[----:B------:R-:W-:Y:S01]  /*4460*/  R2UR UR53, R15 ;  /* 0x000000000f3572ca */ /* 0x000fe200000e0000 */
[----:B01----:R-:W-:Y:S01]  /*4470*/  WARPGROUP.ARRIVE ;  /* 0x00000000000079c5 */ /* 0x003fe20000000000 */
        /* <DEDUP_REMOVED lines=92> */
[----:B------:R-:W-:Y:S01]  /*4a40*/  FMUL.FTZ R149, R149, R0 ;  /* 0x0000000095957220 */ /* 0x000fe20000410000 */
        /* <DEDUP_REMOVED lines=126> */
.L_x_1109:
[----:B------:R-:W-:Y:S01]  /*5230*/  ULEA UR6, UR36, UR38, 0x3 ;  /* 0x0000002624067291 */ /* 0x000fe2000f8e183f */
[----:B------:R-:W-:-:S05]  /*5240*/  IMAD.U32 R0, RZ, RZ, UR37 ;  /* 0x00000025ff007e24 */ /* 0x000fca000f8e00ff */
[----:B------:R-:W-:-:S04]  /*5250*/  SHF.L.U32 R0, R0, 0x1f, RZ ;  /* 0x0000001f00007819 */ /* 0x000fc800000006ff */
[----:B------:R0:W1:Y:S01]  /*5260*/  SYNCS.PHASECHK.TRANS64.TRYWAIT P2, [UR6+0x30850], R0 ;  /* 0x03085000ff0075a7 */ /* 0x0000620008040146 */
[----:B------:R-:W-:Y:S05]  /*5270*/  @!P0 BRA `(.L_x_1110) ;  /* 0x0000000000048947 */ /* 0x000fea0003800000 */
[----:B------:R-:W-:Y:S01]  /*5280*/  BPT.TRAP 0x1 ;  /* 0x000000040000795c */ /* 0x000fe20000300000 */
.L_x_1110:
[----:B-1----:R-:W-:Y:S05]  /*5290*/  @P2 BRA `(.L_x_1111) ;  /* 0x0000000000082947 */ /* 0x002fea0003800000 */
[----:B------:R-:W1:Y:S02]  /*52a0*/  SYNCS.PHASECHK.TRANS64.TRYWAIT P2, [UR6+0x30850], R0 ;  /* 0x03085000ff0075a7 */ /* 0x000e640008040146 */
[----:B-1----:R-:W-:Y:S05]  /*52b0*/  @!P2 BRA `(.L_x_1112) ;  /* 0x000000f80000a947 */ /* 0x002fea0003800000 */
.L_x_1111:
[----:B------:R-:W-:Y:S01]  /*52c0*/  UIADD3 UR10, UR38, 0x400, URZ ;  /* 0x00000400260a7890 */ /* 0x000fe2000fffe03f */
[----:B------:R-:W-:Y:S01]  /*52d0*/  WARPGROUP.ARRIVE ;  /* 0x00000000000079c5 */ /* 0x000fe20000000000 */
[----:B------:R-:W-:Y:S01]  /*52e0*/  UMOV UR11, 0x40000040 ;  /* 0x40000040000b7882 */ /* 0x000fe20000000000 */
[----:B------:R-:W-:Y:S01]  /*52f0*/  IMAD.SHL.U32 R2, R20, 0x40, RZ ;  /* 0x0000004014027824 */ /* 0x000fe200078e00ff */
[----:B------:R-:W-:Y:S01]  /*5300*/  USHF.R.U32.HI UR10, URZ, 0x4, UR10 ;  /* 0x000000043f0a7899 */ /* 0x000fe2000801160a */
[----:B01----:R-:W-:Y:S01]  /*5310*/  IMAD.U32 R0, RZ, RZ, UR5 ;  /* 0x00000005ff007e24 */ /* 0x003fe2000f8e00ff */
[----:B------:R-:W-:Y:S01]  /*5320*/  PLOP3.LUT P2, PT, PT, PT, UP0, 0x40, 0x0 ;  /* 0x000000000000781c */ /* 0x000fe20003f4e808 */
[----:B------:R-:W-:Y:S01]  /*5330*/  ULDC UR15, c[0x0][0x9dc] ;  /* 0x00027700000f7ab9 */ /* 0x000fe20000000800 */
[----:B------:R-:W-:Y:S01]  /*5340*/  ULOP3.LUT UR10, UR10, 0x3fff, URZ, 0xc0, !UPT ;  /* 0x00003fff0a0a7892 */ /* 0x000fe2000f8ec03f */
[----:B------:R-:W-:Y:S01]  /*5350*/  @!P1 VIADD R0, R0, 0x30840 ;  /* 0x0003084000009836 */ /* 0x000fe20000000000 */
[----:B------:R-:W-:Y:S01]  /*5360*/  UMOV UR5, UR15 ;  /* 0x0000000f00057c82 */ /* 0x000fe20008000000 */
[----:B------:R-:W-:Y:S01]  /*5370*/  ULDC UR15, c[0x0][0x9e0] ;  /* 0x00027800000f7ab9 */ /* 0x000fe20000000800 */
[----:B------:R-:W-:-:S02]  /*5380*/  ULOP3.LUT UR10, UR10, 0x2000000, URZ, 0xfc, !UPT ;  /* 0x020000000a0a7892 */ /* 0x000fc4000f8efc3f */
        /* <DEDUP_REMOVED lines=22> */
[----:B------:R-:W-:Y:S02]  /*54f0*/  ULOP3.LUT UR10, URZ, UR5, URZ, 0x33, !UPT ;  /* 0x000000053f0a7292 */ /* 0x000fe4000f8e333f */
[----:B------:R-:W-:Y:S02]  /*5500*/  WARPGROUP.DEPBAR.LE gsb0, 0x0 ;  /* 0x00008000000079c5 */ /* 0x000fe40000010000 */
[----:B------:R-:W-:Y:S01]  /*5510*/  IADD3 R185, R19, 0x1, -R2 ;  /* 0x0000000113b97810 */ /* 0x000fe20007ffe802 */
[----:B------:R0:W-:Y:S04]  /*5520*/  @!P1 SYNCS.ARRIVE.TRANS64.RED.A1T0 RZ, [R0+URZ], RZ ;  /* 0x000000ff00ff99a7 */ /* 0x0001e8000810043f */
[----:B------:R-:W-:-:S04]  /*5530*/  IMAD.IADD R185, R185, 0x1, -R22 ;  /* 0x00000001b9b97824 */ /* 0x000fc800078e0a16 */
[----:B------:R-:W-:-:S04]  /*5540*/  IMAD R185, R18, -0x2, R185 ;  /* 0xfffffffe12b97824 */ /* 0x000fc800078e02b9 */
[C---:B------:R-:W-:Y:S02]  /*5550*/  VIADD R191, R185.reuse, UR15 ;  /* 0x0000000fb9bf7c36 */ /* 0x040fe40008000000 */
[----:B------:R-:W-:Y:S02]  /*5560*/  VIADD R193, R185, UR10 ;  /* 0x0000000ab9c17c36 */ /* 0x000fe40008000000 */
[C---:B------:R-:W-:Y:S02]  /*5570*/  IMAD.IADD R186, R4.reuse, 0x1, R191 ;  /* 0x0000000104ba7824 */ /* 0x040fe400078e02bf */
[----:B------:R-:W-:Y:S01]  /*5580*/  IMAD.IADD R187, R4, 0x1, R193 ;  /* 0x0000000104bb7824 */ /* 0x000fe200078e02c1 */
[----:B0-----:R-:W-:Y:S06]  /*5590*/  @P2 BRA `(.L_x_1113) ;  /* 0x00000000005c2947 */ /* 0x001fec0003800000 */
[----:B------:R-:W-:Y:S01]  /*55a0*/  ISETP.GT.AND P2, PT, R217, -0x1, PT ;  /* 0xffffffffd900780c */ /* 0x000fe20003f44270 */
[----:B------:R-:W-:-:S12]  /*55b0*/  BSSY B0, `(.L_x_1114) ;  /* 0x0000011000007945 */ /* 0x000fd80003800000 */
[----:B------:R-:W-:Y:S05]  /*55c0*/  @P2 BRA `(.L_x_1115) ;  /* 0x0000000000242947 */ /* 0x000fea0003800000 */
[----:B------:R-:W-:Y:S02]  /*55d0*/  IMAD.U32 R0, RZ, RZ, UR59 ;  /* 0x0000003bff007e24 */ /* 0x000fe4000f8e00ff */
[----:B------:R-:W-:-:S03]  /*55e0*/  IMAD.IADD R189, R4, 0x1, R21 ;  /* 0x0000000104bd7824 */ /* 0x000fc600078e0215 */
[----:B------:R-:W-:Y:S02]  /*55f0*/  ISETP.NE.AND P2, PT, R0, 0x1, PT ;  /* 0x000000010000780c */ /* 0x000fe40003f45270 */
[----:B------:R-:W-:-:S11]  /*5600*/  LOP3.LUT R189, RZ, R189, RZ, 0x33, !PT ;  /* 0x000000bdffbd7212 */ /* 0x000fd600078e33ff */
[----:B------:R-:W0:Y:S02]  /*5610*/  @P2 LDC.64 R184, c[0x0][0x9e8] ;  /* 0x00027a00ffb82b82 */ /* 0x000e240000000a00 */
[----:B0-----:R-:W-:-:S05]  /*5620*/  @P2 IMAD.HI.U32 R184, R189, R184, RZ ;  /* 0x000000b8bdb82227 */ /* 0x001fca00078e00ff */
[----:B------:R-:W-:-:S04]  /*5630*/  @P2 SHF.R.U32.HI R189, RZ, R185, R184 ;  /* 0x000000b9ffbd2219 */ /* 0x000fc800000116b8 */
[----:B------:R-:W-:Y:S01]  /*5640*/  LOP3.LUT R189, RZ, R189, RZ, 0x33, !PT ;  /* 0x000000bdffbd7212 */ /* 0x000fe200078e33ff */
[----:B------:R-:W-:Y:S06]  /*5650*/  BRA `(.L_x_1116) ;  /* 0x0000000000187947 */ /* 0x000fec0003800000 */
.L_x_1115:
[----:B------:R-:W-:Y:S02]  /*5660*/  IMAD.U32 R0, RZ, RZ, UR59 ;  /* 0x0000003bff007e24 */ /* 0x000fe4000f8e00ff */
[----:B------:R-:W-:-:S03]  /*5670*/  IMAD.MOV.U32 R189, RZ, RZ, R217 ;  /* 0x000000ffffbd7224 */ /* 0x000fc600078e00d9 */
[----:B------:R-:W-:-:S13]  /*5680*/  ISETP.NE.AND P2, PT, R0, 0x1, PT ;  /* 0x000000010000780c */ /* 0x000fda0003f45270 */
[----:B------:R-:W0:Y:S02]  /*5690*/  @P2 LDC.64 R184, c[0x0][0x9e8] ;  /* 0x00027a00ffb82b82 */ /* 0x000e240000000a00 */
[----:B0-----:R-:W-:-:S05]  /*56a0*/  @P2 IMAD.HI.U32 R184, R217, R184, RZ ;  /* 0x000000b8d9b82227 */ /* 0x001fca00078e00ff */
[----:B------:R-:W-:-:S07]  /*56b0*/  @P2 SHF.R.U32.HI R189, RZ, R185, R184 ;  /* 0x000000b9ffbd2219 */ /* 0x000fce00000116b8 */
.L_x_1116:
[----:B------:R-:W-:Y:S05]  /*56c0*/  BSYNC B0 ;  /* 0x0000000000007941 */ /* 0x000fea0003800000 */
.L_x_1114:
[----:B------:R-:W-:-:S04]  /*56d0*/  IMAD R185, R189, R0, -R2 ;  /* 0x00000000bdb97224 */ /* 0x000fc800078e0a02 */
[----:B------:R-:W-:-:S05]  /*56e0*/  IMAD R185, R18, -0x2, R185 ;  /* 0xfffffffe12b97824 */ /* 0x000fca00078e02b9 */
[----:B------:R-:W-:Y:S02]  /*56f0*/  VIADDMNMX R186, R185, R0, R186, PT ;  /* 0x00000000b9ba7246 */ /* 0x000fe400038001ba */
[----:B------:R-:W-:-:S07]  /*5700*/  VIMNMX R187, R187, R185, !PT ;  /* 0x000000b9bbbb7248 */ /* 0x000fce0007fe0100 */
.L_x_1113:
[----:B------:R-:W-:Y:S02]  /*5710*/  ISETP.GT.AND P2, PT, R20, -0x1, PT ;  /* 0xffffffff1400780c */ /* 0x000fe40003f44270 */
[----:B------:R-:W-:Y:S02]  /*5720*/  IADD3 R185, R191, 0x8, R4 ;  /* 0x00000008bfb97810 */ /* 0x000fe40007ffe004 */
[C---:B------:R-:W-:Y:S02]  /*5730*/  ISETP.GT.AND P5, PT, R187.reuse, RZ, P2 ;  /* 0x000000ffbb00720c */ /* 0x040fe400017a4270 */
[C---:B------:R-:W-:Y:S02]  /*5740*/  ISETP.GT.AND P4, PT, R187.reuse, 0x1, P2 ;  /* 0x00000001bb00780c */ /* 0x040fe40001784270 */
[----:B------:R-:W-:Y:S02]  /*5750*/  ISETP.LT.OR P5, PT, R186, 0x1, P5 ;  /* 0x00000001ba00780c */ /* 0x000fe40002fa1670 */
[----:B------:R-:W-:-:S02]  /*5760*/  ISETP.GT.AND P6, PT, R187, 0x8, P2 ;  /* 0x00000008bb00780c */ /* 0x000fc400017c4270 */
[----:B------:R-:W-:Y:S02]  /*5770*/  FSEL R184, R152, -INF , !P5 ;  /* 0xff80000098b87808 */ /* 0x000fe40006800000 */
[C---:B------:R-:W-:Y:S02]  /*5780*/  ISETP.GT.AND P5, PT, R187.reuse, 0x10, P2 ;  /* 0x00000010bb00780c */ /* 0x040fe400017a4270 */
[----:B------:R-:W-:Y:S02]  /*5790*/  ISETP.GT.AND P3, PT, R187, 0x9, P2 ;  /* 0x00000009bb00780c */ /* 0x000fe40001764270 */
[C---:B------:R-:W-:Y:S02]  /*57a0*/  ISETP.LT.OR P5, PT, R186.reuse, 0x11, P5 ;  /* 0x00000011ba00780c */ /* 0x040fe40002fa1670 */
[----:B------:R-:W-:Y:S02]  /*57b0*/  ISETP.LT.OR P4, PT, R186, 0x2, P4 ;  /* 0x00000002ba00780c */ /* 0x000fe40002781670 */
[----:B------:R-:W-:-:S02]  /*57c0*/  FSEL R160, R160, -INF , !P5 ;  /* 0xff800000a0a07808 */ /* 0x000fc40006800000 */
[----:B------:R-:W-:Y:S02]  /*57d0*/  ISETP.GT.AND P5, PT, R187, 0x20, P2 ;  /* 0x00000020bb00780c */ /* 0x000fe400017a4270 */
[C---:B------:R-:W-:Y:S02]  /*57e0*/  ISETP.LT.OR P6, PT, R186.reuse, 0x9, P6 ;  /* 0x00000009ba00780c */ /* 0x040fe400037c1670 */
[C---:B------:R-:W-:Y:S02]  /*57f0*/  ISETP.LT.OR P3, PT, R186.reuse, 0xa, P3 ;  /* 0x0000000aba00780c */ /* 0x040fe40001f61670 */
[----:B------:R-:W-:Y:S02]  /*5800*/  ISETP.LT.OR P5, PT, R186, 0x21, P5 ;  /* 0x00000021ba00780c */ /* 0x000fe40002fa1670 */
[----:B------:R-:W-:Y:S02]  /*5810*/  FSEL R0, R153, -INF , !P4 ;  /* 0xff80000099007808 */ /* 0x000fe40006000000 */
[----:B------:R-:W-:-:S02]  /*5820*/  FSEL R156, R156, -INF , !P6 ;  /* 0xff8000009c9c7808 */ /* 0x000fc40007000000 */
[----:B------:R-:W-:Y:S02]  /*5830*/  FSEL R157, R157, -INF , !P3 ;  /* 0xff8000009d9d7808 */ /* 0x000fe40005800000 */
[C---:B------:R-:W-:Y:S02]  /*5840*/  ISETP.GT.AND P4, PT, R187.reuse, 0x11, P2 ;  /* 0x00000011bb00780c */ /* 0x040fe40001784270 */
[C---:B------:R-:W-:Y:S02]  /*5850*/  ISETP.GT.AND P6, PT, R187.reuse, 0x18, P2 ;  /* 0x00000018bb00780c */ /* 0x040fe400017c4270 */
[C---:B------:R-:W-:Y:S02]  /*5860*/  ISETP.GT.AND P3, PT, R187.reuse, 0x19, P2 ;  /* 0x00000019bb00780c */ /* 0x040fe40001764270 */
[----:B------:R-:W-:Y:S02]  /*5870*/  FSEL R168, R168, -INF , !P5 ;  /* 0xff800000a8a87808 */ /* 0x000fe40006800000 */
[----:B------:R-:W-:-:S02]  /*5880*/  ISETP.GT.AND P5, PT, R187, 0x30, P2 ;  /* 0x00000030bb00780c */ /* 0x000fc400017a4270 */
[C---:B------:R-:W-:Y:S02]  /*5890*/  ISETP.LT.OR P4, PT, R186.reuse, 0x12, P4 ;  /* 0x00000012ba00780c */ /* 0x040fe40002781670 */
        /* <DEDUP_REMOVED lines=8> */
[----:B------:R-:W-:Y:S02]  /*5920*/  ISETP.GT.AND P3, PT, R187, 0x29, P2 ;  /* 0x00000029bb00780c */ /* 0x000fe40001764270 */
[----:B------:R-:W-:Y:S02]  /*5930*/  FSEL R176, R176, -INF , !P5 ;  /* 0xff800000b0b07808 */ /* 0x000fe40006800000 */
[----:B------:R-:W-:-:S02]  /*5940*/  PLOP3.LUT P5, PT, PT, PT, UP0, 0x40, 0x0 ;  /* 0x000000000000781c */ /* 0x000fc40003fae808 */
        /* <DEDUP_REMOVED lines=12> */
[----:B------:R-:W-:Y:S02]  /*5a10*/  IADD3 R186, R193, 0x8, R4 ;  /* 0x00000008c1ba7810 */ /* 0x000fe40007ffe004 */
[----:B------:R-:W-:Y:S02]  /*5a20*/  FSEL R177, R177, -INF , !P4 ;  /* 0xff800000b1b17808 */ /* 0x000fe40006000000 */
[----:B------:R-:W-:Y:S02]  /*5a30*/  FSEL R180, R180, -INF , !P6 ;  /* 0xff800000b4b47808 */ /* 0x000fe40007000000 */
[----:B------:R-:W-:Y:S01]  /*5a40*/  FSEL R181, R181, -INF , !P3 ;  /* 0xff800000b5b57808 */ /* 0x000fe20005800000 */
[----:B------:R-:W-:Y:S06]  /*5a50*/  @P5 BRA `(.L_x_1117) ;  /* 0x0000000000585947 */ /* 0x000fec0003800000 */
[----:B------:R-:W-:Y:S01]  /*5a60*/  ISETP.GT.AND P3, PT, R219, -0x1, PT ;  /* 0xffffffffdb00780c */ /* 0x000fe20003f64270 */
[----:B------:R-:W-:-:S12]  /*5a70*/  BSSY B0, `(.L_x_1118) ;  /* 0x0000010000007945 */ /* 0x000fd80003800000 */
[----:B------:R-:W-:Y:S05]  /*5a80*/  @P3 BRA `(.L_x_1119) ;  /* 0x0000000000203947 */ /* 0x000fea0003800000 */
[----:B------:R-:W-:-:S05]  /*5a90*/  IMAD.U32 R190, RZ, RZ, UR59 ;  /* 0x0000003bffbe7e24 */ /* 0x000fca000f8e00ff */
[----:B------:R-:W-:-:S13]  /*5aa0*/  ISETP.NE.AND P3, PT, R190, 0x1, PT ;  /* 0x00000001be00780c */ /* 0x000fda0003f65270 */
[----:B------:R-:W0:Y:S02]  /*5ab0*/  @P3 LDC.64 R152, c[0x0][0x9e8] ;  /* 0x00027a00ff983b82 */ /* 0x000e240000000a00 */
[----:B0-----:R-:W-:-:S04]  /*5ac0*/  @P3 IMAD.HI.U32 R188, R203, R152, RZ ;  /* 0x00000098cbbc3227 */ /* 0x001fc800078e00ff */
[----:B------:R-:W-:Y:S01]  /*5ad0*/  IMAD.MOV.U32 R152, RZ, RZ, R203 ;  /* 0x000000ffff987224 */ /* 0x000fe200078e00cb */
[----:B------:R-:W-:-:S04]  /*5ae0*/  @P3 SHF.R.U32.HI R152, RZ, R153, R188 ;  /* 0x00000099ff983219 */ /* 0x000fc800000116bc */
[----:B------:R-:W-:Y:S01]  /*5af0*/  LOP3.LUT R187, RZ, R152, RZ, 0x33, !PT ;  /* 0x00000098ffbb7212 */ /* 0x000fe200078e33ff */
[----:B------:R-:W-:Y:S06]  /*5b00*/  BRA `(.L_x_1120) ;  /* 0x0000000000187947 */ /* 0x000fec0003800000 */
.L_x_1119:
[----:B------:R-:W-:Y:S02]  /*5b10*/  IMAD.U32 R190, RZ, RZ, UR59 ;  /* 0x0000003bffbe7e24 */ /* 0x000fe4000f8e00ff */
[----:B------:R-:W-:-:S03]  /*5b20*/  IMAD.MOV.U32 R187, RZ, RZ, R219 ;  /* 0x000000ffffbb7224 */ /* 0x000fc600078e00db */
[----:B------:R-:W-:-:S13]  /*5b30*/  ISETP.NE.AND P3, PT, R190, 0x1, PT ;  /* 0x00000001be00780c */ /* 0x000fda0003f65270 */
[----:B------:R-:W0:Y:S02]  /*5b40*/  @P3 LDC.64 R152, c[0x0][0x9e8] ;  /* 0x00027a00ff983b82 */ /* 0x000e240000000a00 */
[----:B0-----:R-:W-:-:S05]  /*5b50*/  @P3 IMAD.HI.U32 R152, R219, R152, RZ ;  /* 0x00000098db983227 */ /* 0x001fca00078e00ff */
[----:B------:R-:W-:-:S07]  /*5b60*/  @P3 SHF.R.U32.HI R187, RZ, R153, R152 ;  /* 0x00000099ffbb3219 */ /* 0x000fce0000011698 */
.L_x_1120:
[----:B------:R-:W-:Y:S05]  /*5b70*/  BSYNC B0 ;  /* 0x0000000000007941 */ /* 0x000fea0003800000 */
.L_x_1118:
[----:B------:R-:W-:-:S04]  /*5b80*/  IMAD R153, R187, R190, -R2 ;  /* 0x000000bebb997224 */ /* 0x000fc800078e0a02 */
[----:B------:R-:W-:-:S05]  /*5b90*/  IMAD R153, R18, -0x2, R153 ;  /* 0xfffffffe12997824 */ /* 0x000fca00078e0299 */
[----:B------:R-:W-:Y:S02]  /*5ba0*/  VIADDMNMX R185, R153, R190, R185, PT ;  /* 0x000000be99b97246 */ /* 0x000fe400038001b9 */
[----:B------:R-:W-:-:S07]  /*5bb0*/  VIMNMX R186, R186, R153, !PT ;  /* 0x00000099baba7248 */ /* 0x000fce0007fe0100 */
.L_x_1117:
        /* <DEDUP_REMOVED lines=34> */
[----:B------:R-:W-:Y:S02]  /*5de0*/  ISETP.GT.AND P6, PT, R186, 0x18, P2 ;  /* 0x00000018ba00780c */ /* 0x000fe400017c4270 */
[C---:B------:R-:W-:Y:S01]  /*5df0*/  ISETP.LT.OR P5, PT, R185.reuse, 0x12, P5 ;  /* 0x00000012b900780c */ /* 0x040fe20002fa1670 */
[----:B------:R-:W0:Y:S01]  /*5e00*/  SHFL.BFLY PT, R153, R2, 0x2, 0x1f ;  /* 0x0c401f0002997f89 */ /* 0x000e2200000e0000 */
[----:B------:R-:W-:Y:S02]  /*5e10*/  FSEL R162, R162, -INF , !P3 ;  /* 0xff800000a2a27808 */ /* 0x000fe40005800000 */
[----:B------:R-:W-:Y:S02]  /*5e20*/  ISETP.GT.AND P4, PT, R186, 0x19, P2 ;  /* 0x00000019ba00780c */ /* 0x000fe40001784270 */
[----:B------:R-:W-:-:S02]  /*5e30*/  ISETP.LT.OR P6, PT, R185, 0x19, P6 ;  /* 0x00000019b900780c */ /* 0x000fc400037c1670 */
[----:B------:R-:W-:Y:S02]  /*5e40*/  FSEL R163, R163, -INF , !P5 ;  /* 0xff800000a3a37808 */ /* 0x000fe40006800000 */
[----:B------:R-:W-:Y:S02]  /*5e50*/  ISETP.GT.AND P3, PT, R186, 0x20, P2 ;  /* 0x00000020ba00780c */ /* 0x000fe40001764270 */
[----:B------:R-:W-:Y:S02]  /*5e60*/  FSEL R166, R166, -INF , !P6 ;  /* 0xff800000a6a67808 */ /* 0x000fe40007000000 */
[C---:B------:R-:W-:Y:S02]  /*5e70*/  ISETP.LT.OR P4, PT, R185.reuse, 0x1a, P4 ;  /* 0x0000001ab900780c */ /* 0x040fe40002781670 */
[----:B------:R-:W-:Y:S02]  /*5e80*/  ISETP.GT.AND P5, PT, R186, 0x21, P2 ;  /* 0x00000021ba00780c */ /* 0x000fe400017a4270 */
[----:B------:R-:W-:-:S02]  /*5e90*/  ISETP.LT.OR P3, PT, R185, 0x21, P3 ;  /* 0x00000021b900780c */ /* 0x000fc40001f61670 */
[----:B------:R-:W-:Y:S02]  /*5ea0*/  FSEL R167, R167, -INF , !P4 ;  /* 0xff800000a7a77808 */ /* 0x000fe40006000000 */
[----:B------:R-:W-:Y:S02]  /*5eb0*/  ISETP.GT.AND P6, PT, R186, 0x28, P2 ;  /* 0x00000028ba00780c */ /* 0x000fe400017c4270 */
[----:B------:R-:W-:Y:S02]  /*5ec0*/  ISETP.LT.OR P5, PT, R185, 0x22, P5 ;  /* 0x00000022b900780c */ /* 0x000fe40002fa1670 */
[----:B0-----:R-:W-:Y:S02]  /*5ed0*/  FMNMX.FTZ R153, R2, R153, !PT ;  /* 0x0000009902997209 */ /* 0x001fe40007810000 */
[----:B------:R-:W-:Y:S02]  /*5ee0*/  FMNMX.FTZ R2, R154, R3, !PT ;  /* 0x000000039a027209 */ /* 0x000fe40007810000 */
[----:B------:R-:W-:Y:S01]  /*5ef0*/  FSEL R170, R170, -INF , !P3 ;  /* 0xff800000aaaa7808 */ /* 0x000fe20005800000 */
[----:B------:R-:W0:Y:S01]  /*5f00*/  SHFL.BFLY PT, R152, R153, 0x1, 0x1f ;  /* 0x0c201f0099987f89 */ /* 0x000e2200000e0000 */
[----:B------:R-:W-:-:S02]  /*5f10*/  ISETP.GT.AND P3, PT, R186, 0x29, P2 ;  /* 0x00000029ba00780c */ /* 0x000fc40001764270 */
[----:B------:R-:W-:Y:S02]  /*5f20*/  FSEL R171, R171, -INF , !P5 ;  /* 0xff800000abab7808 */ /* 0x000fe40006800000 */
[C---:B------:R-:W-:Y:S02]  /*5f30*/  ISETP.LT.OR P6, PT, R185.reuse, 0x29, P6 ;  /* 0x00000029b900780c */ /* 0x040fe400037c1670 */
[----:B------:R-:W-:Y:S02]  /*5f40*/  ISETP.GT.AND P5, PT, R186, 0x30, P2 ;  /* 0x00000030ba00780c */ /* 0x000fe400017a4270 */
[----:B------:R-:W-:Y:S02]  /*5f50*/  ISETP.LT.OR P3, PT, R185, 0x2a, P3 ;  /* 0x0000002ab900780c */ /* 0x000fe40001f61670 */
[----:B------:R-:W-:Y:S02]  /*5f60*/  FSEL R174, R174, -INF , !P6 ;  /* 0xff800000aeae7808 */ /* 0x000fe40007000000 */
[----:B------:R-:W-:-:S02]  /*5f70*/  ISETP.GT.AND P6, PT, R186, 0x31, P2 ;  /* 0x00000031ba00780c */ /* 0x000fc400017c4270 */
[----:B------:R-:W-:Y:S02]  /*5f80*/  FSEL R175, R175, -INF , !P3 ;  /* 0xff800000afaf7808 */ /* 0x000fe40005800000 */
[C---:B------:R-:W-:Y:S02]  /*5f90*/  ISETP.LT.OR P5, PT, R185.reuse, 0x31, P5 ;  /* 0x00000031b900780c */ /* 0x040fe40002fa1670 */
[----:B------:R-:W-:Y:S02]  /*5fa0*/  ISETP.GT.AND P3, PT, R186, 0x38, P2 ;  /* 0x00000038ba00780c */ /* 0x000fe40001764270 */
[----:B------:R-:W-:Y:S02]  /*5fb0*/  ISETP.LT.OR P6, PT, R185, 0x32, P6 ;  /* 0x00000032b900780c */ /* 0x000fe400037c1670 */
[----:B------:R-:W-:Y:S02]  /*5fc0*/  FSEL R178, R178, -INF , !P5 ;  /* 0xff800000b2b27808 */ /* 0x000fe40006800000 */
[----:B0-----:R-:W-:-:S02]  /*5fd0*/  FMNMX.FTZ R152, R153, R152, !PT ;  /* 0x0000009899987209 */ /* 0x001fc40007810000 */
[----:B------:R-:W-:Y:S02]  /*5fe0*/  FMNMX.FTZ R153, R155, R2, !PT ;  /* 0x000000029b997209 */ /* 0x000fe40007810000 */
[C---:B------:R-:W-:Y:S01]  /*5ff0*/  FSETP.NEU.FTZ.AND P4, PT, R152.reuse, -INF , PT ;  /* 0xff8000009800780b */ /* 0x040fe20003f9d000 */
[----:B------:R-:W-:Y:S01]  /*6000*/  FMUL.FTZ R187, R152, UR10 ;  /* 0x0000000a98bb7c20 */ /* 0x000fe20008410000 */
[----:B------:R-:W-:Y:S02]  /*6010*/  FMNMX.FTZ R2, R158, R153, !PT ;  /* 0x000000999e027209 */ /* 0x000fe40007810000 */
[----:B------:R-:W-:Y:S02]  /*6020*/  ISETP.GT.AND P2, PT, R186, 0x39, P2 ;  /* 0x00000039ba00780c */ /* 0x000fe40001744270 */
[----:B------:R-:W-:Y:S02]  /*6030*/  FMNMX.FTZ R153, R159, R2, !PT ;  /* 0x000000029f997209 */ /* 0x000fe40007810000 */
[----:B------:R-:W-:-:S02]  /*6040*/  FSEL R187, R187, RZ, P4 ;  /* 0x000000ffbbbb7208 */ /* 0x000fc40002000000 */
        /* <DEDUP_REMOVED lines=9> */
[----:B------:R-:W-:Y:S01]  /*60e0*/  ISETP.LT.OR P2, PT, R185, 0x3a, P2 ;  /* 0x0000003ab900780c */ /* 0x000fe20001741670 */
[----:B------:R-:W-:Y:S01]  /*60f0*/  MUFU.EX2 R196, R196 ;  /* 0x000000c400c47308 */ /* 0x000fe20000000800 */
[----:B------:R-:W-:Y:S01]  /*6100*/  FMNMX.FTZ R189, R167, R2, !PT ;  /* 0x00000002a7bd7209 */ /* 0x000fe20007810000 */
[--C-:B------:R-:W-:Y:S01]  /*6110*/  FFMA.FTZ R157, R157, UR10, -R187.reuse ;  /* 0x0000000a9d9d7c23 */ /* 0x100fe200080108bb */
[----:B------:R-:W-:Y:S01]  /*6120*/  FSEL R182, R182, -INF , !P3 ;  /* 0xff800000b6b67808 */ /* 0x000fe20005800000 */
[--C-:B------:R-:W-:Y:S01]  /*6130*/  FFMA.FTZ R161, R161, UR10, -R187.reuse ;  /* 0x0000000aa1a17c23 */ /* 0x100fe200080108bb */
[----:B------:R-:W-:Y:S01]  /*6140*/  FMNMX.FTZ R2, R170, R189, !PT ;  /* 0x000000bdaa027209 */ /* 0x000fe20007810000 */
[--C-:B------:R-:W-:Y:S01]  /*6150*/  FFMA.FTZ R188, R168, UR10, -R187.reuse ;  /* 0x0000000aa8bc7c23 */ /* 0x100fe200080108bb */
[----:B------:R-:W-:Y:S01]  /*6160*/  FSEL R183, R183, -INF , !P2 ;  /* 0xff800000b7b77808 */ /* 0x000fe20005000000 */
[----:B------:R-:W-:Y:S01]  /*6170*/  MUFU.EX2 R153, R153 ;  /* 0x0000009900997308 */ /* 0x000fe20000000800 */
[----:B------:R-:W-:Y:S01]  /*6180*/  FMNMX.FTZ R189, R171, R2, !PT ;  /* 0x00000002abbd7209 */ /* 0x000fe20007810000 */
[--C-:B------:R-:W-:Y:S01]  /*6190*/  FFMA.FTZ R194, R164, UR10, -R187.reuse ;  /* 0x0000000aa4c27c23 */ /* 0x100fe200080108bb */
[--C-:B------:R-:W-:Y:S01]  /*61a0*/  FFMA.FTZ R165, R165, UR10, -R187.reuse ;  /* 0x0000000aa5a57c23 */ /* 0x100fe200080108bb */
[--C-:B------:R-:W-:Y:S01]  /*61b0*/  FFMA.FTZ R169, R169, UR10, -R187.reuse ;  /* 0x0000000aa9a97c23 */ /* 0x100fe200080108bb */
[----:B------:R-:W-:Y:S01]  /*61c0*/  FMNMX.FTZ R0, R174, R189, !PT ;  /* 0x000000bdae007209 */ /* 0x000fe20007810000 */
[--C-:B------:R-:W-:Y:S01]  /*61d0*/  FFMA.FTZ R190, R172, UR10, -R187.reuse ;  /* 0x0000000aacbe7c23 */ /* 0x100fe200080108bb */
[--C-:B------:R-:W-:Y:S01]  /*61e0*/  FFMA.FTZ R173, R173, UR10, -R187.reuse ;  /* 0x0000000aadad7c23 */ /* 0x100fe200080108bb */
[----:B------:R-:W-:Y:S01]  /*61f0*/  MUFU.EX2 R198, R198 ;  /* 0x000000c600c67308 */ /* 0x000fe20000000800 */
[----:B------:R-:W-:Y:S01]  /*6200*/  FMNMX.FTZ R189, R175, R0, !PT ;  /* 0x00000000afbd7209 */ /* 0x000fe20007810000 */
[--C-:B------:R-:W-:Y:S01]  /*6210*/  FFMA.FTZ R184, R176, UR10, -R187.reuse ;  /* 0x0000000ab0b87c23 */ /* 0x100fe200080108bb */
[--C-:B------:R-:W-:Y:S01]  /*6220*/  FFMA.FTZ R177, R177, UR10, -R187.reuse ;  /* 0x0000000ab1b17c23 */ /* 0x100fe200080108bb */
[--C-:B------:R-:W-:Y:S01]  /*6230*/  FFMA.FTZ R186, R180, UR10, -R187.reuse ;  /* 0x0000000ab4ba7c23 */ /* 0x100fe200080108bb */
[----:B------:R-:W-:Y:S01]  /*6240*/  FMNMX.FTZ R0, R178, R189, !PT ;  /* 0x000000bdb2007209 */ /* 0x000fe20007810000 */
[----:B------:R-:W-:-:S02]  /*6250*/  FFMA.FTZ R181, R181, UR10, -R187 ;  /* 0x0000000ab5b57c23 */ /* 0x000fc400080108bb */
[----:B------:R-:W-:Y:S01]  /*6260*/  MUFU.EX2 R157, R157 ;  /* 0x0000009d009d7308 */ /* 0x000fe20000000800 */
[----:B------:R-:W-:-:S04]  /*6270*/  FMNMX.FTZ R185, R179, R0, !PT ;  /* 0x00000000b3b97209 */ /* 0x000fc80007810000 */
[----:B------:R-:W-:-:S03]  /*6280*/  FMNMX.FTZ R0, R182, R185, !PT ;  /* 0x000000b9b6007209 */ /* 0x000fc60007810000 */
[----:B------:R-:W-:Y:S01]  /*6290*/  MUFU.EX2 R192, R192 ;  /* 0x000000c000c07308 */ /* 0x000fe20000000800 */
[----:B------:R-:W-:-:S05]  /*62a0*/  FMNMX.FTZ R0, R183, R0, !PT ;  /* 0x00000000b7007209 */ /* 0x000fca0007810000 */
[----:B------:R-:W0:Y:S02]  /*62b0*/  SHFL.BFLY PT, R185, R0, 0x2, 0x1f ;  /* 0x0c401f0000b97f89 */ /* 0x000e2400000e0000 */
[----:B------:R-:W-:Y:S08]  /*62c0*/  MUFU.EX2 R161, R161 ;  /* 0x000000a100a17308 */ /* 0x000ff00000000800 */
[----:B------:R-:W-:Y:S08]  /*62d0*/  MUFU.EX2 R194, R194 ;  /* 0x000000c200c27308 */ /* 0x000ff00000000800 */
[----:B------:R-:W-:Y:S01]  /*62e0*/  MUFU.EX2 R165, R165 ;  /* 0x000000a500a57308 */ /* 0x000fe20000000800 */
[----:B0-----:R-:W-:-:S02]  /*62f0*/  FMNMX.FTZ R185, R0, R185, !PT ;  /* 0x000000b900b97209 */ /* 0x001fc40007810000 */
[----:B------:R-:W-:-:S05]  /*6300*/  FSEL R0, R152, RZ, P4 ;  /* 0x000000ff98007208 */ /* 0x000fca0002000000 */
[----:B------:R-:W-:Y:S01]  /*6310*/  MUFU.EX2 R188, R188 ;  /* 0x000000bc00bc7308 */ /* 0x000fe20000000800 */
[----:B------:R-:W0:Y:S01]  /*6320*/  SHFL.BFLY PT, R156, R185, 0x1, 0x1f ;  /* 0x0c201f00b99c7f89 */ /* 0x000e2200000e0000 */
[----:B------:R-:W-:-:S04]  /*6330*/  FADD.FTZ R0, -R0, R5 ;  /* 0x0000000500007221 */ /* 0x000fc80000010100 */
[----:B------:R-:W-:Y:S02]  /*6340*/  FMUL.FTZ R0, R0, UR10 ;  /* 0x0000000a00007c20 */ /* 0x000fe40008410000 */
[----:B------:R-:W-:Y:S08]  /*6350*/  MUFU.EX2 R169, R169 ;  /* 0x000000a900a97308 */ /* 0x000ff00000000800 */
[----:B------:R-:W1:Y:S08]  /*6360*/  MUFU.EX2 R0, R0 ;  /* 0x0000000000007308 */ /* 0x000e700000000800 */
[----:B------:R-:W-:Y:S01]  /*6370*/  MUFU.EX2 R190, R190 ;  /* 0x000000be00be7308 */ /* 0x000fe20000000800 */
[----:B0-----:R-:W-:-:S04]  /*6380*/  FMNMX.FTZ R156, R185, R156, !PT ;  /* 0x0000009cb99c7209 */ /* 0x001fc80007810000 */
[C---:B------:R-:W-:Y:S01]  /*6390*/  FSETP.NEU.FTZ.AND P2, PT, R156.reuse, -INF , PT ;  /* 0xff8000009c00780b */ /* 0x040fe20003f5d000 */
[C---:B------:R-:W-:Y:S02]  /*63a0*/  FMUL.FTZ R160, R156.reuse, UR10 ;  /* 0x0000000a9ca07c20 */ /* 0x040fe40008410000 */
[----:B------:R-:W-:Y:S01]  /*63b0*/  MUFU.EX2 R173, R173 ;  /* 0x000000ad00ad7308 */ /* 0x000fe20000000800 */
[----:B------:R-:W-:Y:S01]  /*63c0*/  FSEL R2, R156, RZ, P2 ;  /* 0x000000ff9c027208 */ /* 0x000fe20001000000 */
[----:B-1----:R-:W-:Y:S01]  /*63d0*/  FFMA.FTZ R17, R0, R17, R153 ;  /* 0x0000001100117223 */ /* 0x002fe20000010099 */
[----:B------:R-:W-:Y:S02]  /*63e0*/  FSEL R160, R160, RZ, P2 ;  /* 0x000000ffa0a07208 */ /* 0x000fe40001000000 */
[----:B------:R-:W-:Y:S01]  /*63f0*/  ISETP.GT.AND P2, PT, R20, UR58, PT ;  /* 0x0000003a14007c0c */ /* 0x000fe2000bf44270 */
[----:B------:R-:W-:Y:S01]  /*6400*/  FADD.FTZ R2, -R2, R3 ;  /* 0x0000000302027221 */ /* 0x000fe20000010100 */
[----:B------:R-:W-:Y:S01]  /*6410*/  FADD.FTZ R17, R196, R17 ;  /* 0x00000011c4117221 */ /* 0x000fe20000010000 */
[--C-:B------:R-:W-:Y:S01]  /*6420*/  FFMA.FTZ R197, R154, UR10, -R160.reuse ;  /* 0x0000000a9ac57c23 */ /* 0x100fe200080108a0 */
[--C-:B------:R-:W-:Y:S01]  /*6430*/  FFMA.FTZ R154, R155, UR10, -R160.reuse ;  /* 0x0000000a9b9a7c23 */ /* 0x100fe200080108a0 */
[----:B------:R-:W-:Y:S01]  /*6440*/  FMUL.FTZ R2, R2, UR10 ;  /* 0x0000000a02027c20 */ /* 0x000fe20008410000 */
        /* <DEDUP_REMOVED lines=10> */
[--C-:B------:R-:W-:Y:S01]  /*64f0*/  FFMA.FTZ R166, R171, UR10, -R160.reuse ;  /* 0x0000000aaba67c23 */ /* 0x100fe200080108a0 */
[----:B------:R-:W0:Y:S01]  /*6500*/  MUFU.EX2 R2, R2 ;  /* 0x0000000200027308 */ /* 0x000e220000000800 */
[--C-:B------:R-:W-:Y:S01]  /*6510*/  FFMA.FTZ R191, R174, UR10, -R160.reuse ;  /* 0x0000000aaebf7c23 */ /* 0x100fe200080108a0 */
[--C-:B------:R-:W-:Y:S01]  /*6520*/  FFMA.FTZ R185, R178, UR10, -R160.reuse ;  /* 0x0000000ab2b97c23 */ /* 0x100fe200080108a0 */
[--C-:B------:R-:W-:Y:S01]  /*6530*/  FFMA.FTZ R179, R179, UR10, -R160.reuse ;  /* 0x0000000ab3b37c23 */ /* 0x100fe200080108a0 */
[----:B------:R-:W-:Y:S01]  /*6540*/  FFMA.FTZ R182, R182, UR10, -R160 ;  /* 0x0000000ab6b67c23 */ /* 0x000fe200080108a0 */
[----:B------:R-:W-:Y:S01]  /*6550*/  IMAD.U32 R155, RZ, RZ, UR6 ;  /* 0x00000006ff9b7e24 */ /* 0x000fe2000f8e00ff */
[----:B------:R-:W-:Y:S01]  /*6560*/  F2FP.F16.F32.PACK_AB R196, R196, R153 ;  /* 0x00000099c4c4723e */ /* 0x000fe200000000ff */
[----:B------:R-:W-:Y:S01]  /*6570*/  VIADD R20, R20, 0xffffffff ;  /* 0xffffffff14147836 */ /* 0x000fe20000000000 */
[----:B------:R-:W1:Y:S01]  /*6580*/  MUFU.EX2 R154, R154 ;  /* 0x0000009a009a7308 */ /* 0x000e620000000800 */
[----:B------:R-:W-:Y:S01]  /*6590*/  @!P1 VIADD R155, R155, 0x30860 ;  /* 0x000308609b9b9836 */ /* 0x000fe20000000000 */
[----:B------:R-:W-:-:S04]  /*65a0*/  F2FP.F16.F32.PACK_AB R198, R157, R198 ;  /* 0x000000c69dc6723e */ /* 0x000fc800000000ff */
[----:B------:R-:W-:Y:S02]  /*65b0*/  @!P1 PRMT R155, RZ, 0x654, R155 ;  /* 0x00000654ff9b9816 */ /* 0x000fe4000000009b */
[----:B------:R-:W2:Y:S01]  /*65c0*/  MUFU.EX2 R199, R199 ;  /* 0x000000c700c77308 */ /* 0x000ea20000000800 */
[----:B0-----:R-:W-:Y:S01]  /*65d0*/  FFMA.FTZ R3, R2, R16, R197 ;  /* 0x0000001002037223 */ /* 0x001fe200000100c5 */
[----:B------:R-:W-:Y:S01]  /*65e0*/  FADD.FTZ R16, R192, R17 ;  /* 0x00000011c0107221 */ /* 0x000fe20000010000 */
[----:B------:R0:W-:Y:S01]  /*65f0*/  @!P1 SYNCS.ARRIVE.TRANS64.RED.A1T0 RZ, [R155+URZ], RZ ;  /* 0x000000ff9bff99a7 */ /* 0x0001e2000810043f */
[C---:B------:R-:W-:Y:S02]  /*6600*/  F2FP.F16.F32.PACK_AB R192, R161.reuse, R192 ;  /* 0x000000c0a1c0723e */ /* 0x040fe400000000ff */
[----:B------:R-:W-:Y:S01]  /*6610*/  FADD.FTZ R17, R161, R16 ;  /* 0x00000010a1117221 */ /* 0x000fe20000010000 */
[--C-:B------:R-:W-:Y:S01]  /*6620*/  FFMA.FTZ R16, R175, UR10, -R160.reuse ;  /* 0x0000000aaf107c23 */ /* 0x100fe200080108a0 */
[----:B------:R-:W3:Y:S01]  /*6630*/  MUFU.EX2 R158, R158 ;  /* 0x0000009e009e7308 */ /* 0x000ee20000000800 */
[----:B-1----:R-:W-:Y:S01]  /*6640*/  FADD.FTZ R168, R154, R3 ;  /* 0x000000039aa87221 */ /* 0x002fe20000010000 */
[----:B------:R-:W-:Y:S01]  /*6650*/  FADD.FTZ R170, R194, R17 ;  /* 0x00000011c2aa7221 */ /* 0x000fe20000010000 */
[----:B------:R-:W-:Y:S01]  /*6660*/  FFMA.FTZ R160, R183, UR10, -R160 ;  /* 0x0000000ab7a07c23 */ /* 0x000fe200080108a0 */
[----:B------:R-:W-:-:S02]  /*6670*/  F2FP.F16.F32.PACK_AB R194, R165, R194 ;  /* 0x000000c2a5c2723e */ /* 0x000fc400000000ff */
[----:B------:R-:W-:Y:S01]  /*6680*/  FADD.FTZ R17, R165, R170 ;  /* 0x000000aaa5117221 */ /* 0x000fe20000010000 */
[----:B------:R-:W-:Y:S01]  /*6690*/  F2FP.F16.F32.PACK_AB R197, R154, R197 ;  /* 0x000000c59ac5723e */ /* 0x000fe200000000ff */
[----:B------:R-:W1:Y:S01]  /*66a0*/  MUFU.EX2 R193, R193 ;  /* 0x000000c100c17308 */ /* 0x000e620000000800 */
[----:B--2---:R-:W-:Y:S01]  /*66b0*/  FADD.FTZ R3, R199, R168 ;  /* 0x000000a8c7037221 */ /* 0x004fe20000010000 */
[----:B------:R-:W-:Y:S01]  /*66c0*/  FADD.FTZ R170, R188, R17 ;  /* 0x00000011bcaa7221 */ /* 0x000fe20000010000 */
[----:B------:R-:W-:-:S03]  /*66d0*/  F2FP.F16.F32.PACK_AB R188, R169, R188 ;  /* 0x000000bca9bc723e */ /* 0x000fc600000000ff */
[----:B------:R-:W-:Y:S02]  /*66e0*/  FADD.FTZ R17, R169, R170 ;  /* 0x000000aaa9117221 */ /* 0x000fe40000010000 */
[----:B------:R-:W2:Y:S01]  /*66f0*/  MUFU.EX2 R162, R162 ;  /* 0x000000a200a27308 */ /* 0x000ea20000000800 */
[----:B---3--:R-:W-:Y:S01]  /*6700*/  FADD.FTZ R168, R158, R3 ;  /* 0x000000039ea87221 */ /* 0x008fe20000010000 */
[----:B------:R-:W-:Y:S01]  /*6710*/  FADD.FTZ R170, R190, R17 ;  /* 0x00000011beaa7221 */ /* 0x000fe20000010000 */
[C---:B------:R-:W-:Y:S02]  /*6720*/  F2FP.F16.F32.PACK_AB R190, R173.reuse, R190 ;  /* 0x000000beadbe723e */ /* 0x040fe400000000ff */
[----:B------:R-:W-:Y:S01]  /*6730*/  F2FP.F16.F32.PACK_AB R199, R158, R199 ;  /* 0x000000c79ec7723e */ /* 0x000fe200000000ff */
[----:B------:R-:W-:Y:S02]  /*6740*/  FADD.FTZ R17, R173, R170 ;  /* 0x000000aaad117221 */ /* 0x000fe40000010000 */
[----:B------:R-:W3:Y:S01]  /*6750*/  MUFU.EX2 R195, R195 ;  /* 0x000000c300c37308 */ /* 0x000ee20000000800 */
[----:B-1----:R-:W-:-:S07]  /*6760*/  FADD.FTZ R3, R193, R168 ;  /* 0x000000a8c1037221 */ /* 0x002fce0000010000 */
        /* <DEDUP_REMOVED lines=14> */
[----:B-1----:R-:W-:-:S07]  /*6850*/  FADD.FTZ R3, R191, R168 ;  /* 0x000000a8bf037221 */ /* 0x002fce0000010000 */
[----:B------:R-:W1:Y:S01]  /*6860*/  MUFU.EX2 R185, R185 ;  /* 0x000000b900b97308 */ /* 0x000e620000000800 */
[C---:B--2---:R-:W-:Y:S01]  /*6870*/  FADD.FTZ R168, R16.reuse, R3 ;  /* 0x0000000310a87221 */ /* 0x044fe20000010000 */
[----:B------:R-:W-:Y:S01]  /*6880*/  F2FP.F16.F32.PACK_AB R191, R16, R191 ;  /* 0x000000bf10bf723e */ /* 0x000fe200000000ff */
[----:B------:R-:W-:-:S05]  /*6890*/  IMAD.MOV.U32 R3, RZ, RZ, R156 ;  /* 0x000000ffff037224 */ /* 0x000fca00078e009c */
        /* <DEDUP_REMOVED lines=9> */
[----:B------:R-:W-:-:S06]  /*6930*/  F2FP.F16.F32.PACK_AB R185, R179, R185 ;  /* 0x000000b9b3b9723e */ /* 0x000fcc00000000ff */
[----:B------:R-:W3:Y:S01]  /*6940*/  MUFU.EX2 R5, R181 ;  /* 0x000000b500057308 */ /* 0x000ee20000000800 */
[----:B-1----:R-:W-:-:S07]  /*6950*/  FADD.FTZ R170, R186, R17 ;  /* 0x00000011baaa7221 */ /* 0x002fce0000010000 */
[----:B------:R-:W1:Y:S01]  /*6960*/  MUFU.EX2 R160, R160 ;  /* 0x000000a000a07308 */ /* 0x000e620000000800 */
[----:B--2---:R-:W-:Y:S01]  /*6970*/  FADD.FTZ R168, R187, R168 ;  /* 0x000000a8bba87221 */ /* 0x004fe20000010000 */
[C---:B---3--:R-:W-:Y:S01]  /*6980*/  FADD.FTZ R17, R5.reuse, R170 ;  /* 0x000000aa05117221 */ /* 0x048fe20000010000 */
[----:B------:R-:W-:Y:S01]  /*6990*/  F2FP.F16.F32.PACK_AB R186, R5, R186 ;  /* 0x000000ba05ba723e */ /* 0x000fe200000000ff */
[----:B------:R-:W-:Y:S02]  /*69a0*/  IMAD.MOV.U32 R5, RZ, RZ, R152 ;  /* 0x000000ffff057224 */ /* 0x000fe400078e0098 */
[C---:B-1----:R-:W-:Y:S01]  /*69b0*/  FADD.FTZ R16, R160.reuse, R168 ;  /* 0x000000a8a0107221 */ /* 0x042fe20000010000 */
[----:B------:R-:W-:Y:S01]  /*69c0*/  F2FP.F16.F32.PACK_AB R187, R160, R187 ;  /* 0x000000bba0bb723e */ /* 0x000fe200000000ff */
[----:B0-----:R-:W-:Y:S06]  /*69d0*/  @P2 BRA `(.L_x_1121) ;  /* 0xffffffd800582947 */ /* 0x001fec000383ffff */
[----:B------:R-:W-:Y:S01]  /*69e0*/  IMAD.MOV.U32 R3, RZ, RZ, R156 ;  /* 0x000000ffff037224 */ /* 0x000fe200078e009c */
[----:B------:R-:W-:Y:S01]  /*69f0*/  UMOV UR36, UR4 ;  /* 0x0000000400247c82 */ /* 0x000fe20008000000 */
[----:B------:R-:W-:Y:S01]  /*6a00*/  IMAD.MOV.U32 R5, RZ, RZ, R152 ;  /* 0x000000ffff057224 */ /* 0x000fe200078e0098 */
[----:B------:R-:W-:-:S06]  /*6a10*/  UMOV UR37, UR7 ;  /* 0x0000000700257c82 */ /* 0x000fcc0008000000 */
.L_x_1104:
[----:B------:R-:W-:Y:S01]  /*6a20*/  IADD3 R152, R19, 0x80, -R22 ;  /* 0x0000008013987810 */ /* 0x000fe20007ffe816 */
[----:B------:R-:W-:Y:S02]  /*6a30*/  ULDC UR11, c[0x0][0x9e4] ;  /* 0x00027900000b7ab9 */ /* 0x000fe40000000800 */
[----:B------:R-:W-:Y:S02]  /*6a40*/  UISETP.GE.AND UP0, UPT, UR11, 0x1, UPT ;  /* 0x000000010b00788c */ /* 0x000fe4000bf06270 */
[----:B------:R-:W-:-:S04]  /*6a50*/  IMAD R152, R201, 0x80, R152 ;  /* 0x00000080c9987824 */ /* 0x000fc800078e0298 */
[----:B------:R-:W-:Y:S02]  /*6a60*/  PLOP3.LUT P6, PT, PT, PT, UP0, 0x80, 0x0 ;  /* 0x000000000000781c */ /* 0x000fe40003fcf008 */
[----:B------:R-:W-:-:S13]  /*6a70*/  R2UR UR15, R152 ;  /* 0x00000000980f72ca */ /* 0x000fda00000e0000 */
[----:B------:R-:W-:Y:S01]  /*6a80*/  UIADD3 UR14, UR15, -UR5, URZ ;  /* 0x800000050f0e7290 */ /* 0x000fe2000fffe03f */
        /* <DEDUP_REMOVED lines=11> */
.L_x_1123:
[----:B------:R-:W-:-:S11]  /*6b40*/  UISETP.NE.AND UP0, UPT, UR11, 0x1, UPT ;  /* 0x000000010b00788c */ /* 0x000fd6000bf05270 */
[----:B------:R-:W-:Y:S02]  /*6b50*/  @UP0 ULDC.64 UR4, c[0x0][0x9e8] ;  /* 0x00027a0000040ab9 */ /* 0x000fe40000000a00 */
[----:B------:R-:W-:-:S04]  /*6b60*/  UIMAD.WIDE.U32 UR6, UR15, UR4, URZ ;  /* 0x000000040f0672a5 */ /* 0x000fc8000f8e003f */
[----:B------:R-:W-:-:S12]  /*6b70*/  @UP0 USHF.R.U32.HI UR15, URZ, UR5, UR7 ;  /* 0x000000053f0f0299 */ /* 0x000fd80008011607 */
.L_x_1124:
[----:B------:R-:W-:-:S04]  /*6b80*/  UIMAD UR11, UR15, UR11, URZ ;  /* 0x0000000b0f0b72a4 */ /* 0x000fc8000f8e023f */
[----:B------:R-:W-:-:S04]  /*6b90*/  UISETP.LT.AND UP0, UPT, UR14, UR11, UPT ;  /* 0x0000000b0e00728c */ /* 0x000fc8000bf01270 */
[----:B------:R-:W-:-:S12]  /*6ba0*/  USEL UR14, UR14, UR11, !UP0 ;  /* 0x0000000b0e0e7287 */ /* 0x000fd8000c000000 */
.L_x_1122:
[----:B------:R-:W-:Y:S01]  /*6bb0*/  UIADD3 UR14, UR14, 0x3f, URZ ;  /* 0x0000003f0e0e7890 */ /* 0x000fe2000fffe03f */
[----:B------:R-:W-:-:S03]  /*6bc0*/  R2UR UR5, R200 ;  /* 0x00000000c80572ca */ /* 0x000fc600000e0000 */
        /* <DEDUP_REMOVED lines=12> */
.L_x_1134:
[----:B------:R-:W-:-:S04]  /*6c90*/  UIADD3 UR5, UR4, 0x1, URZ ;  /* 0x0000000104057890 */ /* 0x000fc8000fffe03f */
[----:B------:R-:W-:-:S04]  /*6ca0*/  UISETP.NE.AND UP0, UPT, UR5, 0x2, UPT ;  /* 0x000000020500788c */ /* 0x000fc8000bf05270 */
[----:B------:R-:W-:Y:S02]  /*6cb0*/  USEL UR37, URZ, 0x1, UP0 ;  /* 0x000000013f257887 */ /* 0x000fe40008000000 */
[----:B------:R-:W-:Y:S02]  /*6cc0*/  USEL UR36, UR5, URZ, UP0 ;  /* 0x0000003f05247287 */ /* 0x000fe40008000000 */
[----:B------:R-:W-:Y:S01]  /*6cd0*/  ULOP3.LUT UR37, UR7, UR37, URZ, 0x3c, !UPT ;  /* 0x0000002507257292 */ /* 0x000fe2000f8e3c3f */
[----:B------:R-:W-:Y:S11]  /*6ce0*/  @!P0 BRA `(.L_x_1126) ;  /* 0x0000000000048947 */ /* 0x000ff60003800000 */
[----:B------:R-:W-:Y:S01]  /*6cf0*/  BPT.TRAP 0x1 ;  /* 0x000000040000795c */ /* 0x000fe20000300000 */
.L_x_1126:
[----:B------:R-:W-:Y:S01]  /*6d00*/  ULEA UR5, UR36, UR38, 0x3 ;  /* 0x0000002624057291 */ /* 0x000fe2000f8e183f */
[----:B------:R-:W-:-:S05]  /*6d10*/  IMAD.U32 R3, RZ, RZ, UR37 ;  /* 0x00000025ff037e24 */ /* 0x000fca000f8e00ff */
[----:B------:R-:W-:-:S04]  /*6d20*/  SHF.L.U32 R3, R3, 0x1f, RZ ;  /* 0x0000001f03037819 */ /* 0x000fc800000006ff */
[----:B------:R0:W1:Y:S01]  /*6d30*/  SYNCS.PHASECHK.TRANS64.TRYWAIT P2, [UR5+0x30830], R3 ;  /* 0x03083003ff0075a7 */ /* 0x0000620008040145 */
[----:B------:R-:W-:Y:S05]  /*6d40*/  @!P0 BRA `(.L_x_1127) ;  /* 0x0000000000048947 */ /* 0x000fea0003800000 */
[----:B------:R-:W-:Y:S01]  /*6d50*/  BPT.TRAP 0x1 ;  /* 0x000000040000795c */ /* 0x000fe20000300000 */
.L_x_1127:
[----:B-1----:R-:W-:Y:S05]  /*6d60*/  @P2 BRA `(.L_x_1128) ;  /* 0x0000000000082947 */ /* 0x002fea0003800000 */
[----:B------:R-:W1:Y:S02]  /*6d70*/  SYNCS.PHASECHK.TRANS64.TRYWAIT P2, [UR5+0x30830], R3 ;  /* 0x03083003ff0075a7 */ /* 0x000e640008040145 */
[----:B-1----:R-:W-:Y:S05]  /*6d80*/  @!P2 BRA `(.L_x_1129) ;  /* 0x000000dc0064a947 */ /* 0x002fea0003800000 */
.L_x_1128:
[----:B------:R-:W-:Y:S01]  /*6d90*/  R2UR UR52, R14 ;  /* 0x000000000e3472ca */ /* 0x000fe200000e0000 */
[----:B------:R-:W-:Y:S01]  /*6da0*/  ULEA UR6, UR36, UR39, 0xb ;  /* 0x0000002724067291 */ /* 0x000fe2000f8e583f */
[----:B------:R-:W-:Y:S01]  /*6db0*/  R2UR UR53, R15 ;  /* 0x000000000f3572ca */ /* 0x000fe200000e0000 */
[----:B-1----:R-:W-:Y:S01]  /*6dc0*/  WARPGROUP.ARRIVE ;  /* 0x00000000000079c5 */ /* 0x002fe20000000000 */
        /* <DEDUP_REMOVED lines=219> */
.L_x_1130:
[----:B------:R-:W-:Y:S01]  /*7b80*/  ULEA UR11, UR4, UR38, 0x3 ;  /* 0x00000026040b7291 */ /* 0x000fe2000f8e183f */
[----:B------:R-:W-:-:S05]  /*7b90*/  IMAD.U32 R0, RZ, RZ, UR7 ;  /* 0x00000007ff007e24 */ /* 0x000fca000f8e00ff */
[----:B------:R-:W-:-:S04]  /*7ba0*/  SHF.L.U32 R0, R0, 0x1f, RZ ;  /* 0x0000001f00007819 */ /* 0x000fc800000006ff */
[----:B------:R1:W2:Y:S01]  /*7bb0*/  SYNCS.PHASECHK.TRANS64.TRYWAIT P2, [UR11+0x30850], R0 ;  /* 0x03085000ff0075a7 */ /* 0x0002a2000804014b */
[----:B------:R-:W-:Y:S05]  /*7bc0*/  @!P0 BRA `(.L_x_1131) ;  /* 0x0000000000048947 */ /* 0x000fea0003800000 */
[----:B------:R-:W-:Y:S01]  /*7bd0*/  BPT.TRAP 0x1 ;  /* 0x000000040000795c */ /* 0x000fe20000300000 */
.L_x_1131:
[----:B--2---:R-:W-:Y:S05]  /*7be0*/  @P2 BRA `(.L_x_1132) ;  /* 0x0000000000082947 */ /* 0x004fea0003800000 */
[----:B------:R-:W2:Y:S02]  /*7bf0*/  SYNCS.PHASECHK.TRANS64.TRYWAIT P2, [UR11+0x30850], R0 ;  /* 0x03085000ff0075a7 */ /* 0x000ea4000804014b */
[----:B--2---:R-:W-:Y:S05]  /*7c00*/  @!P2 BRA `(.L_x_1133) ;  /* 0x000000cc00dca947 */ /* 0x004fea0003800000 */
.L_x_1132:
[----:B------:R-:W-:Y:S01]  /*7c10*/  UIADD3 UR6, UR38, 0x400, URZ ;  /* 0x0000040026067890 */ /* 0x000fe2000fffe03f */
[----:B------:R-:W-:Y:S01]  /*7c20*/  WARPGROUP.ARRIVE ;  /* 0x00000000000079c5 */ /* 0x000fe20000000000 */
[----:B------:R-:W-:Y:S01]  /*7c30*/  UMOV UR7, 0x40000040 ;  /* 0x4000004000077882 */ /* 0x000fe20000000000 */
[----:B01----:R-:W-:Y:S01]  /*7c40*/  FMNMX.FTZ R0, R152, R201, !PT ;  /* 0x000000c998007209 */ /* 0x003fe20007810000 */
[----:B------:R-:W-:Y:S01]  /*7c50*/  USHF.R.U32.HI UR6, URZ, 0x4, UR6 ;  /* 0x000000043f067899 */ /* 0x000fe20008011606 */
[C---:B------:R-:W-:Y:S01]  /*7c60*/  ISETP.GT.AND P2, PT, R20.reuse, UR58, PT ;  /* 0x0000003a14007c0c */ /* 0x040fe2000bf44270 */
[----:B------:R-:W-:Y:S01]  /*7c70*/  UMOV UR10, UR59 ;  /* 0x0000003b000a7c82 */ /* 0x000fe20008000000 */
[----:B------:R-:W-:Y:S01]  /*7c80*/  FMNMX.FTZ R3, R153, R0, !PT ;  /* 0x0000000099037209 */ /* 0x000fe20007810000 */
[----:B------:R-:W-:Y:S01]  /*7c90*/  ULOP3.LUT UR6, UR6, 0x3fff, URZ, 0xc0, !UPT ;  /* 0x00003fff06067892 */ /* 0x000fe2000f8ec03f */
[----:B------:R-:W-:Y:S02]  /*7ca0*/  VIADD R20, R20, 0xffffffff ;  /* 0xffffffff14147836 */ /* 0x000fe40000000000 */
[----:B------:R-:W-:Y:S01]  /*7cb0*/  FMNMX.FTZ R0, R156, R3, !PT ;  /* 0x000000039c007209 */ /* 0x000fe20007810000 */
[----:B------:R-:W-:-:S03]  /*7cc0*/  ULOP3.LUT UR6, UR6, 0x2000000, URZ, 0xfc, !UPT ;  /* 0x0200000006067892 */ /* 0x000fc6000f8efc3f */
[----:B------:R-:W-:Y:S01]  /*7cd0*/  FMNMX.FTZ R3, R157, R0, !PT ;  /* 0x000000009d037209 */ /* 0x000fe20007810000 */
[----:B------:R-:W-:-:S03]  /*7ce0*/  ULEA UR4, UR4, UR6, 0xb ;  /* 0x0000000604047291 */ /* 0x000fc6000f8e583f */
[----:B------:R-:W-:-:S04]  /*7cf0*/  FMNMX.FTZ R0, R160, R3, !PT ;  /* 0x00000003a0007209 */ /* 0x000fc80007810000 */
        /* <DEDUP_REMOVED lines=28> */
[----:B------:R-:W-:Y:S01]  /*7ec0*/  UMOV UR4, UR36 ;  /* 0x0000002400047c82 */ /* 0x000fe20008000000 */
[----:B------:R-:W-:Y:S02]  /*7ed0*/  WARPGROUP.DEPBAR.LE gsb0, 0x0 ;  /* 0x00008000000079c5 */ /* 0x000fe40000010000 */
[----:B------:R-:W-:Y:S01]  /*7ee0*/  WARPGROUP.ARRIVE ;  /* 0x00000000000079c5 */ /* 0x000fe20000000000 */
[----:B0-----:R-:W-:Y:S02]  /*7ef0*/  FMNMX.FTZ R188, R2, R3, !PT ;  /* 0x0000000302bc7209 */ /* 0x001fe40007810000 */
[----:B------:R-:W-:-:S15]  /*7f00*/  FMNMX.FTZ R3, R155, R0, !PT ;  /* 0x000000009b037209 */ /* 0x000fde0007810000 */
[----:B------:R-:W-:-:S03]  /*7f10*/  NOP ;  /* 0x0000000000007918 */ /* 0x000fc60000000000 */
[----:B------:R-:W-:Y:S01]  /*7f20*/  HGMMA.64x256x16.F32 R24, R184, gdesc[UR4].tnspB, R24, gsb0 ;  /* 0x43e00004b8187df0 */ /* 0x000fe20008000818 */
[----:B------:R-:W0:Y:S01]  /*7f30*/  SHFL.BFLY PT, R5, R188, 0x1, 0x1f ;  /* 0x0c201f00bc057f89 */ /* 0x000e2200000e0000 */
[----:B------:R-:W-:Y:S01]  /*7f40*/  FMNMX.FTZ R0, R158, R3, !PT ;  /* 0x000000039e007209 */ /* 0x000fe20007810000 */
[----:B------:R-:W-:-:S03]  /*7f50*/  UMOV UR7, UR37 ;  /* 0x0000002500077c82 */ /* 0x000fc60008000000 */
[----:B------:R-:W-:-:S04]  /*7f60*/  FMNMX.FTZ R3, R159, R0, !PT ;  /* 0x000000009f037209 */ /* 0x000fc80007810000 */
[----:B------:R-:W-:-:S04]  /*7f70*/  FMNMX.FTZ R0, R162, R3, !PT ;  /* 0x00000003a2007209 */ /* 0x000fc80007810000 */
[----:B------:R-:W-:-:S04]  /*7f80*/  FMNMX.FTZ R3, R163, R0, !PT ;  /* 0x00000000a3037209 */ /* 0x000fc80007810000 */
[----:B------:R-:W-:-:S04]  /*7f90*/  FMNMX.FTZ R0, R166, R3, !PT ;  /* 0x00000003a6007209 */ /* 0x000fc80007810000 */
[----:B------:R-:W-:Y:S02]  /*7fa0*/  FMNMX.FTZ R3, R167, R0, !PT ;  /* 0x00000000a7037209 */ /* 0x000fe40007810000 */
[----:B0-----:R-:W-:Y:S02]  /*7fb0*/  FMNMX.FTZ R5, R188, R5, !PT ;  /* 0x00000005bc057209 */ /* 0x001fe40007810000 */
        /* <DEDUP_REMOVED lines=14> */
[----:B------:R0:W-:Y:S01]  /*80a0*/  MUFU.EX2 R0, R190 ;  /* 0x000000be00007308 */ /* 0x0001e20000000800 */
        /* <DEDUP_REMOVED lines=9> */
[--C-:B0-----:R-:W-:Y:S01]  /*8140*/  FFMA.FTZ R190, R172, UR10, -R2.reuse ;  /* 0x0000000aacbe7c23 */ /* 0x101fe20008010802 */
[----:B------:R-:W-:Y:S01]  /*8150*/  FFMA.FTZ R181, R181, UR10, -R2 ;  /* 0x0000000ab5b57c23 */ /* 0x000fe20008010802 */
[----:B------:R-:W0:Y:S01]  /*8160*/  MUFU.EX2 R189, R189 ;  /* 0x000000bd00bd7308 */ /* 0x000e220000000800 */
[----:B------:R-:W-:-:S05]  /*8170*/  FMNMX.FTZ R152, R183, R152, !PT ;  /* 0x00000098b7987209 */ /* 0x000fca0007810000 */
[----:B------:R-:W1:Y:S02]  /*8180*/  SHFL.BFLY PT, R3, R152, 0x2, 0x1f ;  /* 0x0c401f0098037f89 */ /* 0x000e6400000e0000 */
[----:B------:R-:W2:Y:S08]  /*8190*/  MUFU.EX2 R196, R196 ;  /* 0x000000c400c47308 */ /* 0x000eb00000000800 */
[----:B------:R-:W-:Y:S01]  /*81a0*/  MUFU.EX2 R198, R198 ;  /* 0x000000c600c67308 */ /* 0x000fe20000000800 */
[----:B0-----:R-:W-:-:S07]  /*81b0*/  FFMA.FTZ R17, R0, R17, R189 ;  /* 0x0000001100117223 */ /* 0x001fce00000100bd */
[----:B------:R-:W-:Y:S01]  /*81c0*/  MUFU.EX2 R153, R153 ;  /* 0x0000009900997308 */ /* 0x000fe20000000800 */
[C---:B--2---:R-:W-:Y:S01]  /*81d0*/  FADD.FTZ R17, R196.reuse, R17 ;  /* 0x00000011c4117221 */ /* 0x044fe20000010000 */
[----:B------:R-:W-:Y:S02]  /*81e0*/  F2FP.F16.F32.PACK_AB R196, R196, R189 ;  /* 0x000000bdc4c4723e */ /* 0x000fe400000000ff */
[----:B-1----:R-:W-:-:S04]  /*81f0*/  FMNMX.FTZ R3, R152, R3, !PT ;  /* 0x0000000398037209 */ /* 0x002fc80007810000 */
[----:B------:R-:W-:Y:S01]  /*8200*/  MUFU.EX2 R192, R192 ;  /* 0x000000c000c07308 */ /* 0x000fe20000000800 */
[----:B------:R-:W0:Y:S07]  /*8210*/  SHFL.BFLY PT, R152, R3, 0x1, 0x1f ;  /* 0x0c201f0003987f89 */ /* 0x000e2e00000e0000 */
[----:B------:R-:W-:Y:S08]  /*8220*/  MUFU.EX2 R157, R157 ;  /* 0x0000009d009d7308 */ /* 0x000ff00000000800 */
[----:B------:R-:W-:Y:S08]  /*8230*/  MUFU.EX2 R194, R194 ;  /* 0x000000c200c27308 */ /* 0x000ff00000000800 */
[----:B------:R-:W-:Y:S01]  /*8240*/  MUFU.EX2 R161, R161 ;  /* 0x000000a100a17308 */ /* 0x000fe20000000800 */
[----:B0-----:R-:W-:-:S05]  /*8250*/  FMNMX.FTZ R3, R3, R152, !PT ;  /* 0x0000009803037209 */ /* 0x001fca0007810000 */
[----:B------:R-:W-:Y:S02]  /*8260*/  FMUL.FTZ R164, R3, UR10 ;  /* 0x0000000a03a47c20 */ /* 0x000fe40008410000 */
[----:B------:R-:W-:Y:S02]  /*8270*/  MUFU.EX2 R188, R188 ;  /* 0x000000bc00bc7308 */ /* 0x000fe40000000800 */
[--C-:B------:R-:W-:Y:S01]  /*8280*/  FFMA.FTZ R197, R154, UR10, -R164.reuse ;  /* 0x0000000a9ac57c23 */ /* 0x100fe200080108a4 */
[--C-:B------:R-:W-:Y:S01]  /*8290*/  FFMA.FTZ R152, R155, UR10, -R164.reuse ;  /* 0x0000000a9b987c23 */ /* 0x100fe200080108a4 */
[--C-:B------:R-:W-:Y:S01]  /*82a0*/  FFMA.FTZ R199, R158, UR10, -R164.reuse ;  /* 0x0000000a9ec77c23 */ /* 0x100fe200080108a4 */
[--C-:B------:R-:W-:Y:S01]  /*82b0*/  FFMA.FTZ R154, R159, UR10, -R164.reuse ;  /* 0x0000000a9f9a7c23 */ /* 0x100fe200080108a4 */
[----:B------:R-:W-:Y:S02]  /*82c0*/  IMAD.U32 R159, RZ, RZ, UR5 ;  /* 0x00000005ff9f7e24 */ /* 0x000fe4000f8e00ff */
[----:B------:R-:W-:Y:S01]  /*82d0*/  FFMA.FTZ R193, R162, UR10, -R164 ;  /* 0x0000000aa2c17c23 */ /* 0x000fe200080108a4 */
[----:B------:R-:W-:Y:S01]  /*82e0*/  MUFU.EX2 R197, R197 ;  /* 0x000000c500c57308 */ /* 0x000fe20000000800 */
[----:B------:R-:W-:-:S02]  /*82f0*/  IMAD.U32 R162, RZ, RZ, UR11 ;  /* 0x0000000bffa27e24 */ /* 0x000fc4000f8e00ff */
[--C-:B------:R-:W-:Y:S01]  /*8300*/  FFMA.FTZ R156, R163, UR10, -R164.reuse ;  /* 0x0000000aa39c7c23 */ /* 0x100fe200080108a4 */
[----:B------:R-:W-:Y:S02]  /*8310*/  @!P1 VIADD R159, R159, 0x30840 ;  /* 0x000308409f9f9836 */ /* 0x000fe40000000000 */
[--C-:B------:R-:W-:Y:S01]  /*8320*/  FFMA.FTZ R195, R166, UR10, -R164.reuse ;  /* 0x0000000aa6c37c23 */ /* 0x100fe200080108a4 */
[----:B------:R-:W-:Y:S02]  /*8330*/  @!P1 VIADD R162, R162, 0x30860 ;  /* 0x00030860a2a29836 */ /* 0x000fe40000000000 */
[--C-:B------:R-:W-:Y:S01]  /*8340*/  FFMA.FTZ R158, R167, UR10, -R164.reuse ;  /* 0x0000000aa79e7c23 */ /* 0x100fe200080108a4 */
[--C-:B------:R-:W-:Y:S01]  /*8350*/  FFMA.FTZ R155, R170, UR10, -R164.reuse ;  /* 0x0000000aaa9b7c23 */ /* 0x100fe200080108a4 */
[----:B------:R-:W-:Y:S01]  /*8360*/  MUFU.EX2 R152, R152 ;  /* 0x0000009800987308 */ /* 0x000fe20000000800 */
[----:B------:R-:W-:Y:S01]  /*8370*/  @!P1 PRMT R159, RZ, 0x654, R159 ;  /* 0x00000654ff9f9816 */ /* 0x000fe2000000009f */
[----:B------:R-:W-:Y:S01]  /*8380*/  FFMA.FTZ R160, R171, UR10, -R164 ;  /* 0x0000000aaba07c23 */ /* 0x000fe200080108a4 */
[----:B------:R-:W-:Y:S01]  /*8390*/  @!P1 PRMT R162, RZ, 0x654, R162 ;  /* 0x00000654ffa29816 */ /* 0x000fe200000000a2 */
[--C-:B------:R-:W-:Y:S01]  /*83a0*/  FFMA.FTZ R191, R174, UR10, -R164.reuse ;  /* 0x0000000aaebf7c23 */ /* 0x100fe200080108a4 */
[--C-:B------:R-:W-:Y:S01]  /*83b0*/  FFMA.FTZ R175, R175, UR10, -R164.reuse ;  /* 0x0000000aafaf7c23 */ /* 0x100fe200080108a4 */
[--C-:B------:R-:W-:Y:S01]  /*83c0*/  FFMA.FTZ R178, R178, UR10, -R164.reuse ;  /* 0x0000000ab2b27c23 */ /* 0x100fe200080108a4 */
[--C-:B------:R-:W-:Y:S01]  /*83d0*/  FFMA.FTZ R179, R179, UR10, -R164.reuse ;  /* 0x0000000ab3b37c23 */ /* 0x100fe200080108a4 */
[----:B------:R-:W-:Y:S01]  /*83e0*/  MUFU.EX2 R199, R199 ;  /* 0x000000c700c77308 */ /* 0x000fe20000000800 */
[--C-:B------:R-:W-:Y:S01]  /*83f0*/  FFMA.FTZ R182, R182, UR10, -R164.reuse ;  /* 0x0000000ab6b67c23 */ /* 0x100fe200080108a4 */
[----:B------:R-:W-:-:S06]  /*8400*/  FFMA.FTZ R164, R183, UR10, -R164 ;  /* 0x0000000ab7a47c23 */ /* 0x000fcc00080108a4 */
[----:B------:R-:W-:Y:S08]  /*8410*/  MUFU.EX2 R154, R154 ;  /* 0x0000009a009a7308 */ /* 0x000ff00000000800 */
[----:B------:R-:W-:Y:S08]  /*8420*/  MUFU.EX2 R193, R193 ;  /* 0x000000c100c17308 */ /* 0x000ff00000000800 */
[----:B------:R-:W-:Y:S08]  /*8430*/  MUFU.EX2 R156, R156 ;  /* 0x0000009c009c7308 */ /* 0x000ff00000000800 */
[----:B------:R-:W-:Y:S08]  /*8440*/  MUFU.EX2 R195, R195 ;  /* 0x000000c300c37308 */ /* 0x000ff00000000800 */
[----:B------:R-:W-:Y:S08]  /*8450*/  MUFU.EX2 R158, R158 ;  /* 0x0000009e009e7308 */ /* 0x000ff00000000800 */
[----:B------:R-:W-:Y:S08]  /*8460*/  MUFU.EX2 R155, R155 ;  /* 0x0000009b009b7308 */ /* 0x000ff00000000800 */
[----:B------:R-:W-:Y:S08]  /*8470*/  MUFU.EX2 R165, R165 ;  /* 0x000000a500a57308 */ /* 0x000ff00000000800 */
[----:B------:R-:W0:Y:S08]  /*8480*/  MUFU.EX2 R160, R160 ;  /* 0x000000a000a07308 */ /* 0x000e300000000800 */
[----:B------:R-:W-:Y:S08]  /*8490*/  MUFU.EX2 R190, R190 ;  /* 0x000000be00be7308 */ /* 0x000ff00000000800 */
[----:B------:R-:W-:Y:S01]  /*84a0*/  MUFU.EX2 R191, R191 ;  /* 0x000000bf00bf7308 */ /* 0x000fe20000000800 */
[----:B0-----:R-:W-:-:S07]  /*84b0*/  F2FP.F16.F32.PACK_AB R189, R160, R155 ;  /* 0x0000009ba0bd723e */ /* 0x001fce00000000ff */
        /* <DEDUP_REMOVED lines=9> */
[----:B------:R-:W-:Y:S02]  /*8550*/  @!P1 SYNCS.ARRIVE.TRANS64.RED.A1T0 RZ, [R159+URZ], RZ ;  /* 0x000000ff9fff99a7 */ /* 0x000fe4000810043f */
[----:B------:R-:W-:Y:S01]  /*8560*/  MUFU.EX2 R185, R178 ;  /* 0x000000b200b97308 */ /* 0x000fe20000000800 */
[----:B------:R-:W-:Y:S01]  /*8570*/  FMUL.FTZ R2, R2, UR10 ;  /* 0x0000000a02027c20 */ /* 0x000fe20008410000 */
[----:B------:R0:W-:Y:S06]  /*8580*/  @!P1 SYNCS.ARRIVE.TRANS64.RED.A1T0 RZ, [R162+URZ], RZ ;  /* 0x000000ffa2ff99a7 */ /* 0x0001ec000810043f */
[----:B------:R-:W1:Y:S01]  /*8590*/  MUFU.EX2 R2, R2 ;  /* 0x0000000200027308 */ /* 0x000e620000000800 */
[----:B0-----:R-:W-:Y:S01]  /*85a0*/  FADD.FTZ R162, R198, R17 ;  /* 0x00000011c6a27221 */ /* 0x001fe20000010000 */
[----:B------:R-:W-:-:S06]  /*85b0*/  F2FP.F16.F32.PACK_AB R198, R153, R198 ;  /* 0x000000c699c6723e */ /* 0x000fcc00000000ff */
[----:B------:R-:W0:Y:S01]  /*85c0*/  MUFU.EX2 R184, R184 ;  /* 0x000000b800b87308 */ /* 0x000e220000000800 */
[----:B-1----:R-:W-:Y:S01]  /*85d0*/  FFMA.FTZ R159, R2, R16, R197 ;  /* 0x00000010029f7223 */ /* 0x002fe200000100c5 */
[----:B------:R-:W-:-:S06]  /*85e0*/  F2FP.F16.F32.PACK_AB R197, R152, R197 ;  /* 0x000000c598c5723e */ /* 0x000fcc00000000ff */
[----:B------:R-:W1:Y:S01]  /*85f0*/  MUFU.EX2 R186, R186 ;  /* 0x000000ba00ba7308 */ /* 0x000e620000000800 */
[----:B------:R-:W-:Y:S01]  /*8600*/  FADD.FTZ R16, R152, R159 ;  /* 0x0000009f98107221 */ /* 0x000fe20000010000 */
[----:B------:R-:W-:-:S03]  /*8610*/  FADD.FTZ R159, R153, R162 ;  /* 0x000000a2999f7221 */ /* 0x000fc60000010000 */
[----:B------:R-:W-:Y:S01]  /*8620*/  FADD.FTZ R17, R199, R16 ;  /* 0x00000010c7117221 */ /* 0x000fe20000010000 */
[----:B------:R-:W-:Y:S02]  /*8630*/  FADD.FTZ R162, R192, R159 ;  /* 0x0000009fc0a27221 */ /* 0x000fe40000010000 */
[----:B------:R-:W-:Y:S01]  /*8640*/  MUFU.EX2 R187, R182 ;  /* 0x000000b600bb7308 */ /* 0x000fe20000000800 */
[C---:B------:R-:W-:Y:S01]  /*8650*/  F2FP.F16.F32.PACK_AB R199, R154.reuse, R199 ;  /* 0x000000c79ac7723e */ /* 0x040fe200000000ff */
[----:B------:R-:W-:Y:S01]  /*8660*/  FADD.FTZ R16, R154, R17 ;  /* 0x000000119a107221 */ /* 0x000fe20000010000 */
[C---:B------:R-:W-:Y:S01]  /*8670*/  FADD.FTZ R159, R157.reuse, R162 ;  /* 0x000000a29d9f7221 */ /* 0x040fe20000010000 */
[----:B------:R-:W-:Y:S02]  /*8680*/  F2FP.F16.F32.PACK_AB R192, R157, R192 ;  /* 0x000000c09dc0723e */ /* 0x000fe400000000ff */
[----:B------:R-:W-:Y:S01]  /*8690*/  FADD.FTZ R17, R193, R16 ;  /* 0x00000010c1117221 */ /* 0x000fe20000010000 */
[----:B------:R-:W-:Y:S01]  /*86a0*/  FADD.FTZ R162, R194, R159 ;  /* 0x0000009fc2a27221 */ /* 0x000fe20000010000 */
[----:B------:R-:W2:Y:S01]  /*86b0*/  MUFU.EX2 R21, R181 ;  /* 0x000000b500157308 */ /* 0x000ea20000000800 */
[C---:B------:R-:W-:Y:S01]  /*86c0*/  F2FP.F16.F32.PACK_AB R193, R156.reuse, R193 ;  /* 0x000000c19cc1723e */ /* 0x040fe200000000ff */
[----:B------:R-:W-:Y:S01]  /*86d0*/  FADD.FTZ R16, R156, R17 ;  /* 0x000000119c107221 */ /* 0x000fe20000010000 */
[C---:B------:R-:W-:Y:S01]  /*86e0*/  FADD.FTZ R153, R161.reuse, R162 ;  /* 0x000000a2a1997221 */ /* 0x040fe20000010000 */
[----:B------:R-:W-:-:S02]  /*86f0*/  F2FP.F16.F32.PACK_AB R194, R161, R194 ;  /* 0x000000c2a1c2723e */ /* 0x000fc400000000ff */
[----:B------:R-:W-:Y:S01]  /*8700*/  FADD.FTZ R17, R195, R16 ;  /* 0x00000010c3117221 */ /* 0x000fe20000010000 */
[----:B------:R-:W-:Y:S01]  /*8710*/  FADD.FTZ R152, R188, R153 ;  /* 0x00000099bc987221 */ /* 0x000fe20000010000 */
[C---:B------:R-:W-:Y:S02]  /*8720*/  F2FP.F16.F32.PACK_AB R195, R158.reuse, R195 ;  /* 0x000000c39ec3723e */ /* 0x040fe400000000ff */
[----:B------:R-:W-:Y:S01]  /*8730*/  FADD.FTZ R16, R158, R17 ;  /* 0x000000119e107221 */ /* 0x000fe20000010000 */
[C---:B------:R-:W-:Y:S01]  /*8740*/  FADD.FTZ R153, R165.reuse, R152 ;  /* 0x00000098a5997221 */ /* 0x040fe20000010000 */
[----:B------:R-:W-:Y:S02]  /*8750*/  F2FP.F16.F32.PACK_AB R188, R165, R188 ;  /* 0x000000bca5bc723e */ /* 0x000fe400000000ff */
[----:B------:R-:W-:Y:S01]  /*8760*/  FADD.FTZ R17, R155, R16 ;  /* 0x000000109b117221 */ /* 0x000fe20000010000 */
[----:B------:R-:W-:Y:S01]  /*8770*/  FADD.FTZ R152, R190, R153 ;  /* 0x00000099be987221 */ /* 0x000fe20000010000 */
[----:B------:R-:W-:-:S02]  /*8780*/  F2FP.F16.F32.PACK_AB R190, R169, R190 ;  /* 0x000000bea9be723e */ /* 0x000fc400000000ff */
[----:B------:R-:W-:Y:S01]  /*8790*/  FADD.FTZ R16, R160, R17 ;  /* 0x00000011a0107221 */ /* 0x000fe20000010000 */
[----:B------:R-:W-:-:S03]  /*87a0*/  FADD.FTZ R17, R169, R152 ;  /* 0x00000098a9117221 */ /* 0x000fc60000010000 */
[----:B------:R-:W-:Y:S01]  /*87b0*/  FADD.FTZ R16, R191, R16 ;  /* 0x00000010bf107221 */ /* 0x000fe20000010000 */
[----:B0-----:R-:W-:Y:S01]  /*87c0*/  FADD.FTZ R152, R184, R17 ;  /* 0x00000011b8987221 */ /* 0x001fe20000010000 */
[C---:B------:R-:W-:Y:S02]  /*87d0*/  F2FP.F16.F32.PACK_AB R191, R175.reuse, R191 ;  /* 0x000000bfafbf723e */ /* 0x040fe400000000ff */
[----:B------:R-:W-:Y:S01]  /*87e0*/  FADD.FTZ R16, R175, R16 ;  /* 0x00000010af107221 */ /* 0x000fe20000010000 */
[C---:B------:R-:W-:Y:S01]  /*87f0*/  FADD.FTZ R17, R173.reuse, R152 ;  /* 0x00000098ad117221 */ /* 0x040fe20000010000 */
[----:B------:R-:W-:Y:S02]  /*8800*/  F2FP.F16.F32.PACK_AB R184, R173, R184 ;  /* 0x000000b8adb8723e */ /* 0x000fe400000000ff */
[----:B------:R-:W-:Y:S01]  /*8810*/  FADD.FTZ R16, R185, R16 ;  /* 0x00000010b9107221 */ /* 0x000fe20000010000 */
[----:B-1----:R-:W-:Y:S01]  /*8820*/  FADD.FTZ R152, R186, R17 ;  /* 0x00000011ba987221 */ /* 0x002fe20000010000 */
[----:B--2---:R-:W-:-:S02]  /*8830*/  F2FP.F16.F32.PACK_AB R186, R21, R186 ;  /* 0x000000ba15ba723e */ /* 0x004fc400000000ff */
[----:B------:R-:W-:Y:S01]  /*8840*/  FADD.FTZ R16, R179, R16 ;  /* 0x00000010b3107221 */ /* 0x000fe20000010000 */
[----:B------:R-:W-:Y:S01]  /*8850*/  FADD.FTZ R17, R21, R152 ;  /* 0x0000009815117221 */ /* 0x000fe20000010000 */
[----:B------:R-:W-:Y:S01]  /*8860*/  F2FP.F16.F32.PACK_AB R185, R179, R185 ;  /* 0x000000b9b3b9723e */ /* 0x000fe200000000ff */
[----:B------:R-:W-:Y:S02]  /*8870*/  IMAD.MOV.U32 R21, RZ, RZ, R3 ;  /* 0x000000ffff157224 */ /* 0x000fe400078e0003 */
[----:B------:R-:W-:Y:S01]  /*8880*/  FADD.FTZ R16, R187, R16 ;  /* 0x00000010bb107221 */ /* 0x000fe20000010000 */
[----:B------:R-:W-:-:S03]  /*8890*/  F2FP.F16.F32.PACK_AB R187, R164, R187 ;  /* 0x000000bba4bb723e */ /* 0x000fc600000000ff */
[----:B------:R-:W-:Y:S01]  /*88a0*/  FADD.FTZ R16, R164, R16 ;  /* 0x00000010a4107221 */ /* 0x000fe20000010000 */
[----:B------:R-:W-:Y:S06]  /*88b0*/  @P2 BRA `(.L_x_1134) ;  /* 0xffffffe000f42947 */ /* 0x000fec000383ffff */
.L_x_1125:
[----:B------:R-:W-:-:S13]  /*88c0*/  R2UR UR4, R200 ;  /* 0x00000000c80472ca */ /* 0x000fda00000e0000 */
[----:B------:R-:W-:-:S13]  /*88d0*/  ISETP.GE.AND P2, PT, R20, UR4, PT ;  /* 0x0000000414007c0c */ /* 0x000fda000bf46270 */
[----:B------:R-:W-:Y:S05]  /*88e0*/  @!P2 BRA `(.L_x_1135) ;  /* 0x0000002400c8a947 */ /* 0x000fea0003800000 */
[----:B------:R-:W-:Y:S01]  /*88f0*/  IMAD.IADD R217, R19, 0x1, -R22 ;  /* 0x0000000113d97824 */ /* 0x000fe200078e0a16 */
[----:B------:R-:W-:Y:S01]  /*8900*/  UMOV UR7, UR37 ;  /* 0x0000002500077c82 */ /* 0x000fe20008000000 */
[----:B------:R-:W-:Y:S01]  /*8910*/  IMAD.MOV.U32 R21, RZ, RZ, R3 ;  /* 0x000000ffff157224 */ /* 0x000fe200078e0003 */
[----:B------:R-:W-:Y:S01]  /*8920*/  UMOV UR4, UR36 ;  /* 0x0000002400047c82 */ /* 0x000fe20008000000 */
[----:B------:R-:W-:Y:S01]  /*8930*/  IMAD.MOV.U32 R201, RZ, RZ, R5 ;  /* 0x000000ffffc97224 */ /* 0x000fe200078e0005 */
[----:B------:R-:W-:Y:S01]  /*8940*/  IADD3 R203, R217, 0x8, R4 ;  /* 0x00000008d9cb7810 */ /* 0x000fe20007ffe004 */
[----:B------:R-:W-:Y:S01]  /*8950*/  IMAD.IADD R217, R4, 0x1, R217 ;  /* 0x0000000104d97824 */ /* 0x000fe200078e02d9 */
[----:B------:R-:W-:Y:S01]  /*8960*/  ULDC UR58, c[0x0][0x9e4] ;  /* 0x00027900003a7ab9 */ /* 0x000fe20000000800 */
[----:B------:R-:W-:Y:S01]  /*8970*/  ULDC UR59, c[0x0][0x9dc] ;  /* 0x00027700003b7ab9 */ /* 0x000fe20000000800 */
[----:B------:R-:W-:-:S07]  /*8980*/  LOP3.LUT R219, RZ, R203, RZ, 0x33, !PT ;  /* 0x000000cbffdb7212 */ /* 0x000fce00078e33ff */
.L_x_1152:
[----:B------:R-:W-:-:S04]  /*8990*/  UIADD3 UR5, UR4, 0x1, URZ ;  /* 0x0000000104057890 */ /* 0x000fc8000fffe03f */
[----:B------:R-:W-:-:S04]  /*89a0*/  UISETP.NE.AND UP0, UPT, UR5, 0x2, UPT ;  /* 0x000000020500788c */ /* 0x000fc8000bf05270 */
[----:B------:R-:W-:Y:S02]  /*89b0*/  USEL UR37, URZ, 0x1, UP0 ;  /* 0x000000013f257887 */ /* 0x000fe40008000000 */
[----:B------:R-:W-:Y:S02]  /*89c0*/  USEL UR36, UR5, URZ, UP0 ;  /* 0x0000003f05247287 */ /* 0x000fe40008000000 */
[----:B------:R-:W-:Y:S01]  /*89d0*/  ULOP3.LUT UR37, UR7, UR37, URZ, 0x3c, !UPT ;  /* 0x0000002507257292 */ /* 0x000fe2000f8e3c3f */
[----:B------:R-:W-:Y:S11]  /*89e0*/  @!P0 BRA `(.L_x_1136) ;  /* 0x0000000000048947 */ /* 0x000ff60003800000 */
[----:B------:R-:W-:Y:S01]  /*89f0*/  BPT.TRAP 0x1 ;  /* 0x000000040000795c */ /* 0x000fe20000300000 */
.L_x_1136:
[----:B------:R-:W-:Y:S01]  /*8a00*/  ULEA UR5, UR36, UR38, 0x3 ;  /* 0x0000002624057291 */ /* 0x000fe2000f8e183f */
[----:B------:R-:W-:-:S05]  /*8a10*/  IMAD.U32 R3, RZ, RZ, UR37 ;  /* 0x00000025ff037e24 */ /* 0x000fca000f8e00ff */
[----:B------:R-:W-:-:S04]  /*8a20*/  SHF.L.U32 R3, R3, 0x1f, RZ ;  /* 0x0000001f03037819 */ /* 0x000fc800000006ff */
[----:B------:R0:W1:Y:S01]  /*8a30*/  SYNCS.PHASECHK.TRANS64.TRYWAIT P2, [UR5+0x30830], R3 ;  /* 0x03083003ff0075a7 */ /* 0x0000620008040145 */
[----:B------:R-:W-:Y:S05]  /*8a40*/  @!P0 BRA `(.L_x_1137) ;  /* 0x0000000000048947 */ /* 0x000fea0003800000 */
[----:B------:R-:W-:Y:S01]  /*8a50*/  BPT.TRAP 0x1 ;  /* 0x000000040000795c */ /* 0x000fe20000300000 */
.L_x_1137:
[----:B-1----:R-:W-:Y:S05]  /*8a60*/  @P2 BRA `(.L_x_1138) ;  /* 0x0000000000082947 */ /* 0x002fea0003800000 */
[----:B------:R-:W1:Y:S02]  /*8a70*/  SYNCS.PHASECHK.TRANS64.TRYWAIT P2, [UR5+0x30830], R3 ;  /* 0x03083003ff0075a7 */ /* 0x000e640008040145 */
[----:B-1----:R-:W-:Y:S05]  /*8a80*/  @!P2 BRA `(.L_x_1139) ;  /* 0x000000c00054a947 */ /* 0x002fea0003800000 */
.L_x_1138:
        /* <DEDUP_REMOVED lines=223> */
.L_x_1140:
[----:B------:R-:W-:Y:S01]  /*9880*/  ULEA UR11, UR4, UR38, 0x3 ;  /* 0x00000026040b7291 */ /* 0x000fe2000f8e183f */
[----:B------:R-:W-:-:S05]  /*9890*/  IMAD.U32 R0, RZ, RZ, UR7 ;  /* 0x00000007ff007e24 */ /* 0x000fca000f8e00ff */
[----:B------:R-:W-:-:S04]  /*98a0*/  SHF.L.U32 R0, R0, 0x1f, RZ ;  /* 0x0000001f00007819 */ /* 0x000fc800000006ff */
[----:B------:R1:W2:Y:S01]  /*98b0*/  SYNCS.PHASECHK.TRANS64.TRYWAIT P2, [UR11+0x30850], R0 ;  /* 0x03085000ff0075a7 */ /* 0x0002a2000804014b */
[----:B------:R-:W-:Y:S05]  /*98c0*/  @!P0 BRA `(.L_x_1141) ;  /* 0x0000000000048947 */ /* 0x000fea0003800000 */
[----:B------:R-:W-:Y:S01]  /*98d0*/  BPT.TRAP 0x1 ;  /* 0x000000040000795c */ /* 0x000fe20000300000 */
.L_x_1141:
[----:B--2---:R-:W-:Y:S05]  /*98e0*/  @P2 BRA `(.L_x_1142) ;  /* 0x0000000000082947 */ /* 0x004fea0003800000 */
[----:B------:R-:W2:Y:S02]  /*98f0*/  SYNCS.PHASECHK.TRANS64.TRYWAIT P2, [UR11+0x30850], R0 ;  /* 0x03085000ff0075a7 */ /* 0x000ea4000804014b */
[----:B--2---:R-:W-:Y:S05]  /*9900*/  @!P2 BRA `(.L_x_1143) ;  /* 0x000000b000cca947 */ /* 0x004fea0003800000 */
.L_x_1142:
[----:B------:R-:W-:Y:S01]  /*9910*/  UIADD3 UR6, UR38, 0x400, URZ ;  /* 0x0000040026067890 */ /* 0x000fe2000fffe03f */
[----:B------:R-:W-:Y:S01]  /*9920*/  WARPGROUP.ARRIVE ;  /* 0x00000000000079c5 */ /* 0x000fe20000000000 */
[----:B------:R-:W-:Y:S01]  /*9930*/  UMOV UR7, 0x40000040 ;  /* 0x4000004000077882 */ /* 0x000fe20000000000 */
[----:B01----:R-:W-:Y:S01]  /*9940*/  IMAD.SHL.U32 R0, R20, 0x40, RZ ;  /* 0x0000004014007824 */ /* 0x003fe200078e00ff */
[----:B------:R-:W-:Y:S01]  /*9950*/  USHF.R.U32.HI UR6, URZ, 0x4, UR6 ;  /* 0x000000043f067899 */ /* 0x000fe20008011606 */
[----:B------:R-:W-:Y:S01]  /*9960*/  IMAD.U32 R2, RZ, RZ, UR5 ;  /* 0x00000005ff027e24 */ /* 0x000fe2000f8e00ff */
[----:B------:R-:W-:Y:S02]  /*9970*/  ULDC UR10, c[0x0][0x9e0] ;  /* 0x00027800000a7ab9 */ /* 0x000fe40000000800 */
[----:B------:R-:W-:Y:S01]  /*9980*/  ULOP3.LUT UR6, UR6, 0x3fff, URZ, 0xc0, !UPT ;  /* 0x00003fff06067892 */ /* 0x000fe2000f8ec03f */
[----:B------:R-:W-:Y:S01]  /*9990*/  IADD3 R3, R19, 0x1, -R0 ;  /* 0x0000000113037810 */ /* 0x000fe20007ffe800 */
[----:B------:R-:W-:-:S02]  /*99a0*/  @!P1 VIADD R2, R2, 0x30840 ;  /* 0x0003084002029836 */ /* 0x000fc40000000000 */
[----:B------:R-:W-:Y:S02]  /*99b0*/  ULOP3.LUT UR6, UR6, 0x2000000, URZ, 0xfc, !UPT ;  /* 0x0200000006067892 */ /* 0x000fe4000f8efc3f */
[----:B------:R-:W-:Y:S01]  /*99c0*/  IMAD.IADD R3, R3, 0x1, -R22 ;  /* 0x0000000103037824 */ /* 0x000fe200078e0a16 */
[----:B------:R-:W-:Y:S01]  /*99d0*/  @!P1 PRMT R2, RZ, 0x654, R2 ;  /* 0x00000654ff029816 */ /* 0x000fe20000000002 */
[----:B------:R-:W-:Y:S02]  /*99e0*/  ULEA UR4, UR4, UR6, 0xb ;  /* 0x0000000604047291 */ /* 0x000fe4000f8e583f */
[----:B------:R-:W-:-:S05]  /*99f0*/  IMAD R3, R18, -0x2, R3 ;  /* 0xfffffffe12037824 */ /* 0x000fca00078e0203 */
        /* <DEDUP_REMOVED lines=16> */
[----:B------:R-:W-:Y:S01]  /*9b00*/  ULOP3.LUT UR4, URZ, UR59, URZ, 0x33, !UPT ;  /* 0x0000003b3f047292 */ /* 0x000fe2000f8e333f */
[----:B------:R-:W-:Y:S02]  /*9b10*/  WARPGROUP.DEPBAR.LE gsb0, 0x0 ;  /* 0x00008000000079c5 */ /* 0x000fe40000010000 */
[----:B------:R-:W-:Y:S01]  /*9b20*/  WARPGROUP.ARRIVE ;  /* 0x00000000000079c5 */ /* 0x000fe20000000000 */
[C---:B------:R-:W-:Y:S02]  /*9b30*/  VIADD R189, R3.reuse, UR10 ;  /* 0x0000000a03bd7c36 */ /* 0x040fe40008000000 */
[----:B------:R-:W-:Y:S02]  /*9b40*/  VIADD R191, R3, UR4 ;  /* 0x0000000403bf7c36 */ /* 0x000fe40008000000 */
[----:B------:R-:W-:-:S15]  /*9b50*/  IMAD.IADD R5, R4, 0x1, R189 ;  /* 0x0000000104057824 */ /* 0x000fde00078e02bd */
[----:B------:R-:W-:-:S02]  /*9b60*/  NOP ;  /* 0x0000000000007918 */ /* 0x000fc40000000000 */
[----:B------:R-:W-:Y:S03]  /*9b70*/  HGMMA.64x256x16.F32 R24, R184, gdesc[UR4].tnspB, R24, gsb0 ;  /* 0x43e00004b8187df0 */ /* 0x000fe60008000818 */
[----:B------:R-:W-:Y:S02]  /*9b80*/  WARPGROUP.DEPBAR.LE gsb0, 0x0 ;  /* 0x00008000000079c5 */ /* 0x000fe40000010000 */
[----:B------:R0:W-:Y:S01]  /*9b90*/  @!P1 SYNCS.ARRIVE.TRANS64.RED.A1T0 RZ, [R2+URZ], RZ ;  /* 0x000000ff02ff99a7 */ /* 0x0001e2000810043f */
[----:B------:R-:W-:Y:S01]  /*9ba0*/  IMAD.IADD R185, R4, 0x1, R191 ;  /* 0x0000000104b97824 */ /* 0x000fe200078e02bf */
[----:B------:R-:W-:Y:S06]  /*9bb0*/  @!P6 BRA `(.L_x_1144) ;  /* 0x00000000005ce947 */ /* 0x000fec0003800000 */
[----:B------:R-:W-:Y:S01]  /*9bc0*/  ISETP.GT.AND P2, PT, R217, -0x1, PT ;  /* 0xffffffffd900780c */ /* 0x000fe20003f44270 */
[----:B------:R-:W-:-:S12]  /*9bd0*/  BSSY B0, `(.L_x_1145) ;  /* 0x0000011000007945 */ /* 0x000fd80003800000 */
[----:B------:R-:W-:Y:S05]  /*9be0*/  @P2 BRA `(.L_x_1146) ;  /* 0x0000000000242947 */ /* 0x000fea0003800000 */
[----:B------:R-:W-:Y:S01]  /*9bf0*/  IMAD.U32 R186, RZ, RZ, UR58 ;  /* 0x0000003affba7e24 */ /* 0x000fe2000f8e00ff */
[----:B------:R-:W-:-:S04]  /*9c00*/  IADD3 R184, R4, R19, -R22 ;  /* 0x0000001304b87210 */ /* 0x000fc80007ffe816 */
[----:B------:R-:W-:Y:S02]  /*9c10*/  ISETP.NE.AND P2, PT, R186, 0x1, PT ;  /* 0x00000001ba00780c */ /* 0x000fe40003f45270 */
[----:B------:R-:W-:-:S11]  /*9c20*/  LOP3.LUT R187, RZ, R184, RZ, 0x33, !PT ;  /* 0x000000b8ffbb7212 */ /* 0x000fd600078e33ff */
[----:B0-----:R-:W0:Y:S02]  /*9c30*/  @P2 LDC.64 R2, c[0x0][0x9e8] ;  /* 0x00027a00ff022b82 */ /* 0x001e240000000a00 */
[----:B0-----:R-:W-:-:S05]  /*9c40*/  @P2 IMAD.HI.U32 R2, R187, R2, RZ ;  /* 0x00000002bb022227 */ /* 0x001fca00078e00ff */
[----:B------:R-:W-:-:S04]  /*9c50*/  @P2 SHF.R.U32.HI R187, RZ, R3, R2 ;  /* 0x00000003ffbb2219 */ /* 0x000fc80000011602 */
[----:B------:R-:W-:Y:S01]  /*9c60*/  LOP3.LUT R187, RZ, R187, RZ, 0x33, !PT ;  /* 0x000000bbffbb7212 */ /* 0x000fe200078e33ff */
[----:B------:R-:W-:Y:S06]  /*9c70*/  BRA `(.L_x_1147) ;  /* 0x0000000000187947 */ /* 0x000fec0003800000 */
.L_x_1146:
[----:B------:R-:W-:Y:S02]  /*9c80*/  IMAD.U32 R186, RZ, RZ, UR58 ;  /* 0x0000003affba7e24 */ /* 0x000fe4000f8e00ff */
[----:B------:R-:W-:-:S03]  /*9c90*/  IMAD.MOV.U32 R187, RZ, RZ, R217 ;  /* 0x000000ffffbb7224 */ /* 0x000fc600078e00d9 */
[----:B------:R-:W-:-:S13]  /*9ca0*/  ISETP.NE.AND P2, PT, R186, 0x1, PT ;  /* 0x00000001ba00780c */ /* 0x000fda0003f45270 */
[----:B0-----:R-:W0:Y:S02]  /*9cb0*/  @P2 LDC.64 R2, c[0x0][0x9e8] ;  /* 0x00027a00ff022b82 */ /* 0x001e240000000a00 */
[----:B0-----:R-:W-:-:S05]  /*9cc0*/  @P2 IMAD.HI.U32 R2, R217, R2, RZ ;  /* 0x00000002d9022227 */ /* 0x001fca00078e00ff */
[----:B------:R-:W-:-:S07]  /*9cd0*/  @P2 SHF.R.U32.HI R187, RZ, R3, R2 ;  /* 0x00000003ffbb2219 */ /* 0x000fce0000011602 */
.L_x_1147:
[----:B------:R-:W-:Y:S05]  /*9ce0*/  BSYNC B0 ;  /* 0x0000000000007941 */ /* 0x000fea0003800000 */
.L_x_1145:
[----:B------:R-:W-:-:S04]  /*9cf0*/  IMAD R3, R187, R186, -R0 ;  /* 0x000000babb037224 */ /* 0x000fc800078e0a00 */
[----:B------:R-:W-:-:S05]  /*9d00*/  IMAD R2, R18, -0x2, R3 ;  /* 0xfffffffe12027824 */ /* 0x000fca00078e0203 */
[----:B------:R-:W-:Y:S02]  /*9d10*/  VIADDMNMX R5, R2, R186, R5, PT ;  /* 0x000000ba02057246 */ /* 0x000fe40003800105 */
[----:B------:R-:W-:-:S07]  /*9d20*/  VIMNMX R185, R185, R2, !PT ;  /* 0x00000002b9b97248 */ /* 0x000fce0007fe0100 */
.L_x_1144:
[----:B------:R-:W-:Y:S02]  /*9d30*/  ISETP.GT.AND P2, PT, R20, -0x1, PT ;  /* 0xffffffff1400780c */ /* 0x000fe40003f44270 */
[----:B------:R-:W-:Y:S02]  /*9d40*/  IADD3 R186, R191, 0x8, R4 ;  /* 0x00000008bfba7810 */ /* 0x000fe40007ffe004 */
[C---:B------:R-:W-:Y:S02]  /*9d50*/  ISETP.GT.AND P3, PT, R185.reuse, RZ, P2 ;  /* 0x000000ffb900720c */ /* 0x040fe40001764270 */
[----:B------:R-:W-:Y:S02]  /*9d60*/  ISETP.GT.AND P5, PT, R185, 0x1, P2 ;  /* 0x00000001b900780c */ /* 0x000fe400017a4270 */
[----:B------:R-:W-:Y:S02]  /*9d70*/  ISETP.LT.OR P4, PT, R5, 0x1, P3 ;  /* 0x000000010500780c */ /* 0x000fe40001f81670 */
[----:B------:R-:W-:-:S02]  /*9d80*/  ISETP.GT.AND P3, PT, R185, 0x8, P2 ;  /* 0x00000008b900780c */ /* 0x000fc40001764270 */
[----:B------:R-:W-:Y:S02]  /*9d90*/  FSEL R184, R152, -INF , !P4 ;  /* 0xff80000098b87808 */ /* 0x000fe40006000000 */
[----:B------:R-:W-:Y:S02]  /*9da0*/  ISETP.GT.AND P4, PT, R185, 0x9, P2 ;  /* 0x00000009b900780c */ /* 0x000fe40001784270 */
[C---:B------:R-:W-:Y:S02]  /*9db0*/  ISETP.LT.OR P5, PT, R5.reuse, 0x2, P5 ;  /* 0x000000020500780c */ /* 0x040fe40002fa1670 */
[C---:B------:R-:W-:Y:S02]  /*9dc0*/  ISETP.LT.OR P3, PT, R5.reuse, 0x9, P3 ;  /* 0x000000090500780c */ /* 0x040fe40001f61670 */
[----:B------:R-:W-:Y:S02]  /*9dd0*/  ISETP.LT.OR P4, PT, R5, 0xa, P4 ;  /* 0x0000000a0500780c */ /* 0x000fe40002781670 */
[----:B------:R-:W-:-:S02]  /*9de0*/  FSEL R152, R153, -INF , !P5 ;  /* 0xff80000099987808 */ /* 0x000fc40006800000 */
[----:B------:R-:W-:Y:S02]  /*9df0*/  FSEL R156, R156, -INF , !P3 ;  /* 0xff8000009c9c7808 */ /* 0x000fe40005800000 */
[----:B------:R-:W-:Y:S02]  /*9e00*/  FSEL R157, R157, -INF , !P4 ;  /* 0xff8000009d9d7808 */ /* 0x000fe40006000000 */
[C---:B------:R-:W-:Y:S02]  /*9e10*/  ISETP.GT.AND P5, PT, R185.reuse, 0x10, P2 ;  /* 0x00000010b900780c */ /* 0x040fe400017a4270 */
[C---:B------:R-:W-:Y:S02]  /*9e20*/  ISETP.GT.AND P3, PT, R185.reuse, 0x11, P2 ;  /* 0x00000011b900780c */ /* 0x040fe40001764270 */
        /* <DEDUP_REMOVED lines=31> */
[----:B------:R-:W-:-:S02]  /*a020*/  IADD3 R185, R189, 0x8, R4 ;  /* 0x00000008bdb97810 */ /* 0x000fc40007ffe004 */
[----:B------:R-:W-:Y:S02]  /*a030*/  FSEL R177, R177, -INF , !P5 ;  /* 0xff800000b1b17808 */ /* 0x000fe40006800000 */
[----:B------:R-:W-:Y:S02]  /*a040*/  FSEL R180, R180, -INF , !P3 ;  /* 0xff800000b4b47808 */ /* 0x000fe40005800000 */
[----:B------:R-:W-:Y:S01]  /*a050*/  FSEL R181, R181, -INF , !P4 ;  /* 0xff800000b5b57808 */ /* 0x000fe20006000000 */
[----:B------:R-:W-:Y:S06]  /*a060*/  @!P6 BRA `(.L_x_1148) ;  /* 0x000000000058e947 */ /* 0x000fec0003800000 */
[----:B------:R-:W-:Y:S01]  /*a070*/  ISETP.GT.AND P3, PT, R203, -0x1, PT ;  /* 0xffffffffcb00780c */ /* 0x000fe20003f64270 */
[----:B------:R-:W-:-:S12]  /*a080*/  BSSY B0, `(.L_x_1149) ;  /* 0x0000010000007945 */ /* 0x000fd80003800000 */
[----:B------:R-:W-:Y:S05]  /*a090*/  @P3 BRA `(.L_x_1150) ;  /* 0x0000000000203947 */ /* 0x000fea0003800000 */
[----:B------:R-:W-:-:S05]  /*a0a0*/  IMAD.U32 R190, RZ, RZ, UR58 ;  /* 0x0000003affbe7e24 */ /* 0x000fca000f8e00ff */
[----:B------:R-:W-:-:S13]  /*a0b0*/  ISETP.NE.AND P3, PT, R190, 0x1, PT ;  /* 0x00000001be00780c */ /* 0x000fda0003f65270 */
[----:B0-----:R-:W0:Y:S02]  /*a0c0*/  @P3 LDC.64 R2, c[0x0][0x9e8] ;  /* 0x00027a00ff023b82 */ /* 0x001e240000000a00 */
[----:B0-----:R-:W-:-:S04]  /*a0d0*/  @P3 IMAD.HI.U32 R188, R219, R2, RZ ;  /* 0x00000002dbbc3227 */ /* 0x001fc800078e00ff */
[----:B------:R-:W-:Y:S01]  /*a0e0*/  IMAD.MOV.U32 R2, RZ, RZ, R219 ;  /* 0x000000ffff027224 */ /* 0x000fe200078e00db */
[----:B------:R-:W-:-:S04]  /*a0f0*/  @P3 SHF.R.U32.HI R2, RZ, R3, R188 ;  /* 0x00000003ff023219 */ /* 0x000fc800000116bc */
[----:B------:R-:W-:Y:S01]  /*a100*/  LOP3.LUT R5, RZ, R2, RZ, 0x33, !PT ;  /* 0x00000002ff057212 */ /* 0x000fe200078e33ff */
[----:B------:R-:W-:Y:S06]  /*a110*/  BRA `(.L_x_1151) ;  /* 0x0000000000187947 */ /* 0x000fec0003800000 */
.L_x_1150:
[----:B------:R-:W-:Y:S02]  /*a120*/  IMAD.U32 R190, RZ, RZ, UR58 ;  /* 0x0000003affbe7e24 */ /* 0x000fe4000f8e00ff */
[----:B------:R-:W-:-:S03]  /*a130*/  IMAD.MOV.U32 R5, RZ, RZ, R203 ;  /* 0x000000ffff057224 */ /* 0x000fc600078e00cb */
[----:B------:R-:W-:-:S13]  /*a140*/  ISETP.NE.AND P3, PT, R190, 0x1, PT ;  /* 0x00000001be00780c */ /* 0x000fda0003f65270 */
[----:B0-----:R-:W0:Y:S02]  /*a150*/  @P3 LDC.64 R2, c[0x0][0x9e8] ;  /* 0x00027a00ff023b82 */ /* 0x001e240000000a00 */
[----:B0-----:R-:W-:-:S05]  /*a160*/  @P3 IMAD.HI.U32 R2, R203, R2, RZ ;  /* 0x00000002cb023227 */ /* 0x001fca00078e00ff */
[----:B------:R-:W-:-:S07]  /*a170*/  @P3 SHF.R.U32.HI R5, RZ, R3, R2 ;  /* 0x00000003ff053219 */ /* 0x000fce0000011602 */
.L_x_1151:
[----:B------:R-:W-:Y:S05]  /*a180*/  BSYNC B0 ;  /* 0x0000000000007941 */ /* 0x000fea0003800000 */
.L_x_1149:
[----:B------:R-:W-:-:S04]  /*a190*/  IMAD R3, R5, R190, -R0 ;  /* 0x000000be05037224 */ /* 0x000fc800078e0a00 */
[----:B------:R-:W-:-:S05]  /*a1a0*/  IMAD R3, R18, -0x2, R3 ;  /* 0xfffffffe12037824 */ /* 0x000fca00078e0203 */
[----:B------:R-:W-:Y:S02]  /*a1b0*/  VIADDMNMX R185, R3, R190, R185, PT ;  /* 0x000000be03b97246 */ /* 0x000fe400038001b9 */
[----:B------:R-:W-:-:S07]  /*a1c0*/  VIMNMX R186, R186, R3, !PT ;  /* 0x00000003baba7248 */ /* 0x000fce0007fe0100 */
.L_x_1148:
        /* <DEDUP_REMOVED lines=36> */
[----:B------:R-:W1:Y:S01]  /*a410*/  SHFL.BFLY PT, R3, R0, 0x2, 0x1f ;  /* 0x0c401f0000037f89 */ /* 0x000e6200000e0000 */
        /* <DEDUP_REMOVED lines=11> */
[C---:B------:R-:W-:Y:S02]  /*a4d0*/  ISETP.LT.OR P3, PT, R185.reuse, 0x22, P3 ;  /* 0x00000022b900780c */ /* 0x040fe40001f61670 */
[----:B-1----:R-:W-:Y:S02]  /*a4e0*/  FMNMX.FTZ R3, R0, R3, !PT ;  /* 0x0000000300037209 */ /* 0x002fe40007810000 */
[----:B------:R-:W-:Y:S02]  /*a4f0*/  FMNMX.FTZ R0, R154, R21, !PT ;  /* 0x000000159a007209 */ /* 0x000fe40007810000 */
[----:B------:R-:W-:Y:S01]  /*a500*/  FSEL R170, R170, -INF , !P5 ;  /* 0xff800000aaaa7808 */ /* 0x000fe20006800000 */
[----:B0-----:R-:W0:Y:S01]  /*a510*/  SHFL.BFLY PT, R2, R3, 0x1, 0x1f ;  /* 0x0c201f0003027f89 */ /* 0x001e2200000e0000 */
        /* <DEDUP_REMOVED lines=12> */
[----:B0-----:R-:W-:-:S02]  /*a5e0*/  FMNMX.FTZ R5, R3, R2, !PT ;  /* 0x0000000203057209 */ /* 0x001fc40007810000 */
        /* <DEDUP_REMOVED lines=18> */
[----:B------:R-:W-:Y:S01]  /*a710*/  FSEL R2, R5, RZ, P5 ;  /* 0x000000ff05027208 */ /* 0x000fe20002800000 */
        /* <DEDUP_REMOVED lines=24> */
[----:B------:R-:W-:Y:S01]  /*a8a0*/  R2UR UR4, R200 ;  /* 0x00000000c80472ca */ /* 0x000fe200000e0000 */
[----:B------:R-:W-:Y:S01]  /*a8b0*/  IMAD.MOV.U32 R201, RZ, RZ, R5 ;  /* 0x000000ffffc97224 */ /* 0x000fe200078e0005 */
[----:B------:R-:W0:Y:S01]  /*a8c0*/  SHFL.BFLY PT, R185, R0, 0x2, 0x1f ;  /* 0x0c401f0000b97f89 */ /* 0x000e2200000e0000 */
[----:B------:R-:W-:-:S04]  /*a8d0*/  FMUL.FTZ R2, R2, UR10 ;  /* 0x0000000a02027c20 */ /* 0x000fc80008410000 */
[----:B------:R-:W-:Y:S08]  /*a8e0*/  MUFU.EX2 R196, R196 ;  /* 0x000000c400c47308 */ /* 0x000ff00000000800 */
[----:B------:R-:W-:Y:S08]  /*a8f0*/  MUFU.EX2 R198, R198 ;  /* 0x000000c600c67308 */ /* 0x000ff00000000800 */
[----:B------:R-:W-:Y:S01]  /*a900*/  MUFU.EX2 R157, R157 ;  /* 0x0000009d009d7308 */ /* 0x000fe20000000800 */
[----:B0-----:R-:W-:-:S05]  /*a910*/  FMNMX.FTZ R185, R0, R185, !PT ;  /* 0x000000b900b97209 */ /* 0x001fca0007810000 */
[----:B------:R-:W0:Y:S02]  /*a920*/  SHFL.BFLY PT, R0, R185, 0x1, 0x1f ;  /* 0x0c201f00b9007f89 */ /* 0x000e2400000e0000 */
[----:B------:R-:W-:Y:S08]  /*a930*/  MUFU.EX2 R192, R192 ;  /* 0x000000c000c07308 */ /* 0x000ff00000000800 */
[----:B------:R-:W-:Y:S08]  /*a940*/  MUFU.EX2 R161, R161 ;  /* 0x000000a100a17308 */ /* 0x000ff00000000800 */
[----:B------:R-:W-:Y:S01]  /*a950*/  MUFU.EX2 R194, R194 ;  /* 0x000000c200c27308 */ /* 0x000fe20000000800 */
[----:B0-----:R-:W-:-:S07]  /*a960*/  FMNMX.FTZ R3, R185, R0, !PT ;  /* 0x00000000b9037209 */ /* 0x001fce0007810000 */
[----:B------:R-:W-:Y:S01]  /*a970*/  MUFU.EX2 R165, R165 ;  /* 0x000000a500a57308 */ /* 0x000fe20000000800 */
[C---:B------:R-:W-:Y:S01]  /*a980*/  FSETP.NEU.FTZ.AND P2, PT, R3.reuse, -INF , PT ;  /* 0xff8000000300780b */ /* 0x040fe20003f5d000 */
[----:B------:R-:W-:-:S06]  /*a990*/  FMUL.FTZ R156, R3, UR10 ;  /* 0x0000000a039c7c20 */ /* 0x000fcc0008410000 */
[----:B------:R0:W1:Y:S01]  /*a9a0*/  MUFU.EX2 R0, R2 ;  /* 0x0000000200007308 */ /* 0x0000620000000800 */
[----:B------:R-:W-:-:S05]  /*a9b0*/  FSEL R156, R156, RZ, P2 ;  /* 0x000000ff9c9c7208 */ /* 0x000fca0001000000 */
[--C-:B------:R-:W-:Y:S01]  /*a9c0*/  FFMA.FTZ R197, R154, UR10, -R156.reuse ;  /* 0x0000000a9ac57c23 */ /* 0x100fe2000801089c */
[--C-:B------:R-:W-:Y:S01]  /*a9d0*/  FFMA.FTZ R152, R155, UR10, -R156.reuse ;  /* 0x0000000a9b987c23 */ /* 0x100fe2000801089c */
[--C-:B------:R-:W-:Y:S01]  /*a9e0*/  FFMA.FTZ R199, R158, UR10, -R156.reuse ;  /* 0x0000000a9ec77c23 */ /* 0x100fe2000801089c */
[----:B0-----:R-:W-:Y:S01]  /*a9f0*/  FSEL R2, R3, RZ, P2 ;  /* 0x000000ff03027208 */ /* 0x001fe20001000000 */
[--C-:B------:R-:W-:Y:S01]  /*aa00*/  FFMA.FTZ R154, R159, UR10, -R156.reuse ;  /* 0x0000000a9f9a7c23 */ /* 0x100fe2000801089c */
[--C-:B------:R-:W-:Y:S01]  /*aa10*/  FFMA.FTZ R193, R162, UR10, -R156.reuse ;  /* 0x0000000aa2c17c23 */ /* 0x100fe2000801089c */
[----:B------:R-:W-:Y:S01]  /*aa20*/  MUFU.EX2 R197, R197 ;  /* 0x000000c500c57308 */ /* 0x000fe20000000800 */
[--C-:B------:R-:W-:Y:S01]  /*aa30*/  FFMA.FTZ R158, R163, UR10, -R156.reuse ;  /* 0x0000000aa39e7c23 */ /* 0x100fe2000801089c */
[----:B------:R-:W-:Y:S01]  /*aa40*/  FADD.FTZ R2, -R2, R21 ;  /* 0x0000001502027221 */ /* 0x000fe20000010100 */
[--C-:B------:R-:W-:Y:S01]  /*aa50*/  FFMA.FTZ R195, R166, UR10, -R156.reuse ;  /* 0x0000000aa6c37c23 */ /* 0x100fe2000801089c */
[--C-:B------:R-:W-:Y:S01]  /*aa60*/  FFMA.FTZ R160, R167, UR10, -R156.reuse ;  /* 0x0000000aa7a07c23 */ /* 0x100fe2000801089c */
[----:B-1----:R-:W-:Y:S01]  /*aa70*/  FFMA.FTZ R17, R0, R17, R153 ;  /* 0x0000001100117223 */ /* 0x002fe20000010099 */
[----:B------:R-:W-:Y:S01]  /*aa80*/  FMUL.FTZ R2, R2, UR10 ;  /* 0x0000000a02027c20 */ /* 0x000fe20008410000 */
[--C-:B------:R-:W-:Y:S01]  /*aa90*/  FFMA.FTZ R189, R170, UR10, -R156.reuse ;  /* 0x0000000aaabd7c23 */ /* 0x100fe2000801089c */
[----:B------:R-:W-:Y:S01]  /*aaa0*/  MUFU.EX2 R152, R152 ;  /* 0x0000009800987308 */ /* 0x000fe20000000800 */
[----:B------:R-:W-:Y:S01]  /*aab0*/  FADD.FTZ R17, R196, R17 ;  /* 0x00000011c4117221 */ /* 0x000fe20000010000 */
[--C-:B------:R-:W-:Y:S01]  /*aac0*/  FFMA.FTZ R162, R171, UR10, -R156.reuse ;  /* 0x0000000aaba27c23 */ /* 0x100fe2000801089c */
[--C-:B------:R-:W-:Y:S01]  /*aad0*/  FFMA.FTZ R191, R174, UR10, -R156.reuse ;  /* 0x0000000aaebf7c23 */ /* 0x100fe2000801089c */
[--C-:B------:R-:W-:Y:S01]  /*aae0*/  FFMA.FTZ R185, R178, UR10, -R156.reuse ;  /* 0x0000000ab2b97c23 */ /* 0x100fe2000801089c */
[----:B------:R-:W-:Y:S01]  /*aaf0*/  FADD.FTZ R164, R198, R17 ;  /* 0x00000011c6a47221 */ /* 0x000fe20000010000 */
[--C-:B------:R-:W-:Y:S01]  /*ab00*/  FFMA.FTZ R179, R179, UR10, -R156.reuse ;  /* 0x0000000ab3b37c23 */ /* 0x100fe2000801089c */
[----:B------:R-:W-:Y:S01]  /*ab10*/  FFMA.FTZ R182, R182, UR10, -R156 ;  /* 0x0000000ab6b67c23 */ /* 0x000fe2000801089c */
[----:B------:R-:W0:Y:S01]  /*ab20*/  MUFU.EX2 R2, R2 ;  /* 0x0000000200027308 */ /* 0x000e220000000800 */
[----:B------:R-:W-:Y:S01]  /*ab30*/  FADD.FTZ R21, R157, R164 ;  /* 0x000000a49d157221 */ /* 0x000fe20000010000 */
[----:B------:R-:W-:Y:S01]  /*ab40*/  IMAD.U32 R155, RZ, RZ, UR11 ;  /* 0x0000000bff9b7e24 */ /* 0x000fe2000f8e00ff */
[----:B------:R-:W-:Y:S01]  /*ab50*/  ISETP.GT.AND P2, PT, R20, UR4, PT ;  /* 0x0000000414007c0c */ /* 0x000fe2000bf44270 */
[----:B------:R-:W-:Y:S01]  /*ab60*/  UMOV UR4, UR36 ;  /* 0x0000002400047c82 */ /* 0x000fe20008000000 */
[----:B------:R-:W-:Y:S01]  /*ab70*/  F2FP.F16.F32.PACK_AB R196, R196, R153 ;  /* 0x00000099c4c4723e */ /* 0x000fe200000000ff */
[----:B------:R-:W-:Y:S01]  /*ab80*/  @!P1 VIADD R155, R155, 0x30860 ;  /* 0x000308609b9b9836 */ /* 0x000fe20000000000 */
[----:B------:R-:W-:Y:S01]  /*ab90*/  F2FP.F16.F32.PACK_AB R198, R157, R198 ;  /* 0x000000c69dc6723e */ /* 0x000fe200000000ff */
[----:B------:R-:W1:Y:S01]  /*aba0*/  MUFU.EX2 R199, R199 ;  /* 0x000000c700c77308 */ /* 0x000e620000000800 */
[----:B------:R-:W-:-:S02]  /*abb0*/  VIADD R20, R20, 0xffffffff ;  /* 0xffffffff14147836 */ /* 0x000fc40000000000 */
[----:B------:R-:W-:-:S04]  /*abc0*/  @!P1 PRMT R155, RZ, 0x654, R155 ;  /* 0x00000654ff9b9816 */ /* 0x000fc8000000009b */
[----:B------:R2:W-:Y:S01]  /*abd0*/  @!P1 SYNCS.ARRIVE.TRANS64.RED.A1T0 RZ, [R155+URZ], RZ ;  /* 0x000000ff9bff99a7 */ /* 0x0005e2000810043f */
[----:B------:R-:W3:Y:S01]  /*abe0*/  MUFU.EX2 R154, R154 ;  /* 0x0000009a009a7308 */ /* 0x000ee20000000800 */
[----:B0-----:R-:W-:Y:S01]  /*abf0*/  FFMA.FTZ R17, R2, R16, R197 ;  /* 0x0000001002117223 */ /* 0x001fe200000100c5 */
[----:B------:R-:W-:Y:S01]  /*ac00*/  FADD.FTZ R16, R192, R21 ;  /* 0x00000015c0107221 */ /* 0x000fe20000010000 */
[C---:B------:R-:W-:Y:S02]  /*ac10*/  F2FP.F16.F32.PACK_AB R192, R161.reuse, R192 ;  /* 0x000000c0a1c0723e */ /* 0x040fe400000000ff */
[----:B------:R-:W-:Y:S01]  /*ac20*/  FADD.FTZ R164, R152, R17 ;  /* 0x0000001198a47221 */ /* 0x000fe20000010000 */
[----:B------:R-:W-:Y:S01]  /*ac30*/  FADD.FTZ R21, R161, R16 ;  /* 0x00000010a1157221 */ /* 0x000fe20000010000 */
[----:B------:R-:W-:Y:S01]  /*ac40*/  FFMA.FTZ R16, R175, UR10, -R156 ;  /* 0x0000000aaf107c23 */ /* 0x000fe2000801089c */
[----:B------:R-:W0:Y:S01]  /*ac50*/  MUFU.EX2 R193, R193 ;  /* 0x000000c100c17308 */ /* 0x000e220000000800 */
[----:B-1----:R-:W-:Y:S01]  /*ac60*/  FADD.FTZ R17, R199, R164 ;  /* 0x000000a4c7117221 */ /* 0x002fe20000010000 */
[----:B------:R-:W-:Y:S01]  /*ac70*/  FADD.FTZ R166, R194, R21 ;  /* 0x00000015c2a67221 */ /* 0x000fe20000010000 */
[----:B------:R-:W-:Y:S01]  /*ac80*/  FFMA.FTZ R156, R183, UR10, -R156 ;  /* 0x0000000ab79c7c23 */ /* 0x000fe2000801089c */
[----:B------:R-:W-:-:S02]  /*ac90*/  F2FP.F16.F32.PACK_AB R194, R165, R194 ;  /* 0x000000c2a5c2723e */ /* 0x000fc400000000ff */
[----:B------:R-:W-:Y:S01]  /*aca0*/  FADD.FTZ R21, R165, R166 ;  /* 0x000000a6a5157221 */ /* 0x000fe20000010000 */
[----:B------:R-:W-:Y:S01]  /*acb0*/  F2FP.F16.F32.PACK_AB R197, R152, R197 ;  /* 0x000000c598c5723e */ /* 0x000fe200000000ff */
[----:B------:R-:W1:Y:S01]  /*acc0*/  MUFU.EX2 R158, R158 ;  /* 0x0000009e009e7308 */ /* 0x000e620000000800 */
[C---:B---3--:R-:W-:Y:S01]  /*acd0*/  FADD.FTZ R164, R154.reuse, R17 ;  /* 0x000000119aa47221 */ /* 0x048fe20000010000 */
[----:B------:R-:W-:-:S06]  /*ace0*/  F2FP.F16.F32.PACK_AB R199, R154, R199 ;  /* 0x000000c79ac7723e */ /* 0x000fcc00000000ff */
[----:B------:R-:W3:Y:S01]  /*acf0*/  MUFU.EX2 R195, R195 ;  /* 0x000000c300c37308 */ /* 0x000ee20000000800 */
[----:B0-----:R-:W-:-:S07]  /*ad00*/  FADD.FTZ R17, R193, R164 ;  /* 0x000000a4c1117221 */ /* 0x001fce0000010000 */
[----:B------:R-:W0:Y:S01]  /*ad10*/  MUFU.EX2 R160, R160 ;  /* 0x000000a000a07308 */ /* 0x000e220000000800 */
[C---:B-1----:R-:W-:Y:S01]  /*ad20*/  FADD.FTZ R164, R158.reuse, R17 ;  /* 0x000000119ea47221 */ /* 0x042fe20000010000 */
[----:B------:R-:W-:-:S06]  /*ad30*/  F2FP.F16.F32.PACK_AB R193, R158, R193 ;  /* 0x000000c19ec1723e */ /* 0x000fcc00000000ff */
[----:B------:R-:W1:Y:S01]  /*ad40*/  MUFU.EX2 R188, R188 ;  /* 0x000000bc00bc7308 */ /* 0x000e620000000800 */
[----:B---3--:R-:W-:-:S07]  /*ad50*/  FADD.FTZ R17, R195, R164 ;  /* 0x000000a4c3117221 */ /* 0x008fce0000010000 */
[----:B------:R-:W3:Y:S01]  /*ad60*/  MUFU.EX2 R189, R189 ;  /* 0x000000bd00bd7308 */ /* 0x000ee20000000800 */
[C---:B0-----:R-:W-:Y:S01]  /*ad70*/  FADD.FTZ R164, R160.reuse, R17 ;  /* 0x00000011a0a47221 */ /* 0x041fe20000010000 */
[----:B------:R-:W-:-:S06]  /*ad80*/  F2FP.F16.F32.PACK_AB R195, R160, R195 ;  /* 0x000000c3a0c3723e */ /* 0x000fcc00000000ff */
[----:B------:R-:W0:Y:S01]  /*ad90*/  MUFU.EX2 R169, R169 ;  /* 0x000000a900a97308 */ /* 0x000e220000000800 */
[----:B-1----:R-:W-:-:S07]  /*ada0*/  FADD.FTZ R166, R188, R21 ;  /* 0x00000015bca67221 */ /* 0x002fce0000010000 */
[----:B------:R-:W1:Y:S01]  /*adb0*/  MUFU.EX2 R162, R162 ;  /* 0x000000a200a27308 */ /* 0x000e620000000800 */
[----:B---3--:R-:W-:-:S07]  /*adc0*/  FADD.FTZ R17, R189, R164 ;  /* 0x000000a4bd117221 */ /* 0x008fce0000010000 */
[----:B------:R-:W3:Y:S01]  /*add0*/  MUFU.EX2 R190, R190 ;  /* 0x000000be00be7308 */ /* 0x000ee20000000800 */
[C---:B0-----:R-:W-:Y:S01]  /*ade0*/  FADD.FTZ R21, R169.reuse, R166 ;  /* 0x000000a6a9157221 */ /* 0x041fe20000010000 */
[----:B------:R-:W-:-:S06]  /*adf0*/  F2FP.F16.F32.PACK_AB R188, R169, R188 ;  /* 0x000000bca9bc723e */ /* 0x000fcc00000000ff */
[----:B------:R-:W0:Y:S01]  /*ae00*/  MUFU.EX2 R191, R191 ;  /* 0x000000bf00bf7308 */ /* 0x000e220000000800 */
[C---:B-1----:R-:W-:Y:S01]  /*ae10*/  FADD.FTZ R164, R162.reuse, R17 ;  /* 0x00000011a2a47221 */ /* 0x042fe20000010000 */
[----:B------:R-:W-:-:S06]  /*ae20*/  F2FP.F16.F32.PACK_AB R189, R162, R189 ;  /* 0x000000bda2bd723e */ /* 0x000fcc00000000ff */
[----:B------:R-:W1:Y:S01]  /*ae30*/  MUFU.EX2 R173, R173 ;  /* 0x000000ad00ad7308 */ /* 0x000e620000000800 */
[----:B---3--:R-:W-:-:S07]  /*ae40*/  FADD.FTZ R166, R190, R21 ;  /* 0x00000015bea67221 */ /* 0x008fce0000010000 */
[----:B------:R-:W3:Y:S01]  /*ae50*/  MUFU.EX2 R16, R16 ;  /* 0x0000001000107308 */ /* 0x000ee20000000800 */
[----:B0-----:R-:W-:-:S07]  /*ae60*/  FADD.FTZ R17, R191, R164 ;  /* 0x000000a4bf117221 */ /* 0x001fce0000010000 */
[----:B------:R-:W0:Y:S01]  /*ae70*/  MUFU.EX2 R184, R184 ;  /* 0x000000b800b87308 */ /* 0x000e220000000800 */
[C---:B-1----:R-:W-:Y:S01]  /*ae80*/  FADD.FTZ R21, R173.reuse, R166 ;  /* 0x000000a6ad157221 */ /* 0x042fe20000010000 */
[----:B------:R-:W-:-:S06]  /*ae90*/  F2FP.F16.F32.PACK_AB R190, R173, R190 ;  /* 0x000000beadbe723e */ /* 0x000fcc00000000ff */
[----:B------:R-:W1:Y:S01]  /*aea0*/  MUFU.EX2 R185, R185 ;  /* 0x000000b900b97308 */ /* 0x000e620000000800 */
[C---:B---3--:R-:W-:Y:S01]  /*aeb0*/  FADD.FTZ R164, R16.reuse, R17 ;  /* 0x0000001110a47221 */ /* 0x048fe20000010000 */
[----:B------:R-:W-:-:S06]  /*aec0*/  F2FP.F16.F32.PACK_AB R191, R16, R191 ;  /* 0x000000bf10bf723e */ /* 0x000fcc00000000ff */
[----:B------:R-:W3:Y:S01]  /*aed0*/  MUFU.EX2 R177, R177 ;  /* 0x000000b100b17308 */ /* 0x000ee20000000800 */
[----:B0-----:R-:W-:-:S07]  /*aee0*/  FADD.FTZ R166, R184, R21 ;  /* 0x00000015b8a67221 */ /* 0x001fce0000010000 */
[----:B------:R-:W0:Y:S01]  /*aef0*/  MUFU.EX2 R179, R179 ;  /* 0x000000b300b37308 */ /* 0x000e220000000800 */
[----:B-1----:R-:W-:-:S07]  /*af00*/  FADD.FTZ R164, R185, R164 ;  /* 0x000000a4b9a47221 */ /* 0x002fce0000010000 */
[----:B------:R-:W1:Y:S01]  /*af10*/  MUFU.EX2 R186, R186 ;  /* 0x000000ba00ba7308 */ /* 0x000e620000000800 */
[C---:B---3--:R-:W-:Y:S01]  /*af20*/  FADD.FTZ R21, R177.reuse, R166 ;  /* 0x000000a6b1157221 */ /* 0x048fe20000010000 */
[----:B------:R-:W-:-:S06]  /*af30*/  F2FP.F16.F32.PACK_AB R184, R177, R184 ;  /* 0x000000b8b1b8723e */ /* 0x000fcc00000000ff */
[----:B------:R-:W3:Y:S01]  /*af40*/  MUFU.EX2 R187, R182 ;  /* 0x000000b600bb7308 */ /* 0x000ee20000000800 */
[C---:B0-----:R-:W-:Y:S01]  /*af50*/  FADD.FTZ R164, R179.reuse, R164 ;  /* 0x000000a4b3a47221 */ /* 0x041fe20000010000 */
[----:B------:R-:W-:-:S06]  /*af60*/  F2FP.F16.F32.PACK_AB R185, R179, R185 ;  /* 0x000000b9b3b9723e */ /* 0x000fcc00000000ff */
[----:B------:R-:W0:Y:S01]  /*af70*/  MUFU.EX2 R181, R181 ;  /* 0x000000b500b57308 */ /* 0x000e220000000800 */
[----:B-1----:R-:W-:Y:S01]  /*af80*/  FADD.FTZ R166, R186, R21 ;  /* 0x00000015baa67221 */ /* 0x002fe20000010000 */
[----:B------:R-:W-:-:S06]  /*af90*/  IMAD.MOV.U32 R21, RZ, RZ, R3 ;  /* 0x000000ffff157224 */ /* 0x000fcc00078e0003 */
[----:B------:R-:W1:Y:S01]  /*afa0*/  MUFU.EX2 R156, R156 ;  /* 0x0000009c009c7308 */ /* 0x000e620000000800 */
[----:B---3--:R-:W-:Y:S01]  /*afb0*/  FADD.FTZ R164, R187, R164 ;  /* 0x000000a4bba47221 */ /* 0x008fe20000010000 */
[C---:B0-----:R-:W-:Y:S01]  /*afc0*/  FADD.FTZ R17, R181.reuse, R166 ;  /* 0x000000a6b5117221 */ /* 0x041fe20000010000 */
[----:B------:R-:W-:Y:S02]  /*afd0*/  F2FP.F16.F32.PACK_AB R186, R181, R186 ;  /* 0x000000bab5ba723e */ /* 0x000fe400000000ff */
[C---:B-1----:R-:W-:Y:S01]  /*afe0*/  FADD.FTZ R16, R156.reuse, R164 ;  /* 0x000000a49c107221 */ /* 0x042fe20000010000 */
[----:B------:R-:W-:Y:S01]  /*aff0*/  F2FP.F16.F32.PACK_AB R187, R156, R187 ;  /* 0x000000bb9cbb723e */ /* 0x000fe200000000ff */
[----:B--2---:R-:W-:Y:S06]  /*b000*/  @P2 BRA `(.L_x_1152) ;  /* 0xffffffd800602947 */ /* 0x004fec000383ffff */
.L_x_1135:
        /* <DEDUP_REMOVED lines=131> */
.L_x_1153:
[----:B------:R-:W-:Y:S01]  /*b840*/  ULEA UR5, UR36, UR38, 0x3 ;  /* 0x0000002624057291 */ /* 0x000fe2000f8e183f */
[----:B------:R-:W-:-:S05]  /*b850*/  IMAD.U32 R0, RZ, RZ, UR37 ;  /* 0x00000025ff007e24 */ /* 0x000fca000f8e00ff */
[----:B------:R-:W-:-:S04]  /*b860*/  SHF.L.U32 R0, R0, 0x1f, RZ ;  /* 0x0000001f00007819 */ /* 0x000fc800000006ff */
[----:B------:R0:W1:Y:S01]  /*b870*/  SYNCS.PHASECHK.TRANS64.TRYWAIT P2, [UR5+0x30850], R0 ;  /* 0x03085000ff0075a7 */ /* 0x0000620008040145 */
[----:B------:R-:W-:Y:S05]  /*b880*/  @!P0 BRA `(.L_x_1154) ;  /* 0x0000000000048947 */ /* 0x000fea0003800000 */
[----:B------:R-:W-:Y:S01]  /*b890*/  BPT.TRAP 0x1 ;  /* 0x000000040000795c */ /* 0x000fe20000300000 */
.L_x_1154:
[----:B-1----:R-:W-:Y:S05]  /*b8a0*/  @P2 BRA `(.L_x_1155) ;  /* 0x0000000000082947 */ /* 0x002fea0003800000 */
[----:B------:R-:W1:Y:S02]  /*b8b0*/  SYNCS.PHASECHK.TRANS64.TRYWAIT P0, [UR5+0x30850], R0 ;  /* 0x03085000ff0075a7 */ /* 0x000e640008000145 */
[----:B-1----:R-:W-:Y:S05]  /*b8c0*/  @!P0 BRA `(.L_x_1156) ;  /* 0x0000009000f48947 */ /* 0x002fea0003800000 */
.L_x_1155:
[----:B------:R-:W-:Y:S01]  /*b8d0*/  UIADD3 UR38, UR38, 0x400, URZ ;  /* 0x0000040026267890 */ /* 0x000fe2000fffe03f */
[----:B------:R-:W-:Y:S01]  /*b8e0*/  WARPGROUP.ARRIVE ;  /* 0x00000000000079c5 */ /* 0x000fe20000000000 */
[----:B------:R-:W-:Y:S01]  /*b8f0*/  UMOV UR7, 0x40000040 ;  /* 0x4000004000077882 */ /* 0x000fe20000000000 */
[----:B-1----:R-:W1:Y:S01]  /*b900*/  SHFL.BFLY PT, R7, R16, 0x2, 0x1f ;  /* 0x0c401f0010077f89 */ /* 0x002e6200000e0000 */
[----:B------:R-:W-:Y:S01]  /*b910*/  USHF.R.U32.HI UR38, URZ, 0x4, UR38 ;  /* 0x000000043f267899 */ /* 0x000fe20008011626 */
[----:B------:R-:W-:Y:S01]  /*b920*/  IMAD.MOV.U32 R6, RZ, RZ, RZ ;  /* 0x000000ffff067224 */ /* 0x000fe200078e00ff */
[----:B------:R-:W-:Y:S01]  /*b930*/  R2UR UR8, R209 ;  /* 0x00000000d10872ca */ /* 0x000fe200000e0000 */
[----:B0-----:R-:W0:Y:S01]  /*b940*/  SHFL.BFLY PT, R0, R17, 0x2, 0x1f ;  /* 0x0c401f0011007f89 */ /* 0x001e2200000e0000 */
[----:B------:R-:W-:Y:S01]  /*b950*/  ULOP3.LUT UR38, UR38, 0x3fff, URZ, 0xc0, !UPT ;  /* 0x00003fff26267892 */ /* 0x000fe2000f8ec03f */
[----:B------:R-:W-:Y:S02]  /*b960*/  IMAD.U32 R12, RZ, RZ, UR5 ;  /* 0x00000005ff0c7e24 */ /* 0x000fe4000f8e00ff */
[----:B------:R-:W-:Y:S01]  /*b970*/  IMAD.MOV.U32 R4, RZ, RZ, RZ ;  /* 0x000000ffff047224 */ /* 0x000fe200078e00ff */
[----:B------:R-:W-:Y:S01]  /*b980*/  ULOP3.LUT UR4, UR38, 0x2000000, URZ, 0xfc, !UPT ;  /* 0x0200000026047892 */ /* 0x000fe2000f8efc3f */
[----:B------:R-:W-:-:S02]  /*b990*/  IMAD.U32 R13, RZ, RZ, UR10 ;  /* 0x0000000aff0d7e24 */ /* 0x000fc4000f8e00ff */
[----:B------:R-:W-:Y:S01]  /*b9a0*/  IMAD.U32 R8, RZ, RZ, UR10 ;  /* 0x0000000aff087e24 */ /* 0x000fe2000f8e00ff */
[----:B------:R-:W-:Y:S02]  /*b9b0*/  ULEA UR4, UR36, UR4, 0xb ;  /* 0x0000000424047291 */ /* 0x000fe4000f8e583f */
[----:B------:R-:W-:Y:S02]  /*b9c0*/  UIADD3 UR36, UR36, 0x1, URZ ;  /* 0x0000000124247890 */ /* 0x000fe4000fffe03f */
[----:B------:R-:W-:Y:S02]  /*b9d0*/  UIADD3 UR8, UR8, 0x1, URZ ;  /* 0x0000000108087890 */ /* 0x000fe4000fffe03f */
[----:B------:R-:W-:Y:S01]  /*b9e0*/  UISETP.NE.AND UP0, UPT, UR36, 0x2, UPT ;  /* 0x000000022400788c */ /* 0x000fe2000bf05270 */
[----:B------:R-:W-:Y:S02]  /*b9f0*/  UMOV UR6, UR4 ;  /* 0x0000000400067c82 */ /* 0x000fe40008000000 */
[----:B------:R-:W-:Y:S01]  /*ba00*/  HGMMA.64x256x16.F32 R24, R196, gdesc[UR4].tnspB, R24, gsb0 ;  /* 0x43e00004c4187df0 */ /* 0x000fe20008000818 */
[----:B------:R-:W-:Y:S01]  /*ba10*/  UIADD3 UR6, UR4, 0x80, URZ ;  /* 0x0000008004067890 */ /* 0x000fe2000fffe03f */
[----:B-1----:R-:W-:Y:S01]  /*ba20*/  FADD.FTZ R2, R7, R16 ;  /* 0x0000001007027221 */ /* 0x002fe20000010000 */
[----:B------:R-:W-:Y:S01]  /*ba30*/  UMOV UR7, 0x40000040 ;  /* 0x4000004000077882 */ /* 0x000fe20000000000 */
[----:B------:R-:W-:-:S02]  /*ba40*/  IMAD.U32 R209, RZ, RZ, UR8 ;  /* 0x00000008ffd17e24 */ /* 0x000fc4000f8e00ff */
[----:B0-----:R-:W-:Y:S01]  /*ba50*/  FADD.FTZ R0, R0, R17 ;  /* 0x0000001100007221 */ /* 0x001fe20000010000 */
[----:B------:R-:W-:Y:S01]  /*ba60*/  USEL UR36, UR36, URZ, UP0 ;  /* 0x0000003f24247287 */ /* 0x000fe20008000000 */
[----:B------:R-:W0:Y:S04]  /*ba70*/  SHFL.BFLY PT, R9, R2, 0x1, 0x1f ;  /* 0x0c201f0002097f89 */ /* 0x000e2800000e0000 */
[----:B------:R-:W1:Y:S01]  /*ba80*/  SHFL.BFLY PT, R7, R0, 0x1, 0x1f ;  /* 0x0c201f0000077f89 */ /* 0x000e6200000e0000 */
[----:B0-----:R-:W-:Y:S01]  /*ba90*/  FADD.FTZ R11, R2, R9 ;  /* 0x00000009020b7221 */ /* 0x001fe20000010000 */
[----:B------:R-:W-:Y:S02]  /*baa0*/  IMAD.MOV.U32 R2, RZ, RZ, -0x800000 ;  /* 0xff800000ff027424 */ /* 0x000fe400078e00ff */
[----:B-1----:R-:W-:-:S02]  /*bab0*/  FADD.FTZ R10, R0, R7 ;  /* 0x00000007000a7221 */ /* 0x002fc40000010000 */
[----:B------:R-:W-:Y:S01]  /*bac0*/  FSETP.NE.FTZ.AND P2, PT, R11, RZ, PT ;  /* 0x000000ff0b00720b */ /* 0x000fe20003f55000 */
[----:B------:R-:W-:Y:S02]  /*bad0*/  IMAD.MOV.U32 R0, RZ, RZ, -0x800000 ;  /* 0xff800000ff007424 */ /* 0x000fe400078e00ff */
[----:B------:R-:W-:-:S10]  /*bae0*/  FSETP.NE.FTZ.AND P0, PT, R10, RZ, PT ;  /* 0x000000ff0a00720b */ /* 0x000fd40003f15000 */
[----:B------:R-:W0:Y:S01]  /*baf0*/  @P2 MUFU.LG2 R9, R11 ;  /* 0x0000000b00092308 */ /* 0x000e220000000c00 */
[----:B------:R-:W-:Y:S02]  /*bb00*/  @P2 FMUL.FTZ R13, R13, 0.69314718246459960938 ;  /* 0x3f3172180d0d2820 */ /* 0x000fe40000410000 */
[----:B------:R-:W-:-:S05]  /*bb10*/  @P0 FMUL.FTZ R8, R8, 0.69314718246459960938 ;  /* 0x3f31721808080820 */ /* 0x000fca0000410000 */
[----:B------:R-:W-:Y:S08]  /*bb20*/  @P0 MUFU.RCP R6, R10 ;  /* 0x0000000a00060308 */ /* 0x000ff00000001000 */
[----:B------:R0:W1:Y:S08]  /*bb30*/  @P0 MUFU.LG2 R7, R10 ;  /* 0x0000000a00070308 */ /* 0x0000700000000c00 */
[----:B------:R-:W2:Y:S01]  /*bb40*/  @P2 MUFU.RCP R4, R11 ;  /* 0x0000000b00042308 */ /* 0x000ea20000001000 */
[----:B0-----:R-:W-:Y:S01]  /*bb50*/  @P2 FMUL.FTZ R10, R9, 0.69314718246459960938 ;  /* 0x3f317218090a2820 */ /* 0x001fe20000410000 */
[----:B------:R-:W-:-:S03]  /*bb60*/  @!P1 VIADD R9, R12, 0x30860 ;  /* 0x000308600c099836 */ /* 0x000fc60000000000 */
[----:B------:R-:W-:Y:S02]  /*bb70*/  @P2 FFMA.FTZ R0, R13, R3, R10 ;  /* 0x000000030d002223 */ /* 0x000fe4000001000a */
[----:B------:R-:W-:Y:S01]  /*bb80*/  @!P1 PRMT R9, RZ, 0x654, R9 ;  /* 0x00000654ff099816 */ /* 0x000fe20000000009 */
[----:B-1----:R-:W-:-:S04]  /*bb90*/  @P0 FMUL.FTZ R7, R7, 0.69314718246459960938 ;  /* 0x3f31721807070820 */ /* 0x002fc80000410000 */
[----:B------:R-:W-:Y:S01]  /*bba0*/  @P0 FFMA.FTZ R2, R8, R5, R7 ;  /* 0x0000000508020223 */ /* 0x000fe20000010007 */
[----:B------:R-:W-:Y:S01]  /*bbb0*/  PLOP3.LUT P0, PT, PT, PT, PT, 0x8, 0x0 ;  /* 0x000000000000781c */ /* 0x000fe20003f0e170 */
        /* <DEDUP_REMOVED lines=19> */
[----:B------:R0:W-:Y:S01]  /*bcf0*/  @!P1 SYNCS.ARRIVE.TRANS64.RED.A1T0 RZ, [R9+URZ], RZ ;  /* 0x000000ff09ff99a7 */ /* 0x0001e2000810043f */
[----:B--2---:R-:W-:Y:S01]  /*bd00*/  FMUL.FTZ R3, R83, R4 ;  /* 0x0000000453037220 */ /* 0x004fe20000410000 */
        /* <DEDUP_REMOVED lines=127> */
.L_x_1086:
[----:B------:R-:W0:Y:S01]  /*c500*/  S2R R4, SR_CgaCtaId ;  /* 0x0000000000047919 */ /* 0x000e220000008800 */
[----:B------:R-:W-:Y:S01]  /*c510*/  MOV R19, 0x400 ;  /* 0x0000040000137802 */ /* 0x000fe20000000f00 */
[----:B------:R-:W-:Y:S01]  /*c520*/  BSSY B0, `(.L_x_1157) ;  /* 0x00002ae000007945 */ /* 0x000fe20003800000 */
[----:B------:R-:W-:Y:S02]  /*c530*/  BAR.SYNC.DEFER_BLOCKING 0x5, 0x120 ;  /* 0x0144800000007b1d */ /* 0x000fe40000010000 */
[----:B0-----:R-:W-:-:S05]  /*c540*/  LEA R19, R4, R19, 0x18 ;  /* 0x0000001304137211 */ /* 0x001fca00078ec0ff */
[----:B------:R-:W0:Y:S02]  /*c550*/  LDS.128 R200, [R19+0x308d0] ;  /* 0x0308d00013c87984 */ /* 0x000e240000000c00 */
[----:B0-----:R-:W-:Y:S02]  /*c560*/  R2UR UR6, R202 ;  /* 0x00000000ca0672ca */ /* 0x001fe400000e0000 */
[----:B------:R-:W-:Y:S01]  /*c570*/  R2UR UR5, R203 ;  /* 0x00000000cb0572ca */ /* 0x000fe200000e0000 */
[----:B------:R-:W-:Y:S06]  /*c580*/  BAR.ARV 0x4, 0x120 ;  /* 0x0104800000007b1d */ /* 0x000fec0000002000 */
[----:B------:R-:W-:Y:S08]  /*c590*/  @P0 BRA `(.L_x_1158) ;  /* 0x0000001c00800947 */ /* 0x000ff00003800000 */
[----:B------:R-:W0:Y:S01]  /*c5a0*/  S2R R10, SR_SWINHI ;  /* 0x00000000000a7919 */ /* 0x000e220000002f00 */
[----:B------:R-:W-:Y:S01]  /*c5b0*/  F2FP.F16.F32.PACK_AB R24, R25, R24 ;  /* 0x000000181918723e */ /* 0x000fe200000000ff */
[----:B------:R-:W-:Y:S01]  /*c5c0*/  ULDC.64 UR8, c[0x0][0xbd8] ;  /* 0x0002f60000087ab9 */ /* 0x000fe20000000a00 */
[----:B------:R-:W-:Y:S01]  /*c5d0*/  F2FP.F16.F32.PACK_AB R25, R8, R26 ;  /* 0x0000001a0819723e */ /* 0x000fe200000000ff */
[----:B------:R-:W-:Y:S01]  /*c5e0*/  UISETP.NE.U32.AND UP0, UPT, UR8, URZ, UPT ;  /* 0x0000003f0800728c */ /* 0x000fe2000bf05070 */
[----:B------:R-:W-:Y:S02]  /*c5f0*/  F2FP.F16.F32.PACK_AB R32, R33, R32 ;  /* 0x000000202120723e */ /* 0x000fe400000000ff */
[----:B------:R-:W-:Y:S01]  /*c600*/  F2FP.F16.F32.PACK_AB R26, R29, R28 ;  /* 0x0000001c1d1a723e */ /* 0x000fe200000000ff */
[----:B------:R-:W-:Y:S01]  /*c610*/  UISETP.NE.AND.EX UP0, UPT, UR9, URZ, UPT, UP0 ;  /* 0x0000003f0900728c */ /* 0x000fe2000bf05300 */
[----:B------:R-:W-:Y:S02]  /*c620*/  F2FP.F16.F32.PACK_AB R27, R6, R27 ;  /* 0x0000001b061b723e */ /* 0x000fe400000000ff */
[----:B------:R-:W-:Y:S01]  /*c630*/  F2FP.F16.F32.PACK_AB R33, R163, R34 ;  /* 0x00000022a321723e */ /* 0x000fe200000000ff */
[----:B------:R-:W-:Y:S01]  /*c640*/  ULDC.64 UR8, c[0x0][0xbd8] ;  /* 0x0002f60000087ab9 */ /* 0x000fe20000000a00 */
[----:B------:R-:W-:-:S02]  /*c650*/  F2FP.F16.F32.PACK_AB R40, R41, R40 ;  /* 0x000000282928723e */ /* 0x000fc400000000ff */
[----:B------:R-:W-:Y:S02]  /*c660*/  F2FP.F16.F32.PACK_AB R34, R37, R36 ;  /* 0x000000242522723e */ /* 0x000fe400000000ff */
[----:B------:R-:W-:Y:S02]  /*c670*/  F2FP.F16.F32.PACK_AB R35, R162, R35 ;  /* 0x00000023a223723e */ /* 0x000fe400000000ff */
[----:B------:R-:W-:Y:S02]  /*c680*/  F2FP.F16.F32.PACK_AB R41, R161, R42 ;  /* 0x0000002aa129723e */ /* 0x000fe400000000ff */
[----:B------:R-:W-:Y:S02]  /*c690*/  F2FP.F16.F32.PACK_AB R48, R49, R48 ;  /* 0x000000303130723e */ /* 0x000fe400000000ff */
[----:B------:R-:W-:Y:S02]  /*c6a0*/  R2UR UR4, R208 ;  /* 0x00000000d00472ca */ /* 0x000fe400000e0000 */
[----:B------:R-:W-:-:S02]  /*c6b0*/  F2FP.F16.F32.PACK_AB R42, R45, R44 ;  /* 0x0000002c2d2a723e */ /* 0x000fc400000000ff */
[----:B------:R-:W-:Y:S02]  /*c6c0*/  F2FP.F16.F32.PACK_AB R43, R160, R43 ;  /* 0x0000002ba02b723e */ /* 0x000fe400000000ff */
[----:B------:R-:W-:Y:S02]  /*c6d0*/  F2FP.F16.F32.PACK_AB R49, R159, R50 ;  /* 0x000000329f31723e */ /* 0x000fe400000000ff */
[----:B------:R-:W-:Y:S02]  /*c6e0*/  F2FP.F16.F32.PACK_AB R56, R57, R56 ;  /* 0x000000383938723e */ /* 0x000fe400000000ff */
[----:B------:R-:W-:Y:S02]  /*c6f0*/  MOV R4, R19 ;  /* 0x0000001300047202 */ /* 0x000fe40000000f00 */
[----:B0-----:R-:W-:Y:S02]  /*c700*/  MOV R5, R10 ;  /* 0x0000000a00057202 */ /* 0x001fe40000000f00 */
[----:B------:R-:W-:Y:S01]  /*c710*/  F2FP.F16.F32.PACK_AB R50, R53, R52 ;  /* 0x000000343532723e */ /* 0x000fe200000000ff */
[----:B------:R-:W-:Y:S01]  /*c720*/  UIMAD.WIDE UR8, UR4, 0x4, UR8 ;  /* 0x00000004040878a5 */ /* 0x000fe2000f8e0208 */
[----:B------:R-:W-:Y:S01]  /*c730*/  F2FP.F16.F32.PACK_AB R51, R158, R51 ;  /* 0x000000339e33723e */ /* 0x000fe200000000ff */
[----:B------:R-:W-:Y:S01]  /*c740*/  IMAD.WIDE R98, R213, 0x2, R4 ;  /* 0x00000002d5627825 */ /* 0x000fe200078e0204 */
[----:B------:R-:W-:-:S02]  /*c750*/  F2FP.F16.F32.PACK_AB R57, R157, R58 ;  /* 0x0000003a9d39723e */ /* 0x000fc400000000ff */
[----:B------:R-:W-:Y:S02]  /*c760*/  F2FP.F16.F32.PACK_AB R64, R65, R64 ;  /* 0x000000404140723e */ /* 0x000fe400000000ff */
[C---:B------:R-:W-:Y:S02]  /*c770*/  IADD3 R177, P5, R98.reuse, 0x4040, RZ ;  /* 0x0000404062b17810 */ /* 0x040fe40007fbe0ff */
[C---:B------:R-:W-:Y:S02]  /*c780*/  IADD3 R167, P1, R98.reuse, 0x20, RZ ;  /* 0x0000002062a77810 */ /* 0x040fe40007f3e0ff */
[C---:B------:R-:W-:Y:S01]  /*c790*/  IADD3 R169, P0, R98.reuse, 0x40, RZ ;  /* 0x0000004062a97810 */ /* 0x040fe20007f1e0ff */
[--C-:B------:R-:W-:Y:S01]  /*c7a0*/  IMAD.X R31, RZ, RZ, R99.reuse, P5 ;  /* 0x000000ffff1f7224 */ /* 0x100fe200028e0663 */
[----:B------:R-:W-:Y:S01]  /*c7b0*/  LOP3.LUT R22, R177, 0x380, RZ, 0xc0, !PT ;  /* 0x00000380b1167812 */ /* 0x000fe200078ec0ff */
[--C-:B------:R-:W-:Y:S01]  /*c7c0*/  IMAD.X R11, RZ, RZ, R99.reuse, P1 ;  /* 0x000000ffff0b7224 */ /* 0x100fe200008e0663 */
[C---:B------:R-:W-:Y:S01]  /*c7d0*/  IADD3 R171, P4, R98.reuse, 0x60, RZ ;  /* 0x0000006062ab7810 */ /* 0x040fe20007f9e0ff */
[----:B------:R-:W-:Y:S01]  /*c7e0*/  IMAD.X R13, RZ, RZ, R99, P0 ;  /* 0x000000ffff0d7224 */ /* 0x000fe200000e0663 */
[----:B------:R-:W-:-:S02]  /*c7f0*/  LOP3.LUT R7, R98, 0x380, RZ, 0xc0, !PT ;  /* 0x0000038062077812 */ /* 0x000fc400078ec0ff */
[----:B------:R-:W-:Y:S01]  /*c800*/  IADD3 R173, P3, R98, 0x4000, RZ ;  /* 0x0000400062ad7810 */ /* 0x000fe20007f7e0ff */
[--C-:B------:R-:W-:Y:S01]  /*c810*/  IMAD.X R15, RZ, RZ, R99.reuse, P4 ;  /* 0x000000ffff0f7224 */ /* 0x100fe200020e0663 */
[----:B------:R-:W-:Y:S02]  /*c820*/  SHF.R.U64 R22, R22, 0x3, RZ ;  /* 0x0000000316167819 */ /* 0x000fe400000012ff */
[C---:B------:R-:W-:Y:S01]  /*c830*/  IADD3 R175, P6, R98.reuse, 0x4020, RZ ;  /* 0x0000402062af7810 */ /* 0x040fe20007fde0ff */
[--C-:B------:R-:W-:Y:S01]  /*c840*/  IMAD.X R17, RZ, RZ, R99.reuse, P3 ;  /* 0x000000ffff117224 */ /* 0x100fe200018e0663 */
[C---:B------:R-:W-:Y:S02]  /*c850*/  IADD3 R179, P2, R98.reuse, 0x4060, RZ ;  /* 0x0000406062b37810 */ /* 0x040fe40007f5e0ff */
[C---:B------:R-:W-:Y:S01]  /*c860*/  IADD3 R181, P1, R98.reuse, 0x8000, RZ ;  /* 0x0000800062b57810 */ /* 0x040fe20007f3e0ff */
[--C-:B------:R-:W-:Y:S01]  /*c870*/  IMAD.X R21, RZ, RZ, R99.reuse, P6 ;  /* 0x000000ffff157224 */ /* 0x100fe200030e0663 */
[----:B------:R-:W-:Y:S01]  /*c880*/  IADD3 R183, P0, R98, 0x8020, RZ ;  /* 0x0000802062b77810 */ /* 0x000fe20007f1e0ff */
[--C-:B------:R-:W-:Y:S01]  /*c890*/  IMAD.X R39, RZ, RZ, R99.reuse, P2 ;  /* 0x000000ffff277224 */ /* 0x100fe200010e0663 */
[----:B------:R-:W-:Y:S01]  /*c8a0*/  LOP3.LUT R10, R167, 0x380, RZ, 0xc0, !PT ;  /* 0x00000380a70a7812 */ /* 0x000fe200078ec0ff */
[--C-:B------:R-:W-:Y:S01]  /*c8b0*/  IMAD.X R47, RZ, RZ, R99.reuse, P1 ;  /* 0x000000ffff2f7224 */ /* 0x100fe200008e0663 */
[----:B------:R-:W-:Y:S01]  /*c8c0*/  LOP3.LUT R12, R169, 0x380, RZ, 0xc0, !PT ;  /* 0x00000380a90c7812 */ /* 0x000fe200078ec0ff */
[----:B------:R-:W-:Y:S01]  /*c8d0*/  IMAD.X R55, RZ, RZ, R99, P0 ;  /* 0x000000ffff377224 */ /* 0x000fe200000e0663 */
[----:B------:R-:W-:-:S02]  /*c8e0*/  LOP3.LUT R14, R171, 0x380, RZ, 0xc0, !PT ;  /* 0x00000380ab0e7812 */ /* 0x000fc400078ec0ff */
[----:B------:R-:W-:Y:S02]  /*c8f0*/  SHF.R.U64 R7, R7, 0x3, RZ ;  /* 0x0000000307077819 */ /* 0x000fe400000012ff */
[----:B------:R-:W-:Y:S02]  /*c900*/  LOP3.LUT R16, R173, 0x380, RZ, 0xc0, !PT ;  /* 0x00000380ad107812 */ /* 0x000fe400078ec0ff */
[----:B------:R-:W-:Y:S02]  /*c910*/  LOP3.LUT R30, R22, R177, RZ, 0x3c, !PT ;  /* 0x000000b1161e7212 */ /* 0x000fe400078e3cff */
[----:B------:R-:W-:Y:S02]  /*c920*/  SHF.R.U64 R10, R10, 0x3, RZ ;  /* 0x000000030a0a7819 */ /* 0x000fe400000012ff */
[----:B------:R-:W-:Y:S02]  /*c930*/  LOP3.LUT R20, R175, 0x380, RZ, 0xc0, !PT ;  /* 0x00000380af147812 */ /* 0x000fe400078ec0ff */
[----:B------:R-:W-:-:S02]  /*c940*/  LOP3.LUT R22, R183, 0x380, RZ, 0xc0, !PT ;  /* 0x00000380b7167812 */ /* 0x000fc400078ec0ff */
[----:B------:R-:W-:Y:S02]  /*c950*/  IADD3 R185, P4, R98, 0x8040, RZ ;  /* 0x0000804062b97810 */ /* 0x000fe40007f9e0ff */
[----:B------:R-:W-:Y:S02]  /*c960*/  SHF.R.U64 R12, R12, 0x3, RZ ;  /* 0x000000030c0c7819 */ /* 0x000fe400000012ff */
[C---:B------:R-:W-:Y:S01]  /*c970*/  IADD3 R187, P3, R98.reuse, 0x8060, RZ ;  /* 0x0000806062bb7810 */ /* 0x040fe20007f7e0ff */
[--C-:B------:R-:W-:Y:S01]  /*c980*/  IMAD.X R63, RZ, RZ, R99.reuse, P4 ;  /* 0x000000ffff3f7224 */ /* 0x100fe200020e0663 */
[C---:B------:R-:W-:Y:S02]  /*c990*/  IADD3 R189, P6, R98.reuse, 0xc000, RZ ;  /* 0x0000c00062bd7810 */ /* 0x040fe40007fde0ff */
[C---:B------:R-:W-:Y:S01]  /*c9a0*/  IADD3 R191, P5, R98.reuse, 0xc020, RZ ;  /* 0x0000c02062bf7810 */ /* 0x040fe20007fbe0ff */
[--C-:B------:R-:W-:Y:S01]  /*c9b0*/  IMAD.X R71, RZ, RZ, R99.reuse, P3 ;  /* 0x000000ffff477224 */ /* 0x100fe200018e0663 */
[C---:B------:R-:W-:Y:S01]  /*c9c0*/  IADD3 R193, P2, R98.reuse, 0xc040, RZ ;  /* 0x0000c04062c17810 */ /* 0x040fe20007f5e0ff */
[--C-:B------:R-:W-:Y:S01]  /*c9d0*/  IMAD.X R79, RZ, RZ, R99.reuse, P6 ;  /* 0x000000ffff4f7224 */ /* 0x100fe200030e0663 */
[----:B------:R-:W-:Y:S01]  /*c9e0*/  IADD3 R195, P1, R98, 0xc060, RZ ;  /* 0x0000c06062c37810 */ /* 0x000fe20007f3e0ff */
[----:B------:R-:W-:Y:S01]  /*c9f0*/  IMAD.X R95, RZ, RZ, R99, P5 ;  /* 0x000000ffff5f7224 */ /* 0x000fe200028e0663 */
[----:B------:R-:W-:-:S02]  /*ca00*/  SHF.R.U64 R14, R14, 0x3, RZ ;  /* 0x000000030e0e7819 */ /* 0x000fc400000012ff */
[----:B------:R-:W-:Y:S01]  /*ca10*/  LOP3.LUT R38, R179, 0x380, RZ, 0xc0, !PT ;  /* 0x00000380b3267812 */ /* 0x000fe200078ec0ff */
[--C-:B------:R-:W-:Y:S01]  /*ca20*/  IMAD.X R9, RZ, RZ, R99.reuse, P1 ;  /* 0x000000ffff097224 */ /* 0x100fe200008e0663 */
[----:B------:R-:W-:Y:S01]  /*ca30*/  LOP3.LUT R98, R7, R98, RZ, 0x3c, !PT ;  /* 0x0000006207627212 */ /* 0x000fe200078e3cff */
[----:B------:R-:W-:Y:S01]  /*ca40*/  IMAD.X R7, RZ, RZ, R99, P2 ;  /* 0x000000ffff077224 */ /* 0x000fe200010e0663 */
[----:B------:R-:W-:Y:S02]  /*ca50*/  SHF.R.U64 R16, R16, 0x3, RZ ;  /* 0x0000000310107819 */ /* 0x000fe400000012ff */
[----:B------:R-:W-:Y:S02]  /*ca60*/  LOP3.LUT R46, R181, 0x380, RZ, 0xc0, !PT ;  /* 0x00000380b52e7812 */ /* 0x000fe400078ec0ff */
[----:B------:R-:W-:Y:S02]  /*ca70*/  LOP3.LUT R10, R10, R167, RZ, 0x3c, !PT ;  /* 0x000000a70a0a7212 */ /* 0x000fe400078e3cff */
[----:B------:R-:W-:-:S02]  /*ca80*/  SHF.R.U64 R20, R20, 0x3, RZ ;  /* 0x0000000314147819 */ /* 0x000fc400000012ff */
[----:B------:R-:W-:Y:S02]  /*ca90*/  SHF.R.U64 R22, R22, 0x3, RZ ;  /* 0x0000000316167819 */ /* 0x000fe400000012ff */
[----:B------:R-:W-:Y:S02]  /*caa0*/  LOP3.LUT R12, R12, R169, RZ, 0x3c, !PT ;  /* 0x000000a90c0c7212 */ /* 0x000fe400078e3cff */
[----:B------:R-:W-:Y:S02]  /*cab0*/  LOP3.LUT R62, R185, 0x380, RZ, 0xc0, !PT ;  /* 0x00000380b93e7812 */ /* 0x000fe400078ec0ff */
[----:B------:R-:W-:Y:S02]  /*cac0*/  LOP3.LUT R14, R14, R171, RZ, 0x3c, !PT ;  /* 0x000000ab0e0e7212 */ /* 0x000fe400078e3cff */
[----:B------:R-:W-:Y:S02]  /*cad0*/  SHF.R.U64 R38, R38, 0x3, RZ ;  /* 0x0000000326267819 */ /* 0x000fe400000012ff */
[----:B------:R-:W-:-:S02]  /*cae0*/  LOP3.LUT R70, R187, 0x380, RZ, 0xc0, !PT ;  /* 0x00000380bb467812 */ /* 0x000fc400078ec0ff */
[----:B------:R-:W-:Y:S02]  /*caf0*/  LOP3.LUT R16, R16, R173, RZ, 0x3c, !PT ;  /* 0x000000ad10107212 */ /* 0x000fe400078e3cff */
[----:B------:R-:W-:Y:S02]  /*cb00*/  SHF.R.U64 R46, R46, 0x3, RZ ;  /* 0x000000032e2e7819 */ /* 0x000fe400000012ff */
[----:B------:R-:W-:Y:S02]  /*cb10*/  LOP3.LUT R78, R189, 0x380, RZ, 0xc0, !PT ;  /* 0x00000380bd4e7812 */ /* 0x000fe400078ec0ff */
[----:B------:R-:W-:Y:S01]  /*cb20*/  MOV R98, R98 ;  /* 0x0000006200627202 */ /* 0x000fe20000000f00 */
[----:B------:R-:W-:Y:S01]  /*cb30*/  BAR.SYNC.DEFER_BLOCKING 0x1, 0x100 ;  /* 0x0044000000007b1d */ /* 0x000fe20000010000 */
[----:B------:R-:W-:Y:S02]  /*cb40*/  LOP3.LUT R20, R20, R175, RZ, 0x3c, !PT ;  /* 0x000000af14147212 */ /* 0x000fe400078e3cff */
[----:B------:R-:W-:-:S02]  /*cb50*/  LOP3.LUT R54, R22, R183, RZ, 0x3c, !PT ;  /* 0x000000b716367212 */ /* 0x000fc400078e3cff */
[----:B------:R-:W-:Y:S02]  /*cb60*/  LOP3.LUT R8, R191, 0x380, RZ, 0xc0, !PT ;  /* 0x00000380bf087812 */ /* 0x000fe400078ec0ff */
[----:B------:R-:W-:Y:S02]  /*cb70*/  MOV R11, R10 ;  /* 0x0000000a000b7202 */ /* 0x000fe40000000f00 */
[----:B------:R-:W-:Y:S02]  /*cb80*/  SHF.R.U64 R62, R62, 0x3, RZ ;  /* 0x000000033e3e7819 */ /* 0x000fe400000012ff */
[----:B------:R-:W-:Y:S02]  /*cb90*/  LOP3.LUT R22, R193, 0x380, RZ, 0xc0, !PT ;  /* 0x00000380c1167812 */ /* 0x000fe400078ec0ff */
[----:B------:R-:W-:Y:S02]  /*cba0*/  MOV R12, R12 ;  /* 0x0000000c000c7202 */ /* 0x000fe40000000f00 */
[----:B------:R-:W-:-:S02]  /*cbb0*/  LOP3.LUT R38, R38, R179, RZ, 0x3c, !PT ;  /* 0x000000b326267212 */ /* 0x000fc400078e3cff */
[----:B------:R-:W-:Y:S02]  /*cbc0*/  SHF.R.U64 R70, R70, 0x3, RZ ;  /* 0x0000000346467819 */ /* 0x000fe400000012ff */
[----:B------:R-:W-:Y:S02]  /*cbd0*/  LOP3.LUT R94, R195, 0x380, RZ, 0xc0, !PT ;  /* 0x00000380c35e7812 */ /* 0x000fe400078ec0ff */
[----:B------:R-:W-:Y:S02]  /*cbe0*/  MOV R14, R14 ;  /* 0x0000000e000e7202 */ /* 0x000fe40000000f00 */
[----:B------:R-:W-:Y:S01]  /*cbf0*/  LOP3.LUT R46, R46, R181, RZ, 0x3c, !PT ;  /* 0x000000b52e2e7212 */ /* 0x000fe200078e3cff */
[----:B------:R0:W-:Y:S01]  /*cc00*/  STSM.16.M88.4 [R98], R24 ;  /* 0x0000001862007844 */ /* 0x0001e20000000200 */
[----:B------:R-:W-:Y:S02]  /*cc10*/  SHF.R.U64 R78, R78, 0x3, RZ ;  /* 0x000000034e4e7819 */ /* 0x000fe400000012ff */
        /* <DEDUP_REMOVED lines=8> */
[----:B------:R-:W-:Y:S02]  /*cca0*/  SHF.R.U64 R8, R8, 0x3, RZ ;  /* 0x0000000308087819 */ /* 0x000fe400000012ff */
[----:B------:R-:W-:Y:S01]  /*ccb0*/  MOV R20, R20 ;  /* 0x0000001400147202 */ /* 0x000fe20000000f00 */
[----:B------:R-:W-:Y:S01]  /*ccc0*/  STSM.16.M88.4 [R16], R56 ;  /* 0x0000003810007844 */ /* 0x000fe20000000200 */
[----:B------:R-:W-:-:S02]  /*ccd0*/  F2FP.F16.F32.PACK_AB R66, R69, R68 ;  /* 0x000000444542723e */ /* 0x000fc400000000ff */
        /* <DEDUP_REMOVED lines=10> */
[----:B------:R-:W-:Y:S01]  /*cd80*/  LOP3.LUT R70, R70, R187, RZ, 0x3c, !PT ;  /* 0x000000bb46467212 */ /* 0x000fe200078e3cff */
[----:B------:R-:W-:Y:S01]  /*cd90*/  STSM.16.M88.4 [R30], R72 ;  /* 0x000000481e007844 */ /* 0x000fe20000000200 */
[----:B------:R-:W-:Y:S02]  /*cda0*/  SHF.R.U64 R28, R94, 0x3, RZ ;  /* 0x000000035e1c7819 */ /* 0x000fe400000012ff */
[----:B------:R-:W-:-:S02]  /*cdb0*/  MOV R38, R38 ;  /* 0x0000002600267202 */ /* 0x000fc40000000f00 */
[----:B------:R-:W-:Y:S02]  /*cdc0*/  F2FP.F16.F32.PACK_AB R82, R85, R84 ;  /* 0x000000545552723e */ /* 0x000fe400000000ff */
[----:B------:R-:W-:Y:S02]  /*cdd0*/  F2FP.F16.F32.PACK_AB R83, R83, R86 ;  /* 0x000000565353723e */ /* 0x000fe400000000ff */
[----:B------:R-:W-:Y:S02]  /*cde0*/  LOP3.LUT R78, R78, R189, RZ, 0x3c, !PT ;  /* 0x000000bd4e4e7212 */ /* 0x000fe400078e3cff */
[----:B------:R-:W-:Y:S01]  /*cdf0*/  MOV R46, R46 ;  /* 0x0000002e002e7202 */ /* 0x000fe20000000f00 */
[----:B------:R-:W-:Y:S01]  /*ce00*/  STSM.16.M88.4 [R38], R80 ;  /* 0x0000005026007844 */ /* 0x000fe20000000200 */
[----:B------:R-:W-:Y:S02]  /*ce10*/  F2FP.F16.F32.PACK_AB R84, R89, R88 ;  /* 0x000000585954723e */ /* 0x000fe400000000ff */
[----:B------:R-:W-:-:S02]  /*ce20*/  F2FP.F16.F32.PACK_AB R85, R91, R90 ;  /* 0x0000005a5b55723e */ /* 0x000fc400000000ff */
[----:B------:R-:W-:Y:S02]  /*ce30*/  F2FP.F16.F32.PACK_AB R86, R93, R92 ;  /* 0x0000005c5d56723e */ /* 0x000fe400000000ff */
[----:B------:R-:W-:Y:S02]  /*ce40*/  F2FP.F16.F32.PACK_AB R87, R164, R87 ;  /* 0x00000057a457723e */ /* 0x000fe400000000ff */
[----:B------:R-:W-:Y:S02]  /*ce50*/  F2FP.F16.F32.PACK_AB R96, R97, R96 ;  /* 0x000000606160723e */ /* 0x000fe400000000ff */
[----:B------:R-:W-:Y:S01]  /*ce60*/  F2FP.F16.F32.PACK_AB R104, R105, R104 ;  /* 0x000000686968723e */ /* 0x000fe200000000ff */
[----:B------:R-:W-:Y:S01]  /*ce70*/  STSM.16.M88.4 [R46], R84 ;  /* 0x000000542e007844 */ /* 0x000fe20000000200 */
[----:B------:R-:W-:Y:S02]  /*ce80*/  LOP3.LUT R94, R8, R191, RZ, 0x3c, !PT ;  /* 0x000000bf085e7212 */ /* 0x000fe400078e3cff */
[----:B------:R-:W-:-:S02]  /*ce90*/  MOV R54, R54 ;  /* 0x0000003600367202 */ /* 0x000fc40000000f00 */
[----:B------:R-:W-:Y:S02]  /*cea0*/  F2FP.F16.F32.PACK_AB R97, R166, R165 ;  /* 0x000000a5a661723e */ /* 0x000fe400000000ff */
[----:B0-----:R-:W-:Y:S02]  /*ceb0*/  F2FP.F16.F32.PACK_AB R98, R101, R100 ;  /* 0x000000646562723e */ /* 0x001fe400000000ff */
[----:B------:R-:W-:Y:S02]  /*cec0*/  F2FP.F16.F32.PACK_AB R99, R103, R102 ;  /* 0x000000666763723e */ /* 0x000fe400000000ff */
[----:B------:R-:W-:Y:S02]  /*ced0*/  F2FP.F16.F32.PACK_AB R105, R107, R106 ;  /* 0x0000006a6b69723e */ /* 0x000fe400000000ff */
[----:B------:R-:W-:Y:S01]  /*cee0*/  F2FP.F16.F32.PACK_AB R112, R113, R112 ;  /* 0x000000707170723e */ /* 0x000fe200000000ff */
[----:B------:R-:W-:Y:S01]  /*cef0*/  STSM.16.M88.4 [R54], R96 ;  /* 0x0000006036007844 */ /* 0x000fe20000000200 */
[----:B------:R-:W-:-:S02]  /*cf00*/  LOP3.LUT R6, R22, R193, RZ, 0x3c, !PT ;  /* 0x000000c116067212 */ /* 0x000fc400078e3cff */
[----:B------:R-:W-:Y:S02]  /*cf10*/  MOV R62, R62 ;  /* 0x0000003e003e7202 */ /* 0x000fe40000000f00 */
[----:B------:R-:W-:Y:S02]  /*cf20*/  F2FP.F16.F32.PACK_AB R106, R109, R108 ;  /* 0x0000006c6d6a723e */ /* 0x000fe400000000ff */
        /* <DEDUP_REMOVED lines=23> */
[----:B------:R-:W-:Y:S01]  /*d0a0*/  MOV R10, R6 ;  /* 0x00000006000a7202 */ /* 0x000fe20000000f00 */
[----:B------:R-:W-:Y:S01]  /*d0b0*/  IMAD.U32 R6, RZ, RZ, UR8 ;  /* 0x00000008ff067e24 */ /* 0x000fe2000f8e00ff */
[----:B------:R-:W-:Y:S01]  /*d0c0*/  F2FP.F16.F32.PACK_AB R138, R141, R140 ;  /* 0x0000008c8d8a723e */ /* 0x000fe200000000ff */
[----:B------:R-:W-:Y:S01]  /*d0d0*/  IMAD.U32 R7, RZ, RZ, UR9 ;  /* 0x00000009ff077e24 */ /* 0x000fe2000f8e00ff */
[----:B------:R-:W-:Y:S01]  /*d0e0*/  F2FP.F16.F32.PACK_AB R139, R143, R142 ;  /* 0x0000008e8f8b723e */ /* 0x000fe200000000ff */
[----:B------:R-:W-:Y:S01]  /*d0f0*/  ULDC.64 UR8, c[0x0][0xbe0] ;  /* 0x0002f80000087ab9 */ /* 0x000fe20000000a00 */
[----:B------:R-:W-:-:S02]  /*d100*/  F2FP.F16.F32.PACK_AB R145, R147, R146 ;  /* 0x000000929391723e */ /* 0x000fc400000000ff */
[----:B------:R-:W-:Y:S01]  /*d110*/  MOV R8, R8 ;  /* 0x0000000800087202 */ /* 0x000fe20000000f00 */
[----:B------:R-:W-:Y:S01]  /*d120*/  STSM.16.M88.4 [R10], R136 ;  /* 0x000000880a007844 */ /* 0x000fe20000000200 */
[----:B------:R-:W-:Y:S02]  /*d130*/  F2FP.F16.F32.PACK_AB R146, R149, R148 ;  /* 0x000000949592723e */ /* 0x000fe400000000ff */
[----:B------:R-:W-:Y:S01]  /*d140*/  F2FP.F16.F32.PACK_AB R147, R151, R150 ;  /* 0x000000969793723e */ /* 0x000fe200000000ff */
[----:B------:R-:W-:Y:S01]  /*d150*/  UISETP.NE.U32.AND UP1, UPT, UR8, URZ, UPT ;  /* 0x0000003f0800728c */ /* 0x000fe2000bf25070 */
[----:B------:R-:W-:-:S03]  /*d160*/  PLOP3.LUT P1, PT, PT, PT, UP0, 0x80, 0x0 ;  /* 0x000000000000781c */ /* 0x000fc60003f2f008 */
[----:B------:R0:W-:Y:S01]  /*d170*/  STSM.16.M88.4 [R8], R144 ;  /* 0x0000009008007844 */ /* 0x0001e20000000200 */
[----:B------:R-:W-:Y:S01]  /*d180*/  BAR.SYNC.DEFER_BLOCKING 0x1, 0x100 ;  /* 0x0044000000007b1d */ /* 0x000fe20000010000 */
[----:B------:R-:W-:-:S07]  /*d190*/  UISETP.NE.AND.EX UP1, UPT, UR9, URZ, UPT, UP1 ;  /* 0x0000003f0900728c */ /* 0x000fce000bf25310 */
[----:B------:R-:W1:Y:S01]  /*d1a0*/  LDC R21, c[0x0][0xa88] ;  /* 0x0002a200ff157b82 */ /* 0x000e620000000800 */
[----:B------:R-:W-:Y:S01]  /*d1b0*/  PLOP3.LUT P2, PT, PT, PT, UP1, 0x80, 0x0 ;  /* 0x000000000000781c */ /* 0x000fe20003f4f018 */
[----:B------:R-:W-:Y:S02]  /*d1c0*/  IMAD R9, R204, 0x40, R23 ;  /* 0x00000040cc097824 */ /* 0x000fe400078e0217 */
[----:B------:R-:W-:Y:S02]  /*d1d0*/  @UP1 ULDC.64 UR8, c[0x0][0xbe0] ;  /* 0x0002f80000081ab9 */ /* 0x000fe40000000a00 */
[----:B------:R-:W-:Y:S01]  /*d1e0*/  @UP1 UIMAD.WIDE UR8, UR4, 0x4, UR8 ;  /* 0x00000004040818a5 */ /* 0x000fe2000f8e0208 */
[----:B------:R-:W-:-:S05]  /*d1f0*/  IMAD.WIDE R4, R9, 0x2, R4 ;  /* 0x0000000209047825 */ /* 0x000fca00078e0204 */
[----:B0-----:R-:W-:Y:S02]  /*d200*/  IMAD.U32 R8, RZ, RZ, UR8 ;  /* 0x00000008ff087e24 */ /* 0x001fe4000f8e00ff */
[----:B------:R-:W-:Y:S01]  /*d210*/  IMAD.U32 R9, RZ, RZ, UR9 ;  /* 0x00000009ff097e24 */ /* 0x000fe2000f8e00ff */
[----:B------:R-:W2:Y:S01]  /*d220*/  @P1 LDG.E R3, desc[UR60][R6.64] ;  /* 0x0000003c06031981 */ /* 0x000ea2000c1e1900 */
[----:B------:R-:W-:Y:S01]  /*d230*/  UMOV UR4, URZ ;  /* 0x0000003f00047c82 */ /* 0x000fe20008000000 */
[----:B------:R-:W-:Y:S02]  /*d240*/  IADD3 R13, P0, R4, 0x1000, RZ ;  /* 0x00001000040d7810 */ /* 0x000fe40007f1e0ff */
[----:B-1----:R0:W5:Y:S01]  /*d250*/  @P2 LDG.E R21, desc[UR60][R8.64] ;  /* 0x0000003c08152981 */ /* 0x002162000c1e1900 */
[----:B--2---:R-:W-:Y:S01]  /*d260*/  @P1 R2UR UR4, R3 ;  /* 0x00000000030412ca */ /* 0x004fe200000e0000 */
[----:B0-----:R-:W-:-:S14]  /*d270*/  @P2 BRA `(.L_x_1159) ;  /* 0x0000000000102947 */ /* 0x001fdc0003800000 */
[----:B------:R-:W-:Y:S05]  /*d280*/  @!P1 BRA `(.L_x_1159) ;  /* 0x00000000000c9947 */ /* 0x000fea0003800000 */
[----:B------:R-:W2:Y:S04]  /*d290*/  LDG.E R8, desc[UR60][R6.64] ;  /* 0x0000003c06087981 */ /* 0x000ea8000c1e1900 */
[----:B-----5:R-:W2:Y:S02]  /*d2a0*/  LDG.E R21, desc[UR60][R6.64+0x4] ;  /* 0x0000043c06157981 */ /* 0x020ea4000c1e1900 */
[----:B--2---:R-:W-:-:S07]  /*d2b0*/  IMAD.IADD R21, R21, 0x1, -R8 ;  /* 0x0000000115157824 */ /* 0x004fce00078e0a08 */
.L_x_1159:
[----:B------:R-:W-:Y:S01]  /*d2c0*/  R2UR UR17, R207 ;  /* 0x00000000cf1172ca */ /* 0x000fe200000e0000 */
[----:B------:R-:W-:Y:S01]  /*d2d0*/  ULDC.64 UR12, c[0x0][0xb70] ;  /* 0x0002dc00000c7ab9 */ /* 0x000fe20000000a00 */
[----:B------:R-:W-:Y:S01]  /*d2e0*/  R2UR UR15, R208 ;  /* 0x00000000d00f72ca */ /* 0x000fe200000e0000 */
[----:B------:R-:W-:Y:S01]  /*d2f0*/  USHF.R.S32.HI UR11, URZ, 0x1f, UR4 ;  /* 0x0000001f3f0b7899 */ /* 0x000fe20008011404 */
[----:B------:R-:W-:Y:S01]  /*d300*/  IADD3 R7, P2, R4, 0x3000, RZ ;  /* 0x0000300004077810 */ /* 0x000fe20007f5e0ff */
[----:B------:R-:W-:Y:S01]  /*d310*/  UMOV UR10, UR4 ;  /* 0x00000004000a7c82 */ /* 0x000fe20008000000 */
[----:B------:R-:W-:Y:S01]  /*d320*/  IMAD R14, R206, 0x80, R211 ;  /* 0x00000080ce0e7824 */ /* 0x000fe200078e02d3 */
[----:B------:R-:W-:Y:S02]  /*d330*/  LOP3.LUT R12, R13, 0x380, RZ, 0xc0, !PT ;  /* 0x000003800d0c7812 */ /* 0x000fe400078ec0ff */
[----:B------:R-:W-:Y:S02]  /*d340*/  LOP3.LUT R6, R7, 0x380, RZ, 0xc0, !PT ;  /* 0x0000038007067812 */ /* 0x000fe400078ec0ff */
[----:B------:R-:W-:-:S02]  /*d350*/  IADD3 R9, P1, R4, 0x2000, RZ ;  /* 0x0000200004097810 */ /* 0x000fc40007f3e0ff */
[----:B------:R-:W-:Y:S01]  /*d360*/  USHF.R.S32.HI UR14, URZ, 0x1f, UR17 ;  /* 0x0000001f3f0e7899 */ /* 0x000fe20008011411 */
[----:B------:R-:W-:Y:S01]  /*d370*/  SHF.R.U64 R6, R6, 0x3, RZ ;  /* 0x0000000306067819 */ /* 0x000fe200000012ff */
[----:B------:R-:W-:Y:S01]  /*d380*/  UIMAD.WIDE.U32 UR8, UR17, UR12, UR10 ;  /* 0x0000000c110872a5 */ /* 0x000fe2000f8e000a */
[----:B------:R-:W-:Y:S01]  /*d390*/  SHF.R.S32.HI R3, RZ, 0x1f, R14 ;  /* 0x0000001fff037819 */ /* 0x000fe2000001140e */
[----:B------:R-:W-:Y:S01]  /*d3a0*/  UIMAD UR7, UR14, UR12, URZ ;  /* 0x0000000c0e0772a4 */ /* 0x000fe2000f8e023f */
[----:B------:R-:W-:Y:S02]  /*d3b0*/  LOP3.LUT R6, R6, R7, RZ, 0x3c, !PT ;  /* 0x0000000706067212 */ /* 0x000fe400078e3cff */
[----:B------:R-:W-:Y:S01]  /*d3c0*/  SHF.R.U64 R12, R12, 0x3, RZ ;  /* 0x000000030c0c7819 */ /* 0x000fe200000012ff */
[----:B------:R-:W-:Y:S01]  /*d3d0*/  UIMAD UR10, UR17, UR13, UR7 ;  /* 0x0000000d110a72a4 */ /* 0x000fe2000f8e0207 */
[----:B------:R-:W-:Y:S01]  /*d3e0*/  LOP3.LUT R8, R9, 0x380, RZ, 0xc0, !PT ;  /* 0x0000038009087812 */ /* 0x000fe200078ec0ff */
[----:B------:R-:W-:Y:S01]  /*d3f0*/  USHF.R.S32.HI UR7, URZ, 0x1f, UR15 ;  /* 0x0000001f3f077899 */ /* 0x000fe2000801140f */
[----:B------:R-:W-:Y:S01]  /*d400*/  LOP3.LUT R12, R12, R13, RZ, 0x3c, !PT ;  /* 0x0000000d0c0c7212 */ /* 0x000fe200078e3cff */
[----:B------:R-:W-:Y:S01]  /*d410*/  ULDC.64 UR12, c[0x0][0xb78] ;  /* 0x0002de00000c7ab9 */ /* 0x000fe20000000a00 */
[----:B------:R-:W-:Y:S01]  /*d420*/  USEL UR15, UR15, URZ, !UP0 ;  /* 0x0000003f0f0f7287 */ /* 0x000fe2000c000000 */
[----:B------:R-:W-:Y:S01]  /*d430*/  SHF.R.U64 R8, R8, 0x3, RZ ;  /* 0x0000000308087819 */ /* 0x000fe200000012ff */
[----:B------:R-:W-:Y:S01]  /*d440*/  USEL UR16, UR7, URZ, !UP0 ;  /* 0x0000003f07107287 */ /* 0x000fe2000c000000 */
[--C-:B------:R-:W-:Y:S01]  /*d450*/  IMAD.X R13, RZ, RZ, R5.reuse, P0 ;  /* 0x000000ffff0d7224 */ /* 0x100fe200000e0605 */
[----:B------:R-:W-:Y:S01]  /*d460*/  UIADD3 UR9, UR9, UR10, URZ ;  /* 0x0000000a09097290 */ /* 0x000fe2000fffe03f */
[----:B------:R-:W-:Y:S01]  /*d470*/  IADD3 R69, P0, R4, 0x8000, RZ ;  /* 0x0000800004457810 */ /* 0x000fe20007f1e0ff */
[----:B------:R-:W-:Y:S01]  /*d480*/  UIMAD UR7, UR16, UR12, URZ ;  /* 0x0000000c100772a4 */ /* 0x000fe2000f8e023f */
[----:B------:R-:W-:Y:S01]  /*d490*/  LOP3.LUT R8, R8, R9, RZ, 0x3c, !PT ;  /* 0x0000000908087212 */ /* 0x000fe200078e3cff */
[----:B------:R-:W-:Y:S01]  /*d4a0*/  UIMAD.WIDE.U32 UR8, UR15, UR12, UR8 ;  /* 0x0000000c0f0872a5 */ /* 0x000fe2000f8e0008 */
[----:B------:R-:W-:Y:S01]  /*d4b0*/  IMAD.X R9, RZ, RZ, R5, P1 ;  /* 0x000000ffff097224 */ /* 0x000fe200008e0605 */
[----:B------:R-:W-:Y:S01]  /*d4c0*/  UIMAD UR7, UR15, UR13, UR7 ;  /* 0x0000000d0f0772a4 */ /* 0x000fe2000f8e0207 */
[----:B------:R-:W-:-:S02]  /*d4d0*/  IADD3 R61, P6, R4, 0x4000, RZ ;  /* 0x00004000043d7810 */ /* 0x000fc40007fde0ff */
[----:B------:R-:W-:Y:S02]  /*d4e0*/  IADD3 R37, P5, R4, 0x5000, RZ ;  /* 0x0000500004257810 */ /* 0x000fe40007fbe0ff */
[----:B------:R-:W-:Y:S01]  /*d4f0*/  IADD3 R7, P3, R14, UR8, RZ ;  /* 0x000000080e077c10 */ /* 0x000fe2000ff7e0ff */
[----:B------:R-:W-:Y:S01]  /*d500*/  IMAD.U32 R10, RZ, RZ, UR7 ;  /* 0x00000007ff0a7e24 */ /* 0x000fe2000f8e00ff */
[C---:B------:R-:W-:Y:S02]  /*d510*/  IADD3 R33, P4, R4.reuse, 0x6000, RZ ;  /* 0x0000600004217810 */ /* 0x040fe40007f9e0ff */
[----:B------:R-:W-:Y:S02]  /*d520*/  IADD3 R57, P1, R4, 0x9000, RZ ;  /* 0x0000900004397810 */ /* 0x000fe40007f3e0ff */
[----:B------:R-:W-:Y:S01]  /*d530*/  IADD3.X R10, R3, UR9, R10, P3, !PT ;  /* 0x00000009030a7c10 */ /* 0x000fe20009ffe40a */
[----:B------:R-:W-:Y:S01]  /*d540*/  ULDC.64 UR8, c[0x0][0xb40] ;  /* 0x0002d00000087ab9 */ /* 0x000fe20000000a00 */
[----:B------:R-:W-:-:S02]  /*d550*/  LOP3.LUT R68, R69, 0x380, RZ, 0xc0, !PT ;  /* 0x0000038045447812 */ /* 0x000fc400078ec0ff */
[----:B------:R-:W-:Y:S02]  /*d560*/  LEA R16, P3, R7, UR8, 0x2 ;  /* 0x0000000807107c11 */ /* 0x000fe4000f8610ff */
[----:B------:R-:W-:Y:S02]  /*d570*/  LOP3.LUT R60, R61, 0x380, RZ, 0xc0, !PT ;  /* 0x000003803d3c7812 */ /* 0x000fe400078ec0ff */
[----:B------:R-:W-:Y:S01]  /*d580*/  LEA.HI.X R17, R7, UR9, R10, 0x2, P3 ;  /* 0x0000000907117c11 */ /* 0x000fe200098f140a */
[----:B------:R-:W-:Y:S01]  /*d590*/  IMAD.X R7, RZ, RZ, R5, P2 ;  /* 0x000000ffff077224 */ /* 0x000fe200010e0605 */
[----:B------:R-:W-:Y:S01]  /*d5a0*/  IADD3 R25, P3, R4, 0x7000, RZ ;  /* 0x0000700004197810 */ /* 0x000fe20007f7e0ff */
[----:B------:R-:W-:Y:S01]  /*d5b0*/  VIADD R10, R14, 0x8 ;  /* 0x000000080e0a7836 */ /* 0x000fe20000000000 */
[----:B------:R-:W-:Y:S01]  /*d5c0*/  IADD3 R49, P2, R4, 0xa000, RZ ;  /* 0x0000a00004317810 */ /* 0x000fe20007f5e0ff */
[----:B------:R-:W-:Y:S01]  /*d5d0*/  ULDC.64 UR8, c[0x0][0xaa0] ;  /* 0x0002a80000087ab9 */ /* 0x000fe20000000a00 */
[----:B------:R-:W-:-:S02]  /*d5e0*/  LOP3.LUT R36, R37, 0x380, RZ, 0xc0, !PT ;  /* 0x0000038025247812 */ /* 0x000fc400078ec0ff */
[----:B------:R-:W-:Y:S02]  /*d5f0*/  LOP3.LUT R32, R33, 0x380, RZ, 0xc0, !PT ;  /* 0x0000038021207812 */ /* 0x000fe400078ec0ff */
[----:B------:R-:W-:Y:S02]  /*d600*/  LOP3.LUT R24, R25, 0x380, RZ, 0xc0, !PT ;  /* 0x0000038019187812 */ /* 0x000fe400078ec0ff */
[----:B------:R-:W-:Y:S02]  /*d610*/  LOP3.LUT R56, R57, 0x380, RZ, 0xc0, !PT ;  /* 0x0000038039387812 */ /* 0x000fe400078ec0ff */
[----:B------:R-:W-:Y:S02]  /*d620*/  SHF.R.U64 R68, R68, 0x3, RZ ;  /* 0x0000000344447819 */ /* 0x000fe400000012ff */
[----:B------:R-:W-:Y:S02]  /*d630*/  LOP3.LUT R48, R49, 0x380, RZ, 0xc0, !PT ;  /* 0x0000038031307812 */ /* 0x000fe400078ec0ff */
[----:B------:R-:W-:-:S02]  /*d640*/  SHF.R.U64 R60, R60, 0x3, RZ ;  /* 0x000000033c3c7819 */ /* 0x000fc400000012ff */
[----:B------:R-:W-:Y:S02]  /*d650*/  SHF.R.U64 R36, R36, 0x3, RZ ;  /* 0x0000000324247819 */ /* 0x000fe400000012ff */
[----:B------:R-:W-:Y:S02]  /*d660*/  SHF.R.U64 R32, R32, 0x3, RZ ;  /* 0x0000000320207819 */ /* 0x000fe400000012ff */
[----:B------:R-:W-:Y:S02]  /*d670*/  SHF.R.U64 R24, R24, 0x3, RZ ;  /* 0x0000000318187819 */ /* 0x000fe400000012ff */
[----:B------:R-:W-:Y:S02]  /*d680*/  SHF.R.U64 R56, R56, 0x3, RZ ;  /* 0x0000000338387819 */ /* 0x000fe400000012ff */
[----:B------:R-:W-:Y:S01]  /*d690*/  LOP3.LUT R68, R68, R69, RZ, 0x3c, !PT ;  /* 0x0000004544447212 */ /* 0x000fe200078e3cff */
[----:B------:R-:W-:Y:S01]  /*d6a0*/  IMAD.X R69, RZ, RZ, R5, P0 ;  /* 0x000000ffff457224 */ /* 0x000fe200000e0605 */
[----:B------:R-:W-:-:S02]  /*d6b0*/  SHF.R.U64 R48, R48, 0x3, RZ ;  /* 0x0000000330307819 */ /* 0x000fc400000012ff */
[----:B------:R-:W-:Y:S02]  /*d6c0*/  LOP3.LUT P0, RZ, R210, 0x3, RZ, 0xc0, !PT ;  /* 0x00000003d2ff7812 */ /* 0x000fe4000780c0ff */
        /* <DEDUP_REMOVED lines=11> */
[----:B------:R-:W-:Y:S01]  /*d780*/  IMAD.X R49, RZ, RZ, R5, P2 ;  /* 0x000000ffff317224 */ /* 0x000fe200010e0605 */
[----:B------:R-:W-:-:S02]  /*d790*/  IADD3 R41, P6, R4, 0xb000, RZ ;  /* 0x0000b00004297810 */ /* 0x000fc40007fde0ff */
[C---:B------:R-:W-:Y:S02]  /*d7a0*/  IADD3 R73, P5, R4.reuse, 0xc000, RZ ;  /* 0x0000c00004497810 */ /* 0x040fe40007fbe0ff */
[C---:B------:R-:W-:Y:S02]  /*d7b0*/  IADD3 R65, P4, R4.reuse, 0xd000, RZ ;  /* 0x0000d00004417810 */ /* 0x040fe40007f9e0ff */
[----:B------:R-:W-:Y:S02]  /*d7c0*/  IADD3 R53, P3, R4, 0xe000, RZ ;  /* 0x0000e00004357810 */ /* 0x000fe40007f7e0ff */
[-C--:B-----5:R-:W-:Y:S02]  /*d7d0*/  ISETP.GE.OR P1, PT, R14, R21.reuse, P0 ;  /* 0x000000150e00720c */ /* 0x0a0fe40000726670 */
[----:B------:R-:W-:Y:S02]  /*d7e0*/  IADD3 R14, P2, R4, 0xf000, RZ ;  /* 0x0000f000040e7810 */ /* 0x000fe40007f5e0ff */
[----:B------:R-:W-:-:S02]  /*d7f0*/  ISETP.GE.OR P0, PT, R10, R21, P0 ;  /* 0x000000150a00720c */ /* 0x000fc40000706670 */
[----:B------:R-:W-:Y:S01]  /*d800*/  LOP3.LUT R40, R41, 0x380, RZ, 0xc0, !PT ;  /* 0x0000038029287812 */ /* 0x000fe200078ec0ff */
[----:B------:R-:W-:Y:S01]  /*d810*/  IMAD.X R45, RZ, RZ, R5, P2 ;  /* 0x000000ffff2d7224 */ /* 0x000fe200010e0605 */
[----:B------:R-:W-:Y:S02]  /*d820*/  LOP3.LUT R72, R73, 0x380, RZ, 0xc0, !PT ;  /* 0x0000038049487812 */ /* 0x000fe400078ec0ff */
[----:B------:R-:W-:Y:S02]  /*d830*/  LOP3.LUT R64, R65, 0x380, RZ, 0xc0, !PT ;  /* 0x0000038041407812 */ /* 0x000fe400078ec0ff */
[----:B------:R-:W-:Y:S02]  /*d840*/  LOP3.LUT R52, R53, 0x380, RZ, 0xc0, !PT ;  /* 0x0000038035347812 */ /* 0x000fe400078ec0ff */
[----:B------:R-:W-:Y:S01]  /*d850*/  LOP3.LUT R29, R4, 0x380, RZ, 0xc0, !PT ;  /* 0x00000380041d7812 */ /* 0x000fe200078ec0ff */
[----:B------:R-:W-:Y:S01]  /*d860*/  UIMAD UR7, UR11, UR8, URZ ;  /* 0x000000080b0772a4 */ /* 0x000fe2000f8e023f */
[----:B------:R-:W-:Y:S01]  /*d870*/  LOP3.LUT R3, R14, 0x380, RZ, 0xc0, !PT ;  /* 0x000003800e037812 */ /* 0x000fe200078ec0ff */
[----:B------:R0:W-:Y:S01]  /*d880*/  @!P1 STG.E desc[UR60][R16.64], R2 ;  /* 0x0000000210009986 */ /* 0x0001e2000c10193c */
[----:B------:R-:W-:-:S02]  /*d890*/  SHF.R.U64 R40, R40, 0x3, RZ ;  /* 0x0000000328287819 */ /* 0x000fc400000012ff */
[----:B------:R-:W-:Y:S01]  /*d8a0*/  SHF.R.U64 R72, R72, 0x3, RZ ;  /* 0x0000000348487819 */ /* 0x000fe200000012ff */
[----:B------:R1:W-:Y:S01]  /*d8b0*/  @!P0 STG.E desc[UR60][R16.64+0x20], R0 ;  /* 0x0000200010008986 */ /* 0x0003e2000c10193c */
[----:B------:R-:W-:Y:S02]  /*d8c0*/  SHF.R.U64 R64, R64, 0x3, RZ ;  /* 0x0000000340407819 */ /* 0x000fe400000012ff */
[----:B------:R-:W-:Y:S01]  /*d8d0*/  SHF.R.U64 R52, R52, 0x3, RZ ;  /* 0x0000000334347819 */ /* 0x000fe200000012ff */
[----:B------:R-:W5:Y:S01]  /*d8e0*/  LD.E.128 R8, desc[UR60][R8.64] ;  /* 0x0000003c08087980 */ /* 0x000f62000c101d00 */
[----:B------:R-:W-:Y:S02]  /*d8f0*/  SHF.R.U64 R29, R29, 0x3, RZ ;  /* 0x000000031d1d7819 */ /* 0x000fe400000012ff */
[----:B------:R-:W-:Y:S01]  /*d900*/  SHF.R.U64 R3, R3, 0x3, RZ ;  /* 0x0000000303037819 */ /* 0x000fe200000012ff */
[----:B0-----:R-:W-:Y:S01]  /*d910*/  IMAD.MOV.U32 R2, RZ, RZ, R23 ;  /* 0x000000ffff027224 */ /* 0x001fe200078e0017 */
        /* <DEDUP_REMOVED lines=10> */
[----:B------:R-:W-:Y:S01]  /*d9c0*/  LOP3.LUT R44, R3, R14, RZ, 0x3c, !PT ;  /* 0x0000000e032c7212 */ /* 0x000fe200078e3cff */
[----:B-1----:R-:W-:Y:S01]  /*d9d0*/  IMAD.U32 R17, RZ, RZ, UR8 ;  /* 0x00000008ff117e24 */ /* 0x002fe2000f8e00ff */
[----:B------:R-:W-:Y:S01]  /*d9e0*/  SHF.R.S32.HI R3, RZ, 0x1f, R23 ;  /* 0x0000001fff037819 */ /* 0x000fe20000011417 */
[----:B------:R-:W5:Y:S01]  /*d9f0*/  LD.E.128 R12, desc[UR60][R12.64] ;  /* 0x0000003c0c0c7980 */ /* 0x000f62000c101d00 */
[----:B------:R-:W-:-:S03]  /*da00*/  UIMAD UR7, UR4, UR9, UR7 ;  /* 0x00000009040772a4 */ /* 0x000fc6000f8e0207 */
[----:B------:R-:W5:Y:S01]  /*da10*/  LD.E.128 R28, desc[UR60][R28.64] ;  /* 0x0000003c1c1c7980 */ /* 0x000f62000c101d00 */
[----:B------:R-:W-:Y:S01]  /*da20*/  IMAD.WIDE.U32 R2, R17, UR4, R2 ;  /* 0x0000000411027c25 */ /* 0x000fe2000f8e0002 */
        /* <DEDUP_REMOVED lines=14> */
[----:B------:R-:W-:Y:S01]  /*db10*/  UIMAD UR4, UR14, UR8, URZ ;  /* 0x000000080e0472a4 */ /* 0x000fe2000f8e023f */
[----:B------:R-:W-:Y:S01]  /*db20*/  @!PT LDS RZ, [RZ] ;  /* 0x00000000fffff984 */ /* 0x000fe20000000800 */
[----:B------:R-:W-:Y:S01]  /*db30*/  @!PT LDS RZ, [RZ] ;  /* 0x00000000fffff984 */ /* 0x000fe20000000800 */
[----:B------:R-:W-:Y:S01]  /*db40*/  @!PT LDS RZ, [RZ] ;  /* 0x00000000fffff984 */ /* 0x000fe20000000800 */
[----:B------:R-:W-:Y:S01]  /*db50*/  @!PT LDS RZ, [RZ] ;  /* 0x00000000fffff984 */ /* 0x000fe20000000800 */
[----:B------:R0:W-:Y:S06]  /*db60*/  MEMBAR.ALL.CTA ;  /* 0x0000000000007992 */ /* 0x0001ec0000008000 */
[----:B0-----:R-:W0:Y:S01]  /*db70*/  FENCE.VIEW.ASYNC.S ;  /* 0x00000000000073c6 */ /* 0x001e220000000000 */
[----:B------:R-:W-:-:S02]  /*db80*/  IMAD R21, R206, -0x80, R21 ;  /* 0xffffff80ce157824 */ /* 0x000fc400078e0215 */
[----:B------:R-:W-:Y:S02]  /*db90*/  VIADD R0, R204, 0x20 ;  /* 0x00000020cc007836 */ /* 0x000fe40000000000 */
[----:B------:R-:W-:Y:S02]  /*dba0*/  VIADD R3, R3, UR7 ;  /* 0x0000000703037c36 */ /* 0x000fe40008000000 */
[----:B------:R-:W-:Y:S01]  /*dbb0*/  IMAD.U32 R17, RZ, RZ, UR8 ;  /* 0x00000008ff117e24 */ /* 0x000fe2000f8e00ff */
[----:B------:R-:W-:Y:S01]  /*dbc0*/  UIMAD UR4, UR17, UR9, UR4 ;  /* 0x00000009110472a4 */ /* 0x000fe2000f8e0204 */
[-C--:B------:R-:W-:Y:S01]  /*dbd0*/  ISETP.GE.AND P0, PT, R0, R21.reuse, PT ;  /* 0x000000150000720c */ /* 0x080fe20003f06270 */
[C---:B------:R-:W-:Y:S02]  /*dbe0*/  VIADD R0, R204.reuse, 0x40 ;  /* 0x00000040cc007836 */ /* 0x040fe40000000000 */
[C---:B------:R-:W-:Y:S01]  /*dbf0*/  VIADD R16, R204.reuse, 0x60 ;  /* 0x00000060cc107836 */ /* 0x040fe20000000000 */
[-C--:B------:R-:W-:Y:S01]  /*dc00*/  ISETP.GE.AND P3, PT, R204, R21.reuse, PT ;  /* 0x00000015cc00720c */ /* 0x080fe20003f66270 */
[----:B------:R-:W-:Y:S01]  /*dc10*/  IMAD.WIDE.U32 R2, R17, UR17, R2 ;  /* 0x0000001111027c25 */ /* 0x000fe2000f8e0002 */
[----:B------:R-:W-:Y:S01]  /*dc20*/  ULDC.64 UR8, c[0x0][0xae8] ;  /* 0x0002ba0000087ab9 */ /* 0x000fe20000000a00 */
[----:B------:R-:W-:-:S02]  /*dc30*/  ISETP.GE.AND P1, PT, R0, R21, PT ;  /* 0x000000150000720c */ /* 0x000fc40003f26270 */
[----:B------:R-:W-:Y:S01]  /*dc40*/  VIADD R3, R3, UR4 ;  /* 0x0000000403037c36 */ /* 0x000fe20008000000 */
[----:B------:R-:W-:Y:S01]  /*dc50*/  UIMAD UR4, UR16, UR8, URZ ;  /* 0x00000008100472a4 */ /* 0x000fe2000f8e023f */
[----:B------:R-:W-:Y:S01]  /*dc60*/  ISETP.GE.AND P2, PT, R16, R21, PT ;  /* 0x000000151000720c */ /* 0x000fe20003f46270 */
[----:B------:R-:W-:Y:S02]  /*dc70*/  VIADD R19, R19, 0x30820 ;  /* 0x0003082013137836 */ /* 0x000fe40000000000 */
[----:B------:R-:W-:Y:S01]  /*dc80*/  IMAD.U32 R21, RZ, RZ, UR8 ;  /* 0x00000008ff157e24 */ /* 0x000fe2000f8e00ff */
[----:B------:R-:W-:Y:S02]  /*dc90*/  UIMAD UR4, UR15, UR9, UR4 ;  /* 0x000000090f0472a4 */ /* 0x000fe4000f8e0204 */
[----:B------:R-:W-:Y:S01]  /*dca0*/  PRMT R19, RZ, 0x654, R19 ;  /* 0x00000654ff137816 */ /* 0x000fe20000000013 */
[----:B------:R-:W-:Y:S01]  /*dcb0*/  IMAD.WIDE.U32 R20, R21, UR15, R2 ;  /* 0x0000000f15147c25 */ /* 0x000fe2000f8e0002 */
[----:B------:R-:W-:Y:S01]  /*dcc0*/  SHF.R.S32.HI R205, RZ, 0x1f, R204 ;  /* 0x0000001fffcd7819 */ /* 0x000fe200000114cc */
[----:B------:R-:W-:Y:S01]  /*dcd0*/  BSSY B1, `(.L_x_1160) ;  /* 0x000001b000017945 */ /* 0x000fe20003800000 */
[----:B0-----:R0:W-:Y:S01]  /*dce0*/  SYNCS.ARRIVE.TRANS64.RED.A1T0 RZ, [R19+URZ], RZ ;  /* 0x000000ff13ff79a7 */ /* 0x0011e2000810043f */
[----:B------:R-:W-:-:S02]  /*dcf0*/  VIADD R79, R21, UR4 ;  /* 0x00000004154f7c36 */ /* 0x000fc40008000000 */
[----:B------:R-:W-:Y:S01]  /*dd00*/  IMAD.WIDE R16, R206, 0x80, R204 ;  /* 0x00000080ce107825 */ /* 0x000fe200078e02cc */
[----:B------:R-:W-:Y:S06]  /*dd10*/  @P3 BRA `(.L_x_1161) ;  /* 0x0000000000583947 */ /* 0x000fec0003800000 */
[----:B------:R-:W-:Y:S01]  /*dd20*/  ULDC.64 UR8, c[0x0][0xad8] ;  /* 0x0002b60000087ab9 */ /* 0x000fe20000000a00 */
[----:B------:R-:W-:Y:S01]  /*dd30*/  IMAD.MOV.U32 R2, RZ, RZ, R20 ;  /* 0x000000ffff027224 */ /* 0x000fe200078e0014 */
[----:B------:R-:W-:Y:S01]  /*dd40*/  ULDC UR4, c[0x0][0xa8c] ;  /* 0x0002a30000047ab9 */ /* 0x000fe20000000800 */
[----:B0-----:R-:W-:Y:S01]  /*dd50*/  IMAD R19, R17, UR8, RZ ;  /* 0x0000000811137c24 */ /* 0x001fe2000f8e02ff */
[C---:B------:R-:W-:Y:S01]  /*dd60*/  ISETP.GE.AND P4, PT, R23.reuse, UR4, PT ;  /* 0x0000000417007c0c */ /* 0x040fe2000bf86270 */
[----:B------:R-:W-:Y:S02]  /*dd70*/  IMAD.MOV.U32 R3, RZ, RZ, R79 ;  /* 0x000000ffff037224 */ /* 0x000fe400078e004f */
        /* <DEDUP_REMOVED lines=16> */
.L_x_1161:
[----:B------:R-:W-:Y:S05]  /*de80*/  BSYNC B1 ;  /* 0x0000000000017941 */ /* 0x000fea0003800000 */
.L_x_1160:
[----:B------:R-:W-:Y:S04]  /*de90*/  BSSY B1, `(.L_x_1162) ;  /* 0x000001a000017945 */ /* 0x000fe80003800000 */
[----:B------:R-:W-:Y:S05]  /*dea0*/  @P0 BRA `(.L_x_1163) ;  /* 0x0000000000600947 */ /* 0x000fea0003800000 */
[----:B0-----:R-:W-:Y:S01]  /*deb0*/  IADD3 R19, P0, R16, 0x20, RZ ;  /* 0x0000002010137810 */ /* 0x001fe20007f1e0ff */
        /* <DEDUP_REMOVED lines=10> */
[----:B------:R-:W-:-:S02]  /*df60*/  IMAD R0, R0, UR8, RZ ;  /* 0x0000000800007c24 */ /* 0x000fc4000f8e02ff */
[----:B------:R-:W-:Y:S02]  /*df70*/  VIADD R22, R23, 0xc0 ;  /* 0x000000c017167836 */ /* 0x000fe40000000000 */
[----:B------:R-:W-:-:S03]  /*df80*/  IMAD.WIDE.U32 R2, R19, UR8, R2 ;  /* 0x0000000813027c25 */ /* 0x000fc6000f8e0002 */
[----:B------:R-:W-:Y:S01]  /*df90*/  ISETP.GE.AND P6, PT, R22, UR4, PT ;  /* 0x0000000416007c0c */ /* 0x000fe2000bfc6270 */
        /* <DEDUP_REMOVED lines=9> */
.L_x_1163:
[----:B------:R-:W-:Y:S05]  /*e030*/  BSYNC B1 ;  /* 0x0000000000017941 */ /* 0x000fea0003800000 */
.L_x_1162:
[----:B------:R-:W-:Y:S04]  /*e040*/  BSSY B1, `(.L_x_1164) ;  /* 0x000001a000017945 */ /* 0x000fe80003800000 */
[----:B------:R-:W-:Y:S05]  /*e050*/  @P1 BRA `(.L_x_1165) ;  /* 0x0000000000601947 */ /* 0x000fea0003800000 */
[----:B--2--5:R-:W-:Y:S01]  /*e060*/  IADD3 R13, P0, R16, 0x40, RZ ;  /* 0x00000040100d7810 */ /* 0x024fe20007f1e0ff */
        /* <DEDUP_REMOVED lines=16> */
[----:B------:R-:W-:Y:S01]  /*e170*/  LEA R12, P0, R2, UR8, 0x1 ;  /* 0x00000008020c7c11 */ /* 0x000fe2000f8008ff */
[----:B------:R-:W-:-:S05]  /*e180*/  IMAD.IADD R3, R3, 0x1, R13 ;  /* 0x0000000103037824 */ /* 0x000fca00078e020d */
[----:B------:R-:W-:-:S05]  /*e190*/  LEA.HI.X R13, R2, UR9, R3, 0x1, P0 ;  /* 0x00000009020d7c11 */ /* 0x000fca00080f0c03 */
[----:B------:R3:W-:Y:S04]  /*e1a0*/  @!P1 STG.E.128 desc[UR60][R12.64], R8 ;  /* 0x000000080c009986 */ /* 0x0007e8000c101d3c */
[----:B------:R3:W-:Y:S04]  /*e1b0*/  @!P3 STG.E.128 desc[UR60][R12.64+0x80], R32 ;  /* 0x000080200c00b986 */ /* 0x0007e8000c101d3c */
[----:B------:R3:W-:Y:S04]  /*e1c0*/  @!P4 STG.E.128 desc[UR60][R12.64+0x100], R48 ;  /* 0x000100300c00c986 */ /* 0x0007e8000c101d3c */
[----:B------:R3:W-:Y:S02]  /*e1d0*/  @!P5 STG.E.128 desc[UR60][R12.64+0x180], R52 ;  /* 0x000180340c00d986 */ /* 0x0007e4000c101d3c */
.L_x_1165:
[----:B------:R-:W-:Y:S05]  /*e1e0*/  BSYNC B1 ;  /* 0x0000000000017941 */ /* 0x000fea0003800000 */
.L_x_1164:
[----:B------:R-:W-:Y:S05]  /*e1f0*/  @P2 BRA `(.L_x_1166) ;  /* 0x0000000c00802947 */ /* 0x000fea0003800000 */
[----:B---3-5:R-:W-:Y:S01]  /*e200*/  IADD3 R9, P0, R16, 0x60, RZ ;  /* 0x0000006010097810 */ /* 0x028fe20007f1e0ff */
[C---:B------:R-:W-:Y:S01]  /*e210*/  VIADD R0, R23.reuse, 0x40 ;  /* 0x0000004017007836 */ /* 0x040fe20000000000 */
[----:B------:R-:W-:Y:S01]  /*e220*/  ULDC UR4, c[0x0][0xa8c] ;  /* 0x0002a30000047ab9 */ /* 0x000fe20000000800 */
[----:B------:R-:W-:Y:S01]  /*e230*/  ULDC.64 UR8, c[0x0][0xad8] ;  /* 0x0002b60000087ab9 */ /* 0x000fe20000000a00 */
[----:B------:R-:W-:Y:S01]  /*e240*/  IMAD.MOV.U32 R2, RZ, RZ, R20 ;  /* 0x000000ffff027224 */ /* 0x000fe200078e0014 */
[----:B------:R-:W-:Y:S01]  /*e250*/  ISETP.GE.AND P1, PT, R23, UR4, PT ;  /* 0x0000000417007c0c */ /* 0x000fe2000bf26270 */
[----:B------:R-:W-:Y:S01]  /*e260*/  IMAD.X R16, RZ, RZ, R17, P0 ;  /* 0x000000ffff107224 */ /* 0x000fe200000e0611 */
[----:B------:R-:W-:Y:S01]  /*e270*/  ISETP.GE.AND P2, PT, R0, UR4, PT ;  /* 0x0000000400007c0c */ /* 0x000fe2000bf46270 */
[----:B------:R-:W-:Y:S02]  /*e280*/  IMAD.MOV.U32 R3, RZ, RZ, R79 ;  /* 0x000000ffff037224 */ /* 0x000fe400078e004f */
[----:B------:R-:W-:-:S02]  /*e290*/  IMAD R16, R16, UR8, RZ ;  /* 0x0000000810107c24 */ /* 0x000fc4000f8e02ff */
[----:B------:R-:W-:Y:S02]  /*e2a0*/  VIADD R0, R23, 0x80 ;  /* 0x0000008017007836 */ /* 0x000fe40000000000 */
        /* <DEDUP_REMOVED lines=13> */
[----:B------:R3:W-:Y:S01]  /*e380*/  STG.E.128 desc[UR60][R8.64+0x180], R44 ;  /* 0x0001802c08007986 */ /* 0x0007e2000c101d3c */
[----:B------:R-:W-:Y:S05]  /*e390*/  BRA `(.L_x_1166) ;  /* 0x0000000c00187947 */ /* 0x000fea0003800000 */
.L_x_1158:
[----:B------:R-:W-:Y:S01]  /*e3a0*/  R2UR UR7, R208 ;  /* 0x00000000d00772ca */ /* 0x000fe200000e0000 */
[----:B------:R-:W-:Y:S01]  /*e3b0*/  ULDC.64 UR8, c[0x0][0xbd8] ;  /* 0x0002f60000087ab9 */ /* 0x000fe20000000a00 */
[----:B------:R-:W-:Y:S01]  /*e3c0*/  IMAD.MOV.U32 R9, RZ, RZ, RZ ;  /* 0x000000ffff097224 */ /* 0x000fe200078e00ff */
[----:B------:R-:W-:Y:S01]  /*e3d0*/  UISETP.NE.U32.AND UP0, UPT, UR8, URZ, UPT ;  /* 0x0000003f0800728c */ /* 0x000fe2000bf05070 */
[----:B------:R-:W-:-:S03]  /*e3e0*/  R2UR UR4, R207 ;  /* 0x00000000cf0472ca */ /* 0x000fc600000e0000 */
[----:B------:R-:W-:-:S03]  /*e3f0*/  UISETP.NE.AND.EX UP0, UPT, UR9, URZ, UPT, UP0 ;  /* 0x0000003f0900728c */ /* 0x000fc6000bf05300 */
[----:B------:R-:W-:-:S03]  /*e400*/  ULDC.64 UR8, c[0x0][0xbd8] ;  /* 0x0002f60000087ab9 */ /* 0x000fc60000000a00 */
[----:B------:R-:W-:Y:S01]  /*e410*/  UIMAD.WIDE UR8, UR7, 0x4, UR8 ;  /* 0x00000004070878a5 */ /* 0x000fe2000f8e0208 */
[----:B------:R-:W0:Y:S01]  /*e420*/  LDC R7, c[0x0][0xa88] ;  /* 0x0002a200ff077b82 */ /* 0x000e220000000800 */
[----:B------:R-:W-:-:S04]  /*e430*/  PLOP3.LUT P1, PT, PT, PT, UP0, 0x80, 0x0 ;  /* 0x000000000000781c */ /* 0x000fc80003f2f008 */
[----:B------:R-:W-:Y:S02]  /*e440*/  IMAD.U32 R2, RZ, RZ, UR8 ;  /* 0x00000008ff027e24 */ /* 0x000fe4000f8e00ff */
[----:B------:R-:W-:Y:S01]  /*e450*/  IMAD.U32 R3, RZ, RZ, UR9 ;  /* 0x00000009ff037e24 */ /* 0x000fe2000f8e00ff */
[----:B------:R-:W-:Y:S02]  /*e460*/  ULDC.64 UR8, c[0x0][0xbe0] ;  /* 0x0002f80000087ab9 */ /* 0x000fe40000000a00 */
[----:B------:R-:W-:-:S04]  /*e470*/  UISETP.NE.U32.AND UP1, UPT, UR8, URZ, UPT ;  /* 0x0000003f0800728c */ /* 0x000fc8000bf25070 */
[----:B------:R-:W-:Y:S01]  /*e480*/  UISETP.NE.AND.EX UP1, UPT, UR9, URZ, UPT, UP1 ;  /* 0x0000003f0900728c */ /* 0x000fe2000bf25310 */
[----:B------:R1:W5:Y:S05]  /*e490*/  @P1 LDG.E R9, desc[UR60][R2.64] ;  /* 0x0000003c02091981 */ /* 0x00036a000c1e1900 */
[----:B------:R-:W-:-:S05]  /*e4a0*/  PLOP3.LUT P2, PT, PT, PT, UP1, 0x80, 0x0 ;  /* 0x000000000000781c */ /* 0x000fca0003f4f018 */
[----:B------:R-:W-:Y:S02]  /*e4b0*/  @UP1 ULDC.64 UR8, c[0x0][0xbe0] ;  /* 0x0002f80000081ab9 */ /* 0x000fe40000000a00 */
[----:B------:R-:W-:-:S06]  /*e4c0*/  @UP1 UIMAD.WIDE UR8, UR7, 0x4, UR8 ;  /* 0x00000004070818a5 */ /* 0x000fcc000f8e0208 */
[----:B------:R-:W-:Y:S02]  /*e4d0*/  IMAD.U32 R4, RZ, RZ, UR8 ;  /* 0x00000008ff047e24 */ /* 0x000fe4000f8e00ff */
[----:B------:R-:W-:-:S05]  /*e4e0*/  IMAD.U32 R5, RZ, RZ, UR9 ;  /* 0x00000009ff057e24 */ /* 0x000fca000f8e00ff */
[----:B0-----:R1:W5:Y:S01]  /*e4f0*/  @P2 LDG.E R7, desc[UR60][R4.64] ;  /* 0x0000003c04072981 */ /* 0x001362000c1e1900 */
[----:B------:R-:W-:Y:S01]  /*e500*/  USHF.R.S32.HI UR8, URZ, 0x1f, UR4 ;  /* 0x0000001f3f087899 */ /* 0x000fe20008011404 */
[----:B------:R-:W-:Y:S01]  /*e510*/  ISETP.GT.AND P0, PT, R215, 0x7f, PT ;  /* 0x0000007fd700780c */ /* 0x000fe20003f04270 */
[----:B------:R-:W-:-:S12]  /*e520*/  @P2 BRA `(.L_x_1167) ;  /* 0x0000000000102947 */ /* 0x000fd80003800000 */
[----:B------:R-:W-:Y:S05]  /*e530*/  @!P1 BRA `(.L_x_1167) ;  /* 0x00000000000c9947 */ /* 0x000fea0003800000 */
[----:B------:R-:W2:Y:S04]  /*e540*/  LDG.E R0, desc[UR60][R2.64] ;  /* 0x0000003c02007981 */ /* 0x000ea8000c1e1900 */
[----:B-----5:R-:W2:Y:S02]  /*e550*/  LDG.E R7, desc[UR60][R2.64+0x4] ;  /* 0x0000043c02077981 */ /* 0x020ea4000c1e1900 */
[----:B--2---:R-:W-:-:S07]  /*e560*/  IMAD.IADD R7, R7, 0x1, -R0 ;  /* 0x0000000107077824 */ /* 0x004fce00078e0a00 */
.L_x_1167:
[----:B------:R-:W-:Y:S01]  /*e570*/  R2UR UR7, R208 ;  /* 0x00000000d00772ca */ /* 0x000fe200000e0000 */
[----:B------:R-:W-:Y:S01]  /*e580*/  BSSY B1, `(.L_x_1168) ;  /* 0x0000020000017945 */ /* 0x000fe20003800000 */
[----:B------:R-:W-:Y:S02]  /*e590*/  SHF.R.S32.HI R8, RZ, 0x1f, R23 ;  /* 0x0000001fff087819 */ /* 0x000fe40000011417 */
[----:B-----5:R-:W-:-:S09]  /*e5a0*/  SHF.R.S32.HI R6, RZ, 0x1f, R9 ;  /* 0x0000001fff067819 */ /* 0x020fd20000011409 */
        /* <DEDUP_REMOVED lines=14> */
[----:B------:R-:W-:-:S07]  /*e690*/  LEA.HI.X.SX32 R3, R0, R6, 0x1, P0 ;  /* 0x0000000600037211 */ /* 0x000fce00000f0eff */
        /* <DEDUP_REMOVED lines=14> */
.L_x_1169:
[----:B------:R-:W-:Y:S05]  /*e780*/  BSYNC B1 ;  /* 0x0000000000017941 */ /* 0x000fea0003800000 */
.L_x_1168:
[----:B------:R-:W-:Y:S01]  /*e790*/  R2UR UR7, R207 ;  /* 0x00000000cf0772ca */ /* 0x000fe200000e0000 */
[----:B------:R-:W-:Y:S01]  /*e7a0*/  ULDC.64 UR12, c[0x0][0xaa0] ;  /* 0x0002a800000c7ab9 */ /* 0x000fe20000000a00 */
[----:B-1----:R-:W-:Y:S01]  /*e7b0*/  IMAD.MOV.U32 R2, RZ, RZ, R23 ;  /* 0x000000ffff027224 */ /* 0x002fe200078e0017 */
[----:B------:R-:W-:Y:S01]  /*e7c0*/  BSSY B1, `(.L_x_1170) ;  /* 0x0000033000017945 */ /* 0x000fe20003800000 */
[----:B0-----:R-:W-:Y:S02]  /*e7d0*/  IMAD.MOV.U32 R3, RZ, RZ, R8 ;  /* 0x000000ffff037224 */ /* 0x001fe400078e0008 */
[----:B------:R-:W-:Y:S02]  /*e7e0*/  IMAD R0, R6, UR12, RZ ;  /* 0x0000000c06007c24 */ /* 0x000fe4000f8e02ff */
[----:B------:R-:W-:-:S04]  /*e7f0*/  IMAD.WIDE.U32 R2, R9, UR12, R2 ;  /* 0x0000000c09027c25 */ /* 0x000fc8000f8e0002 */
[----:B------:R-:W-:Y:S01]  /*e800*/  IMAD R9, R9, UR13, R0 ;  /* 0x0000000d09097c24 */ /* 0x000fe2000f8e0200 */
[----:B------:R-:W-:Y:S01]  /*e810*/  ULDC.64 UR12, c[0x0][0xae0] ;  /* 0x0002b800000c7ab9 */ /* 0x000fe20000000a00 */
[----:B------:R-:W-:Y:S01]  /*e820*/  IMAD R11, R206, -0x80, R7 ;  /* 0xffffff80ce0b7824 */ /* 0x000fe200078e0207 */
[----:B------:R-:W-:Y:S01]  /*e830*/  UIMAD UR4, UR8, UR12, URZ ;  /* 0x0000000c080472a4 */ /* 0x000fe2000f8e023f */
[----:B------:R-:W-:Y:S01]  /*e840*/  IMAD.IADD R3, R3, 0x1, R9 ;  /* 0x0000000103037824 */ /* 0x000fe200078e0209 */
[----:B------:R-:W-:Y:S01]  /*e850*/  SHF.R.S32.HI R7, RZ, 0x1f, R204 ;  /* 0x0000001fff077819 */ /* 0x000fe200000114cc */
[----:B------:R-:W-:Y:S01]  /*e860*/  IMAD.U32 R5, RZ, RZ, UR12 ;  /* 0x0000000cff057e24 */ /* 0x000fe2000f8e00ff */
[----:B------:R-:W-:Y:S01]  /*e870*/  UIMAD UR4, UR7, UR13, UR4 ;  /* 0x0000000d070472a4 */ /* 0x000fe2000f8e0204 */
[C---:B------:R-:W-:Y:S01]  /*e880*/  ISETP.GE.AND P2, PT, R204.reuse, R11, PT ;  /* 0x0000000bcc00720c */ /* 0x040fe20003f46270 */
[----:B------:R-:W-:Y:S01]  /*e890*/  VIADD R4, R204, 0x40 ;  /* 0x00000040cc047836 */ /* 0x000fe20000000000 */
[----:B------:R-:W-:Y:S01]  /*e8a0*/  ULDC.64 UR12, c[0x0][0xae8] ;  /* 0x0002ba00000c7ab9 */ /* 0x000fe20000000a00 */
[----:B------:R-:W-:-:S03]  /*e8b0*/  IMAD.WIDE.U32 R2, R5, UR7, R2 ;  /* 0x0000000705027c25 */ /* 0x000fc6000f8e0002 */
[-C--:B------:R-:W-:Y:S01]  /*e8c0*/  ISETP.GE.AND P0, PT, R4, R11.reuse, PT ;  /* 0x0000000b0400720c */ /* 0x080fe20003f06270 */
[----:B------:R-:W-:Y:S01]  /*e8d0*/  VIADD R3, R3, UR4 ;  /* 0x0000000403037c36 */ /* 0x000fe20008000000 */
[----:B------:R-:W-:Y:S02]  /*e8e0*/  UIMAD UR4, UR9, UR12, URZ ;  /* 0x0000000c090472a4 */ /* 0x000fe4000f8e023f */
[----:B------:R-:W-:Y:S02]  /*e8f0*/  IMAD.U32 R5, RZ, RZ, UR12 ;  /* 0x0000000cff057e24 */ /* 0x000fe4000f8e00ff */
[----:B------:R-:W-:Y:S01]  /*e900*/  VIADD R0, R204, 0x20 ;  /* 0x00000020cc007836 */ /* 0x000fe20000000000 */
[----:B------:R-:W-:Y:S02]  /*e910*/  UIMAD UR4, UR10, UR13, UR4 ;  /* 0x0000000d0a0472a4 */ /* 0x000fe4000f8e0204 */
[----:B------:R-:W-:Y:S02]  /*e920*/  IMAD.WIDE.U32 R4, R5, UR10, R2 ;  /* 0x0000000a05047c25 */ /* 0x000fe4000f8e0002 */
[----:B------:R-:W-:-:S02]  /*e930*/  ISETP.GE.AND P1, PT, R0, R11, PT ;  /* 0x0000000b0000720c */ /* 0x000fc40003f26270 */
[----:B------:R-:W-:Y:S02]  /*e940*/  IMAD.MOV.U32 R6, RZ, RZ, R204 ;  /* 0x000000ffff067224 */ /* 0x000fe400078e00cc */
[----:B------:R-:W-:Y:S02]  /*e950*/  VIADD R13, R5, UR4 ;  /* 0x00000004050d7c36 */ /* 0x000fe40008000000 */
[----:B------:R-:W-:-:S04]  /*e960*/  IMAD.WIDE R6, R206, 0x80, R6 ;  /* 0x00000080ce067825 */ /* 0x000fc800078e0206 */
[----:B------:R-:W-:Y:S01]  /*e970*/  VIADD R0, R204, 0x60 ;  /* 0x00000060cc007836 */ /* 0x000fe20000000000 */
[----:B------:R-:W-:Y:S06]  /*e980*/  @P2 BRA `(.L_x_1171) ;  /* 0x0000000000582947 */ /* 0x000fec0003800000 */
[C---:B------:R-:W-:Y:S01]  /*e990*/  VIADD R2, R23.reuse, 0x40 ;  /* 0x0000004017027836 */ /* 0x040fe20000000000 */
[----:B------:R-:W-:Y:S01]  /*e9a0*/  ULDC UR4, c[0x0][0xa8c] ;  /* 0x0002a30000047ab9 */ /* 0x000fe20000000800 */
[C---:B------:R-:W-:Y:S01]  /*e9b0*/  VIADD R3, R23.reuse, 0x80 ;  /* 0x0000008017037836 */ /* 0x040fe20000000000 */
        /* <DEDUP_REMOVED lines=9> */
[----:B------:R-:W-:-:S02]  /*ea50*/  IMAD R9, R6, UR9, R9 ;  /* 0x0000000906097c24 */ /* 0x000fc4000f8e0209 */
        /* <DEDUP_REMOVED lines=9> */
.L_x_1171:
[----:B------:R-:W-:Y:S05]  /*eaf0*/  BSYNC B1 ;  /* 0x0000000000017941 */ /* 0x000fea0003800000 */
.L_x_1170:
[----:B------:R-:W-:Y:S01]  /*eb00*/  BSSY B1, `(.L_x_1172) ;  /* 0x000001b000017945 */ /* 0x000fe20003800000 */
[----:B------:R-:W-:-:S03]  /*eb10*/  ISETP.GE.AND P2, PT, R0, R11, PT ;  /* 0x0000000b0000720c */ /* 0x000fc60003f46270 */
[----:B------:R-:W-:Y:S10]  /*eb20*/  @P1 BRA `(.L_x_1173) ;  /* 0x0000000000601947 */ /* 0x000ff40003800000 */
        /* <DEDUP_REMOVED lines=24> */
.L_x_1173:
[----:B------:R-:W-:Y:S05]  /*ecb0*/  BSYNC B1 ;  /* 0x0000000000017941 */ /* 0x000fea0003800000 */
.L_x_1172:
        /* <DEDUP_REMOVED lines=26> */
.L_x_1175:
[----:B------:R-:W-:Y:S05]  /*ee60*/  BSYNC B1 ;  /* 0x0000000000017941 */ /* 0x000fea0003800000 */
.L_x_1174:
[----:B------:R-:W-:Y:S05]  /*ee70*/  @P2 BRA `(.L_x_1166) ;  /* 0x0000000000602947 */ /* 0x000fea0003800000 */
[----:B------:R-:W-:Y:S01]  /*ee80*/  IADD3 R5, P0, R6, 0x60, RZ ;  /* 0x0000006006057810 */ /* 0x000fe20007f1e0ff */
[C---:B------:R-:W-:Y:S01]  /*ee90*/  VIADD R0, R23.reuse, 0x40 ;  /* 0x0000004017007836 */ /* 0x040fe20000000000 */
[----:B------:R-:W-:Y:S01]  /*eea0*/  ULDC UR4, c[0x0][0xa8c] ;  /* 0x0002a30000047ab9 */ /* 0x000fe20000000800 */
[----:B------:R-:W-:Y:S01]  /*eeb0*/  ULDC.64 UR8, c[0x0][0xad8] ;  /* 0x0002b60000087ab9 */ /* 0x000fe20000000a00 */
[----:B------:R-:W-:Y:S01]  /*eec0*/  IMAD.MOV.U32 R2, RZ, RZ, R4 ;  /* 0x000000ffff027224 */ /* 0x000fe200078e0004 */
[C---:B------:R-:W-:Y:S01]  /*eed0*/  ISETP.GE.AND P1, PT, R23.reuse, UR4, PT ;  /* 0x0000000417007c0c */ /* 0x040fe2000bf26270 */
[----:B------:R-:W-:Y:S01]  /*eee0*/  IMAD.X R6, RZ, RZ, R7, P0 ;  /* 0x000000ffff067224 */ /* 0x000fe200000e0607 */
[----:B------:R-:W-:Y:S01]  /*eef0*/  ISETP.GE.AND P2, PT, R0, UR4, PT ;  /* 0x0000000400007c0c */ /* 0x000fe2000bf46270 */
[----:B------:R-:W-:Y:S02]  /*ef00*/  IMAD.MOV.U32 R3, RZ, RZ, R13 ;  /* 0x000000ffff037224 */ /* 0x000fe400078e000d */
        /* <DEDUP_REMOVED lines=15> */
.L_x_1166:
[----:B------:R-:W-:Y:S05]  /*f000*/  BSYNC B0 ;  /* 0x0000000000007941 */ /* 0x000fea0003800000 */
.L_x_1157:
[----:B------:R-:W-:Y:S02]  /*f010*/  ULDC UR4, c[0x0][0xc14] ;  /* 0x0003050000047ab9 */ /* 0x000fe40000000800 */
[----:B------:R-:W-:-:S06]  /*f020*/  UISETP.GE.AND UP0, UPT, UR5, UR4, UPT ;  /* 0x000000040500728c */ /* 0x000fcc000bf06270 */
[----:B------:R-:W-:-:S13]  /*f030*/  PLOP3.LUT P0, PT, PT, PT, UP0, 0x80, 0x0 ;  /* 0x000000000000781c */ /* 0x000fda0003f0f008 */
[----:B------:R-:W-:Y:S05]  /*f040*/  @!P0 BRA `(.L_x_1176) ;  /* 0xffffff1c005c8947 */ /* 0x000fea000383ffff */
[----:B------:R-:W-:Y:S05]  /*f050*/  EXIT ;  /* 0x000000000000794d */ /* 0x000fea0003800000 */
.L_x_1075:
        /* <DEDUP_REMOVED lines=10> */
[----:B------:R-:W1:Y:S01]  /*f100*/  S2UR UR6, SR_CTAID.X ;  /* 0x00000000000679c3 */ /* 0x000e620000002500 */
        /* <DEDUP_REMOVED lines=9> */
[----:B------:R-:W-:Y:S01]  /*f1a0*/  IMAD.MOV.U32 R16, RZ, RZ, RZ ;  /* 0x000000ffff107224 */ /* 0x000fe200078e00ff */
[----:B------:R-:W-:Y:S02]  /*f1b0*/  ISETP.GE.U32.AND P0, PT, R7, 0x2, PT ;  /* 0x000000020700780c */ /* 0x000fe40003f06070 */
[----:B------:R-:W-:-:S09]  /*f1c0*/  LOP3.LUT R0, R0, 0xfffffffe, RZ, 0xc0, !PT ;  /* 0xfffffffe00007812 */ /* 0x000fd200078ec0ff */
[----:B------:R-:W-:-:S04]  /*f1d0*/  @P1 LOP3.LUT R0, R0, 0x1, RZ, 0xfc, !PT ;  /* 0x0000000100001812 */ /* 0x000fc800078efcff */
[----:B------:R-:W-:-:S04]  /*f1e0*/  LOP3.LUT R0, R0, 0xffffffef, RZ, 0xc0, !PT ;  /* 0xffffffef00007812 */ /* 0x000fc800078ec0ff */
[----:B------:R-:W-:-:S04]  /*f1f0*/  @P0 LOP3.LUT R0, R0, 0x10, RZ, 0xfc, !PT ;  /* 0x0000001000000812 */ /* 0x000fc800078efcff */
[----:B------:R-:W-:Y:S01]  /*f200*/  LOP3.LUT R0, R0, 0xfffffff7, RZ, 0xc0, !PT ;  /* 0xfffffff700007812 */ /* 0x000fe200078ec0ff */
[----:B--2---:R-:W0:Y:S02]  /*f210*/  SHFL.UP PT, R4, R10, 0x1, RZ ;  /* 0x042000000a047989 */ /* 0x004e2400000e00ff */
[----:B0-----:R-:W-:-:S05]  /*f220*/  SEL R5, R4, RZ, P1 ;  /* 0x000000ff04057207 */ /* 0x001fca0000800000 */
[----:B------:R-:W-:-:S05]  /*f230*/  IMAD.IADD R5, R10, 0x1, R5 ;  /* 0x000000010a057824 */ /* 0x000fca00078e0205 */
[----:B------:R-:W0:Y:S02]  /*f240*/  SHFL.UP PT, R4, R5, 0x2, RZ ;  /* 0x0440000005047989 */ /* 0x000e2400000e00ff */
[----:B0-----:R-:W-:Y:S02]  /*f250*/  SEL R4, R4, RZ, P0 ;  /* 0x000000ff04047207 */ /* 0x001fe40000000000 */
[----:B------:R-:W-:-:S03]  /*f260*/  ISETP.GE.U32.AND P0, PT, R7, 0x4, PT ;  /* 0x000000040700780c */ /* 0x000fc60003f06070 */
[----:B------:R-:W-:-:S05]  /*f270*/  IMAD.IADD R4, R5, 0x1, R4 ;  /* 0x0000000105047824 */ /* 0x000fca00078e0204 */
[----:B------:R-:W0:Y:S05]  /*f280*/  SHFL.UP PT, R6, R4, 0x4, RZ ;  /* 0x0480000004067989 */ /* 0x000e2a00000e00ff */
[----:B------:R-:W-:-:S04]  /*f290*/  @P0 LOP3.LUT R0, R0, 0x8, RZ, 0xfc, !PT ;  /* 0x0000000800000812 */ /* 0x000fc800078efcff */
[----:B------:R-:W-:Y:S02]  /*f2a0*/  LOP3.LUT R0, R0, 0xfffffffb, RZ, 0xc0, !PT ;  /* 0xfffffffb00007812 */ /* 0x000fe400078ec0ff */
[----:B0-----:R-:W-:Y:S01]  /*f2b0*/  SEL R3, R6, RZ, P0 ;  /* 0x000000ff06037207 */ /* 0x001fe20000000000 */
[----:B------:R-:W-:Y:S01]  /*f2c0*/  IMAD.MOV.U32 R6, RZ, RZ, RZ ;  /* 0x000000ffff067224 */ /* 0x000fe200078e00ff */
[----:B------:R-:W-:-:S03]  /*f2d0*/  ISETP.GE.U32.AND P0, PT, R7, 0x8, PT ;  /* 0x000000080700780c */ /* 0x000fc60003f06070 */
[----:B------:R-:W-:-:S05]  /*f2e0*/  IMAD.IADD R3, R4, 0x1, R3 ;  /* 0x0000000104037824 */ /* 0x000fca00078e0203 */
[----:B------:R-:W0:Y:S05]  /*f2f0*/  SHFL.UP PT, R2, R3, 0x8, RZ ;  /* 0x0500000003027989 */ /* 0x000e2a00000e00ff */
[----:B------:R-:W-:-:S04]  /*f300*/  @P0 LOP3.LUT R0, R0, 0x4, RZ, 0xfc, !PT ;  /* 0x0000000400000812 */ /* 0x000fc800078efcff */
[----:B------:R-:W-:Y:S02]  /*f310*/  LOP3.LUT R0, R0, 0xfffffffd, RZ, 0xc0, !PT ;  /* 0xfffffffd00007812 */ /* 0x000fe400078ec0ff */
[----:B0-----:R-:W-:Y:S02]  /*f320*/  SEL R2, R2, RZ, P0 ;  /* 0x000000ff02027207 */ /* 0x001fe40000000000 */
[----:B------:R-:W-:-:S03]  /*f330*/  ISETP.GE.U32.AND P0, PT, R7, 0x10, PT ;  /* 0x000000100700780c */ /* 0x000fc60003f06070 */
[----:B------:R-:W-:-:S05]  /*f340*/  IMAD.IADD R2, R3, 0x1, R2 ;  /* 0x0000000103027824 */ /* 0x000fca00078e0202 */
[----:B------:R-:W0:Y:S05]  /*f350*/  SHFL.UP PT, R5, R2, 0x10, RZ ;  /* 0x0600000002057989 */ /* 0x000e2a00000e00ff */
[----:B------:R-:W-:Y:S02]  /*f360*/  @P0 LOP3.LUT R0, R0, 0x2, RZ, 0xfc, !PT ;  /* 0x0000000200000812 */ /* 0x000fe400078efcff */
[----:B0-----:R-:W-:-:S05]  /*f370*/  SEL R5, R5, RZ, P0 ;  /* 0x000000ff05057207 */ /* 0x001fca0000000000 */
[----:B------:R-:W-:-:S05]  /*f380*/  IMAD.IADD R4, R2, 0x1, R5 ;  /* 0x0000000102047824 */ /* 0x000fca00078e0205 */
[----:B------:R-:W0:Y:S02]  /*f390*/  SHFL.IDX PT, R5, R4, 0x1f, 0x1f ;  /* 0x03e01f0004057f89 */ /* 0x000e2400000e0000 */
[----:B0-----:R-:W-:-:S04]  /*f3a0*/  IMAD R5, R5, UR4, RZ ;  /* 0x0000000405057c24 */ /* 0x001fc8000f8e02ff */
[----:B------:R-:W-:Y:S01]  /*f3b0*/  IMAD.MOV.U32 R2, RZ, RZ, R5 ;  /* 0x000000ffff027224 */ /* 0x000fe200078e0005 */
[----:B-1----:R-:W-:-:S13]  /*f3c0*/  ISETP.GT.AND P0, PT, R5, UR6, PT ;  /* 0x0000000605007c0c */ /* 0x002fda000bf04270 */
[----:B------:R-:W-:Y:S05]  /*f3d0*/  @P0 BRA `(.L_x_1177) ;  /* 0x0000000000b80947 */ /* 0x000fea0003800000 */
[----:B------:R-:W-:Y:S01]  /*f3e0*/  IMAD.MOV.U32 R5, RZ, RZ, R2 ;  /* 0x000000ffff057224 */ /* 0x000fe200078e0002 */
[----:B------:R-:W-:Y:S01]  /*f3f0*/  ULDC UR5, c[0x0][0xc14] ;  /* 0x0003050000057ab9 */ /* 0x000fe20000000800 */
[----:B------:R-:W-:Y:S01]  /*f400*/  IMAD.MOV.U32 R6, RZ, RZ, RZ ;  /* 0x000000ffff067224 */ /* 0x000fe200078e00ff */
[----:B------:R-:W-:Y:S01]  /*f410*/  ULDC UR7, c[0x0][0xc14] ;  /* 0x0003050000077ab9 */ /* 0x000fe20000000800 */
[----:B------:R-:W-:-:S05]  /*f420*/  ULDC UR4, c[0x0][0xc10] ;  /* 0x0003040000047ab9 */ /* 0x000fca0000000800 */
.L_x_1181:
[----:B------:R-:W-:Y:S02]  /*f430*/  VIADD R6, R6, 0x1f ;  /* 0x0000001f06067836 */ /* 0x000fe40000000000 */
[----:B------:R-:W-:-:S03]  /*f440*/  IMAD.U32 R19, RZ, RZ, UR7 ;  /* 0x00000007ff137e24 */ /* 0x000fc6000f8e00ff */
[----:B------:R-:W-:-:S13]  /*f450*/  ISETP.GE.AND P0, PT, R6, UR5, PT ;  /* 0x0000000506007c0c */ /* 0x000fda000bf06270 */
[----:B------:R-:W-:Y:S05]  /*f460*/  @P0 BRA `(.L_x_1178) ;  /* 0x0000000400c40947 */ /* 0x000fea0003800000 */
[----:B------:R-:W0:Y:S01]  /*f470*/  S2R R2, SR_TID.X ;  /* 0x0000000000027919 */ /* 0x000e220000002100 */
[----:B------:R-:W-:Y:S01]  /*f480*/  BSSY B0, `(.L_x_1179) ;  /* 0x000000a000007945 */ /* 0x000fe20003800000 */
[----:B------:R-:W-:Y:S01]  /*f490*/  IMAD.MOV.U32 R10, RZ, RZ, RZ ;  /* 0x000000ffff0a7224 */ /* 0x000fe200078e00ff */
[----:B0-----:R-:W-:-:S04]  /*f4a0*/  LOP3.LUT R8, R2, 0x1f, RZ, 0xc0, !PT ;  /* 0x0000001f02087812 */ /* 0x001fc800078ec0ff */
[C---:B------:R-:W-:Y:S01]  /*f4b0*/  ISETP.NE.AND P1, PT, R8.reuse, 0x1f, PT ;  /* 0x0000001f0800780c */ /* 0x040fe20003f25270 */
[----:B------:R-:W-:-:S05]  /*f4c0*/  IMAD.IADD R7, R8, 0x1, R6 ;  /* 0x0000000108077824 */ /* 0x000fca00078e0206 */
[----:B------:R-:W-:-:S13]  /*f4d0*/  ISETP.GE.OR P0, PT, R7, UR5, !P1 ;  /* 0x0000000507007c0c */ /* 0x000fda000cf06670 */
[----:B------:R-:W-:Y:S05]  /*f4e0*/  @P0 BRA `(.L_x_1180) ;  /* 0x00000000000c0947 */ /* 0x000fea0003800000 */
[----:B------:R-:W0:Y:S02]  /*f4f0*/  LDC.64 R2, c[0x0][0xc58] ;  /* 0x00031600ff027b82 */ /* 0x000e240000000a00 */
[----:B0-----:R-:W-:-:S05]  /*f500*/  IMAD.WIDE R2, R7, 0x4, R2 ;  /* 0x0000000407027825 */ /* 0x001fca00078e0202 */
[----:B------:R0:W5:Y:S02]  /*f510*/  LDG.E R10, desc[UR60][R2.64] ;  /* 0x0000003c020a7981 */ /* 0x000164000c1e1900 */
.L_x_1180:
[----:B------:R-:W-:Y:S05]  /*f520*/  BSYNC B0 ;  /* 0x0000000000007941 */ /* 0x000fea0003800000 */
.L_x_1179:
        /* <DEDUP_REMOVED lines=25> */
.L_x_1177:
[----:B------:R-:W-:-:S04]  /*f6c0*/  IMAD.IADD R7, R5, 0x1, -R2 ;  /* 0x0000000105077824 */ /* 0x000fc800078e0a02 */
[----:B------:R-:W-:-:S05]  /*f6d0*/  IMAD R2, R4, UR4, R7 ;  /* 0x0000000404027c24 */ /* 0x000fca000f8e0207 */
[----:B------:R-:W-:Y:S02]  /*f6e0*/  ISETP.GT.AND P0, PT, R2, UR6, PT ;  /* 0x0000000602007c0c */ /* 0x000fe4000bf04270 */
[----:B------:R-:W0:Y:S11]  /*f6f0*/  LDC.64 R2, c[0x0][0xc68] ;  /* 0x00031a00ff027b82 */ /* 0x000e360000000a00 */
[----:B------:R-:W-:-:S04]  /*f700*/  VOTE.ANY R9, PT, !P0 ;  /* 0x0000000000097806 */ /* 0x000fc800040e0100 */
[----:B------:R-:W1:Y:S02]  /*f710*/  POPC R5, R9 ;  /* 0x0000000900057309 */ /* 0x000e640000000000 */
[----:B-1----:R-:W-:-:S04]  /*f720*/  IMAD.IADD R19, R5, 0x1, R6 ;  /* 0x0000000105137824 */ /* 0x002fc800078e0206 */
[----:B0-----:R-:W-:-:S05]  /*f730*/  IMAD.WIDE R2, R19, 0x4, R2 ;  /* 0x0000000413027825 */ /* 0x001fca00078e0202 */
[----:B------:R-:W2:Y:S01]  /*f740*/  LDG.E R8, desc[UR60][R2.64] ;  /* 0x0000003c02087981 */ /* 0x000ea2000c1e1900 */
[----:B------:R-:W-:-:S03]  /*f750*/  ISETP.NE.AND P0, PT, R9, RZ, PT ;  /* 0x000000ff0900720c */ /* 0x000fc60003f05270 */
[----:B------:R-:W2:Y:S02]  /*f760*/  SHFL.IDX PT, R17, R10, R5, 0x1f ;  /* 0x00001f050a117589 */ /* 0x000ea400000e0000 */
[----:B--2---:R-:W-:-:S05]  /*f770*/  IMAD R6, R17, R8, RZ ;  /* 0x0000000811067224 */ /* 0x004fca00078e02ff */
[----:B------:R-:W-:-:S04]  /*f780*/  IABS R11, R6 ;  /* 0x00000006000b7213 */ /* 0x000fc80000000000 */
[----:B------:R-:W0:Y:S08]  /*f790*/  I2F.RP R12, R11 ;  /* 0x0000000b000c7306 */ /* 0x000e300000209400 */
[----:B0-----:R-:W0:Y:S02]  /*f7a0*/  MUFU.RCP R12, R12 ;  /* 0x0000000c000c7308 */ /* 0x001e240000001000 */
[----:B0-----:R-:W-:-:S06]  /*f7b0*/  VIADD R13, R12, 0xffffffe ;  /* 0x0ffffffe0c0d7836 */ /* 0x001fcc0000000000 */
[----:B------:R0:W1:Y:S01]  /*f7c0*/  F2I.FTZ.U32.TRUNC.NTZ R3, R13 ;  /* 0x0000000d00037305 */ /* 0x000062000021f000 */
[----:B------:R-:W-:Y:S05]  /*f7d0*/  @!P0 BRA `(.L_x_1182) ;  /* 0x0000000000088947 */ /* 0x000fea0003800000 */
[----:B------:R-:W-:-:S05]  /*f7e0*/  VIADD R5, R5, 0xffffffff ;  /* 0xffffffff05057836 */ /* 0x000fca0000000000 */
[----:B------:R2:W3:Y:S02]  /*f7f0*/  SHFL.IDX PT, R16, R4, R5, 0x1f ;  /* 0x00001f0504107589 */ /* 0x0004e400000e0000 */
.L_x_1182:
[----:B-1----:R-:W-:Y:S01]  /*f800*/  IMAD.MOV R2, RZ, RZ, -R3 ;  /* 0x000000ffff027224 */ /* 0x002fe200078e0a03 */
[----:B--2---:R-:W-:Y:S01]  /*f810*/  IABS R4, R6 ;  /* 0x0000000600047213 */ /* 0x004fe20000000000 */
[----:B---3--:R-:W-:Y:S02]  /*f820*/  IMAD R16, R16, UR4, R7 ;  /* 0x0000000410107c24 */ /* 0x008fe4000f8e0207 */
[----:B------:R-:W-:Y:S02]  /*f830*/  IMAD R5, R2, R11, RZ ;  /* 0x0000000b02057224 */ /* 0x000fe400078e02ff */
[----:B------:R-:W-:Y:S02]  /*f840*/  IMAD.MOV.U32 R2, RZ, RZ, RZ ;  /* 0x000000ffff027224 */ /* 0x000fe400078e00ff */
[----:B------:R-:W-:Y:S02]  /*f850*/  IMAD.MOV R4, RZ, RZ, -R4 ;  /* 0x000000ffff047224 */ /* 0x000fe400078e0a04 */
[----:B------:R-:W-:Y:S01]  /*f860*/  IMAD.HI.U32 R2, R3, R5, R2 ;  /* 0x0000000503027227 */ /* 0x000fe200078e0002 */
[----:B------:R-:W-:-:S04]  /*f870*/  IADD3 R5, -R16, UR6, RZ ;  /* 0x0000000610057c10 */ /* 0x000fc8000fffe1ff */
        /* <DEDUP_REMOVED lines=13> */
[----:B------:R-:W-:Y:S02]  /*f950*/  IMAD R4, R8, R9, RZ ;  /* 0x0000000908047224 */ /* 0x000fe400078e02ff */
[----:B------:R-:W-:Y:S02]  /*f960*/  IMAD.MOV R9, RZ, RZ, -R9 ;  /* 0x000000ffff097224 */ /* 0x000fe400078e0a09 */
[----:B------:R-:W-:Y:S02]  /*f970*/  IMAD.MOV R3, RZ, RZ, -R4 ;  /* 0x000000ffff037224 */ /* 0x000fe400078e0a04 */
[----:B------:R-:W-:-:S03]  /*f980*/  IMAD R5, R6, R9, R5 ;  /* 0x0000000906057224 */ /* 0x000fc600078e0205 */
[----:B------:R-:W-:Y:S01]  /*f990*/  VIADDMNMX R8, R3, UR4, R8, PT ;  /* 0x0000000403087c46 */ /* 0x000fe2000b800108 */
[----:B------:R-:W-:-:S03]  /*f9a0*/  IMAD.IADD R4, R5, 0x1, R4 ;  /* 0x0000000105047824 */ /* 0x000fc600078e0204 */
[----:B------:R-:W-:-:S04]  /*f9b0*/  IABS R7, R8 ;  /* 0x0000000800077213 */ /* 0x000fc80000000000 */
[----:B------:R-:W1:Y:S08]  /*f9c0*/  I2F.RP R10, R7 ;  /* 0x00000007000a7306 */ /* 0x000e700000209400 */
[----:B-1----:R-:W1:Y:S02]  /*f9d0*/  MUFU.RCP R10, R10 ;  /* 0x0000000a000a7308 */ /* 0x002e640000001000 */
[----:B-1----:R-:W-:-:S06]  /*f9e0*/  VIADD R2, R10, 0xffffffe ;  /* 0x0ffffffe0a027836 */ /* 0x002fcc0000000000 */
[----:B------:R1:W2:Y:S02]  /*f9f0*/  F2I.FTZ.U32.TRUNC.NTZ R3, R2 ;  /* 0x0000000200037305 */ /* 0x0002a4000021f000 */
[----:B-1----:R-:W-:Y:S02]  /*fa00*/  IMAD.MOV.U32 R2, RZ, RZ, RZ ;  /* 0x000000ffff027224 */ /* 0x002fe400078e00ff */
[----:B--2---:R-:W-:-:S04]  /*fa10*/  IMAD.MOV R6, RZ, RZ, -R3 ;  /* 0x000000ffff067224 */ /* 0x004fc800078e0a03 */
[----:B------:R-:W-:Y:S01]  /*fa20*/  IMAD R9, R6, R7, RZ ;  /* 0x0000000706097224 */ /* 0x000fe200078e02ff */
[----:B------:R-:W-:-:S03]  /*fa30*/  IABS R6, R5 ;  /* 0x0000000500067213 */ /* 0x000fc60000000000 */
[----:B------:R-:W-:Y:S01]  /*fa40*/  IMAD.HI.U32 R3, R3, R9, R2 ;  /* 0x0000000903037227 */ /* 0x000fe200078e0002 */
[----:B------:R-:W-:-:S05]  /*fa50*/  IABS R9, R8 ;  /* 0x0000000800097213 */ /* 0x000fca0000000000 */
        /* <DEDUP_REMOVED lines=12> */
[----:B------:R-:W-:Y:S01]  /*fb20*/  @!P0 LOP3.LUT R3, RZ, R8, RZ, 0x33, !PT ;  /* 0x00000008ff038212 */ /* 0x000fe200078e33ff */
[----:B------:R-:W-:-:S03]  /*fb30*/  IMAD.MOV R8, RZ, RZ, -R8 ;  /* 0x000000ffff087224 */ /* 0x000fc600078e0a08 */
[----:B------:R-:W-:Y:S01]  /*fb40*/  LOP3.LUT R2, RZ, R3, RZ, 0x33, !PT ;  /* 0x00000003ff027212 */ /* 0x000fe200078e33ff */
[----:B------:R-:W-:-:S04]  /*fb50*/  IMAD R18, R3, R8, R4 ;  /* 0x0000000803127224 */ /* 0x000fc800078e0204 */
[----:B------:R-:W-:Y:S01]  /*fb60*/  IMAD.IADD R17, R17, 0x1, R2 ;  /* 0x0000000111117824 */ /* 0x000fe200078e0202 */
[----:B------:R-:W-:Y:S06]  /*fb70*/  BRA `(.L_x_1183) ;  /* 0x00000000000c7947 */ /* 0x000fec0003800000 */
.L_x_1178:
[----:B------:R-:W-:Y:S02]  /*fb80*/  IMAD.MOV.U32 R17, RZ, RZ, RZ ;  /* 0x000000ffff117224 */ /* 0x000fe400078e00ff */
[----:B------:R-:W-:Y:S02]  /*fb90*/  IMAD.U32 R16, RZ, RZ, UR6 ;  /* 0x00000006ff107e24 */ /* 0x000fe4000f8e00ff */
[----:B------:R-:W-:-:S07]  /*fba0*/  IMAD.MOV.U32 R18, RZ, RZ, RZ ;  /* 0x000000ffff127224 */ /* 0x000fce00078e00ff */
.L_x_1183:
[----:B------:R-:W1:Y:S01]  /*fbb0*/  S2R R2, SR_TID.X ;  /* 0x0000000000027919 */ /* 0x000e620000002100 */
[----:B------:R-:W-:Y:S01]  /*fbc0*/  STL [R1], RZ ;  /* 0x000000ff01007387 */ /* 0x000fe20000100800 */
[----:B-1----:R-:W-:-:S04]  /*fbd0*/  LOP3.LUT R2, R2, 0x1f, RZ, 0xc0, !PT ;  /* 0x0000001f02027812 */ /* 0x002fc800078ec0ff */
[----:B------:R-:W-:-:S13]  /*fbe0*/  ISETP.NE.AND P0, PT, R2, RZ, PT ;  /* 0x000000ff0200720c */ /* 0x000fda0003f05270 */
[----:B------:R-:W1:Y:S01]  /*fbf0*/  @!P0 S2R R3, SR_CgaCtaId ;  /* 0x0000000000038919 */ /* 0x000e620000008800 */
[----:B------:R-:W-:-:S04]  /*fc00*/  @!P0 MOV R0, 0x400 ;  /* 0x0000040000008802 */ /* 0x000fc80000000f00 */
[----:B-1----:R-:W-:-:S05]  /*fc10*/  @!P0 LEA R0, R3, R0, 0x18 ;  /* 0x0000000003008211 */ /* 0x002fca00078ec0ff */
[----:B------:R1:W-:Y:S01]  /*fc20*/  @!P0 STS.128 [R0+0x308d0], R16 ;  /* 0x0308d01000008388 */ /* 0x0003e20000000c00 */
[----:B------:R-:W-:Y:S06]  /*fc30*/  BAR.ARV 0x5, 0x120 ;  /* 0x0144800000007b1d */ /* 0x000fec0000002000 */
[----:B------:R-:W-:Y:S01]  /*fc40*/  ISETP.GE.AND P0, PT, R19, UR5, PT ;  /* 0x0000000513007c0c */ /* 0x000fe2000bf06270 */
[----:B-1----:R-:W-:-:S05]  /*fc50*/  IMAD.MOV.U32 R0, RZ, RZ, 0x1 ;  /* 0x00000001ff007424 */ /* 0x002fca00078e00ff */
[----:B------:R1:W-:Y:S04]  /*fc60*/  STL [R1+0x8], R0 ;  /* 0x0000080001007387 */ /* 0x0003e80000100800 */
[----:B------:R1:W-:Y:S03]  /*fc70*/  STL [R1+0x18], RZ ;  /* 0x000018ff01007387 */ /* 0x0003e60000100800 */
[----:B------:R-:W-:Y:S05]  /*fc80*/  @P0 BRA `(.L_x_1184) ;  /* 0x00000048004c0947 */ /* 0x000fea0003800000 */
[----:B-1----:R-:W-:Y:S01]  /*fc90*/  IMAD.MOV.U32 R0, RZ, RZ, 0x1 ;  /* 0x00000001ff007424 */ /* 0x002fe200078e00ff */
[----:B------:R1:W-:Y:S01]  /*fca0*/  STL [R1+0x18], RZ ;  /* 0x000018ff01007387 */ /* 0x0003e20000100800 */
[----:B------:R-:W-:Y:S01]  /*fcb0*/  ULDC UR38, c[0x0][0xc] ;  /* 0x0000030000267ab9 */ /* 0x000fe20000000800 */
[----:B------:R-:W-:Y:S02]  /*fcc0*/  ULDC.64 UR36, c[0x0][0x198] ;  /* 0x0000660000247ab9 */ /* 0x000fe40000000a00 */
[----:B------:R1:W-:Y:S04]  /*fcd0*/  STL [R1+0x8], R0 ;  /* 0x0000080001007387 */ /* 0x0003e80000100800 */
[----:B------:R1:W-:Y:S02]  /*fce0*/  STL [R1], RZ ;  /* 0x000000ff01007387 */ /* 0x0003e40000100800 */
.L_x_1260:
[----:B------:R-:W-:Y:S05]  /*fcf0*/  YIELD ;  /* 0x0000000000007946 */ /* 0x000fea0003800000 */
[----:B------:R-:W-:Y:S01]  /*fd00*/  ULDC.64 UR4, c[0x0][0xa28] ;  /* 0x00028a0000047ab9 */ /* 0x000fe20000000a00 */
[----:B------:R-:W-:Y:S01]  /*fd10*/  IMAD.MOV.U32 R4, RZ, RZ, RZ ;  /* 0x000000ffff047224 */ /* 0x000fe200078e00ff */
[----:B------:R-:W-:Y:S01]  /*fd20*/  ISETP.NE.U32.AND P0, PT, RZ, UR4, PT ;  /* 0x00000004ff007c0c */ /* 0x000fe2000bf05070 */
[----:B-1----:R-:W-:Y:S01]  /*fd30*/  IMAD.MOV.U32 R0, RZ, RZ, RZ ;  /* 0x000000ffff007224 */ /* 0x002fe200078e00ff */
[----:B------:R-:W-:Y:S02]  /*fd40*/  ULDC.64 UR6, c[0x0][0xa08] ;  /* 0x0002820000067ab9 */ /* 0x000fe40000000a00 */
[----:B------:R-:W-:Y:S01]  /*fd50*/  ISETP.NE.AND.EX P0, PT, RZ, UR5, PT, P0 ;  /* 0x00000005ff007c0c */ /* 0x000fe2000bf05300 */
[----:B------:R-:W-:-:S12]  /*fd60*/  ULDC.64 UR4, c[0x0][0xa00] ;  /* 0x0002800000047ab9 */ /* 0x000fd80000000a00 */
[----:B--2---:R-:W1:Y:S01]  /*fd70*/  @P0 LDC.64 R2, c[0x0][0xa28] ;  /* 0x00028a00ff020b82 */ /* 0x004e620000000a00 */
[----:B------:R-:W-:Y:S01]  /*fd80*/  ISETP.NE.U32.AND P2, PT, RZ, UR4, PT ;  /* 0x00000004ff007c0c */ /* 0x000fe2000bf45070 */
[----:B-1----:R-:W-:-:S05]  /*fd90*/  @P0 IMAD.WIDE R2, R19, 0x4, R2 ;  /* 0x0000000413020825 */ /* 0x002fca00078e0202 */
[----:B------:R1:W5:Y:S01]  /*fda0*/  @P0 LDG.E R4, desc[UR60][R2.64] ;  /* 0x0000003c02040981 */ /* 0x000362000c1e1900 */
[----:B------:R-:W-:Y:S01]  /*fdb0*/  ISETP.NE.AND.EX P2, PT, RZ, UR5, PT, P2 ;  /* 0x00000005ff007c0c */ /* 0x000fe2000bf45320 */
[----:B------:R-:W-:Y:S01]  /*fdc0*/  ULDC.64 UR4, c[0x0][0xa18] ;  /* 0x0002860000047ab9 */ /* 0x000fe20000000a00 */
[----:B-1----:R-:W1:Y:S02]  /*fdd0*/  LDC.64 R2, c[0x0][0xa00] ;  /* 0x00028000ff027b82 */ /* 0x002e640000000a00 */
[----:B-1----:R-:W-:-:S09]  /*fde0*/  IMAD.WIDE R2, R19, 0x4, R2 ;  /* 0x0000000413027825 */ /* 0x002fd200078e0202 */
[----:B------:R-:W2:Y:S01]  /*fdf0*/  @P2 LDG.E R0, desc[UR60][R2.64] ;  /* 0x0000003c02002981 */ /* 0x000ea2000c1e1900 */
[----:B------:R-:W-:Y:S01]  /*fe00*/  ISETP.NE.U32.AND P1, PT, RZ, UR4, PT ;  /* 0x00000004ff007c0c */ /* 0x000fe2000bf25070 */
[----:B------:R-:W-:-:S03]  /*fe10*/  ULDC UR4, c[0x0][0x288] ;  /* 0x0000a20000047ab9 */ /* 0x000fc60000000800 */
[----:B------:R-:W-:-:S13]  /*fe20*/  ISETP.NE.AND.EX P1, PT, RZ, UR5, PT, P1 ;  /* 0x00000005ff007c0c */ /* 0x000fda000bf25310 */
[----:B------:R-:W1:Y:S02]  /*fe30*/  @P1 LDC.64 R6, c[0x0][0xa18] ;  /* 0x00028600ff061b82 */ /* 0x000e640000000a00 */
[----:B-1----:R-:W-:Y:S01]  /*fe40*/  @P1 IMAD.WIDE R6, R19, 0x4, R6 ;  /* 0x0000000413061825 */ /* 0x002fe200078e0206 */
[----:B--2---:R1:W-:Y:S03]  /*fe50*/  STL [R1+0x1c], R0 ;  /* 0x00001c0001007387 */ /* 0x0043e60000100800 */
[----:B-1----:R-:W-:Y:S01]  /*fe60*/  IMAD.U32 R0, RZ, RZ, UR4 ;  /* 0x00000004ff007e24 */ /* 0x002fe2000f8e00ff */
[----:B------:R-:W-:-:S05]  /*fe70*/  ULDC.64 UR4, c[0x0][0x3f8] ;  /* 0x0000fe0000047ab9 */ /* 0x000fca0000000a00 */
[----:B------:R1:W5:Y:S01]  /*fe80*/  @P1 LDG.E R0, desc[UR60][R6.64] ;  /* 0x0000003c06001981 */ /* 0x000362000c1e1900 */
[----:B------:R-:W-:Y:S01]  /*fe90*/  UISETP.NE.U32.AND UP0, UPT, UR4, URZ, UPT ;  /* 0x0000003f0400728c */ /* 0x000fe2000bf05070 */
[----:B------:R-:W-:Y:S02]  /*fea0*/  ISETP.NE.U32.AND P0, PT, RZ, UR6, PT ;  /* 0x00000006ff007c0c */ /* 0x000fe4000bf05070 */
[----:B------:R-:W-:Y:S01]  /*feb0*/  ULDC UR4, c[0x0][0x404] ;  /* 0x0001010000047ab9 */ /* 0x000fe20000000800 */
[----:B------:R-:W-:Y:S01]  /*fec0*/  UISETP.NE.AND.EX UP0, UPT, UR5, URZ, UPT, UP0 ;  /* 0x0000003f0500728c */ /* 0x000fe2000bf05300 */
[----:B------:R-:W-:Y:S02]  /*fed0*/  ISETP.NE.AND.EX P0, PT, RZ, UR7, PT, P0 ;  /* 0x00000007ff007c0c */ /* 0x000fe4000bf05300 */
[----:B------:R-:W-:Y:S01]  /*fee0*/  ULDC UR5, c[0x0][0x2e0] ;  /* 0x0000b80000057ab9 */ /* 0x000fe20000000800 */
[----:B------:R-:W-:-:S04]  /*fef0*/  USEL UR4, UR4, 0x1, UP0 ;  /* 0x0000000104047887 */ /* 0x000fc80008000000 */
[----:B------:R-:W-:-:S06]  /*ff00*/  UIMAD UR4, UR4, UR5, URZ ;  /* 0x00000005040472a4 */ /* 0x000fcc000f8e023f */
[----:B------:R-:W-:Y:S01]  /*ff10*/  IMAD.U32 R5, RZ, RZ, UR4 ;  /* 0x00000004ff057e24 */ /* 0x000fe2000f8e00ff */
[----:B-1----:R-:W-:Y:S06]  /*ff20*/  @P1 BRA `(.L_x_1185) ;  /* 0x0000000000101947 */ /* 0x002fec0003800000 */
[----:B------:R-:W-:Y:S05]  /*ff30*/  @!P2 BRA `(.L_x_1185) ;  /* 0x00000000000ca947 */ /* 0x000fea0003800000 */
[----:B------:R-:W2:Y:S04]  /*ff40*/  LDG.E R7, desc[UR60][R2.64] ;  /* 0x0000003c02077981 */ /* 0x000ea8000c1e1900 */
[----:B-----5:R-:W2:Y:S02]  /*ff50*/  LDG.E R0, desc[UR60][R2.64+0x4] ;  /* 0x0000043c02007981 */ /* 0x020ea4000c1e1900 */
[----:B--2---:R-:W-:-:S07]  /*ff60*/  IMAD.IADD R0, R0, 0x1, -R7 ;  /* 0x0000000100007824 */ /* 0x004fce00078e0a07 */
.L_x_1185:
[----:B------:R-:W1:Y:S01]  /*ff70*/  LDC.64 R2, c[0x0][0xa08] ;  /* 0x00028200ff027b82 */ /* 0x000e620000000a00 */
[----:B------:R-:W-:Y:S01]  /*ff80*/  IMAD.MOV.U32 R7, RZ, RZ, RZ ;  /* 0x000000ffff077224 */ /* 0x000fe200078e00ff */
[----:B------:R-:W-:Y:S01]  /*ff90*/  ULDC.64 UR4, c[0x0][0xa20] ;  /* 0x0002880000047ab9 */ /* 0x000fe20000000a00 */
[----:B-1----:R-:W-:-:S05]  /*ffa0*/  IMAD.WIDE R2, R19, 0x4, R2 ;  /* 0x0000000413027825 */ /* 0x002fca00078e0202 */
[----:B------:R-:W2:Y:S01]  /*ffb0*/  @P0 LDG.E R7, desc[UR60][R2.64] ;  /* 0x0000003c02070981 */ /* 0x000ea2000c1e1900 */
[----:B------:R-:W-:-:S04]  /*ffc0*/  ISETP.NE.U32.AND P1, PT, RZ, UR4, PT ;  /* 0x00000004ff007c0c */ /* 0x000fc8000bf25070 */
[----:B------:R-:W-:Y:S01]  /*ffd0*/  ISETP.NE.AND.EX P1, PT, RZ, UR5, PT, P1 ;  /* 0x00000005ff007c0c */ /* 0x000fe2000bf25310 */
[----:B--2--5:R-:W-:-:S05]  /*ffe0*/  IMAD.IADD R6, R7, 0x1, R4 ;  /* 0x0000000107067824 */ /* 0x024fca00078e0204 */
[----:B------:R1:W-:Y:S07]  /*fff0*/  STL [R1+0x4], R6 ;  /* 0x0000040601007387 */ /* 0x0003ee0000100800 */
[----:B------:R-:W-:Y:S05]  /*10000*/  @!P1 BRA `(.L_x_1186) ;  /* 0x0000000000109947 */ /* 0x000fea0003800000 */
[----:B------:R-:W2:Y:S02]  /*10010*/  LDC.64 R2, c[0x0][0xa20] ;  /* 0x00028800ff027b82 */ /* 0x000ea40000000a00 */
[----:B--2---:R-:W-:-:S05]  /*10020*/  IMAD.WIDE R2, R19, 0x4, R2 ;  /* 0x0000000413027825 */ /* 0x004fca00078e0202 */
[----:B------:R2:W5:Y:S01]  /*10030*/  LDG.E R5, desc[UR60][R2.64] ;  /* 0x0000003c02057981 */ /* 0x000562000c1e1900 */
[----:B------:R-:W-:Y:S05]  /*10040*/  BRA `(.L_x_1187) ;  /* 0x0000000000107947 */ /* 0x000fea0003800000 */
.L_x_1186:
[----:B------:R-:W-:Y:S05]  /*10050*/  @!P0 BRA `(.L_x_1187) ;  /* 0x00000000000c8947 */ /* 0x000fea0003800000 */
[----:B-1----:R-:W2:Y:S04]  /*10060*/  LDG.E R6, desc[UR60][R2.64] ;  /* 0x0000003c02067981 */ /* 0x002ea8000c1e1900 */
[----:B------:R-:W2:Y:S02]  /*10070*/  LDG.E R5, desc[UR60][R2.64+0x4] ;  /* 0x0000043c02057981 */ /* 0x000ea4000c1e1900 */
[----:B--2---:R-:W-:-:S07]  /*10080*/  IMAD.IADD R5, R5, 0x1, -R6 ;  /* 0x0000000105057824 */ /* 0x004fce00078e0a06 */
.L_x_1187:
[----:B--2---:R-:W2:Y:S01]  /*10090*/  LDC.64 R2, c[0x0][0x9e0] ;  /* 0x00027800ff027b82 */ /* 0x004ea20000000a00 */
[----:B-----5:R-:W-:Y:S01]  /*100a0*/  IMAD.IADD R7, R5, 0x1, -R4 ;  /* 0x0000000105077824 */ /* 0x020fe200078e0a04 */
[----:B------:R-:W-:-:S04]  /*100b0*/  LEA R9, R17, 0x80, 0x7 ;  /* 0x0000008011097811 */ /* 0x000fc800078e38ff */
[----:B------:R-:W-:Y:S02]  /*100c0*/  IADD3 R9, R7, R9, -R0 ;  /* 0x0000000907097210 */ /* 0x000fe40007ffe800 */
[----:B--2---:R-:W-:-:S03]  /*100d0*/  ISETP.GE.AND P0, PT, R3, 0x1, PT ;  /* 0x000000010300780c */ /* 0x004fc60003f06270 */
[----:B------:R-:W-:-:S10]  /*100e0*/  IMAD.IADD R2, R9, 0x1, R2 ;  /* 0x0000000109027824 */ /* 0x000fd400078e0202 */
[----:B------:R-:W-:Y:S05]  /*100f0*/  @!P0 BRA `(.L_x_1188) ;  /* 0x0000000000488947 */ /* 0x000fea0003800000 */
[C---:B------:R-:W-:Y:S01]  /*10100*/  ISETP.GT.AND P1, PT, R9.reuse, RZ, PT ;  /* 0x000000ff0900720c */ /* 0x040fe20003f24270 */
[----:B------:R-:W-:Y:S01]  /*10110*/  BSSY B0, `(.L_x_1189) ;  /* 0x000000e000007945 */ /* 0x000fe20003800000 */
[----:B-1----:R-:W-:-:S11]  /*10120*/  VIADD R6, R9, 0xffffffff ;  /* 0xffffffff09067836 */ /* 0x002fd60000000000 */
[----:B------:R-:W-:Y:S05]  /*10130*/  @P1 BRA `(.L_x_1190) ;  /* 0x00000000001c1947 */ /* 0x000fea0003800000 */
[----:B------:R-:W-:Y:S01]  /*10140*/  ISETP.NE.AND P1, PT, R3, 0x1, PT ;  /* 0x000000010300780c */ /* 0x000fe20003f25270 */
[----:B------:R-:W-:-:S12]  /*10150*/  IMAD.MOV R9, RZ, RZ, -R9 ;  /* 0x000000ffff097224 */ /* 0x000fd800078e0a09 */
[----:B------:R-:W1:Y:S02]  /*10160*/  @P1 LDC.64 R4, c[0x0][0x9e8] ;  /* 0x00027a00ff041b82 */ /* 0x000e640000000a00 */
[----:B-1----:R-:W-:-:S05]  /*10170*/  @P1 IMAD.HI.U32 R4, R9, R4, RZ ;  /* 0x0000000409041227 */ /* 0x002fca00078e00ff */
[----:B------:R-:W-:-:S04]  /*10180*/  @P1 SHF.R.U32.HI R9, RZ, R5, R4 ;  /* 0x00000005ff091219 */ /* 0x000fc80000011604 */
[----:B------:R-:W-:Y:S01]  /*10190*/  LOP3.LUT R6, RZ, R9, RZ, 0x33, !PT ;  /* 0x00000009ff067212 */ /* 0x000fe200078e33ff */
[----:B------:R-:W-:Y:S06]  /*101a0*/  BRA `(.L_x_1191) ;  /* 0x0000000000107947 */ /* 0x000fec0003800000 */
.L_x_1190:
[----:B------:R-:W-:-:S13]  /*101b0*/  ISETP.NE.AND P1, PT, R3, 0x1, PT ;  /* 0x000000010300780c */ /* 0x000fda0003f25270 */
[----:B------:R-:W1:Y:S02]  /*101c0*/  @P1 LDC.64 R4, c[0x0][0x9e8] ;  /* 0x00027a00ff041b82 */ /* 0x000e640000000a00 */
[----:B-1----:R-:W-:-:S05]  /*101d0*/  @P1 IMAD.HI.U32 R4, R6, R4, RZ ;  /* 0x0000000406041227 */ /* 0x002fca00078e00ff */
[----:B------:R-:W-:-:S07]  /*101e0*/  @P1 SHF.R.U32.HI R6, RZ, R5, R4 ;  /* 0x00000005ff061219 */ /* 0x000fce0000011604 */
.L_x_1191:
[----:B------:R-:W-:Y:S05]  /*101f0*/  BSYNC B0 ;  /* 0x0000000000007941 */ /* 0x000fea0003800000 */
.L_x_1189:
[----:B------:R-:W-:-:S05]  /*10200*/  IMAD R5, R6, R3, R3 ;  /* 0x0000000306057224 */ /* 0x000fca00078e0203 */
[----:B------:R-:W-:-:S07]  /*10210*/  VIMNMX R2, R2, R5, PT ;  /* 0x0000000502027248 */ /* 0x000fce0003fe0100 */
.L_x_1188:
[----:B------:R-:W-:Y:S01]  /*10220*/  VIADD R2, R2, 0x3f ;  /* 0x0000003f02027836 */ /* 0x000fe20000000000 */
[----:B------:R-:W-:Y:S01]  /*10230*/  ULDC UR4, c[0x0][0x9dc] ;  /* 0x0002770000047ab9 */ /* 0x000fe20000000800 */
[----:B------:R-:W-:-:S03]  /*10240*/  IMAD R0, R17, 0x80, -R0 ;  /* 0x0000008011007824 */ /* 0x000fc600078e0a00 */
[----:B------:R-:W-:-:S04]  /*10250*/  SHF.R.S32.HI R5, RZ, 0x1f, R2 ;  /* 0x0000001fff057819 */ /* 0x000fc80000011402 */
[----:B------:R-:W-:Y:S01]  /*10260*/  LEA.HI R4, R5, R2, RZ, 0x6 ;  /* 0x0000000205047211 */ /* 0x000fe200078f30ff */
[----:B------:R-:W-:-:S03]  /*10270*/  VIADD R2, R7, 0x3f ;  /* 0x0000003f07027836 */ /* 0x000fc60000000000 */
[----:B------:R-:W-:Y:S02]  /*10280*/  SHF.R.S32.HI R4, RZ, 0x6, R4 ;  /* 0x00000006ff047819 */ /* 0x000fe40000011404 */
[----:B------:R-:W-:-:S04]  /*10290*/  SHF.R.S32.HI R5, RZ, 0x1f, R2 ;  /* 0x0000001fff057819 */ /* 0x000fc80000011402 */
[----:B------:R-:W-:Y:S01]  /*102a0*/  LEA.HI R5, R5, R2, RZ, 0x6 ;  /* 0x0000000205057211 */ /* 0x000fe200078f30ff */
[----:B------:R-:W-:-:S03]  /*102b0*/  IMAD.IADD R2, R7, 0x1, R0 ;  /* 0x0000000107027824 */ /* 0x000fc600078e0200 */
[----:B------:R-:W-:Y:S01]  /*102c0*/  SHF.R.S32.HI R5, RZ, 0x6, R5 ;  /* 0x00000006ff057819 */ /* 0x000fe20000011405 */
[----:B------:R-:W-:-:S03]  /*102d0*/  VIADD R0, R2, -UR4 ;  /* 0x8000000402007c36 */ /* 0x000fc60008000000 */
[----:B-1----:R-:W-:-:S05]  /*102e0*/  VIMNMX R6, R5, R4, PT ;  /* 0x0000000405067248 */ /* 0x002fca0003fe0100 */
[----:B------:R1:W-:Y:S01]  /*102f0*/  STL [R1+0x14], R6 ;  /* 0x0000140601007387 */ /* 0x0003e20000100800 */
[----:B------:R-:W-:Y:S05]  /*10300*/  @!P0 BRA `(.L_x_1192) ;  /* 0x0000000000448947 */ /* 0x000fea0003800000 */
[----:B------:R-:W-:Y:S01]  /*10310*/  ISETP.GT.AND P0, PT, R2, -0x1, PT ;  /* 0xffffffff0200780c */ /* 0x000fe20003f04270 */
[----:B------:R-:W-:-:S12]  /*10320*/  BSSY B0, `(.L_x_1193) ;  /* 0x000000d000007945 */ /* 0x000fd80003800000 */
[----:B------:R-:W-:Y:S05]  /*10330*/  @P0 BRA `(.L_x_1194) ;  /* 0x00000000001c0947 */ /* 0x000fea0003800000 */
[----:B------:R-:W-:Y:S02]  /*10340*/  ISETP.NE.AND P0, PT, R3, 0x1, PT ;  /* 0x000000010300780c */ /* 0x000fe40003f05270 */
[----:B------:R-:W-:-:S11]  /*10350*/  LOP3.LUT R7, RZ, R2, RZ, 0x33, !PT ;  /* 0x00000002ff077212 */ /* 0x000fd600078e33ff */
[----:B------:R-:W2:Y:S02]  /*10360*/  @P0 LDC.64 R4, c[0x0][0x9e8] ;  /* 0x00027a00ff040b82 */ /* 0x000ea40000000a00 */
[----:B--2---:R-:W-:-:S05]  /*10370*/  @P0 IMAD.HI.U32 R4, R7, R4, RZ ;  /* 0x0000000407040227 */ /* 0x004fca00078e00ff */
[----:B------:R-:W-:-:S04]  /*10380*/  @P0 SHF.R.U32.HI R7, RZ, R5, R4 ;  /* 0x00000005ff070219 */ /* 0x000fc80000011604 */
[----:B------:R-:W-:Y:S01]  /*10390*/  LOP3.LUT R2, RZ, R7, RZ, 0x33, !PT ;  /* 0x00000007ff027212 */ /* 0x000fe200078e33ff */
[----:B------:R-:W-:Y:S06]  /*103a0*/  BRA `(.L_x_1195) ;  /* 0x0000000000107947 */ /* 0x000fec0003800000 */
.L_x_1194:
[----:B------:R-:W-:-:S13]  /*103b0*/  ISETP.NE.AND P0, PT, R3, 0x1, PT ;  /* 0x000000010300780c */ /* 0x000fda0003f05270 */
[----:B------:R-:W2:Y:S02]  /*103c0*/  @P0 LDC.64 R4, c[0x0][0x9e8] ;  /* 0x00027a00ff040b82 */ /* 0x000ea40000000a00 */
[----:B--2---:R-:W-:-:S05]  /*103d0*/  @P0 IMAD.HI.U32 R4, R2, R4, RZ ;  /* 0x0000000402040227 */ /* 0x004fca00078e00ff */
[----:B------:R-:W-:-:S07]  /*103e0*/  @P0 SHF.R.U32.HI R2, RZ, R5, R4 ;  /* 0x00000005ff020219 */ /* 0x000fce0000011604 */
.L_x_1195:
[----:B------:R-:W-:Y:S05]  /*103f0*/  BSYNC B0 ;  /* 0x0000000000007941 */ /* 0x000fea0003800000 */
.L_x_1193:
[----:B------:R-:W-:-:S05]  /*10400*/  IMAD R3, R2, R3, RZ ;  /* 0x0000000302037224 */ /* 0x000fca00078e02ff */
[----:B------:R-:W-:-:S07]  /*10410*/  VIMNMX R0, R0, R3, !PT ;  /* 0x0000000300007248 */ /* 0x000fce0007fe0100 */
.L_x_1192:
[----:B------:R-:W-:Y:S01]  /*10420*/  SHF.R.S32.HI R3, RZ, 0x1f, R0 ;  /* 0x0000001fff037819 */ /* 0x000fe20000011400 */
[----:B------:R-:W-:Y:S03]  /*10430*/  BSSY B6, `(.L_x_1196) ;  /* 0x0000357000067945 */ /* 0x000fe60003800000 */
[----:B------:R-:W-:-:S04]  /*10440*/  LEA.HI R3, R3, R0, RZ, 0x6 ;  /* 0x0000000003037211 */ /* 0x000fc800078f30ff */
[----:B------:R-:W-:-:S04]  /*10450*/  SHF.R.S32.HI R3, RZ, 0x6, R3 ;  /* 0x00000006ff037819 */ /* 0x000fc80000011403 */
[----:B------:R-:W-:-:S04]  /*10460*/  VIMNMX R2, RZ, R3, !PT ;  /* 0x00000003ff027248 */ /* 0x000fc80007fe0100 */
[----:B------:R-:W-:Y:S01]  /*10470*/  ISETP.GT.AND P0, PT, R6, R2, PT ;  /* 0x000000020600720c */ /* 0x000fe20003f04270 */
[----:B------:R2:W-:-:S12]  /*10480*/  STL [R1+0x10], R2 ;  /* 0x0000100201007387 */ /* 0x0005d80000100800 */
[----:B--2---:R-:W-:Y:S05]  /*10490*/  @P0 BRA `(.L_x_1197) ;  /* 0x0000000000440947 */ /* 0x004fea0003800000 */
[----:B------:R-:W2:Y:S02]  /*104a0*/  S2R R2, SR_TID.X ;  /* 0x0000000000027919 */ /* 0x000ea40000002100 */
[----:B--2---:R-:W-:-:S04]  /*104b0*/  LOP3.LUT R2, R2, 0x1f, RZ, 0xc0, !PT ;  /* 0x0000001f02027812 */ /* 0x004fc800078ec0ff */
[----:B------:R-:W-:-:S13]  /*104c0*/  ISETP.NE.AND P1, PT, R2, RZ, PT ;  /* 0x000000ff0200720c */ /* 0x000fda0003f25270 */
[----:B------:R-:W-:Y:S05]  /*104d0*/  @P1 BRA `(.L_x_1198) ;  /* 0x0000003400301947 */ /* 0x000fea0003800000 */
[----:B------:R-:W2:Y:S01]  /*104e0*/  S2R R7, SR_LANEID ;  /* 0x0000000000077919 */ /* 0x000ea20000000000 */
[----:B------:R-:W-:Y:S01]  /*104f0*/  VOTEU.ANY UR4, UPT, PT ;  /* 0x0000000000047886 */ /* 0x000fe200038e0100 */
[----:B------:R-:W3:Y:S01]  /*10500*/  LDC.64 R2, c[0x0][0xc38] ;  /* 0x00030e00ff027b82 */ /* 0x000ee20000000a00 */
[----:B------:R-:W2:Y:S08]  /*10510*/  FLO.U32 R0, UR4 ;  /* 0x0000000400007d00 */ /* 0x000eb000080e0000 */
[----:B------:R-:W3:Y:S01]  /*10520*/  POPC R5, UR4 ;  /* 0x0000000400057d09 */ /* 0x000ee20008000000 */
[----:B--2---:R-:W-:-:S13]  /*10530*/  ISETP.EQ.U32.AND P0, PT, R0, R7, PT ;  /* 0x000000070000720c */ /* 0x004fda0003f02070 */
[----:B---3--:R-:W2:Y:S01]  /*10540*/  @P0 ATOMG.E.ADD.STRONG.GPU PT, R3, desc[UR60][R2.64], R5 ;  /* 0x00000005020309a8 */ /* 0x008ea200081ee1fc */
[----:B------:R-:W3:Y:S02]  /*10550*/  S2R R4, SR_LTMASK ;  /* 0x0000000000047919 */ /* 0x000ee40000003900 */
[----:B---3--:R-:W-:-:S04]  /*10560*/  LOP3.LUT R4, R4, UR4, RZ, 0xc0, !PT ;  /* 0x0000000404047c12 */ /* 0x008fc8000f8ec0ff */
[----:B------:R-:W3:Y:S01]  /*10570*/  POPC R7, R4 ;  /* 0x0000000400077309 */ /* 0x000ee20000000000 */
[----:B--2---:R-:W3:Y:S02]  /*10580*/  SHFL.IDX PT, R0, R3, R0, 0x1f ;  /* 0x00001f0003007589 */ /* 0x004ee400000e0000 */
[----:B---3--:R-:W-:Y:S01]  /*10590*/  IADD3 R16, R0, UR38, R7 ;  /* 0x0000002600107c10 */ /* 0x008fe2000fffe007 */
[----:B------:R-:W-:Y:S06]  /*105a0*/  BRA `(.L_x_1198) ;  /* 0x0000003000fc7947 */ /* 0x000fec0003800000 */
.L_x_1197:
[----:B------:R-:W2:Y:S01]  /*105b0*/  S2R R3, SR_CgaCtaId ;  /* 0x0000000000037919 */ /* 0x000ea20000008800 */
[----:B------:R-:W-:-:S04]  /*105c0*/  MOV R0, 0x400 ;  /* 0x0000040000007802 */ /* 0x000fc80000000f00 */
[----:B--2---:R-:W-:-:S05]  /*105d0*/  LEA R2, R3, R0, 0x18 ;  /* 0x0000000003027211 */ /* 0x004fca00078ec0ff */
[----:B------:R2:W-:Y:S01]  /*105e0*/  STL [R1+0xc], R2 ;  /* 0x00000c0201007387 */ /* 0x0005e20000100800 */
[----:B------:R-:W-:-:S05]  /*105f0*/  VIADD R0, R2, 0x20400 ;  /* 0x0002040002007836 */ /* 0x000fca0000000000 */
[----:B------:R-:W-:-:S13]  /*10600*/  LOP3.LUT P0, RZ, R0, 0x3ff, RZ, 0xc0, !PT ;  /* 0x000003ff00ff7812 */ /* 0x000fda000780c0ff */
[----:B--2---:R-:W-:Y:S05]  /*10610*/  @!P0 BRA `(.L_x_1199) ;  /* 0x0000000000408947 */ /* 0x004fea0003800000 */
[----:B------:R-:W-:Y:S01]  /*10620*/  MOV R2, 0x0 ;  /* 0x0000000000027802 */ /* 0x000fe20000000f00 */
[----:B------:R-:W-:Y:S01]  /*10630*/  ULDC.64 UR6, c[0x4][0xa8] ;  /* 0x01002a0000067ab9 */ /* 0x000fe20000000a00 */
[----:B------:R-:W-:Y:S01]  /*10640*/  ULDC.64 UR8, c[0x4][0xb0] ;  /* 0x01002c0000087ab9 */ /* 0x000fe20000000a00 */
[----:B------:R-:W-:Y:S01]  /*10650*/  ULDC.64 UR4, c[0x4][0x30] ;  /* 0x01000c0000047ab9 */ /* 0x000fe20000000a00 */
[----:B------:R-:W-:Y:S02]  /*10660*/  IMAD.U32 R4, RZ, RZ, UR6 ;  /* 0x00000006ff047e24 */ /* 0x000fe4000f8e00ff */
[----:B------:R-:W2:Y:S01]  /*10670*/  LDC.64 R2, c[0x4][R2] ;  /* 0x0100000002027b82 */ /* 0x000ea20000000a00 */
[----:B------:R-:W-:Y:S02]  /*10680*/  IMAD.U32 R5, RZ, RZ, UR7 ;  /* 0x00000007ff057e24 */ /* 0x000fe4000f8e00ff */
[----:B-1----:R-:W-:Y:S02]  /*10690*/  IMAD.U32 R6, RZ, RZ, UR8 ;  /* 0x00000008ff067e24 */ /* 0x002fe4000f8e00ff */
[----:B------:R-:W-:-:S02]  /*106a0*/  IMAD.U32 R7, RZ, RZ, UR9 ;  /* 0x00000009ff077e24 */ /* 0x000fc4000f8e00ff */
[----:B------:R-:W-:Y:S02]  /*106b0*/  IMAD.U32 R10, RZ, RZ, UR4 ;  /* 0x00000004ff0a7e24 */ /* 0x000fe4000f8e00ff */
[----:B------:R-:W-:Y:S02]  /*106c0*/  IMAD.U32 R11, RZ, RZ, UR5 ;  /* 0x00000005ff0b7e24 */ /* 0x000fe4000f8e00ff */
[----:B------:R-:W-:Y:S02]  /*106d0*/  IMAD.MOV.U32 R8, RZ, RZ, 0x70 ;  /* 0x00000070ff087424 */ /* 0x000fe400078e00ff */
[----:B------:R-:W-:Y:S02]  /*106e0*/  IMAD.MOV.U32 R12, RZ, RZ, 0x1 ;  /* 0x00000001ff0c7424 */ /* 0x000fe400078e00ff */
[----:B0-----:R-:W-:-:S07]  /*106f0*/  IMAD.MOV.U32 R13, RZ, RZ, RZ ;  /* 0x000000ffff0d7224 */ /* 0x001fce00078e00ff */
[----:B------:R-:W-:-:S07]  /*10700*/  LEPC R20, `(.L_x_1199) ;  /* 0x000000001014794e */ /* 0x000fce0000000000 */
[----:B--2---:R-:W-:Y:S05]  /*10710*/  CALL.ABS.NOINC R2 ;  /* 0x0000000002007343 */ /* 0x004fea0003c00000 */
.L_x_1199:
        /* <DEDUP_REMOVED lines=8> */
[----:B------:R2:W3:Y:S01]  /*107a0*/  LDC.64 R2, c[0x4][R0] ;  /* 0x0100000000027b82 */ /* 0x0004e20000000a00 */
[----:B------:R-:W-:Y:S02]  /*107b0*/  IMAD.U32 R4, RZ, RZ, UR6 ;  /* 0x00000006ff047e24 */ /* 0x000fe4000f8e00ff */
[----:B------:R-:W-:Y:S02]  /*107c0*/  IMAD.U32 R5, RZ, RZ, UR7 ;  /* 0x00000007ff057e24 */ /* 0x000fe4000f8e00ff */
[----:B-1----:R-:W-:Y:S02]  /*107d0*/  IMAD.U32 R6, RZ, RZ, UR8 ;  /* 0x00000008ff067e24 */ /* 0x002fe4000f8e00ff */
[----:B------:R-:W-:-:S02]  /*107e0*/  IMAD.U32 R7, RZ, RZ, UR9 ;  /* 0x00000009ff077e24 */ /* 0x000fc4000f8e00ff */
[----:B------:R-:W-:Y:S02]  /*107f0*/  IMAD.U32 R10, RZ, RZ, UR4 ;  /* 0x00000004ff0a7e24 */ /* 0x000fe4000f8e00ff */
[----:B------:R-:W-:Y:S02]  /*10800*/  IMAD.U32 R11, RZ, RZ, UR5 ;  /* 0x00000005ff0b7e24 */ /* 0x000fe4000f8e00ff */
[----:B------:R-:W-:Y:S02]  /*10810*/  IMAD.MOV.U32 R8, RZ, RZ, 0x70 ;  /* 0x00000070ff087424 */ /* 0x000fe400078e00ff */
[----:B------:R-:W-:Y:S02]  /*10820*/  IMAD.MOV.U32 R12, RZ, RZ, 0x1 ;  /* 0x00000001ff0c7424 */ /* 0x000fe400078e00ff */
[----:B0-2---:R-:W-:-:S07]  /*10830*/  IMAD.MOV.U32 R13, RZ, RZ, RZ ;  /* 0x000000ffff0d7224 */ /* 0x005fce00078e00ff */
[----:B------:R-:W-:-:S07]  /*10840*/  LEPC R20, `(.L_x_1201) ;  /* 0x000000001014794e */ /* 0x000fce0000000000 */
[----:B---3--:R-:W-:Y:S05]  /*10850*/  CALL.ABS.NOINC R2 ;  /* 0x0000000002007343 */ /* 0x008fea0003c00000 */
.L_x_1201:
[----:B------:R-:W-:Y:S01]  /*10860*/  MOV R2, 0x0 ;  /* 0x0000000000027802 */ /* 0x000fe20000000f00 */
[----:B------:R-:W-:Y:S01]  /*10870*/  ULDC.64 UR6, c[0x4][0xa8] ;  /* 0x01002a0000067ab9 */ /* 0x000fe20000000a00 */
[----:B------:R-:W-:Y:S01]  /*10880*/  ULDC.64 UR8, c[0x4][0xb0] ;  /* 0x01002c0000087ab9 */ /* 0x000fe20000000a00 */
[----:B------:R-:W-:Y:S01]  /*10890*/  ULDC.64 UR4, c[0x4][0x40] ;  /* 0x0100100000047ab9 */ /* 0x000fe20000000a00 */
[----:B------:R-:W-:Y:S02]  /*108a0*/  IMAD.U32 R4, RZ, RZ, UR6 ;  /* 0x00000006ff047e24 */ /* 0x000fe4000f8e00ff */
[----:B------:R-:W0:Y:S01]  /*108b0*/  LDC.64 R2, c[0x4][R2] ;  /* 0x0100000002027b82 */ /* 0x000e220000000a00 */
[----:B------:R-:W-:Y:S02]  /*108c0*/  IMAD.U32 R5, RZ, RZ, UR7 ;  /* 0x00000007ff057e24 */ /* 0x000fe4000f8e00ff */
[----:B------:R-:W-:Y:S02]  /*108d0*/  IMAD.U32 R6, RZ, RZ, UR8 ;  /* 0x00000008ff067e24 */ /* 0x000fe4000f8e00ff */
[----:B------:R-:W-:-:S02]  /*108e0*/  IMAD.U32 R7, RZ, RZ, UR9 ;  /* 0x00000009ff077e24 */ /* 0x000fc4000f8e00ff */
[----:B------:R-:W-:Y:S02]  /*108f0*/  IMAD.U32 R10, RZ, RZ, UR4 ;  /* 0x00000004ff0a7e24 */ /* 0x000fe4000f8e00ff */
[----:B------:R-:W-:Y:S02]  /*10900*/  IMAD.U32 R11, RZ, RZ, UR5 ;  /* 0x00000005ff0b7e24 */ /* 0x000fe4000f8e00ff */
[----:B------:R-:W-:Y:S02]  /*10910*/  IMAD.MOV.U32 R8, RZ, RZ, 0x70 ;  /* 0x00000070ff087424 */ /* 0x000fe400078e00ff */
[----:B------:R-:W-:Y:S02]  /*10920*/  IMAD.MOV.U32 R12, RZ, RZ, 0x1 ;  /* 0x00000001ff0c7424 */ /* 0x000fe400078e00ff */
[----:B------:R-:W-:-:S07]  /*10930*/  IMAD.MOV.U32 R13, RZ, RZ, RZ ;  /* 0x000000ffff0d7224 */ /* 0x000fce00078e00ff */
[----:B------:R-:W-:-:S07]  /*10940*/  LEPC R20, `(.L_x_1200) ;  /* 0x000000001014794e */ /* 0x000fce0000000000 */
[----:B0-----:R-:W-:Y:S05]  /*10950*/  CALL.ABS.NOINC R2 ;  /* 0x0000000002007343 */ /* 0x001fea0003c00000 */
.L_x_1200:
[----:B-1----:R-:W2:Y:S01]  /*10960*/  LDL.LU R6, [R1+0x1c] ;  /* 0x00001c0001067983 */ /* 0x002ea20000300800 */
[----:B------:R-:W1:Y:S01]  /*10970*/  LDC R0, c[0x0][0x428] ;  /* 0x00010a00ff007b82 */ /* 0x000e620000000800 */
[----:B------:R-:W-:Y:S01]  /*10980*/  IMAD.MOV.U32 R4, RZ, RZ, R18 ;  /* 0x000000ffff047224 */ /* 0x000fe200078e0012 */
[----:B------:R-:W-:Y:S01]  /*10990*/  ULDC.64 UR4, c[0x0][0x9f8] ;  /* 0x00027e0000047ab9 */ /* 0x000fe20000000a00 */
[----:B------:R-:W3:Y:S01]  /*109a0*/  S2R R7, SR_TID.X ;  /* 0x0000000000077919 */ /* 0x000ee20000002100 */
[----:B-1----:R-:W-:Y:S02]  /*109b0*/  ISETP.NE.AND P0, PT, R0, 0x1, PT ;  /* 0x000000010000780c */ /* 0x002fe40003f05270 */
[----:B---3--:R-:W-:-:S11]  /*109c0*/  LOP3.LUT R7, R7, 0x1f, RZ, 0xc0, !PT ;  /* 0x0000001f07077812 */ /* 0x008fd600078ec0ff */
[----:B------:R-:W1:Y:S08]  /*109d0*/  @P0 LDC R3, c[0x0][0x42c] ;  /* 0x00010b00ff030b82 */ /* 0x000e700000000800 */
[----:B------:R-:W3:Y:S01]  /*109e0*/  @P0 LDC R5, c[0x0][0x430] ;  /* 0x00010c00ff050b82 */ /* 0x000ee20000000800 */
[----:B-1----:R-:W-:-:S05]  /*109f0*/  @P0 IMAD.HI.U32 R0, R18, R3, RZ ;  /* 0x0000000312000227 */ /* 0x002fca00078e00ff */
[----:B---3--:R-:W-:Y:S01]  /*10a00*/  @P0 SHF.R.U32.HI R4, RZ, R5, R0 ;  /* 0x00000005ff040219 */ /* 0x008fe20000011600 */
[----:B------:R-:W-:Y:S01]  /*10a10*/  IMAD.MOV.U32 R0, RZ, RZ, R19 ;  /* 0x000000ffff007224 */ /* 0x000fe200078e0013 */
[----:B------:R-:W-:-:S04]  /*10a20*/  ISETP.NE.U32.AND P0, PT, RZ, UR4, PT ;  /* 0x00000004ff007c0c */ /* 0x000fc8000bf05070 */
[----:B------:R-:W-:Y:S01]  /*10a30*/  ISETP.NE.AND.EX P0, PT, RZ, UR5, PT, P0 ;  /* 0x00000005ff007c0c */ /* 0x000fe2000bf05300 */
[----:B------:R-:W-:-:S12]  /*10a40*/  ULDC.64 UR4, c[0x0][0xa00] ;  /* 0x0002800000047ab9 */ /* 0x000fd80000000a00 */
[----:B------:R-:W1:Y:S01]  /*10a50*/  @P0 LDC.64 R2, c[0x0][0x9f8] ;  /* 0x00027e00ff020b82 */ /* 0x000e620000000a00 */
[----:B------:R-:W-:-:S04]  /*10a60*/  ISETP.NE.AND P6, PT, R7, RZ, PT ;  /* 0x000000ff0700720c */ /* 0x000fc80003fc5270 */
[----:B------:R-:W-:-:S09]  /*10a70*/  PLOP3.LUT P1, PT, P6, PT, PT, 0x8, 0x0 ;  /* 0x000000000000781c */ /* 0x000fd2000372e170 */
[----:B------:R-:W-:Y:S01]  /*10a80*/  VOTEU.ALL UP1, P6 ;  /* 0x00000000003f7886 */ /* 0x000fe20003020000 */
[----:B-1----:R-:W-:-:S05]  /*10a90*/  @P0 IMAD.WIDE R2, R19, 0x4, R2 ;  /* 0x0000000413020825 */ /* 0x002fca00078e0202 */
[----:B------:R1:W5:Y:S01]  /*10aa0*/  @P0 LDG.E R0, desc[UR60][R2.64] ;  /* 0x0000003c02000981 */ /* 0x000362000c1e1900 */
[----:B------:R-:W-:Y:S01]  /*10ab0*/  ISETP.NE.U32.AND P0, PT, RZ, UR4, PT ;  /* 0x00000004ff007c0c */ /* 0x000fe2000bf05070 */
[----:B------:R-:W-:-:S03]  /*10ac0*/  @!UP1 UIADD3 UR8, UP0, UR36, 0x270, URZ ;  /* 0x0000027024089890 */ /* 0x000fc6000ff1e03f */
[----:B------:R-:W-:Y:S01]  /*10ad0*/  ISETP.NE.AND.EX P0, PT, RZ, UR5, PT, P0 ;  /* 0x00000005ff007c0c */ /* 0x000fe2000bf05300 */
[----:B------:R-:W-:-:S03]  /*10ae0*/  @!UP1 UIADD3.X UR9, URZ, UR37, URZ, UP0, !UPT ;  /* 0x000000253f099290 */ /* 0x000fc600087fe43f */
[----:B------:R-:W-:Y:S01]  /*10af0*/  SEL R7, R19, RZ, !P0 ;  /* 0x000000ff13077207 */ /* 0x000fe20004000000 */
[----:B------:R-:W-:Y:S01]  /*10b00*/  VOTEU.ALL UP0, P6 ;  /* 0x00000000003f7886 */ /* 0x000fe20003000000 */
[----:B-12---:R-:W-:-:S07]  /*10b10*/  IMAD R8, R17, 0x80, R6 ;  /* 0x0000008011087824 */ /* 0x006fce00078e0206 */
.L_x_1202:
        /* <DEDUP_REMOVED lines=16> */
.L_x_1203:
        /* <DEDUP_REMOVED lines=15> */
.L_x_1204:
        /* <DEDUP_REMOVED lines=15> */
.L_x_1205:
        /* <DEDUP_REMOVED lines=9> */
[----:B------:R-:W2:Y:S01]  /*10e90*/  LDL R5, [R1+0x14] ;  /* 0x0000140001057983 */ /* 0x000ea20000100800 */
[----:B------:R-:W1:Y:S01]  /*10ea0*/  LDC.64 R2, c[0x0][0x3f8] ;  /* 0x0000fe00ff027b82 */ /* 0x000e620000000a00 */
[----:B------:R-:W-:Y:S02]  /*10eb0*/  ULDC.64 UR4, c[0x0][0xa08] ;  /* 0x0002820000047ab9 */ /* 0x000fe40000000a00 */
[----:B-1----:R-:W-:Y:S01]  /*10ec0*/  LOP3.LUT P0, RZ, R2, UR4, RZ, 0xfc, !PT ;  /* 0x0000000402ff7c12 */ /* 0x002fe2000f80fcff */
[----:B------:R-:W-:-:S03]  /*10ed0*/  UMOV UR4, 0xffffffff ;  /* 0xffffffff00047882 */ /* 0x000fc60000000000 */
[----:B------:R-:W-:-:S04]  /*10ee0*/  LOP3.LUT P0, RZ, R3, UR5, RZ, 0xfc, P0 ;  /* 0x0000000503ff7c12 */ /* 0x000fc8000800fcff */
[----:B-----5:R-:W-:Y:S01]  /*10ef0*/  SEL R6, R0, RZ, !P0 ;  /* 0x000000ff00067207 */ /* 0x020fe20004000000 */
[----:B--2---:R-:W-:Y:S01]  /*10f00*/  VIADD R5, R5, 0xffffffff ;  /* 0xffffffff05057836 */ /* 0x004fe20000000000 */
[----:B------:R-:W-:Y:S07]  /*10f10*/  BRA.DIV UR4, `(.L_x_1206) ;  /* 0x0000003e04787947 */ /* 0x000fee000b800000 */
.L_x_1276:
[----:B------:R-:W-:Y:S01]  /*10f20*/  UMOV UR4, 0xffffffff ;  /* 0xffffffff00047882 */ /* 0x000fe20000000000 */
[----:B------:R-:W-:Y:S02]  /*10f30*/  SHF.R.S32.HI R17, RZ, 0x1f, R0 ;  /* 0x0000001fff117819 */ /* 0x000fe40000011400 */
[----:B------:R-:W-:Y:S05]  /*10f40*/  BRA.DIV UR4, `(.L_x_1207) ;  /* 0x0000003e04a07947 */ /* 0x000fea000b800000 */
[----:B------:R-:W-:-:S13]  /*10f50*/  ELECT P6, URZ, PT ;  /* 0x00000000003f782f */ /* 0x000fda00038c0000 */
.L_x_1279:
[----:B------:R-:W-:Y:S05]  /*10f60*/  @!P6 BRA `(.L_x_1208) ;  /* 0x000000040038e947 */ /* 0x000fea0003800000 */
[----:B------:R-:W-:-:S04]  /*10f70*/  ISETP.NE.U32.AND P0, PT, R2, RZ, PT ;  /* 0x000000ff0200720c */ /* 0x000fc80003f05070 */
[----:B------:R-:W-:-:S13]  /*10f80*/  ISETP.NE.AND.EX P0, PT, R3, RZ, PT, P0 ;  /* 0x000000ff0300720c */ /* 0x000fda0003f05300 */
[----:B------:R-:W-:Y:S05]  /*10f90*/  @!P0 BRA `(.L_x_1209) ;  /* 0x0000000000488947 */ /* 0x000fea0003800000 */
[----:B------:R-:W1:Y:S01]  /*10fa0*/  LDC R12, c[0x0][0x41c] ;  /* 0x00010700ff0c7b82 */ /* 0x000e620000000800 */
[----:B------:R-:W-:Y:S01]  /*10fb0*/  IMAD.MOV.U32 R6, RZ, RZ, R5 ;  /* 0x000000ffff067224 */ /* 0x000fe200078e0005 */
[----:B------:R-:W-:Y:S01]  /*10fc0*/  ULDC.64 UR4, c[0x0][0x408] ;  /* 0x0001020000047ab9 */ /* 0x000fe20000000a00 */
[----:B-1----:R-:W-:-:S13]  /*10fd0*/  ISETP.NE.AND P0, PT, R12, 0x1, PT ;  /* 0x000000010c00780c */ /* 0x002fda0003f05270 */
[----:B------:R-:W1:Y:S02]  /*10fe0*/  @P0 LDC.64 R10, c[0x0][0x420] ;  /* 0x00010800ff0a0b82 */ /* 0x000e640000000a00 */
[----:B-1----:R-:W-:-:S05]  /*10ff0*/  @P0 IMAD.HI.U32 R10, R5, R10, RZ ;  /* 0x0000000a050a0227 */ /* 0x002fca00078e00ff */
[----:B------:R-:W-:-:S04]  /*11000*/  @P0 SHF.R.U32.HI R6, RZ, R11, R10 ;  /* 0x0000000bff060219 */ /* 0x000fc8000001160a */
[--C-:B------:R-:W-:Y:S01]  /*11010*/  SHF.R.S32.HI R11, RZ, 0x1f, R6.reuse ;  /* 0x0000001fff0b7819 */ /* 0x100fe20000011406 */
[--C-:B------:R-:W-:Y:S02]  /*11020*/  IMAD.MOV R9, RZ, RZ, -R6.reuse ;  /* 0x000000ffff097224 */ /* 0x100fe400078e0a06 */
[----:B------:R-:W-:Y:S02]  /*11030*/  IMAD.MOV.U32 R10, RZ, RZ, R6 ;  /* 0x000000ffff0a7224 */ /* 0x000fe400078e0006 */
[----:B------:R-:W-:Y:S02]  /*11040*/  IMAD R5, R12, R9, R5 ;  /* 0x000000090c057224 */ /* 0x000fe400078e0205 */
[----:B------:R-:W-:Y:S02]  /*11050*/  IMAD R9, R17, UR4, RZ ;  /* 0x0000000411097c24 */ /* 0x000fe4000f8e02ff */
[----:B------:R-:W-:-:S04]  /*11060*/  IMAD.WIDE.U32 R10, R0, UR4, R10 ;  /* 0x00000004000a7c25 */ /* 0x000fc8000f8e000a */
[----:B------:R-:W-:Y:S01]  /*11070*/  IMAD R9, R0, UR5, R9 ;  /* 0x0000000500097c24 */ /* 0x000fe2000f8e0209 */
[----:B------:R-:W-:-:S03]  /*11080*/  LEA R12, P0, R10, R2, 0x2 ;  /* 0x000000020a0c7211 */ /* 0x000fc600078010ff */
[----:B------:R-:W-:-:S05]  /*11090*/  IMAD.IADD R6, R11, 0x1, R9 ;  /* 0x000000010b067824 */ /* 0x000fca00078e0209 */
[----:B0-----:R-:W-:-:S05]  /*110a0*/  LEA.HI.X R13, R10, R3, R6, 0x2, P0 ;  /* 0x000000030a0d7211 */ /* 0x001fca00000f1406 */
[----:B------:R1:W5:Y:S02]  /*110b0*/  LDG.E R6, desc[UR60][R12.64] ;  /* 0x0000003c0c067981 */ /* 0x000364000c1e1900 */
.L_x_1209:
[----:B------:R-:W2:Y:S01]  /*110c0*/  LDL R9, [R1] ;  /* 0x0000000001097983 */ /* 0x000ea20000100800 */
[----:B------:R-:W-:-:S03]  /*110d0*/  MOV R11, 0x400 ;  /* 0x00000400000b7802 */ /* 0x000fc60000000f00 */
[----:B------:R-:W3:Y:S01]  /*110e0*/  LDL R10, [R1+0x8] ;  /* 0x00000800010a7983 */ /* 0x000ee20000100800 */
[----:B-1----:R-:W1:Y:S02]  /*110f0*/  S2R R12, SR_CgaCtaId ;  /* 0x00000000000c7919 */ /* 0x002e640000008800 */
[----:B-1----:R-:W-:-:S05]  /*11100*/  LEA R11, R12, R11, 0x18 ;  /* 0x0000000b0c0b7211 */ /* 0x002fca00078ec0ff */
[----:B--2---:R-:W-:Y:S01]  /*11110*/  IMAD R9, R9, 0x8, R11 ;  /* 0x0000000809097824 */ /* 0x004fe200078e020b */
[----:B---3--:R-:W-:-:S04]  /*11120*/  SHF.L.U32 R10, R10, 0x1f, RZ ;  /* 0x0000001f0a0a7819 */ /* 0x008fc800000006ff */
[----:B------:R-:W1:Y:S02]  /*11130*/  SYNCS.PHASECHK.TRANS64.TRYWAIT P0, [R9+URZ+0x30840], R10 ;  /* 0x0308400a090075a7 */ /* 0x000e64000800017f */
[----:B-1----:R-:W-:Y:S05]  /*11140*/  @!P0 BRA `(.L_x_1210) ;  /* 0x0000003c00408947 */ /* 0x002fea0003800000 */
.L_x_1280:
        /* <DEDUP_REMOVED lines=11> */
.L_x_1211:
[----:B------:R-:W2:Y:S01]  /*11200*/  LDL R11, [R1] ;  /* 0x00000000010b7983 */ /* 0x000ea20000100800 */
[----:B------:R-:W-:-:S03]  /*11210*/  MOV R12, 0x400 ;  /* 0x00000400000c7802 */ /* 0x000fc60000000f00 */
[----:B-1----:R-:W3:Y:S01]  /*11220*/  LDL R10, [R1+0x4] ;  /* 0x00000400010a7983 */ /* 0x002ee20000100800 */
[----:B0-----:R-:W0:Y:S01]  /*11230*/  S2R R13, SR_CgaCtaId ;  /* 0x00000000000d7919 */ /* 0x001e220000008800 */
[----:B------:R-:W-:Y:S02]  /*11240*/  R2UR UR9, R9 ;  /* 0x00000000090972ca */ /* 0x000fe400000e0000 */
[----:B------:R-:W-:Y:S01]  /*11250*/  R2UR UR11, R5 ;  /* 0x00000000050b72ca */ /* 0x000fe200000e0000 */
[----:B------:R-:W-:Y:S01]  /*11260*/  UIADD3 UR4, UP0, UR36, 0x370, URZ ;  /* 0x0000037024047890 */ /* 0x000fe2000ff1e03f */
[----:B------:R-:W-:Y:S02]  /*11270*/  R2UR UR12, R4 ;  /* 0x00000000040c72ca */ /* 0x000fe400000e0000 */
[----:B-----5:R-:W-:Y:S02]  /*11280*/  R2UR UR13, R6 ;  /* 0x00000000060d72ca */ /* 0x020fe400000e0000 */
[----:B0-----:R-:W-:-:S05]  /*11290*/  LEA R12, R13, R12, 0x18 ;  /* 0x0000000c0d0c7211 */ /* 0x001fca00078ec0ff */
[----:B------:R-:W-:Y:S01]  /*112a0*/  UIADD3 UR9, UR9, 0x30830, URZ ;  /* 0x0003083009097890 */ /* 0x000fe2000fffe03f */
[----:B------:R-:W-:Y:S01]  /*112b0*/  UMOV UR10, URZ ;  /* 0x0000003f000a7c82 */ /* 0x000fe20008000000 */
[----:B------:R-:W-:Y:S01]  /*112c0*/  UMOV UR6, 0x0 ;  /* 0x0000000000067882 */ /* 0x000fe20000000000 */
[----:B------:R-:W-:Y:S01]  /*112d0*/  UMOV UR7, 0x14f00000 ;  /* 0x14f0000000077882 */ /* 0x000fe20000000000 */
[----:B------:R-:W-:Y:S01]  /*112e0*/  UMOV UR16, 0x40 ;  /* 0x0000004000107882 */ /* 0x000fe20000000000 */
[----:B--2---:R-:W-:Y:S01]  /*112f0*/  IMAD R9, R11, 0x8000, R12 ;  /* 0x000080000b097824 */ /* 0x004fe200078e020c */
[----:B---3--:R-:W-:-:S04]  /*11300*/  R2UR UR5, R10 ;  /* 0x000000000a0572ca */ /* 0x008fc800000e0000 */
[----:B------:R-:W-:-:S09]  /*11310*/  R2UR UR14, R9 ;  /* 0x00000000090e72ca */ /* 0x000fd200000e0000 */
[----:B------:R-:W-:-:S04]  /*11320*/  ULEA UR11, UR11, UR5, 0x6 ;  /* 0x000000050b0b7291 */ /* 0x000fc8000f8e303f */
[----:B------:R-:W-:Y:S02]  /*11330*/  UIADD3 UR8, UR14, 0x20400, URZ ;  /* 0x000204000e087890 */ /* 0x000fe4000fffe03f */
        /* <DEDUP_REMOVED lines=17> */
.L_x_1208:
[----:B------:R-:W2:Y:S01]  /*11450*/  LDL.LU R12, [R1+0x18] ;  /* 0x00001800010c7983 */ /* 0x000ea20000300800 */
[----:B------:R-:W-:Y:S01]  /*11460*/  MOV R10, 0x400 ;  /* 0x00000400000a7802 */ /* 0x000fe20000000f00 */
[----:B------:R-:W-:Y:S05]  /*11470*/  WARPSYNC.ALL ;  /* 0x0000000000007948 */ /* 0x000fea0003800000 */
[----:B------:R-:W1:Y:S01]  /*11480*/  S2R R11, SR_CgaCtaId ;  /* 0x00000000000b7919 */ /* 0x000e620000008800 */
[----:B------:R-:W-:-:S13]  /*11490*/  ELECT P0, URZ, PT ;  /* 0x00000000003f782f */ /* 0x000fda0003800000 */
[C---:B------:R-:W-:Y:S01]  /*114a0*/  @P0 R2UR UR13, R7.reuse ;  /* 0x00000000070d02ca */ /* 0x040fe200000e0000 */
[----:B------:R-:W-:Y:S01]  /*114b0*/  UIADD3 UR4, UP0, UR36, 0x270, URZ ;  /* 0x0000027024047890 */ /* 0x000fe2000ff1e03f */
[----:B------:R-:W-:Y:S01]  /*114c0*/  @P0 R2UR UR12, R18 ;  /* 0x00000000120c02ca */ /* 0x000fe200000e0000 */
[----:B------:R-:W-:Y:S01]  /*114d0*/  UMOV UR6, 0x0 ;  /* 0x0000000000067882 */ /* 0x000fe20000000000 */
[----:B------:R-:W-:Y:S01]  /*114e0*/  @P0 R2UR UR11, R8 ;  /* 0x00000000080b02ca */ /* 0x000fe200000e0000 */
        /* <DEDUP_REMOVED lines=13> */
[----:B-1----:R-:W-:Y:S01]  /*115c0*/  LEA R10, R11, R10, 0x18 ;  /* 0x0000000a0b0a7211 */ /* 0x002fe200078ec0ff */
        /* <DEDUP_REMOVED lines=9> */
[----:B---3--:R-:W-:Y:S01]  /*11660*/  @P0 R2UR UR13, R7 ;  /* 0x00000000070d02ca */ /* 0x008fe200000e0000 */
[----:B------:R-:W-:Y:S01]  /*11670*/  UIADD3 UR8, UR24, 0x18400, URZ ;  /* 0x0001840018087890 */ /* 0x000fe2000fffe03f */
[----:B------:R-:W-:Y:S01]  /*11680*/  @P0 R2UR UR12, R18 ;  /* 0x00000000120c02ca */ /* 0x000fe200000e0000 */
[----:B------:R-:W-:Y:S01]  /*11690*/  UMOV UR10, 0x80 ;  /* 0x00000080000a7882 */ /* 0x000fe20000000000 */
[----:B------:R-:W-:Y:S01]  /*116a0*/  @P0 R2UR UR11, R8 ;  /* 0x00000000080b02ca */ /* 0x000fe200000e0000 */
[----:B------:R-:W-:Y:S01]  /*116b0*/  UMOV UR6, 0x0 ;  /* 0x0000000000067882 */ /* 0x000fe20000000000 */
[----:B------:R-:W-:-:S11]  /*116c0*/  UMOV UR7, 0x12f00000 ;  /* 0x12f0000000077882 */ /* 0x000fd60000000000 */
[----:B------:R3:W-:Y:S02]  /*116d0*/  UTMALDG.4D [UR8], [UR4], desc[UR22] ;  /* 0x00001608040075b4 */ /* 0x0007e40008019000 */
[----:B---3--:R-:W-:Y:S01]  /*116e0*/  @P0 R2UR UR13, R7 ;  /* 0x00000000070d02ca */ /* 0x008fe200000e0000 */
        /* <DEDUP_REMOVED lines=11> */
[----:B------:R-:W2:Y:S02]  /*117a0*/  SYNCS.PHASECHK.TRANS64.TRYWAIT P0, [R10+URZ+0x30820], R7 ;  /* 0x030820070a0075a7 */ /* 0x000ea4000800017f */
[----:B-12---:R-:W-:Y:S05]  /*117b0*/  @!P0 BRA `(.L_x_1213) ;  /* 0x0000003400b88947 */ /* 0x006fea0003800000 */
.L_x_1281:
[----:B------:R-:W-:Y:S05]  /*117c0*/  BSYNC B0 ;  /* 0x0000000000007941 */ /* 0x000fea0003800000 */
.L_x_1212:
[----:B------:R-:W2:Y:S04]  /*117d0*/  LDL R9, [R1+0x14] ;  /* 0x0000140001097983 */ /* 0x000ea80000100800 */
[----:B-1----:R-:W3:Y:S01]  /*117e0*/  LDL R8, [R1+0x10] ;  /* 0x0000100001087983 */ /* 0x002ee20000100800 */
[----:B------:R-:W-:Y:S01]  /*117f0*/  BSSY B0, `(.L_x_1214) ;  /* 0x00001c3000007945 */ /* 0x000fe20003800000 */
[----:B--2---:R-:W-:-:S05]  /*11800*/  VIADD R7, R9, 0xfffffffe ;  /* 0xfffffffe09077836 */ /* 0x004fca0000000000 */
[----:B---3--:R-:W-:-:S13]  /*11810*/  ISETP.GE.AND P0, PT, R7, R8, PT ;  /* 0x000000080700720c */ /* 0x008fda0003f06270 */
[----:B------:R-:W-:Y:S05]  /*11820*/  @!P0 BRA `(.L_x_1215) ;  /* 0x0000001800fc8947 */ /* 0x000fea0003800000 */
[----:B0-----:R-:W-:Y:S01]  /*11830*/  LOP3.LUT R13, RZ, R8, RZ, 0x33, !PT ;  /* 0x00000008ff0d7212 */ /* 0x001fe200078e33ff */
[----:B------:R-:W-:Y:S01]  /*11840*/  IMAD.MOV R8, RZ, RZ, -R9 ;  /* 0x000000ffff087224 */ /* 0x000fe200078e0a09 */
[----:B------:R-:W-:Y:S04]  /*11850*/  BSSY B1, `(.L_x_1216) ;  /* 0x000009b000017945 */ /* 0x000fe80003800000 */
[----:B------:R-:W-:-:S05]  /*11860*/  VIADDMNMX R13, R8, 0x1, R13, !PT ;  /* 0x00000001080d7846 */ /* 0x000fca000780010d */
[----:B------:R-:W-:-:S05]  /*11870*/  IMAD.IADD R8, R9, 0x1, R13 ;  /* 0x0000000109087824 */ /* 0x000fca00078e020d */
[----:B------:R-:W-:-:S04]  /*11880*/  LOP3.LUT R8, R8, 0x1, RZ, 0xc0, !PT ;  /* 0x0000000108087812 */ /* 0x000fc800078ec0ff */
[----:B------:R-:W-:-:S13]  /*11890*/  ISETP.NE.U32.AND P0, PT, R8, 0x1, PT ;  /* 0x000000010800780c */ /* 0x000fda0003f05070 */
        /* <DEDUP_REMOVED lines=31> */
.L_x_1220:
[----:B0-----:R-:W0:Y:S01]  /*11a90*/  S2R R3, SR_CgaCtaId ;  /* 0x0000000000037919 */ /* 0x001e220000008800 */
[----:B------:R-:W-:-:S04]  /*11aa0*/  MOV R2, 0x400 ;  /* 0x0000040000027802 */ /* 0x000fc80000000f00 */
[----:B0-----:R-:W-:Y:S02]  /*11ab0*/  LEA R2, R3, R2, 0x18 ;  /* 0x0000000203027211 */ /* 0x001fe400078ec0ff */
[----:B------:R-:W-:-:S03]  /*11ac0*/  SHF.L.U32 R3, R14, 0x1f, RZ ;  /* 0x0000001f0e037819 */ /* 0x000fc600000006ff */
[----:B------:R-:W-:-:S04]  /*11ad0*/  IMAD R2, R12, 0x8, R2 ;  /* 0x000000080c027824 */ /* 0x000fc800078e0202 */
[----:B------:R-:W0:Y:S02]  /*11ae0*/  SYNCS.PHASECHK.TRANS64.TRYWAIT P0, [R2+URZ+0x30840], R3 ;  /* 0x03084003020075a7 */ /* 0x000e24000800017f */
[----:B0-----:R-:W-:Y:S05]  /*11af0*/  @!P0 BRA `(.L_x_1221) ;  /* 0x0000003400088947 */ /* 0x001fea0003800000 */
.L_x_1282:
        /* <DEDUP_REMOVED lines=11> */
.L_x_1222:
        /* <DEDUP_REMOVED lines=26> */
[----:B------:R-:W-:Y:S02]  /*11d50*/  ULEA UR11, UR11, UR5, 0x6 ;  /* 0x000000050b0b7291 */ /* 0x000fe4000f8e303f */
        /* <DEDUP_REMOVED lines=15> */
.L_x_1283:
        /* <DEDUP_REMOVED lines=13> */
.L_x_1224:
[----:B01----:R-:W2:Y:S01]  /*11f20*/  LDL.LU R2, [R1] ;  /* 0x0000000001027983 */ /* 0x003ea20000300800 */
[----:B------:R-:W-:-:S03]  /*11f30*/  MOV R10, 0x400 ;  /* 0x00000400000a7802 */ /* 0x000fc60000000f00 */
[----:B------:R-:W3:Y:S01]  /*11f40*/  LDL R3, [R1+0x4] ;  /* 0x0000040001037983 */ /* 0x000ee20000100800 */
[----:B------:R-:W0:Y:S01]  /*11f50*/  S2R R11, SR_CgaCtaId ;  /* 0x00000000000b7919 */ /* 0x000e220000008800 */
[----:B------:R-:W-:Y:S01]  /*11f60*/  R2UR UR11, R5 ;  /* 0x00000000050b72ca */ /* 0x000fe200000e0000 */
[----:B------:R-:W-:Y:S01]  /*11f70*/  UIADD3 UR4, UP0, UR36, 0x470, URZ ;  /* 0x0000047024047890 */ /* 0x000fe2000ff1e03f */
[----:B------:R-:W-:Y:S02]  /*11f80*/  R2UR UR13, R6 ;  /* 0x00000000060d72ca */ /* 0x000fe400000e0000 */
[----:B------:R-:W-:Y:S02]  /*11f90*/  R2UR UR12, R4 ;  /* 0x00000000040c72ca */ /* 0x000fe400000e0000 */
[----:B0-----:R-:W-:Y:S01]  /*11fa0*/  LEA R10, R11, R10, 0x18 ;  /* 0x0000000a0b0a7211 */ /* 0x001fe200078ec0ff */
[----:B------:R-:W-:Y:S01]  /*11fb0*/  UMOV UR10, URZ ;  /* 0x0000003f000a7c82 */ /* 0x000fe20008000000 */
[----:B------:R-:W-:Y:S01]  /*11fc0*/  UMOV UR6, 0x0 ;  /* 0x0000000000067882 */ /* 0x000fe20000000000 */
[----:B------:R-:W-:Y:S01]  /*11fd0*/  UMOV UR7, 0x14f00000 ;  /* 0x14f0000000077882 */ /* 0x000fe20000000000 */
[----:B------:R-:W-:Y:S01]  /*11fe0*/  UMOV UR17, 0x40 ;  /* 0x0000004000117882 */ /* 0x000fe20000000000 */
[----:B------:R-:W-:-:S02]  /*11ff0*/  IMAD.MOV.U32 R6, RZ, RZ, R8 ;  /* 0x000000ffff067224 */ /* 0x000fc400078e0008 */
[----:B------:R-:W-:Y:S02]  /*12000*/  IMAD.MOV.U32 R5, RZ, RZ, R7 ;  /* 0x000000ffff057224 */ /* 0x000fe400078e0007 */
[----:B--2---:R-:W-:-:S04]  /*12010*/  IMAD.MOV.U32 R9, RZ, RZ, R2 ;  /* 0x000000ffff097224 */ /* 0x004fc800078e0002 */
[----:B------:R-:W-:-:S05]  /*12020*/  IMAD R2, R9, 0x8, R10 ;  /* 0x0000000809027824 */ /* 0x000fca00078e020a */
[----:B------:R-:W-:Y:S01]  /*12030*/  R2UR UR9, R2 ;  /* 0x00000000020972ca */ /* 0x000fe200000e0000 */
[----:B------:R-:W-:Y:S01]  /*12040*/  IMAD R2, R9, 0x8000, R10 ;  /* 0x0000800009027824 */ /* 0x000fe200078e020a */
[----:B---3--:R-:W-:-:S04]  /*12050*/  R2UR UR5, R3 ;  /* 0x00000000030572ca */ /* 0x008fc800000e0000 */
[----:B------:R-:W-:-:S07]  /*12060*/  R2UR UR16, R2 ;  /* 0x00000000021072ca */ /* 0x000fce00000e0000 */
[----:B------:R-:W-:Y:S02]  /*12070*/  UIADD3 UR9, UR9, 0x30850, URZ ;  /* 0x0003085009097890 */ /* 0x000fe4000fffe03f */
[----:B------:R-:W-:Y:S02]  /*12080*/  ULEA UR11, UR11, UR5, 0x6 ;  /* 0x000000050b0b7291 */ /* 0x000fe4000f8e303f */
[----:B------:R-:W-:Y:S02]  /*12090*/  UIADD3.X UR5, URZ, UR37, URZ, UP0, !UPT ;  /* 0x000000253f057290 */ /* 0x000fe400087fe43f */
[----:B------:R-:W-:Y:S02]  /*120a0*/  UIADD3 UR8, UR16, 0x400, URZ ;  /* 0x0000040010087890 */ /* 0x000fe4000fffe03f */
[----:B------:R-:W-:Y:S02]  /*120b0*/  UIADD3 UR14, UR16, 0x2400, URZ ;  /* 0x00002400100e7890 */ /* 0x000fe4000fffe03f */
[----:B------:R-:W-:-:S02]  /*120c0*/  UIADD3 UR15, UR16, 0x4400, URZ ;  /* 0x00004400100f7890 */ /* 0x000fc4000fffe03f */
        /* <DEDUP_REMOVED lines=14> */
.L_x_1219:
[----:B------:R-:W-:Y:S05]  /*121b0*/  BSYNC B2 ;  /* 0x0000000000027941 */ /* 0x000fea0003800000 */
.L_x_1218:
[----:B------:R-:W2:Y:S04]  /*121c0*/  LDL R2, [R1+0x14] ;  /* 0x0000140001027983 */ /* 0x000ea80000100800 */
[----:B------:R0:W-:Y:S04]  /*121d0*/  STL [R1], R12 ;  /* 0x0000000c01007387 */ /* 0x0001e80000100800 */
[----:B------:R0:W-:Y:S02]  /*121e0*/  STL [R1+0x8], R14 ;  /* 0x0000080e01007387 */ /* 0x0001e40000100800 */
[----:B0-2---:R-:W-:-:S07]  /*121f0*/  VIADD R7, R2, 0xfffffffd ;  /* 0xfffffffd02077836 */ /* 0x005fce0000000000 */
.L_x_1217:
[----:B------:R-:W-:Y:S05]  /*12200*/  BSYNC B1 ;  /* 0x0000000000017941 */ /* 0x000fea0003800000 */
.L_x_1216:
[----:B------:R-:W2:Y:S01]  /*12210*/  LDL.LU R2, [R1+0x14] ;  /* 0x0000140001027983 */ /* 0x000ea20000300800 */
[----:B------:R-:W-:Y:S01]  /*12220*/  VIADD R13, R13, 0xfffffffe ;  /* 0xfffffffe0d0d7836 */ /* 0x000fe20000000000 */
[----:B--2---:R-:W-:-:S04]  /*12230*/  LOP3.LUT R2, RZ, R2, RZ, 0x33, !PT ;  /* 0x00000002ff027212 */ /* 0x004fc800078e33ff */
[----:B------:R-:W-:-:S13]  /*12240*/  ISETP.NE.AND P0, PT, R13, R2, PT ;  /* 0x000000020d00720c */ /* 0x000fda0003f05270 */
[----:B------:R-:W-:Y:S05]  /*12250*/  @!P0 BRA `(.L_x_1215) ;  /* 0x0000001000708947 */ /* 0x000fea0003800000 */
[----:B------:R-:W-:-:S07]  /*12260*/  IMAD.MOV.U32 R10, RZ, RZ, R6 ;  /* 0x000000ffff0a7224 */ /* 0x000fce00078e0006 */
.L_x_1239:
        /* <DEDUP_REMOVED lines=32> */
.L_x_1227:
[----:B------:R-:W1:Y:S01]  /*12470*/  S2R R3, SR_CgaCtaId ;  /* 0x0000000000037919 */ /* 0x000e620000008800 */
[----:B------:R-:W-:-:S04]  /*12480*/  MOV R2, 0x400 ;  /* 0x0000040000027802 */ /* 0x000fc80000000f00 */
[----:B-1----:R-:W-:Y:S02]  /*12490*/  LEA R2, R3, R2, 0x18 ;  /* 0x0000000203027211 */ /* 0x002fe400078ec0ff */
[----:B------:R-:W-:-:S03]  /*124a0*/  SHF.L.U32 R3, R9, 0x1f, RZ ;  /* 0x0000001f09037819 */ /* 0x000fc600000006ff */
[----:B------:R-:W-:-:S04]  /*124b0*/  IMAD R2, R8, 0x8, R2 ;  /* 0x0000000808027824 */ /* 0x000fc800078e0202 */
[----:B------:R-:W1:Y:S02]  /*124c0*/  SYNCS.PHASECHK.TRANS64.TRYWAIT P0, [R2+URZ+0x30840], R3 ;  /* 0x03084003020075a7 */ /* 0x000e64000800017f */
[----:B-1----:R-:W-:Y:S05]  /*124d0*/  @!P0 BRA `(.L_x_1228) ;  /* 0x0000002800b88947 */ /* 0x002fea0003800000 */
.L_x_1284:
        /* <DEDUP_REMOVED lines=11> */
.L_x_1229:
        /* <DEDUP_REMOVED lines=42> */
.L_x_1285:
        /* <DEDUP_REMOVED lines=8> */
.L_x_1231:
[----:B0-----:R-:W2:Y:S01]  /*128b0*/  LDL.LU R2, [R1] ;  /* 0x0000000001027983 */ /* 0x001ea20000300800 */
[----:B------:R-:W-:-:S03]  /*128c0*/  MOV R13, 0x400 ;  /* 0x00000400000d7802 */ /* 0x000fc60000000f00 */
[----:B------:R-:W3:Y:S01]  /*128d0*/  LDL R11, [R1+0x4] ;  /* 0x00000400010b7983 */ /* 0x000ee20000100800 */
[----:B------:R-:W0:Y:S01]  /*128e0*/  S2R R14, SR_CgaCtaId ;  /* 0x00000000000e7919 */ /* 0x000e220000008800 */
[----:B------:R-:W-:Y:S02]  /*128f0*/  R2UR UR11, R5 ;  /* 0x00000000050b72ca */ /* 0x000fe400000e0000 */
[----:B------:R-:W-:Y:S01]  /*12900*/  R2UR UR9, R3 ;  /* 0x00000000030972ca */ /* 0x000fe200000e0000 */
[----:B------:R-:W-:Y:S01]  /*12910*/  UIADD3 UR4, UP0, UR36, 0x470, URZ ;  /* 0x0000047024047890 */ /* 0x000fe2000ff1e03f */
[----:B------:R-:W-:Y:S02]  /*12920*/  R2UR UR13, R6 ;  /* 0x00000000060d72ca */ /* 0x000fe400000e0000 */
[----:B------:R-:W-:Y:S02]  /*12930*/  R2UR UR12, R4 ;  /* 0x00000000040c72ca */ /* 0x000fe400000e0000 */
[----:B0-----:R-:W-:-:S07]  /*12940*/  LEA R13, R14, R13, 0x18 ;  /* 0x0000000d0e0d7211 */ /* 0x001fce00078ec0ff */
[----:B------:R-:W-:Y:S01]  /*12950*/  UIADD3 UR9, UR9, 0x50, URZ ;  /* 0x0000005009097890 */ /* 0x000fe2000fffe03f */
[----:B------:R-:W-:Y:S01]  /*12960*/  UMOV UR10, URZ ;  /* 0x0000003f000a7c82 */ /* 0x000fe20008000000 */
[----:B------:R-:W-:Y:S01]  /*12970*/  UMOV UR6, 0x0 ;  /* 0x0000000000067882 */ /* 0x000fe20000000000 */
[----:B------:R-:W-:Y:S01]  /*12980*/  UMOV UR7, 0x14f00000 ;  /* 0x14f0000000077882 */ /* 0x000fe20000000000 */
[----:B------:R-:W-:Y:S01]  /*12990*/  UMOV UR17, 0x40 ;  /* 0x0000004000117882 */ /* 0x000fe20000000000 */
[----:B------:R-:W-:Y:S02]  /*129a0*/  IMAD.MOV.U32 R5, RZ, RZ, R12 ;  /* 0x000000ffff057224 */ /* 0x000fe400078e000c */
[----:B------:R-:W-:Y:S02]  /*129b0*/  IMAD.MOV.U32 R6, RZ, RZ, R10 ;  /* 0x000000ffff067224 */ /* 0x000fe400078e000a */
        /* <DEDUP_REMOVED lines=22> */
.L_x_1226:
[----:B------:R-:W-:Y:S05]  /*12b20*/  BSYNC B1 ;  /* 0x0000000000017941 */ /* 0x000fea0003800000 */
.L_x_1225:
[----:B------:R-:W-:Y:S01]  /*12b30*/  VIADD R3, R8, 0x1 ;  /* 0x0000000108037836 */ /* 0x000fe20000000000 */
[----:B------:R-:W-:Y:S01]  /*12b40*/  BSSY B1, `(.L_x_1232) ;  /* 0x0000089000017945 */ /* 0x000fe20003800000 */
[----:B------:R-:W-:-:S03]  /*12b50*/  VIADD R13, R7, 0xffffffff ;  /* 0xffffffff070d7836 */ /* 0x000fc60000000000 */
        /* <DEDUP_REMOVED lines=8> */
[----:B------:R-:W-:Y:S01]  /*12be0*/  IMAD.MOV.U32 R12, RZ, RZ, R13 ;  /* 0x000000ffff0c7224 */ /* 0x000fe200078e000d */
[----:B------:R-:W-:-:S04]  /*12bf0*/  ISETP.NE.U32.AND P0, PT, RZ, UR4, PT ;  /* 0x00000004ff007c0c */ /* 0x000fc8000bf05070 */
[----:B------:R-:W-:-:S13]  /*12c00*/  ISETP.NE.AND.EX P0, PT, RZ, UR5, PT, P0 ;  /* 0x00000005ff007c0c */ /* 0x000fda000bf05300 */
[----:B------:R-:W-:Y:S05]  /*12c10*/  @!P0 BRA `(.L_x_1234) ;  /* 0x0000000000448947 */ /* 0x000fea0003800000 */
        /* <DEDUP_REMOVED lines=17> */
.L_x_1234:
[----:B------:R-:W2:Y:S01]  /*12d30*/  S2R R3, SR_CgaCtaId ;  /* 0x0000000000037919 */ /* 0x000ea20000008800 */
[----:B------:R-:W-:-:S04]  /*12d40*/  MOV R2, 0x400 ;  /* 0x0000040000027802 */ /* 0x000fc80000000f00 */
[----:B--2---:R-:W-:Y:S02]  /*12d50*/  LEA R2, R3, R2, 0x18 ;  /* 0x0000000203027211 */ /* 0x004fe400078ec0ff */
[----:B------:R-:W-:-:S03]  /*12d60*/  SHF.L.U32 R3, R14, 0x1f, RZ ;  /* 0x0000001f0e037819 */ /* 0x000fc600000006ff */
[----:B------:R-:W-:-:S04]  /*12d70*/  IMAD R2, R15, 0x8, R2 ;  /* 0x000000080f027824 */ /* 0x000fc800078e0202 */
[----:B------:R-:W2:Y:S02]  /*12d80*/  SYNCS.PHASECHK.TRANS64.TRYWAIT P0, [R2+URZ+0x30840], R3 ;  /* 0x03084003020075a7 */ /* 0x000ea4000800017f */
[----:B--2---:R-:W-:Y:S05]  /*12d90*/  @!P0 BRA `(.L_x_1235) ;  /* 0x0000002000b08947 */ /* 0x004fea0003800000 */
.L_x_1286:
        /* <DEDUP_REMOVED lines=11> */
.L_x_1236:
        /* <DEDUP_REMOVED lines=42> */
.L_x_1287:
        /* <DEDUP_REMOVED lines=8> */
.L_x_1238:
[----:B-1----:R-:W2:Y:S01]  /*13170*/  LDL R3, [R1+0x4] ;  /* 0x0000040001037983 */ /* 0x002ea20000100800 */
[----:B0-----:R-:W-:Y:S01]  /*13180*/  MOV R9, 0x400 ;  /* 0x0000040000097802 */ /* 0x001fe20000000f00 */
[----:B------:R-:W0:Y:S01]  /*13190*/  S2R R11, SR_CgaCtaId ;  /* 0x00000000000b7919 */ /* 0x000e220000008800 */
[----:B------:R-:W-:Y:S02]  /*131a0*/  R2UR UR11, R5 ;  /* 0x00000000050b72ca */ /* 0x000fe400000e0000 */
        /* <DEDUP_REMOVED lines=16> */
[----:B------:R-:W-:Y:S02]  /*132b0*/  IMAD.MOV.U32 R5, RZ, RZ, R12 ;  /* 0x000000ffff057224 */ /* 0x000fe400078e000c */
[----:B------:R-:W-:Y:S01]  /*132c0*/  IMAD.MOV.U32 R6, RZ, RZ, R10 ;  /* 0x000000ffff067224 */ /* 0x000fe200078e000a */
[----:B--2---:R-:W-:-:S13]  /*132d0*/  R2UR UR5, R3 ;  /* 0x00000000030572ca */ /* 0x004fda00000e0000 */
[----:B------:R-:W-:Y:S02]  /*132e0*/  ULEA UR11, UR11, UR5, 0x6 ;  /* 0x000000050b0b7291 */ /* 0x000fe4000f8e303f */
        /* <DEDUP_REMOVED lines=14> */
.L_x_1233:
[----:B------:R-:W-:Y:S05]  /*133d0*/  BSYNC B1 ;  /* 0x0000000000017941 */ /* 0x000fea0003800000 */
.L_x_1232:
[----:B------:R-:W2:Y:S01]  /*133e0*/  LDL R2, [R1+0x10] ;  /* 0x0000100001027983 */ /* 0x000ea20000100800 */
[----:B------:R-:W-:Y:S01]  /*133f0*/  VIADD R7, R7, 0xfffffffe ;  /* 0xfffffffe07077836 */ /* 0x000fe20000000000 */
[----:B--2---:R-:W-:-:S13]  /*13400*/  ISETP.GT.AND P0, PT, R13, R2, PT ;  /* 0x000000020d00720c */ /* 0x004fda0003f04270 */
[----:B------:R-:W-:Y:S05]  /*13410*/  @P0 BRA `(.L_x_1239) ;  /* 0xffffffec00940947 */ /* 0x000fea000383ffff */
.L_x_1215:
[----:B------:R-:W-:Y:S05]  /*13420*/  BSYNC B0 ;  /* 0x0000000000007941 */ /* 0x000fea0003800000 */
.L_x_1214:
        /* <DEDUP_REMOVED lines=8> */
[----:B------:R-:W1:Y:S08]  /*134b0*/  FLO.U32 R0, UR4 ;  /* 0x0000000400007d00 */ /* 0x000e7000080e0000 */
        /* <DEDUP_REMOVED lines=8> */
.L_x_1241:
[----:B------:R-:W-:Y:S05]  /*13540*/  BSYNC B0 ;  /* 0x0000000000007941 */ /* 0x000fea0003800000 */
.L_x_1240:
        /* <DEDUP_REMOVED lines=11> */
.L_x_1288:
        /* <DEDUP_REMOVED lines=11> */
.L_x_1245:
[----:B------:R-:W2:Y:S01]  /*136b0*/  LDL.LU R8, [R1+0x4] ;  /* 0x0000040001087983 */ /* 0x000ea20000300800 */
[----:B------:R-:W-:-:S03]  /*136c0*/  MOV R2, 0x400 ;  /* 0x0000040000027802 */ /* 0x000fc60000000f00 */
[----:B-1----:R-:W3:Y:S01]  /*136d0*/  LDL R0, [R1] ;  /* 0x0000000001007983 */ /* 0x002ee20000100800 */
[----:B------:R-:W1:Y:S01]  /*136e0*/  S2R R7, SR_CgaCtaId ;  /* 0x0000000000077919 */ /* 0x000e620000008800 */
[----:B------:R-:W-:Y:S02]  /*136f0*/  R2UR UR11, R5 ;  /* 0x00000000050b72ca */ /* 0x000fe400000e0000 */
[----:B------:R-:W-:Y:S01]  /*13700*/  R2UR UR9, R3 ;  /* 0x00000000030972ca */ /* 0x000fe200000e0000 */
[----:B------:R-:W-:Y:S01]  /*13710*/  UIADD3 UR4, UP0, UR36, 0x470, URZ ;  /* 0x0000047024047890 */ /* 0x000fe2000ff1e03f */
[----:B------:R-:W-:Y:S02]  /*13720*/  R2UR UR12, R4 ;  /* 0x00000000040c72ca */ /* 0x000fe400000e0000 */
[----:B------:R-:W-:Y:S02]  /*13730*/  R2UR UR13, R6 ;  /* 0x00000000060d72ca */ /* 0x000fe400000e0000 */
[----:B-1----:R-:W-:-:S07]  /*13740*/  LEA R2, R7, R2, 0x18 ;  /* 0x0000000207027211 */ /* 0x002fce00078ec0ff */
[----:B------:R-:W-:Y:S01]  /*13750*/  UIADD3 UR9, UR9, 0x30850, URZ ;  /* 0x0003085009097890 */ /* 0x000fe2000fffe03f */
[----:B------:R-:W-:Y:S01]  /*13760*/  UMOV UR10, URZ ;  /* 0x0000003f000a7c82 */ /* 0x000fe20008000000 */
[----:B------:R-:W-:Y:S01]  /*13770*/  UMOV UR6, 0x0 ;  /* 0x0000000000067882 */ /* 0x000fe20000000000 */
[----:B------:R-:W-:Y:S01]  /*13780*/  UMOV UR7, 0x14f00000 ;  /* 0x14f0000000077882 */ /* 0x000fe20000000000 */
[----:B------:R-:W-:Y:S01]  /*13790*/  UMOV UR17, 0x40 ;  /* 0x0000004000117882 */ /* 0x000fe20000000000 */
[----:B--2---:R-:W-:Y:S01]  /*137a0*/  R2UR UR5, R8 ;  /* 0x00000000080572ca */ /* 0x004fe200000e0000 */
[----:B---3--:R-:W-:-:S05]  /*137b0*/  IMAD R0, R0, 0x8000, R2 ;  /* 0x0000800000007824 */ /* 0x008fca00078e0202 */
[----:B------:R-:W-:-:S07]  /*137c0*/  R2UR UR14, R0 ;  /* 0x00000000000e72ca */ /* 0x000fce00000e0000 */
[----:B------:R-:W-:Y:S02]  /*137d0*/  ULEA UR11, UR11, UR5, 0x6 ;  /* 0x000000050b0b7291 */ /* 0x000fe4000f8e303f */
[----:B------:R-:W-:-:S04]  /*137e0*/  UIADD3.X UR5, URZ, UR37, URZ, UP0, !UPT ;  /* 0x000000253f057290 */ /* 0x000fc800087fe43f */
        /* <DEDUP_REMOVED lines=17> */
.L_x_1243:
[----:B------:R-:W-:Y:S05]  /*13900*/  BSYNC B0 ;  /* 0x0000000000007941 */ /* 0x000fea0003800000 */
.L_x_1242:
        /* <DEDUP_REMOVED lines=9> */
.L_x_1198:
[----:B------:R-:W-:Y:S05]  /*139a0*/  BSYNC B6 ;  /* 0x0000000000067941 */ /* 0x000fea0003800000 */
.L_x_1196:
[----:B------:R-:W-:-:S03]  /*139b0*/  UMOV UR4, 0xffffffff ;  /* 0xffffffff00047882 */ /* 0x000fc60000000000 */
[----:B------:R-:W-:Y:S05]  /*139c0*/  BRA.DIV UR4, `(.L_x_1246) ;  /* 0x0000001604e07947 */ /* 0x000fea000b800000 */
[----:B------:R2:W3:Y:S04]  /*139d0*/  SHFL.IDX PT, R4, R16, RZ, 0x1f ;  /* 0x00001fff10047589 */ /* 0x0004e800000e0000 */
[----:B------:R-:W4:Y:S02]  /*139e0*/  SHFL.IDX PT, R16, R16, 0x1, 0x1f ;  /* 0x00201f0010107f89 */ /* 0x000f2400000e0000 */
.L_x_1292:
[----:B-1----:R-:W1:Y:S01]  /*139f0*/  S2R R0, SR_TID.X ;  /* 0x0000000000007919 */ /* 0x002e620000002100 */
[----:B------:R-:W-:Y:S01]  /*13a00*/  ULDC UR4, c[0x0][0xc14] ;  /* 0x0003050000047ab9 */ /* 0x000fe20000000800 */
[----:B------:R-:W-:Y:S01]  /*13a10*/  BSSY B0, `(.L_x_1247) ;  /* 0x000000b000007945 */ /* 0x000fe20003800000 */
[----:B------:R-:W-:Y:S01]  /*13a20*/  IMAD.MOV.U32 R17, RZ, RZ, RZ ;  /* 0x000000ffff117224 */ /* 0x000fe200078e00ff */
[----:B-1----:R-:W-:Y:S01]  /*13a30*/  LOP3.LUT R6, R0, 0x1f, RZ, 0xc0, !PT ;  /* 0x0000001f00067812 */ /* 0x002fe200078ec0ff */
[----:B------:R-:W-:-:S03]  /*13a40*/  IMAD.U32 R0, RZ, RZ, UR4 ;  /* 0x00000004ff007e24 */ /* 0x000fc6000f8e00ff */
[C---:B------:R-:W-:Y:S01]  /*13a50*/  ISETP.NE.AND P0, PT, R6.reuse, 0x1f, PT ;  /* 0x0000001f0600780c */ /* 0x040fe20003f05270 */
[----:B------:R-:W-:-:S05]  /*13a60*/  IMAD.IADD R5, R6, 0x1, R19 ;  /* 0x0000000106057824 */ /* 0x000fca00078e0213 */
[----:B------:R-:W-:-:S13]  /*13a70*/  ISETP.GE.OR P0, PT, R5, R0, !P0 ;  /* 0x000000000500720c */ /* 0x000fda0004706670 */
[----:B------:R-:W-:Y:S05]  /*13a80*/  @P0 BRA `(.L_x_1248) ;  /* 0x00000000000c0947 */ /* 0x000fea0003800000 */
[----:B------:R-:W1:Y:S02]  /*13a90*/  LDC.64 R2, c[0x0][0xc58] ;  /* 0x00031600ff027b82 */ /* 0x000e640000000a00 */
[----:B-1----:R-:W-:-:S05]  /*13aa0*/  IMAD.WIDE R2, R5, 0x4, R2 ;  /* 0x0000000405027825 */ /* 0x002fca00078e0202 */
[----:B------:R1:W5:Y:S02]  /*13ab0*/  LDG.E R17, desc[UR60][R2.64] ;  /* 0x0000003c02117981 */ /* 0x000364000c1e1900 */
.L_x_1248:
[----:B------:R-:W-:Y:S05]  /*13ac0*/  BSYNC B0 ;  /* 0x0000000000007941 */ /* 0x000fea0003800000 */
.L_x_1247:
[----:B------:R-:W-:-:S03]  /*13ad0*/  UMOV UR4, 0xffffffff ;  /* 0xffffffff00047882 */ /* 0x000fc60000000000 */
[----:B------:R-:W-:Y:S05]  /*13ae0*/  BRA.DIV UR4, `(.L_x_1249) ;  /* 0x0000001604e47947 */ /* 0x000fea000b800000 */
[----:B0----5:R-:W0:Y:S01]  /*13af0*/  SHFL.UP PT, R14, R17, 0x1, RZ ;  /* 0x04200000110e7989 */ /* 0x021e2200000e00ff */
[C---:B------:R-:W-:Y:S02]  /*13b00*/  ISETP.NE.AND P0, PT, R6.reuse, RZ, PT ;  /* 0x000000ff0600720c */ /* 0x040fe40003f05270 */
[----:B------:R-:W-:Y:S02]  /*13b10*/  ISETP.GE.U32.AND P1, PT, R6, 0x2, PT ;  /* 0x000000020600780c */ /* 0x000fe40003f26070 */
[----:B0-----:R-:W-:Y:S02]  /*13b20*/  SEL R14, R14, RZ, P0 ;  /* 0x000000ff0e0e7207 */ /* 0x001fe40000000000 */
[----:B------:R-:W-:-:S03]  /*13b30*/  ISETP.GE.U32.AND P0, PT, R6, 0x4, PT ;  /* 0x000000040600780c */ /* 0x000fc60003f06070 */
[----:B------:R-:W-:-:S05]  /*13b40*/  IMAD.IADD R13, R17, 0x1, R14 ;  /* 0x00000001110d7824 */ /* 0x000fca00078e020e */
[----:B------:R-:W1:Y:S02]  /*13b50*/  SHFL.UP PT, R14, R13, 0x2, RZ ;  /* 0x044000000d0e7989 */ /* 0x000e6400000e00ff */
[----:B-1----:R-:W-:Y:S02]  /*13b60*/  SEL R2, R14, RZ, P1 ;  /* 0x000000ff0e027207 */ /* 0x002fe40000800000 */
        /* <DEDUP_REMOVED lines=13> */
.L_x_1300:
[----:B------:R-:W-:Y:S02]  /*13c40*/  ULDC UR4, c[0x0][0xc10] ;  /* 0x0003040000047ab9 */ /* 0x000fe40000000800 */
[----:B------:R-:W-:-:S04]  /*13c50*/  IMAD.U32 R5, RZ, RZ, UR4 ;  /* 0x00000004ff057e24 */ /* 0x000fc8000f8e00ff */
[----:B-1----:R-:W-:-:S04]  /*13c60*/  IMAD R3, R14, R5, RZ ;  /* 0x000000050e037224 */ /* 0x002fc800078e02ff */
[----:B--2-4-:R-:W-:-:S05]  /*13c70*/  IMAD.IADD R16, R16, 0x1, R3 ;  /* 0x0000000110107824 */ /* 0x014fca00078e0203 */
[----:B---3--:R-:W-:-:S13]  /*13c80*/  ISETP.GT.AND P0, PT, R16, R4, PT ;  /* 0x000000041000720c */ /* 0x008fda0003f04270 */
[----:B------:R-:W-:Y:S05]  /*13c90*/  @P0 BRA `(.L_x_1250) ;  /* 0x0000000000b40947 */ /* 0x000fea0003800000 */
[----:B------:R-:W1:Y:S02]  /*13ca0*/  LDC R0, c[0x0][0xc14] ;  /* 0x00030500ff007b82 */ /* 0x000e640000000800 */
.L_x_1255:
        /* <DEDUP_REMOVED lines=11> */
[----:B------:R-:W0:Y:S02]  /*13d60*/  LDC.64 R2, c[0x0][0xc58] ;  /* 0x00031600ff027b82 */ /* 0x000e240000000a00 */
[----:B0-----:R-:W-:-:S05]  /*13d70*/  IMAD.WIDE R2, R5, 0x4, R2 ;  /* 0x0000000405027825 */ /* 0x001fca00078e0202 */
[----:B------:R0:W5:Y:S02]  /*13d80*/  LDG.E R17, desc[UR60][R2.64] ;  /* 0x0000003c02117981 */ /* 0x000164000c1e1900 */
.L_x_1253:
[----:B------:R-:W-:Y:S05]  /*13d90*/  BSYNC B0 ;  /* 0x0000000000007941 */ /* 0x000fea0003800000 */
.L_x_1252:
        /* <DEDUP_REMOVED lines=23> */
.L_x_1308:
[----:B------:R-:W-:Y:S02]  /*13f10*/  ULDC UR4, c[0x0][0xc10] ;  /* 0x0003040000047ab9 */ /* 0x000fe40000000800 */
[----:B------:R-:W-:-:S04]  /*13f20*/  IMAD.U32 R5, RZ, RZ, UR4 ;  /* 0x00000004ff057e24 */ /* 0x000fc8000f8e00ff */
[----:B-1----:R-:W-:-:S04]  /*13f30*/  IMAD R3, R14, R5, RZ ;  /* 0x000000050e037224 */ /* 0x002fc800078e02ff */
[----:B------:R-:W-:-:S05]  /*13f40*/  IMAD.IADD R16, R3, 0x1, R16 ;  /* 0x0000000103107824 */ /* 0x000fca00078e0210 */
[----:B------:R-:W-:-:S13]  /*13f50*/  ISETP.GT.AND P0, PT, R16, R4, PT ;  /* 0x000000041000720c */ /* 0x000fda0003f04270 */
[----:B------:R-:W-:Y:S05]  /*13f60*/  @!P0 BRA `(.L_x_1255) ;  /* 0xfffffffc00508947 */ /* 0x000fea000383ffff */
.L_x_1250:
        /* <DEDUP_REMOVED lines=8> */
.L_x_1312:
[----:B------:R-:W-:Y:S01]  /*13ff0*/  ISETP.NE.AND P0, PT, R3, RZ, PT ;  /* 0x000000ff0300720c */ /* 0x000fe20003f05270 */
[----:B------:R-:W-:-:S12]  /*14000*/  IMAD.MOV.U32 R7, RZ, RZ, RZ ;  /* 0x000000ffff077224 */ /* 0x000fd800078e00ff */
[----:B------:R-:W-:Y:S05]  /*14010*/  @!P0 BRA `(.L_x_1257) ;  /* 0x0000000000108947 */ /* 0x000fea0003800000 */
[----:B------:R-:W-:Y:S01]  /*14020*/  UMOV UR4, 0xffffffff ;  /* 0xffffffff00047882 */ /* 0x000fe20000000000 */
[----:B------:R-:W-:Y:S02]  /*14030*/  VIADD R12, R6, 0xffffffff ;  /* 0xffffffff060c7836 */ /* 0x000fe40000000000 */
[----:B------:R-:W-:Y:S05]  /*14040*/  BRA.DIV UR4, `(.L_x_1258) ;  /* 0x0000001a04747947 */ /* 0x000fea000b800000 */
[----:B------:R3:W4:Y:S02]  /*14050*/  SHFL.IDX PT, R7, R2, R12, 0x1f ;  /* 0x00001f0c02077589 */ /* 0x00072400000e0000 */
.L_x_1257:
[----:B0--3--:R-:W0:Y:S01]  /*14060*/  LDC.64 R2, c[0x0][0xc68] ;  /* 0x00031a00ff027b82 */ /* 0x009e220000000a00 */
[----:B------:R-:W-:-:S04]  /*14070*/  IMAD.IADD R19, R6, 0x1, R19 ;  /* 0x0000000106137824 */ /* 0x000fc800078e0213 */
[----:B0-----:R-:W-:-:S05]  /*14080*/  IMAD.WIDE R2, R19, 0x4, R2 ;  /* 0x0000000413027825 */ /* 0x001fca00078e0202 */
[----:B------:R0:W1:Y:S01]  /*14090*/  LDG.E R8, desc[UR60][R2.64] ;  /* 0x0000003c02087981 */ /* 0x000062000c1e1900 */
[----:B----4-:R-:W-:-:S04]  /*140a0*/  IMAD R16, R7, R5, R16 ;  /* 0x0000000507107224 */ /* 0x010fc800078e0210 */
[----:B------:R-:W-:Y:S02]  /*140b0*/  IMAD.IADD R7, R4, 0x1, -R16 ;  /* 0x0000000104077824 */ /* 0x000fe400078e0a10 */
[----:B0-----:R-:W-:Y:S02]  /*140c0*/  IMAD.MOV.U32 R2, RZ, RZ, RZ ;  /* 0x000000ffff027224 */ /* 0x001fe400078e00ff */
[----:B-12---:R-:W-:-:S05]  /*140d0*/  IMAD R6, R17, R8, RZ ;  /* 0x0000000811067224 */ /* 0x006fca00078e02ff */
[-C--:B------:R-:W-:Y:S02]  /*140e0*/  IABS R9, R6.reuse ;  /* 0x0000000600097213 */ /* 0x080fe40000000000 */
[----:B------:R-:W-:Y:S02]  /*140f0*/  IABS R4, R6 ;  /* 0x0000000600047213 */ /* 0x000fe40000000000 */
[----:B------:R-:W0:Y:S03]  /*14100*/  I2F.RP R10, R9 ;  /* 0x00000009000a7306 */ /* 0x000e260000209400 */
[----:B------:R-:W-:-:S05]  /*14110*/  IMAD.MOV R4, RZ, RZ, -R4 ;  /* 0x000000ffff047224 */ /* 0x000fca00078e0a04 */
[----:B0-----:R-:W0:Y:S02]  /*14120*/  MUFU.RCP R10, R10 ;  /* 0x0000000a000a7308 */ /* 0x001e240000001000 */
[----:B0-----:R-:W-:-:S06]  /*14130*/  VIADD R11, R10, 0xffffffe ;  /* 0x0ffffffe0a0b7836 */ /* 0x001fcc0000000000 */
[----:B------:R-:W0:Y:S02]  /*14140*/  F2I.FTZ.U32.TRUNC.NTZ R3, R11 ;  /* 0x0000000b00037305 */ /* 0x000e24000021f000 */
[----:B0-----:R-:W-:-:S04]  /*14150*/  IMAD.MOV R12, RZ, RZ, -R3 ;  /* 0x000000ffff0c7224 */ /* 0x001fc800078e0a03 */
[----:B------:R-:W-:-:S04]  /*14160*/  IMAD R13, R12, R9, RZ ;  /* 0x000000090c0d7224 */ /* 0x000fc800078e02ff */
[----:B------:R-:W-:Y:S01]  /*14170*/  IMAD.HI.U32 R2, R3, R13, R2 ;  /* 0x0000000d03027227 */ /* 0x000fe200078e0002 */
[----:B------:R-:W-:-:S05]  /*14180*/  IABS R3, R7 ;  /* 0x0000000700037213 */ /* 0x000fca0000000000 */
[----:B------:R-:W-:-:S04]  /*14190*/  IMAD.HI.U32 R2, R2, R3, RZ ;  /* 0x0000000302027227 */ /* 0x000fc800078e00ff */
[----:B------:R-:W-:Y:S01]  /*141a0*/  IMAD R4, R2, R4, R3 ;  /* 0x0000000402047224 */ /* 0x000fe200078e0203 */
[----:B------:R-:W-:-:S04]  /*141b0*/  LOP3.LUT R3, R7, R6, RZ, 0x3c, !PT ;  /* 0x0000000607037212 */ /* 0x000fc800078e3cff */
[----:B------:R-:W-:-:S13]  /*141c0*/  ISETP.GT.U32.AND P0, PT, R9, R4, PT ;  /* 0x000000040900720c */ /* 0x000fda0003f04070 */
[----:B------:R-:W-:Y:S02]  /*141d0*/  @!P0 IMAD.IADD R4, R4, 0x1, -R9 ;  /* 0x0000000104048824 */ /* 0x000fe400078e0a09 */
[----:B------:R-:W-:-:S03]  /*141e0*/  @!P0 VIADD R2, R2, 0x1 ;  /* 0x0000000102028836 */ /* 0x000fc60000000000 */
[----:B------:R-:W-:-:S13]  /*141f0*/  ISETP.GE.U32.AND P0, PT, R4, R9, PT ;  /* 0x000000090400720c */ /* 0x000fda0003f06070 */
[----:B------:R-:W-:Y:S01]  /*14200*/  @P0 VIADD R2, R2, 0x1 ;  /* 0x0000000102020836 */ /* 0x000fe20000000000 */
[----:B------:R-:W-:-:S03]  /*14210*/  ISETP.GE.AND P0, PT, R3, RZ, PT ;  /* 0x000000ff0300720c */ /* 0x000fc60003f06270 */
[----:B------:R-:W-:-:S10]  /*14220*/  IMAD.MOV.U32 R9, RZ, RZ, R2 ;  /* 0x000000ffff097224 */ /* 0x000fd400078e0002 */
[----:B------:R-:W-:Y:S01]  /*14230*/  @!P0 IMAD.MOV R9, RZ, RZ, -R9 ;  /* 0x000000ffff098224 */ /* 0x000fe200078e0a09 */
[----:B------:R-:W-:-:S13]  /*14240*/  ISETP.NE.AND P0, PT, R6, RZ, PT ;  /* 0x000000ff0600720c */ /* 0x000fda0003f05270 */
[----:B------:R-:W-:-:S05]  /*14250*/  @!P0 LOP3.LUT R9, RZ, R6, RZ, 0x33, !PT ;  /* 0x00000006ff098212 */ /* 0x000fca00078e33ff */
[----:B------:R-:W-:Y:S02]  /*14260*/  IMAD R4, R8, R9, RZ ;  /* 0x0000000908047224 */ /* 0x000fe400078e02ff */
[----:B------:R-:W-:Y:S02]  /*14270*/  IMAD.MOV R9, RZ, RZ, -R9 ;  /* 0x000000ffff097224 */ /* 0x000fe400078e0a09 */
[----:B------:R-:W-:Y:S02]  /*14280*/  IMAD.MOV R2, RZ, RZ, -R4 ;  /* 0x000000ffff027224 */ /* 0x000fe400078e0a04 */
[----:B------:R-:W-:-:S03]  /*14290*/  IMAD R7, R6, R9, R7 ;  /* 0x0000000906077224 */ /* 0x000fc600078e0207 */
[----:B------:R-:W-:Y:S01]  /*142a0*/  VIADDMNMX R8, R2, R5, R8, PT ;  /* 0x0000000502087246 */ /* 0x000fe20003800108 */
[----:B------:R-:W-:-:S03]  /*142b0*/  IMAD.IADD R4, R7, 0x1, R4 ;  /* 0x0000000107047824 */ /* 0x000fc600078e0204 */
[----:B------:R-:W-:-:S04]  /*142c0*/  IABS R5, R8 ;  /* 0x0000000800057213 */ /* 0x000fc80000000000 */
[----:B------:R-:W0:Y:S08]  /*142d0*/  I2F.RP R10, R5 ;  /* 0x00000005000a7306 */ /* 0x000e300000209400 */
[----:B0-----:R-:W0:Y:S02]  /*142e0*/  MUFU.RCP R10, R10 ;  /* 0x0000000a000a7308 */ /* 0x001e240000001000 */
[----:B0-----:R-:W-:-:S06]  /*142f0*/  VIADD R2, R10, 0xffffffe ;  /* 0x0ffffffe0a027836 */ /* 0x001fcc0000000000 */
[----:B------:R0:W1:Y:S02]  /*14300*/  F2I.FTZ.U32.TRUNC.NTZ R3, R2 ;  /* 0x0000000200037305 */ /* 0x000064000021f000 */
[----:B0-----:R-:W-:Y:S02]  /*14310*/  IMAD.MOV.U32 R2, RZ, RZ, RZ ;  /* 0x000000ffff027224 */ /* 0x001fe400078e00ff */
[----:B-1----:R-:W-:-:S04]  /*14320*/  IMAD.MOV R6, RZ, RZ, -R3 ;  /* 0x000000ffff067224 */ /* 0x002fc800078e0a03 */
        /* <DEDUP_REMOVED lines=22> */
.L_x_1251:
[----:B------:R-:W-:Y:S01]  /*14490*/  UMOV UR4, URZ ;  /* 0x0000003f00047c82 */ /* 0x000fe20008000000 */
[----:B------:R-:W-:Y:S01]  /*144a0*/  UMOV UR5, URZ ;  /* 0x0000003f00057c82 */ /* 0x000fe20008000000 */
[----:B------:R-:W-:Y:S01]  /*144b0*/  ULDC UR6, c[0x0][0xc14] ;  /* 0x0003050000067ab9 */ /* 0x000fe20000000800 */
[----:B------:R-:W-:Y:S02]  /*144c0*/  IMAD.MOV.U32 R16, RZ, RZ, R4 ;  /* 0x000000ffff107224 */ /* 0x000fe400078e0004 */
[----:B------:R-:W-:Y:S02]  /*144d0*/  IMAD.U32 R17, RZ, RZ, UR4 ;  /* 0x00000004ff117e24 */ /* 0x000fe4000f8e00ff */
[----:B------:R-:W-:Y:S02]  /*144e0*/  IMAD.U32 R18, RZ, RZ, UR5 ;  /* 0x00000005ff127e24 */ /* 0x000fe4000f8e00ff */
[----:B------:R-:W-:-:S07]  /*144f0*/  IMAD.U32 R19, RZ, RZ, UR6 ;  /* 0x00000006ff137e24 */ /* 0x000fce000f8e00ff */
.L_x_1259:
        /* <DEDUP_REMOVED lines=12> */
.L_x_1184:
[----:B-1----:R-:W3:Y:S01]  /*145c0*/  LDL.LU R0, [R1+0x18] ;  /* 0x0000180001007983 */ /* 0x002ee20000300800 */
[----:B------:R-:W-:Y:S01]  /*145d0*/  BSSY B0, `(.L_x_1261) ;  /* 0x000000b000007945 */ /* 0x000fe20003800000 */
[----:B------:R-:W1:Y:S01]  /*145e0*/  S2R R5, SR_CgaCtaId ;  /* 0x0000000000057919 */ /* 0x000e620000008800 */
[----:B---3--:R-:W-:-:S05]  /*145f0*/  VIADD R0, R0, 0x1 ;  /* 0x0000000100007836 */ /* 0x008fca0000000000 */
[----:B--2---:R-:W-:-:S04]  /*14600*/  LEA.HI R2, R0, R0, RZ, 0x1 ;  /* 0x0000000000027211 */ /* 0x004fc800078f08ff */
[----:B------:R-:W-:-:S05]  /*14610*/  LOP3.LUT R3, R2, 0xfffffffe, RZ, 0xc0, !PT ;  /* 0xfffffffe02037812 */ /* 0x000fca00078ec0ff */
[----:B------:R-:W-:Y:S01]  /*14620*/  IMAD.IADD R3, R0, 0x1, -R3 ;  /* 0x0000000100037824 */ /* 0x000fe200078e0a03 */
[----:B------:R-:W-:-:S04]  /*14630*/  MOV R0, 0x400 ;  /* 0x0000040000007802 */ /* 0x000fc80000000f00 */
[----:B-1----:R-:W-:Y:S02]  /*14640*/  LEA R0, R5, R0, 0x18 ;  /* 0x0000000005007211 */ /* 0x002fe400078ec0ff */
[----:B------:R-:W-:-:S04]  /*14650*/  SHF.L.U32 R3, R3, 0x1f, RZ ;  /* 0x0000001f03037819 */ /* 0x000fc800000006ff */
[----:B------:R-:W1:Y:S02]  /*14660*/  SYNCS.PHASECHK.TRANS64.TRYWAIT P0, [R0+URZ+0x30820], R3 ;  /* 0x03082003000075a7 */ /* 0x000e64000800017f */
[----:B-1----:R-:W-:Y:S05]  /*14670*/  @!P0 BRA `(.L_x_1262) ;  /* 0x0000001400108947 */ /* 0x002fea0003800000 */
.L_x_1315:
[----:B------:R-:W-:Y:S05]  /*14680*/  BSYNC B0 ;  /* 0x0000000000007941 */ /* 0x000fea0003800000 */
.L_x_1261:
[----:B------:R-:W-:-:S03]  /*14690*/  UMOV UR4, 0xffffffff ;  /* 0xffffffff00047882 */ /* 0x000fc60000000000 */
[----:B------:R-:W-:Y:S05]  /*146a0*/  BRA.DIV UR4, `(.L_x_1263) ;  /* 0x0000001604187947 */ /* 0x000fea000b800000 */
[----:B------:R-:W2:Y:S02]  /*146b0*/  S2R R2, SR_TID.X ;  /* 0x0000000000027919 */ /* 0x000ea40000002100 */
[----:B--2---:R-:W-:-:S04]  /*146c0*/  SHF.R.U32.HI R2, RZ, 0x5, R2 ;  /* 0x00000005ff027819 */ /* 0x004fc80000011602 */
[----:B------:R-:W-:-:S05]  /*146d0*/  LOP3.LUT R2, R2, 0x3, RZ, 0xc0, !PT ;  /* 0x0000000302027812 */ /* 0x000fca00078ec0ff */
[----:B------:R2:W3:Y:S02]  /*146e0*/  SHFL.IDX PT, R14, R2, RZ, 0x1f ;  /* 0x00001fff020e7589 */ /* 0x0004e400000e0000 */
.L_x_1318:
[----:B---3--:R-:W-:Y:S01]  /*146f0*/  ISETP.NE.AND P0, PT, R14, RZ, PT ;  /* 0x000000ff0e00720c */ /* 0x008fe20003f05270 */
[----:B------:R-:W-:-:S12]  /*14700*/  BSSY B0, `(.L_x_1264) ;  /* 0x0000029000007945 */ /* 0x000fd80003800000 */
[----:B------:R-:W-:Y:S05]  /*14710*/  @P0 BRA `(.L_x_1265) ;  /* 0x00000000009c0947 */ /* 0x000fea0003800000 */
[----:B------:R-:W-:-:S03]  /*14720*/  UMOV UR4, 0xffffffff ;  /* 0xffffffff00047882 */ /* 0x000fc60000000000 */
[----:B------:R-:W-:Y:S05]  /*14730*/  BRA.DIV UR4, `(.L_x_1266) ;  /* 0x0000001604287947 */ /* 0x000fea000b800000 */
[----:B------:R-:W-:-:S13]  /*14740*/  ELECT P6, URZ, PT ;  /* 0x00000000003f782f */ /* 0x000fda00038c0000 */
.L_x_1321:
        /* <DEDUP_REMOVED lines=8> */
.L_x_1267:
[----:B-1----:R-:W2:Y:S04]  /*147d0*/  LDL R3, [R1] ;  /* 0x0000000001037983 */ /* 0x002ea80000100800 */
[----:B------:R-:W3:Y:S01]  /*147e0*/  LDL.LU R7, [R1+0x8] ;  /* 0x0000080001077983 */ /* 0x000ee20000300800 */
[----:B------:R-:W-:-:S04]  /*147f0*/  VIADD R2, R0, 0x30840 ;  /* 0x0003084000027836 */ /* 0x000fc80000000000 */
[C---:B--2---:R-:W-:Y:S02]  /*14800*/  IMAD R6, R3.reuse, 0x8, R2 ;  /* 0x0000000803067824 */ /* 0x044fe400078e0202 */
[----:B------:R-:W-:Y:S01]  /*14810*/  VIADD R3, R3, 0x1 ;  /* 0x0000000103037836 */ /* 0x000fe20000000000 */
[----:B---3--:R-:W-:-:S04]  /*14820*/  SHF.L.U32 R5, R7, 0x1f, RZ ;  /* 0x0000001f07057819 */ /* 0x008fc800000006ff */
[C---:B------:R-:W-:Y:S01]  /*14830*/  ISETP.NE.AND P1, PT, R3.reuse, 0x2, PT ;  /* 0x000000020300780c */ /* 0x040fe20003f25270 */
[----:B------:R-:W1:Y:S03]  /*14840*/  SYNCS.PHASECHK.TRANS64.TRYWAIT P0, [R6+URZ], R5 ;  /* 0x00000005060075a7 */ /* 0x000e66000800017f */
[----:B------:R-:W-:Y:S02]  /*14850*/  SEL R4, RZ, 0x1, P1 ;  /* 0x00000001ff047807 */ /* 0x000fe40000800000 */
[----:B------:R-:W-:Y:S02]  /*14860*/  SEL R3, R3, RZ, P1 ;  /* 0x000000ff03037207 */ /* 0x000fe40000800000 */
[----:B------:R-:W-:-:S03]  /*14870*/  LOP3.LUT R4, R7, R4, RZ, 0x3c, !PT ;  /* 0x0000000407047212 */ /* 0x000fc600078e3cff */
[----:B------:R-:W-:Y:S01]  /*14880*/  IMAD R7, R3, 0x8, R2 ;  /* 0x0000000803077824 */ /* 0x000fe200078e0202 */
[----:B------:R-:W-:Y:S01]  /*14890*/  SHF.L.U32 R2, R4, 0x1f, RZ ;  /* 0x0000001f04027819 */ /* 0x000fe200000006ff */
[----:B-1----:R-:W-:Y:S06]  /*148a0*/  @!P0 BRA `(.L_x_1268) ;  /* 0x0000001000ec8947 */ /* 0x002fec0003800000 */
.L_x_1322:
[----:B------:R-:W2:Y:S02]  /*148b0*/  SYNCS.PHASECHK.TRANS64.TRYWAIT P0, [R7+URZ], R2 ;  /* 0x00000002070075a7 */ /* 0x000ea4000800017f */
[----:B--2---:R-:W-:Y:S05]  /*148c0*/  @!P0 BRA `(.L_x_1269) ;  /* 0x0000001000f88947 */ /* 0x004fea0003800000 */
.L_x_1323:
[----:B------:R-:W-:Y:S05]  /*148d0*/  @!P2 BRA `(.L_x_1270) ;  /* 0x000000000004a947 */ /* 0x000fea0003800000 */
[----:B------:R-:W-:Y:S01]  /*148e0*/  BPT.TRAP 0x1 ;  /* 0x000000040000795c */ /* 0x000fe20000300000 */
.L_x_1270:
[----:B------:R-:W3:Y:S01]  /*148f0*/  LDL.LU R4, [R1] ;  /* 0x0000000001047983 */ /* 0x000ee20000300800 */
[----:B------:R-:W-:-:S04]  /*14900*/  VIADD R0, R0, 0x30860 ;  /* 0x0003086000007836 */ /* 0x000fc80000000000 */
[----:B---3--:R-:W-:-:S04]  /*14910*/  IMAD R4, R4, 0x8, R0 ;  /* 0x0000000804047824 */ /* 0x008fc800078e0200 */
[----:B------:R-:W3:Y:S02]  /*14920*/  SYNCS.PHASECHK.TRANS64.TRYWAIT P0, [R4+URZ], R5 ;  /* 0x00000005040075a7 */ /* 0x000ee4000800017f */
[----:B---3--:R-:W-:Y:S05]  /*14930*/  @!P0 BRA `(.L_x_1271) ;  /* 0x0000001000f08947 */ /* 0x008fea0003800000 */
.L_x_1324:
[----:B------:R-:W-:-:S07]  /*14940*/  IMAD R3, R3, 0x8, R0 ;  /* 0x0000000803037824 */ /* 0x000fce00078e0200 */
.L_x_1272:
[----:B----4-:R4:W0:Y:S02]  /*14950*/  SYNCS.PHASECHK.TRANS64.TRYWAIT P0, [R3+URZ], R2 ;  /* 0x00000002030075a7 */ /* 0x010824000800017f */
[----:B0-----:R-:W-:Y:S05]  /*14960*/  @!P0 NANOSLEEP.SYNCS 0x989680 ;  /* 0x009896800000895d */ /* 0x001fea0003900000 */
[----:B------:R-:W0:Y:S02]  /*14970*/  @!P0 SYNCS.PHASECHK.TRANS64 P0, [R3+URZ], R2 ;  /* 0x00000002030085a7 */ /* 0x000e24000800007f */
[----:B0-----:R-:W-:Y:S05]  /*14980*/  @!P0 BRA `(.L_x_1272) ;  /* 0xfffffffc00f08947 */ /* 0x001fea000383ffff */
.L_x_1265:
[----:B------:R-:W-:Y:S05]  /*14990*/  BSYNC B0 ;  /* 0x0000000000007941 */ /* 0x000fea0003800000 */
.L_x_1264:
[----:B------:R-:W-:Y:S05]  /*149a0*/  EXIT ;  /* 0x000000000000794d */ /* 0x000fea0003800000 */
.L_x_1088:
[----:B0-----:R-:W-:-:S04]  /*149b0*/  IMAD.U32 R3, RZ, RZ, UR38 ;  /* 0x00000026ff037e24 */ /* 0x001fc8000f8e00ff */
[----:B------:R0:W1:Y:S03]  /*149c0*/  SYNCS.PHASECHK.TRANS64.TRYWAIT P1, [R3+URZ+0x30800], R0 ;  /* 0x03080000030075a7 */ /* 0x000066000802017f */
[----:B-1----:R-:W-:Y:S05]  /*149d0*/  @!P1 NANOSLEEP.SYNCS 0x989680 ;  /* 0x009896800000995d */ /* 0x002fea0003900000 */
[----:B------:R-:W1:Y:S02]  /*149e0*/  @!P1 SYNCS.PHASECHK.TRANS64 P1, [R3+URZ+0x30800], R0 ;  /* 0x03080000030095a7 */ /* 0x000e64000802007f */
[----:B-1----:R-:W-:Y:S05]  /*149f0*/  @!P1 BRA `(.L_x_1088) ;  /* 0xfffffffc00ec9947 */ /* 0x002fea000383ffff */
[----:B------:R-:W-:Y:S05]  /*14a00*/  BRA `(.L_x_1273) ;  /* 0xfffffed0009c7947 */ /* 0x000fea000383ffff */
.L_x_1092:
[----:B-1----:R1:W2:Y:S02]  /*14a10*/  SYNCS.PHASECHK.TRANS64.TRYWAIT P2, [R5+URZ+0x30830], R0 ;  /* 0x03083000050075a7 */ /* 0x0022a4000804017f */
[----:B--2---:R-:W-:Y:S05]  /*14a20*/  @!P2 NANOSLEEP.SYNCS 0x989680 ;  /* 0x009896800000a95d */ /* 0x004fea0003900000 */
[----:B------:R-:W2:Y:S02]  /*14a30*/  @!P2 SYNCS.PHASECHK.TRANS64 P2, [R5+URZ+0x30830], R0 ;  /* 0x030830000500a5a7 */ /* 0x000ea4000804007f */
[----:B--2---:R-:W-:Y:S05]  /*14a40*/  @!P2 BRA `(.L_x_1092) ;  /* 0xfffffffc00f0a947 */ /* 0x004fea000383ffff */
[----:B------:R-:W-:Y:S05]  /*14a50*/  BRA `(.L_x_1091) ;  /* 0xfffffed000c07947 */ /* 0x000fea000383ffff */
.L_x_1108:
[----:B-1----:R-:W-:-:S04]  /*14a60*/  IMAD.U32 R153, RZ, RZ, UR5 ;  /* 0x00000005ff997e24 */ /* 0x002fc8000f8e00ff */
[----:B------:R1:W2:Y:S03]  /*14a70*/  SYNCS.PHASECHK.TRANS64.TRYWAIT P2, [R153+URZ+0x30830], R152 ;  /* 0x03083098990075a7 */ /* 0x0002a6000804017f */
[----:B--2---:R-:W-:Y:S05]  /*14a80*/  @!P2 NANOSLEEP.SYNCS 0x989680 ;  /* 0x009896800000a95d */ /* 0x004fea0003900000 */
[----:B------:R-:W2:Y:S02]  /*14a90*/  @!P2 SYNCS.PHASECHK.TRANS64 P2, [R153+URZ+0x30830], R152 ;  /* 0x030830989900a5a7 */ /* 0x000ea4000804007f */
[----:B--2---:R-:W-:Y:S05]  /*14aa0*/  @!P2 BRA `(.L_x_1108) ;  /* 0xfffffffc00eca947 */ /* 0x004fea000383ffff */
[----:B------:R-:W-:Y:S05]  /*14ab0*/  BRA `(.L_x_1107) ;  /* 0xfffffef800607947 */ /* 0x000fea000383ffff */
.L_x_1112:
[----:B-1----:R-:W-:-:S04]  /*14ac0*/  IMAD.U32 R221, RZ, RZ, UR6 ;  /* 0x00000006ffdd7e24 */ /* 0x002fc8000f8e00ff */
[----:B------:R1:W2:Y:S03]  /*14ad0*/  SYNCS.PHASECHK.TRANS64.TRYWAIT P2, [R221+URZ+0x30850], R0 ;  /* 0x03085000dd0075a7 */ /* 0x0002a6000804017f */
[----:B--2---:R-:W-:Y:S05]  /*14ae0*/  @!P2 NANOSLEEP.SYNCS 0x989680 ;  /* 0x009896800000a95d */ /* 0x004fea0003900000 */
[----:B------:R-:W2:Y:S02]  /*14af0*/  @!P2 SYNCS.PHASECHK.TRANS64 P2, [R221+URZ+0x30850], R0 ;  /* 0x03085000dd00a5a7 */ /* 0x000ea4000804007f */
[----:B--2---:R-:W-:Y:S05]  /*14b00*/  @!P2 BRA `(.L_x_1112) ;  /* 0xfffffffc00eca947 */ /* 0x004fea000383ffff */
[----:B------:R-:W-:Y:S05]  /*14b10*/  BRA `(.L_x_1111) ;  /* 0xffffff0400e87947 */ /* 0x000fea000383ffff */
.L_x_1129:
[----:B-1----:R-:W-:-:S04]  /*14b20*/  IMAD.U32 R152, RZ, RZ, UR5 ;  /* 0x00000005ff987e24 */ /* 0x002fc8000f8e00ff */
[----:B------:R1:W2:Y:S03]  /*14b30*/  SYNCS.PHASECHK.TRANS64.TRYWAIT P2, [R152+URZ+0x30830], R3 ;  /* 0x03083003980075a7 */ /* 0x0002a6000804017f */
[----:B--2---:R-:W-:Y:S05]  /*14b40*/  @!P2 NANOSLEEP.SYNCS 0x989680 ;  /* 0x009896800000a95d */ /* 0x004fea0003900000 */
[----:B------:R-:W2:Y:S02]  /*14b50*/  @!P2 SYNCS.PHASECHK.TRANS64 P2, [R152+URZ+0x30830], R3 ;  /* 0x030830039800a5a7 */ /* 0x000ea4000804007f */
[----:B--2---:R-:W-:Y:S05]  /*14b60*/  @!P2 BRA `(.L_x_1129) ;  /* 0xfffffffc00eca947 */ /* 0x004fea000383ffff */
[----:B------:R-:W-:Y:S05]  /*14b70*/  BRA `(.L_x_1128) ;  /* 0xffffff2000847947 */ /* 0x000fea000383ffff */
.L_x_1133:
[----:B0-----:R-:W-:-:S04]  /*14b80*/  IMAD.U32 R3, RZ, RZ, UR11 ;  /* 0x0000000bff037e24 */ /* 0x001fc8000f8e00ff */
[----:B------:R0:W2:Y:S03]  /*14b90*/  SYNCS.PHASECHK.TRANS64.TRYWAIT P2, [R3+URZ+0x30850], R0 ;  /* 0x03085000030075a7 */ /* 0x0000a6000804017f */
[----:B--2---:R-:W-:Y:S05]  /*14ba0*/  @!P2 NANOSLEEP.SYNCS 0x989680 ;  /* 0x009896800000a95d */ /* 0x004fea0003900000 */
[----:B------:R-:W2:Y:S02]  /*14bb0*/  @!P2 SYNCS.PHASECHK.TRANS64 P2, [R3+URZ+0x30850], R0 ;  /* 0x030850000300a5a7 */ /* 0x000ea4000804007f */
[----:B--2---:R-:W-:Y:S05]  /*14bc0*/  @!P2 BRA `(.L_x_1133) ;  /* 0xfffffffc00eca947 */ /* 0x004fea000383ffff */
[----:B------:R-:W-:Y:S05]  /*14bd0*/  BRA `(.L_x_1132) ;  /* 0xffffff30000c7947 */ /* 0x000fea000383ffff */
.L_x_1139:
[----:B-1----:R-:W-:-:S04]  /*14be0*/  IMAD.U32 R152, RZ, RZ, UR5 ;  /* 0x00000005ff987e24 */ /* 0x002fc8000f8e00ff */
[----:B------:R1:W2:Y:S03]  /*14bf0*/  SYNCS.PHASECHK.TRANS64.TRYWAIT P2, [R152+URZ+0x30830], R3 ;  /* 0x03083003980075a7 */ /* 0x0002a6000804017f */
[----:B--2---:R-:W-:Y:S05]  /*14c00*/  @!P2 NANOSLEEP.SYNCS 0x989680 ;  /* 0x009896800000a95d */ /* 0x004fea0003900000 */
[----:B------:R-:W2:Y:S02]  /*14c10*/  @!P2 SYNCS.PHASECHK.TRANS64 P2, [R152+URZ+0x30830], R3 ;  /* 0x030830039800a5a7 */ /* 0x000ea4000804007f */
[----:B--2---:R-:W-:Y:S05]  /*14c20*/  @!P2 BRA `(.L_x_1139) ;  /* 0xfffffffc00eca947 */ /* 0x004fea000383ffff */
[----:B------:R-:W-:Y:S05]  /*14c30*/  BRA `(.L_x_1138) ;  /* 0xffffff3c00947947 */ /* 0x000fea000383ffff */
.L_x_1143:
[----:B0-----:R-:W-:-:S04]  /*14c40*/  IMAD.U32 R3, RZ, RZ, UR11 ;  /* 0x0000000bff037e24 */ /* 0x001fc8000f8e00ff */
[----:B------:R0:W2:Y:S03]  /*14c50*/  SYNCS.PHASECHK.TRANS64.TRYWAIT P2, [R3+URZ+0x30850], R0 ;  /* 0x03085000030075a7 */ /* 0x0000a6000804017f */
[----:B--2---:R-:W-:Y:S05]  /*14c60*/  @!P2 NANOSLEEP.SYNCS 0x989680 ;  /* 0x009896800000a95d */ /* 0x004fea0003900000 */
[----:B------:R-:W2:Y:S02]  /*14c70*/  @!P2 SYNCS.PHASECHK.TRANS64 P2, [R3+URZ+0x30850], R0 ;  /* 0x030850000300a5a7 */ /* 0x000ea4000804007f */
[----:B--2---:R-:W-:Y:S05]  /*14c80*/  @!P2 BRA `(.L_x_1143) ;  /* 0xfffffffc00eca947 */ /* 0x004fea000383ffff */
[----:B------:R-:W-:Y:S05]  /*14c90*/  BRA `(.L_x_1142) ;  /* 0xffffff4c001c7947 */ /* 0x000fea000383ffff */
.L_x_1156:
[----:B-1----:R-:W-:-:S04]  /*14ca0*/  IMAD.U32 R7, RZ, RZ, UR5 ;  /* 0x00000005ff077e24 */ /* 0x002fc8000f8e00ff */
[----:B------:R1:W2:Y:S03]  /*14cb0*/  SYNCS.PHASECHK.TRANS64.TRYWAIT P0, [R7+URZ+0x30850], R0 ;  /* 0x03085000070075a7 */ /* 0x0002a6000800017f */
[----:B--2---:R-:W-:Y:S05]  /*14cc0*/  @!P0 NANOSLEEP.SYNCS 0x989680 ;  /* 0x009896800000895d */ /* 0x004fea0003900000 */
[----:B------:R-:W2:Y:S02]  /*14cd0*/  @!P0 SYNCS.PHASECHK.TRANS64 P0, [R7+URZ+0x30850], R0 ;  /* 0x03085000070085a7 */ /* 0x000ea4000800007f */
[----:B--2---:R-:W-:Y:S05]  /*14ce0*/  @!P0 BRA `(.L_x_1156) ;  /* 0xfffffffc00ec8947 */ /* 0x004fea000383ffff */
[----:B------:R-:W-:Y:S05]  /*14cf0*/  BRA `(.L_x_1155) ;  /* 0xffffff6800f47947 */ /* 0x000fea000383ffff */
.L_x_1206:
[----:B------:R-:W1:Y:S01]  /*14d00*/  S2R R9, SR_TID.X ;  /* 0x0000000000097919 */ /* 0x000e620000002100 */
[----:B------:R-:W-:Y:S01]  /*14d10*/  BSSY B0, `(.L_x_1274) ;  /* 0x000000a000007945 */ /* 0x000fe20003800000 */
[----:B------:R-:W-:Y:S02]  /*14d20*/  IMAD.MOV.U32 R12, RZ, RZ, RZ ;  /* 0x000000ffff0c7224 */ /* 0x000fe400078e00ff */
[----:B------:R-:W-:Y:S02]  /*14d30*/  IMAD.MOV.U32 R11, RZ, RZ, 0x1f ;  /* 0x0000001fff0b7424 */ /* 0x000fe400078e00ff */
[----:B------:R-:W-:Y:S01]  /*14d40*/  IMAD.MOV.U32 R15, RZ, RZ, -0x1 ;  /* 0xffffffffff0f7424 */ /* 0x000fe200078e00ff */
[----:B-1----:R-:W-:-:S04]  /*14d50*/  SHF.R.U32.HI R9, RZ, 0x5, R9 ;  /* 0x00000005ff097819 */ /* 0x002fc80000011609 */
[----:B------:R-:W-:-:S05]  /*14d60*/  LOP3.LUT R9, R9, 0x3, RZ, 0xc0, !PT ;  /* 0x0000000309097812 */ /* 0x000fca00078ec0ff */
[----:B0-----:R-:W-:-:S07]  /*14d70*/  IMAD.MOV.U32 R13, RZ, RZ, R9 ;  /* 0x000000ffff0d7224 */ /* 0x001fce00078e0009 */
[----:B------:R-:W-:Y:S05]  /*14d80*/  WARPSYNC.COLLECTIVE R15, `(.L_x_1275) ;  /* 0x000000000f087348 */ /* 0x000fea0003c00000 */
[----:B------:R0:W1:Y:S02]  /*14d90*/  SHFL.IDX P6, R14, R13, R12, R11 ;  /* 0x0000000c0d0e7389 */ /* 0x00006400000c000b */
[----:B01----:R-:W-:Y:S01]  /*14da0*/  ENDCOLLECTIVE ;  /* 0x000000000000791b */ /* 0x003fe20003800000 */
.L_x_1275:
[----:B------:R-:W-:Y:S05]  /*14db0*/  BSYNC B0 ;  /* 0x0000000000007941 */ /* 0x000fea0003800000 */
.L_x_1274:
[----:B------:R-:W-:Y:S05]  /*14dc0*/  BRA `(.L_x_1276) ;  /* 0xffffffc000547947 */ /* 0x000fea000383ffff */
.L_x_1207:
[----:B------:R-:W-:Y:S01]  /*14dd0*/  BSSY B0, `(.L_x_1277) ;  /* 0x0000006000007945 */ /* 0x000fe20003800000 */
[----:B------:R-:W-:-:S07]  /*14de0*/  IMAD.MOV.U32 R15, RZ, RZ, -0x1 ;  /* 0xffffffffff0f7424 */ /* 0x000fce00078e00ff */
[----:B0-----:R-:W-:Y:S05]  /*14df0*/  WARPSYNC.COLLECTIVE R15, `(.L_x_1278) ;  /* 0x000000000f0c7348 */ /* 0x001fea0003c00000 */
[----:B------:R-:W-:Y:S02]  /*14e00*/  ELECT P6, UR62, PT ;  /* 0x00000000003e782f */ /* 0x000fe400038c0000 */
[----:B------:R-:W-:Y:S01]  /*14e10*/  MOV R14, UR62 ;  /* 0x0000003e000e7c02 */ /* 0x000fe20008000f00 */
[----:B0-----:R-:W-:Y:S10]  /*14e20*/  ENDCOLLECTIVE ;  /* 0x000000000000791b */ /* 0x001ff40003800000 */
.L_x_1278:
[----:B------:R-:W-:Y:S05]  /*14e30*/  BSYNC B0 ;  /* 0x0000000000007941 */ /* 0x000fea0003800000 */
.L_x_1277:
[----:B------:R-:W-:Y:S05]  /*14e40*/  BRA `(.L_x_1279) ;  /* 0xffffffc000447947 */ /* 0x000fea000383ffff */
.L_x_1210:
[----:B-1----:R1:W2:Y:S02]  /*14e50*/  SYNCS.PHASECHK.TRANS64.TRYWAIT P0, [R9+URZ+0x30840], R10 ;  /* 0x0308400a090075a7 */ /* 0x0022a4000800017f */
[----:B--2---:R-:W-:Y:S05]  /*14e60*/  @!P0 NANOSLEEP.SYNCS 0x989680 ;  /* 0x009896800000895d */ /* 0x004fea0003900000 */
[----:B------:R-:W2:Y:S02]  /*14e70*/  @!P0 SYNCS.PHASECHK.TRANS64 P0, [R9+URZ+0x30840], R10 ;  /* 0x0308400a090085a7 */ /* 0x000ea4000800007f */
[----:B--2---:R-:W-:Y:S05]  /*14e80*/  @!P0 BRA `(.L_x_1210) ;  /* 0xfffffffc00f08947 */ /* 0x004fea000383ffff */
[----:B------:R-:W-:Y:S05]  /*14e90*/  BRA `(.L_x_1280) ;  /* 0xffffffc000ac7947 */ /* 0x000fea000383ffff */
.L_x_1213:
        /* <DEDUP_REMOVED lines=8> */
.L_x_1221:
[----:B0-----:R0:W1:Y:S02]  /*14f20*/  SYNCS.PHASECHK.TRANS64.TRYWAIT P0, [R2+URZ+0x30840], R3 ;  /* 0x03084003020075a7 */ /* 0x001064000800017f */
[----:B-1----:R-:W-:Y:S05]  /*14f30*/  @!P0 NANOSLEEP.SYNCS 0x989680 ;  /* 0x009896800000895d */ /* 0x002fea0003900000 */
[----:B------:R-:W1:Y:S02]  /*14f40*/  @!P0 SYNCS.PHASECHK.TRANS64 P0, [R2+URZ+0x30840], R3 ;  /* 0x03084003020085a7 */ /* 0x000e64000800007f */
[----:B-1----:R-:W-:Y:S05]  /*14f50*/  @!P0 BRA `(.L_x_1221) ;  /* 0xfffffffc00f08947 */ /* 0x002fea000383ffff */
[----:B------:R-:W-:Y:S05]  /*14f60*/  BRA `(.L_x_1282) ;  /* 0xffffffc800e47947 */ /* 0x000fea000383ffff */
.L_x_1223:
[----:B0-----:R0:W1:Y:S02]  /*14f70*/  SYNCS.PHASECHK.TRANS64.TRYWAIT P0, [R3+URZ+0x60], R2 ;  /* 0x00006002030075a7 */ /* 0x001064000800017f */
[----:B-1----:R-:W-:Y:S05]  /*14f80*/  @!P0 NANOSLEEP.SYNCS 0x989680 ;  /* 0x009896800000895d */ /* 0x002fea0003900000 */
[----:B------:R-:W1:Y:S02]  /*14f90*/  @!P0 SYNCS.PHASECHK.TRANS64 P0, [R3+URZ+0x60], R2 ;  /* 0x00006002030085a7 */ /* 0x000e64000800007f */
[----:B-1----:R-:W-:Y:S05]  /*14fa0*/  @!P0 BRA `(.L_x_1223) ;  /* 0xfffffffc00f08947 */ /* 0x002fea000383ffff */
[----:B------:R-:W-:Y:S05]  /*14fb0*/  BRA `(.L_x_1283) ;  /* 0xffffffcc00a47947 */ /* 0x000fea000383ffff */
.L_x_1228:
[----:B-1----:R1:W2:Y:S02]  /*14fc0*/  SYNCS.PHASECHK.TRANS64.TRYWAIT P0, [R2+URZ+0x30840], R3 ;  /* 0x03084003020075a7 */ /* 0x0022a4000800017f */
[----:B--2---:R-:W-:Y:S05]  /*14fd0*/  @!P0 NANOSLEEP.SYNCS 0x989680 ;  /* 0x009896800000895d */ /* 0x004fea0003900000 */
[----:B------:R-:W2:Y:S02]  /*14fe0*/  @!P0 SYNCS.PHASECHK.TRANS64 P0, [R2+URZ+0x30840], R3 ;  /* 0x03084003020085a7 */ /* 0x000ea4000800007f */
[----:B--2---:R-:W-:Y:S05]  /*14ff0*/  @!P0 BRA `(.L_x_1228) ;  /* 0xfffffffc00f08947 */ /* 0x004fea000383ffff */
[----:B------:R-:W-:Y:S05]  /*15000*/  BRA `(.L_x_1284) ;  /* 0xffffffd400347947 */ /* 0x000fea000383ffff */
.L_x_1230:
[----:B0-----:R0:W1:Y:S02]  /*15010*/  SYNCS.PHASECHK.TRANS64.TRYWAIT P1, [R3+URZ+0x60], R2 ;  /* 0x00006002030075a7 */ /* 0x001064000802017f */
[----:B-1----:R-:W-:Y:S05]  /*15020*/  @!P1 NANOSLEEP.SYNCS 0x989680 ;  /* 0x009896800000995d */ /* 0x002fea0003900000 */
[----:B------:R-:W1:Y:S02]  /*15030*/  @!P1 SYNCS.PHASECHK.TRANS64 P1, [R3+URZ+0x60], R2 ;  /* 0x00006002030095a7 */ /* 0x000e64000802007f */
[----:B-1----:R-:W-:Y:S05]  /*15040*/  @!P1 BRA `(.L_x_1230) ;  /* 0xfffffffc00f09947 */ /* 0x002fea000383ffff */
[----:B------:R-:W-:Y:S05]  /*15050*/  BRA `(.L_x_1285) ;  /* 0xffffffd400f47947 */ /* 0x000fea000383ffff */
.L_x_1235:
[----:B--2---:R2:W3:Y:S02]  /*15060*/  SYNCS.PHASECHK.TRANS64.TRYWAIT P0, [R2+URZ+0x30840], R3 ;  /* 0x03084003020075a7 */ /* 0x0044e4000800017f */
[----:B---3--:R-:W-:Y:S05]  /*15070*/  @!P0 NANOSLEEP.SYNCS 0x989680 ;  /* 0x009896800000895d */ /* 0x008fea0003900000 */
[----:B------:R-:W3:Y:S02]  /*15080*/  @!P0 SYNCS.PHASECHK.TRANS64 P0, [R2+URZ+0x30840], R3 ;  /* 0x03084003020085a7 */ /* 0x000ee4000800007f */
[----:B---3--:R-:W-:Y:S05]  /*15090*/  @!P0 BRA `(.L_x_1235) ;  /* 0xfffffffc00f08947 */ /* 0x008fea000383ffff */
[----:B------:R-:W-:Y:S05]  /*150a0*/  BRA `(.L_x_1286) ;  /* 0xffffffdc003c7947 */ /* 0x000fea000383ffff */
.L_x_1237:
[----:B0-----:R0:W1:Y:S02]  /*150b0*/  SYNCS.PHASECHK.TRANS64.TRYWAIT P1, [R2+URZ+0x60], R9 ;  /* 0x00006009020075a7 */ /* 0x001064000802017f */
[----:B-1----:R-:W-:Y:S05]  /*150c0*/  @!P1 NANOSLEEP.SYNCS 0x989680 ;  /* 0x009896800000995d */ /* 0x002fea0003900000 */
[----:B------:R-:W1:Y:S02]  /*150d0*/  @!P1 SYNCS.PHASECHK.TRANS64 P1, [R2+URZ+0x60], R9 ;  /* 0x00006009020095a7 */ /* 0x000e64000802007f */
[----:B-1----:R-:W-:Y:S05]  /*150e0*/  @!P1 BRA `(.L_x_1237) ;  /* 0xfffffffc00f09947 */ /* 0x002fea000383ffff */
[----:B------:R-:W-:Y:S05]  /*150f0*/  BRA `(.L_x_1287) ;  /* 0xffffffdc00fc7947 */ /* 0x000fea000383ffff */
.L_x_1244:
[----:B-1----:R1:W2:Y:S02]  /*15100*/  SYNCS.PHASECHK.TRANS64.TRYWAIT P0, [R3+URZ+0x30860], R0 ;  /* 0x03086000030075a7 */ /* 0x0022a4000800017f */
[----:B--2---:R-:W-:Y:S05]  /*15110*/  @!P0 NANOSLEEP.SYNCS 0x989680 ;  /* 0x009896800000895d */ /* 0x004fea0003900000 */
[----:B------:R-:W2:Y:S02]  /*15120*/  @!P0 SYNCS.PHASECHK.TRANS64 P0, [R3+URZ+0x30860], R0 ;  /* 0x03086000030085a7 */ /* 0x000ea4000800007f */
[----:B--2---:R-:W-:Y:S05]  /*15130*/  @!P0 BRA `(.L_x_1244) ;  /* 0xfffffffc00f08947 */ /* 0x004fea000383ffff */
[----:B------:R-:W-:Y:S05]  /*15140*/  BRA `(.L_x_1288) ;  /* 0xffffffe4002c7947 */ /* 0x000fea000383ffff */
.L_x_1246:
        /* <DEDUP_REMOVED lines=8> */
.L_x_1290:
[----:B------:R-:W-:Y:S05]  /*151d0*/  BSYNC B0 ;  /* 0x0000000000007941 */ /* 0x000fea0003800000 */
.L_x_1289:
[----:B------:R-:W-:Y:S02]  /*151e0*/  IMAD.MOV.U32 R13, RZ, RZ, R16 ;  /* 0x000000ffff0d7224 */ /* 0x000fe400078e0010 */
[----:B------:R-:W-:Y:S02]  /*151f0*/  IMAD.MOV.U32 R12, RZ, RZ, 0x1 ;  /* 0x00000001ff0c7424 */ /* 0x000fe400078e00ff */
[----:B------:R-:W-:Y:S02]  /*15200*/  IMAD.MOV.U32 R11, RZ, RZ, 0x1f ;  /* 0x0000001fff0b7424 */ /* 0x000fe400078e00ff */
[----:B------:R-:W-:Y:S02]  /*15210*/  IMAD.MOV.U32 R15, RZ, RZ, -0x1 ;  /* 0xffffffffff0f7424 */ /* 0x000fe400078e00ff */
[----:B------:R-:W-:-:S07]  /*15220*/  IMAD.MOV.U32 R4, RZ, RZ, R14 ;  /* 0x000000ffff047224 */ /* 0x000fce00078e000e */
[----:B------:R-:W-:Y:S05]  /*15230*/  WARPSYNC.COLLECTIVE R15, `(.L_x_1291) ;  /* 0x000000000f087348 */ /* 0x000fea0003c00000 */
[----:B------:R0:W1:Y:S02]  /*15240*/  SHFL.IDX P6, R14, R13, R12, R11 ;  /* 0x0000000c0d0e7389 */ /* 0x00006400000c000b */
[----:B01----:R-:W-:Y:S01]  /*15250*/  ENDCOLLECTIVE ;  /* 0x000000000000791b */ /* 0x003fe20003800000 */
.L_x_1291:
[----:B------:R-:W-:Y:S01]  /*15260*/  IMAD.MOV.U32 R16, RZ, RZ, R14 ;  /* 0x000000ffff107224 */ /* 0x000fe200078e000e */
[----:B------:R-:W-:Y:S06]  /*15270*/  BRA `(.L_x_1292) ;  /* 0xffffffe400dc7947 */ /* 0x000fec000383ffff */
.L_x_1249:
[----:B------:R-:W-:Y:S01]  /*15280*/  BSSY B0, `(.L_x_1293) ;  /* 0x0000008000007945 */ /* 0x000fe20003800000 */
[----:B0----5:R-:W-:Y:S02]  /*15290*/  IMAD.MOV.U32 R13, RZ, RZ, R17 ;  /* 0x000000ffff0d7224 */ /* 0x021fe400078e0011 */
[----:B------:R-:W-:Y:S02]  /*152a0*/  IMAD.MOV.U32 R12, RZ, RZ, 0x1 ;  /* 0x00000001ff0c7424 */ /* 0x000fe400078e00ff */
[----:B------:R-:W-:Y:S02]  /*152b0*/  IMAD.MOV.U32 R11, RZ, RZ, RZ ;  /* 0x000000ffff0b7224 */ /* 0x000fe400078e00ff */
[----:B------:R-:W-:-:S07]  /*152c0*/  IMAD.MOV.U32 R15, RZ, RZ, -0x1 ;  /* 0xffffffffff0f7424 */ /* 0x000fce00078e00ff */
[----:B-1234-:R-:W-:Y:S05]  /*152d0*/  WARPSYNC.COLLECTIVE R15, `(.L_x_1294) ;  /* 0x000000000f087348 */ /* 0x01efea0003c00000 */
[----:B------:R0:W0:Y:S02]  /*152e0*/  SHFL.UP P6, R14, R13, R12, R11 ;  /* 0x0400000c0d0e7389 */ /* 0x00002400000c000b */
[----:B01234-:R-:W-:Y:S01]  /*152f0*/  ENDCOLLECTIVE ;  /* 0x000000000000791b */ /* 0x01ffe20003800000 */
.L_x_1294:
[----:B------:R-:W-:Y:S05]  /*15300*/  BSYNC B0 ;  /* 0x0000000000007941 */ /* 0x000fea0003800000 */
.L_x_1293:
[----:B------:R-:W-:Y:S01]  /*15310*/  ISETP.NE.AND P0, PT, R6, RZ, PT ;  /* 0x000000ff0600720c */ /* 0x000fe20003f05270 */
        /* <DEDUP_REMOVED lines=9> */
.L_x_1295:
        /* <DEDUP_REMOVED lines=8> */
.L_x_1296:
        /* <DEDUP_REMOVED lines=8> */
.L_x_1297:
        /* <DEDUP_REMOVED lines=8> */
.L_x_1298:
[----:B------:R-:W-:Y:S02]  /*15530*/  IMAD.MOV.U32 R12, RZ, RZ, 0x1f ;  /* 0x0000001fff0c7424 */ /* 0x000fe400078e00ff */
[----:B------:R-:W-:Y:S01]  /*15540*/  IMAD.MOV.U32 R11, RZ, RZ, 0x1f ;  /* 0x0000001fff0b7424 */ /* 0x000fe200078e00ff */
[----:B------:R-:W-:-:S05]  /*15550*/  SEL R2, R14, RZ, P0 ;  /* 0x000000ff0e027207 */ /* 0x000fca0000000000 */
[----:B------:R-:W-:-:S04]  /*15560*/  IMAD.IADD R2, R5, 0x1, R2 ;  /* 0x0000000105027824 */ /* 0x000fc800078e0202 */
[----:B------:R-:W-:-:S07]  /*15570*/  IMAD.MOV.U32 R13, RZ, RZ, R2 ;  /* 0x000000ffff0d7224 */ /* 0x000fce00078e0002 */
[----:B------:R-:W-:Y:S05]  /*15580*/  WARPSYNC.COLLECTIVE R15, `(.L_x_1299) ;  /* 0x000000000f087348 */ /* 0x000fea0003c00000 */
[----:B------:R0:W1:Y:S02]  /*15590*/  SHFL.IDX P6, R14, R13, R12, R11 ;  /* 0x0000000c0d0e7389 */ /* 0x00006400000c000b */
[----:B01----:R-:W-:Y:S01]  /*155a0*/  ENDCOLLECTIVE ;  /* 0x000000000000791b */ /* 0x003fe20003800000 */
.L_x_1299:
[----:B------:R-:W-:Y:S05]  /*155b0*/  BRA `(.L_x_1300) ;  /* 0xffffffe400a07947 */ /* 0x000fea000383ffff */
.L_x_1254:
        /* <DEDUP_REMOVED lines=8> */
.L_x_1302:
[----:B------:R-:W-:Y:S05]  /*15640*/  BSYNC B0 ;  /* 0x0000000000007941 */ /* 0x000fea0003800000 */
.L_x_1301:
        /* <DEDUP_REMOVED lines=10> */
.L_x_1303:
        /* <DEDUP_REMOVED lines=8> */
.L_x_1304:
        /* <DEDUP_REMOVED lines=8> */
.L_x_1305:
        /* <DEDUP_REMOVED lines=8> */
.L_x_1306:
        /* <DEDUP_REMOVED lines=8> */
.L_x_1307:
[----:B------:R-:W-:Y:S05]  /*158f0*/  BRA `(.L_x_1308) ;  /* 0xffffffe400847947 */ /* 0x000fea000383ffff */
.L_x_1256:
[----:B------:R-:W-:Y:S01]  /*15900*/  BSSY B0, `(.L_x_1309) ;  /* 0x0000006000007945 */ /* 0x000fe20003800000 */
[----:B------:R-:W-:Y:S01]  /*15910*/  PLOP3.LUT P6, PT, P6, PT, PT, 0x8, 0x0 ;  /* 0x000000000000781c */ /* 0x000fe200037ce170 */
[----:B------:R-:W-:-:S12]  /*15920*/  IMAD.MOV.U32 R15, RZ, RZ, -0x1 ;  /* 0xffffffffff0f7424 */ /* 0x000fd800078e00ff */
[----:B0-----:R-:W-:Y:S05]  /*15930*/  WARPSYNC.COLLECTIVE R15, `(.L_x_1310) ;  /* 0x000000000f087348 */ /* 0x001fea0003c00000 */
[----:B------:R-:W-:Y:S01]  /*15940*/  VOTE.ANY R14, PT, P6 ;  /* 0x00000000000e7806 */ /* 0x000fe200030e0100 */
[----:B0-----:R-:W-:Y:S06]  /*15950*/  ENDCOLLECTIVE ;  /* 0x000000000000791b */ /* 0x001fec0003800000 */
.L_x_1310:
[----:B------:R-:W-:Y:S05]  /*15960*/  BSYNC B0 ;  /* 0x0000000000007941 */ /* 0x000fea0003800000 */
.L_x_1309:
        /* <DEDUP_REMOVED lines=9> */
.L_x_1311:
[----:B------:R-:W-:Y:S01]  /*15a00*/  IMAD.MOV.U32 R17, RZ, RZ, R14 ;  /* 0x000000ffff117224 */ /* 0x000fe200078e000e */
[----:B------:R-:W-:Y:S06]  /*15a10*/  BRA `(.L_x_1312) ;  /* 0xffffffe400747947 */ /* 0x000fec000383ffff */
.L_x_1258:
[----:B------:R-:W-:Y:S01]  /*15a20*/  BSSY B0, `(.L_x_1313) ;  /* 0x0000007000007945 */ /* 0x000fe20003800000 */
[----:B------:R-:W-:Y:S02]  /*15a30*/  IMAD.MOV.U32 R13, RZ, RZ, R2 ;  /* 0x000000ffff0d7224 */ /* 0x000fe400078e0002 */
[----:B------:R-:W-:Y:S02]  /*15a40*/  IMAD.MOV.U32 R11, RZ, RZ, 0x1f ;  /* 0x0000001fff0b7424 */ /* 0x000fe400078e00ff */
[----:B------:R-:W-:-:S07]  /*15a50*/  IMAD.MOV.U32 R15, RZ, RZ, -0x1 ;  /* 0xffffffffff0f7424 */ /* 0x000fce00078e00ff */
[----:B012---:R-:W-:Y:S05]  /*15a60*/  WARPSYNC.COLLECTIVE R15, `(.L_x_1314) ;  /* 0x000000000f087348 */ /* 0x007fea0003c00000 */
[----:B------:R3:W4:Y:S02]  /*15a70*/  SHFL.IDX P6, R14, R13, R12, R11 ;  /* 0x0000000c0d0e7389 */ /* 0x00072400000c000b */
[----:B01234-:R-:W-:Y:S01]  /*15a80*/  ENDCOLLECTIVE ;  /* 0x000000000000791b */ /* 0x01ffe20003800000 */
.L_x_1314:
[----:B------:R-:W-:Y:S05]  /*15a90*/  BSYNC B0 ;  /* 0x0000000000007941 */ /* 0x000fea0003800000 */
.L_x_1313:
[----:B------:R-:W-:Y:S01]  /*15aa0*/  IMAD.MOV.U32 R7, RZ, RZ, R14 ;  /* 0x000000ffff077224 */ /* 0x000fe200078e000e */
[----:B------:R-:W-:Y:S06]  /*15ab0*/  BRA `(.L_x_1257) ;  /* 0xffffffe400687947 */ /* 0x000fec000383ffff */
.L_x_1262:
[----:B-1----:R1:W2:Y:S02]  /*15ac0*/  SYNCS.PHASECHK.TRANS64.TRYWAIT P0, [R0+URZ+0x30820], R3 ;  /* 0x03082003000075a7 */ /* 0x0022a4000800017f */
[----:B--2---:R-:W-:Y:S05]  /*15ad0*/  @!P0 NANOSLEEP.SYNCS 0x989680 ;  /* 0x009896800000895d */ /* 0x004fea0003900000 */
[----:B------:R-:W2:Y:S02]  /*15ae0*/  @!P0 SYNCS.PHASECHK.TRANS64 P0, [R0+URZ+0x30820], R3 ;  /* 0x03082003000085a7 */ /* 0x000ea4000800007f */
[----:B--2---:R-:W-:Y:S05]  /*15af0*/  @!P0 BRA `(.L_x_1262) ;  /* 0xfffffffc00f08947 */ /* 0x004fea000383ffff */
[----:B------:R-:W-:Y:S05]  /*15b00*/  BRA `(.L_x_1315) ;  /* 0xffffffe800dc7947 */ /* 0x000fea000383ffff */
.L_x_1263:
[----:B------:R-:W2:Y:S01]  /*15b10*/  S2R R2, SR_TID.X ;  /* 0x0000000000027919 */ /* 0x000ea20000002100 */
[----:B------:R-:W-:Y:S01]  /*15b20*/  BSSY B0, `(.L_x_1316) ;  /* 0x000000a000007945 */ /* 0x000fe20003800000 */
[----:B------:R-:W-:Y:S02]  /*15b30*/  IMAD.MOV.U32 R12, RZ, RZ, RZ ;  /* 0x000000ffff0c7224 */ /* 0x000fe400078e00ff */
[----:B------:R-:W-:Y:S02]  /*15b40*/  IMAD.MOV.U32 R11, RZ, RZ, 0x1f ;  /* 0x0000001fff0b7424 */ /* 0x000fe400078e00ff */
[----:B------:R-:W-:Y:S01]  /*15b50*/  IMAD.MOV.U32 R15, RZ, RZ, -0x1 ;  /* 0xffffffffff0f7424 */ /* 0x000fe200078e00ff */
[----:B--2---:R-:W-:-:S04]  /*15b60*/  SHF.R.U32.HI R2, RZ, 0x5, R2 ;  /* 0x00000005ff027819 */ /* 0x004fc80000011602 */
[----:B------:R-:W-:-:S05]  /*15b70*/  LOP3.LUT R2, R2, 0x3, RZ, 0xc0, !PT ;  /* 0x0000000302027812 */ /* 0x000fca00078ec0ff */
[----:B0-----:R-:W-:-:S07]  /*15b80*/  IMAD.MOV.U32 R13, RZ, RZ, R2 ;  /* 0x000000ffff0d7224 */ /* 0x001fce00078e0002 */
[----:B-1----:R-:W-:Y:S05]  /*15b90*/  WARPSYNC.COLLECTIVE R15, `(.L_x_1317) ;  /* 0x000000000f087348 */ /* 0x002fea0003c00000 */
[----:B------:R0:W2:Y:S02]  /*15ba0*/  SHFL.IDX P6, R14, R13, R12, R11 ;  /* 0x0000000c0d0e7389 */ /* 0x0000a400000c000b */
[----:B012---:R-:W-:Y:S01]  /*15bb0*/  ENDCOLLECTIVE ;  /* 0x000000000000791b */ /* 0x007fe20003800000 */
.L_x_1317:
[----:B------:R-:W-:Y:S05]  /*15bc0*/  BSYNC B0 ;  /* 0x0000000000007941 */ /* 0x000fea0003800000 */
.L_x_1316:
[----:B------:R-:W-:Y:S05]  /*15bd0*/  BRA `(.L_x_1318) ;  /* 0xffffffe800c47947 */ /* 0x000fea000383ffff */
.L_x_1266:
[----:B------:R-:W-:Y:S01]  /*15be0*/  BSSY B1, `(.L_x_1319) ;  /* 0x0000006000017945 */ /* 0x000fe20003800000 */
[----:B------:R-:W-:-:S07]  /*15bf0*/  IMAD.MOV.U32 R15, RZ, RZ, -0x1 ;  /* 0xffffffffff0f7424 */ /* 0x000fce00078e00ff */
[----:B012---:R-:W-:Y:S05]  /*15c00*/  WARPSYNC.COLLECTIVE R15, `(.L_x_1320) ;  /* 0x000000000f0c7348 */ /* 0x007fea0003c00000 */
[----:B------:R-:W-:Y:S02]  /*15c10*/  ELECT P6, UR62, PT ;  /* 0x00000000003e782f */ /* 0x000fe400038c0000 */
[----:B------:R-:W-:Y:S01]  /*15c20*/  MOV R14, UR62 ;  /* 0x0000003e000e7c02 */ /* 0x000fe20008000f00 */
[----:B012---:R-:W-:Y:S10]  /*15c30*/  ENDCOLLECTIVE ;  /* 0x000000000000791b */ /* 0x007ff40003800000 */
.L_x_1320:
[----:B------:R-:W-:Y:S05]  /*15c40*/  BSYNC B1 ;  /* 0x0000000000017941 */ /* 0x000fea0003800000 */
.L_x_1319:
[----:B------:R-:W-:Y:S05]  /*15c50*/  BRA `(.L_x_1321) ;  /* 0xffffffe800bc7947 */ /* 0x000fea000383ffff */
.L_x_1268:
[----:B-1----:R1:W2:Y:S02]  /*15c60*/  SYNCS.PHASECHK.TRANS64.TRYWAIT P0, [R6+URZ], R5 ;  /* 0x00000005060075a7 */ /* 0x0022a4000800017f */
[----:B--2---:R-:W-:Y:S05]  /*15c70*/  @!P0 NANOSLEEP.SYNCS 0x989680 ;  /* 0x009896800000895d */ /* 0x004fea0003900000 */
[----:B------:R-:W2:Y:S02]  /*15c80*/  @!P0 SYNCS.PHASECHK.TRANS64 P0, [R6+URZ], R5 ;  /* 0x00000005060085a7 */ /* 0x000ea4000800007f */
[----:B--2---:R-:W-:Y:S05]  /*15c90*/  @!P0 BRA `(.L_x_1268) ;  /* 0xfffffffc00f08947 */ /* 0x004fea000383ffff */
[----:B------:R-:W-:Y:S05]  /*15ca0*/  BRA `(.L_x_1322) ;  /* 0xffffffec00007947 */ /* 0x000fea000383ffff */
.L_x_1269:
[----:B--2---:R2:W3:Y:S02]  /*15cb0*/  SYNCS.PHASECHK.TRANS64.TRYWAIT P0, [R7+URZ], R2 ;  /* 0x00000002070075a7 */ /* 0x0044e4000800017f */
[----:B---3--:R-:W-:Y:S05]  /*15cc0*/  @!P0 NANOSLEEP.SYNCS 0x989680 ;  /* 0x009896800000895d */ /* 0x008fea0003900000 */
[----:B------:R-:W3:Y:S02]  /*15cd0*/  @!P0 SYNCS.PHASECHK.TRANS64 P0, [R7+URZ], R2 ;  /* 0x00000002070085a7 */ /* 0x000ee4000800007f */
[----:B---3--:R-:W-:Y:S05]  /*15ce0*/  @!P0 BRA `(.L_x_1269) ;  /* 0xfffffffc00f08947 */ /* 0x008fea000383ffff */
[----:B------:R-:W-:Y:S05]  /*15cf0*/  BRA `(.L_x_1323) ;  /* 0xffffffe800f47947 */ /* 0x000fea000383ffff */
.L_x_1271:
[----:B---3--:R3:W4:Y:S02]  /*15d00*/  SYNCS.PHASECHK.TRANS64.TRYWAIT P0, [R4+URZ], R5 ;  /* 0x00000005040075a7 */ /* 0x008724000800017f */
[----:B----4-:R-:W-:Y:S05]  /*15d10*/  @!P0 NANOSLEEP.SYNCS 0x989680 ;  /* 0x009896800000895d */ /* 0x010fea0003900000 */
[----:B------:R-:W4:Y:S02]  /*15d20*/  @!P0 SYNCS.PHASECHK.TRANS64 P0, [R4+URZ], R5 ;  /* 0x00000005040085a7 */ /* 0x000f24000800007f */
[----:B----4-:R-:W-:Y:S05]  /*15d30*/  @!P0 BRA `(.L_x_1271) ;  /* 0xfffffffc00f08947 */ /* 0x010fea000383ffff */
[----:B------:R-:W-:Y:S05]  /*15d40*/  BRA `(.L_x_1324) ;  /* 0xffffffe800fc7947 */ /* 0x000fea000383ffff */
.L_x_1325:
        /* <DEDUP_REMOVED lines=11> */
.L_x_2842:


//--------------------- .text._ZN7cutlass13device_kernelIN5flash11enable_sm90INS1_16FlashAttnFwdSm90INS1_25CollectiveMainloopFwdSm90ILi2EN4cute5tupleIJNS5_1CILi1EEES8_S8_EEENS6_IJNS7_ILi128EEENS7_ILi64EEENS7_ILi256EEEEEELi256ENS_6half_tEfNS_4arch4Sm90ELb0ELb1ELb0ELb1ELb0ELb1ELb0ELb1ELb1ELb0ELb0ELb0EEENS1_21CollectiveEpilogueFwdINS6_IJSA_SC_SB_EEES9_SE_SG_Li256ELb1ELb0ELb0ELb0EEENS1_36VarlenDynamicPersistentTileSchedulerILi128ELi64ELi256ELi32ELb0ELb0ELb1ELb1ELb0ELb1EEEEEEEEEvNT_6ParamsE --------------------------
	.section	.text._ZN7cutlass13device_kernelIN5flash11enable_sm90INS1_16FlashAttnFwdSm90INS1_25CollectiveMainloopFwdSm90ILi2EN4cute5tupleIJNS5_1CILi1EEES8_S8_EEENS6_IJNS7_ILi128EEENS7_ILi64EEENS7_ILi256EEEEEELi256ENS_6half_tEfNS_4arch4Sm90ELb0ELb1ELb0ELb1ELb0ELb1ELb0ELb1ELb1ELb0ELb0ELb0EEENS1_21CollectiveEpilogueFwdINS6_IJSA_SC_SB_EEES9_SE_SG_Li256ELb1ELb0ELb0ELb0EEENS1_36VarlenDynamicPersistentTileSchedulerILi128ELi64ELi256ELi32ELb0ELb0ELb1ELb1ELb0ELb1EEEEEEEEEvNT_6ParamsE,"ax",@progbits
	.align	128
.text._ZN7cutlass13device_kernelIN5flash11enable_sm90INS1_16FlashAttnFwdSm90INS1_25CollectiveMainloopFwdSm90ILi2EN4cute5tupleIJNS5_1CILi1EEES8_S8_EEENS6_IJNS7_ILi128EEENS7_ILi64EEENS7_ILi256EEEEEELi256ENS_6half_tEfNS_4arch4Sm90ELb0ELb1ELb0ELb1ELb0ELb1ELb0ELb1ELb1ELb0ELb0ELb0EEENS1_21CollectiveEpilogueFwdINS6_IJSA_SC_SB_EEES9_SE_SG_Li256ELb1ELb0ELb0ELb0EEENS1_36VarlenDynamicPersistentTileSchedulerILi128ELi64ELi256ELi32ELb0ELb0ELb1ELb1ELb0ELb1EEEEEEEEEvNT_6ParamsE:
        .type           _ZN7cutlass13device_kernelIN5flash11enable_sm90INS1_16FlashAttnFwdSm90INS1_25CollectiveMainloopFwdSm90ILi2EN4cute5tupleIJNS5_1CILi1EEES8_S8_EEENS6_IJNS7_ILi128EEENS7_ILi64EEENS7_ILi256EEEEEELi256ENS_6half_tEfNS_4arch4Sm90ELb0ELb1ELb0ELb1ELb0ELb1ELb0ELb1ELb1ELb0ELb0ELb0EEENS1_21CollectiveEpilogueFwdINS6_IJSA_SC_SB_EEES9_SE_SG_Li256ELb1ELb0ELb0ELb0EEENS1_36VarlenDynamicPersistentTileSchedulerILi128ELi64ELi256ELi32ELb0ELb0ELb1ELb1ELb0ELb1EEEEEEEEEvNT_6ParamsE,@function
        .size           _ZN7cutlass13device_kernelIN5flash11enable_sm90INS1_16FlashAttnFwdSm90INS1_25CollectiveMainloopFwdSm90ILi2EN4cute5tupleIJNS5_1CILi1EEES8_S8_EEENS6_IJNS7_ILi128EEENS7_ILi64EEENS7_ILi256EEEEEELi256ENS_6half_tEfNS_4arch4Sm90ELb0ELb1ELb0ELb1ELb0ELb1ELb0ELb1ELb1ELb0ELb0ELb0EEENS1_21CollectiveEpilogueFwdINS6_IJSA_SC_SB_EEES9_SE_SG_Li256ELb1ELb0ELb0ELb0EEENS1_36VarlenDynamicPersistentTileSchedulerILi128ELi64ELi256ELi32ELb0ELb0ELb1ELb1ELb0ELb1EEEEEEEEEvNT_6ParamsE,(.L_x_2843 - _ZN7cutlass13device_kernelIN5flash11enable_sm90INS1_16FlashAttnFwdSm90INS1_25CollectiveMainloopFwdSm90ILi2EN4cute5tupleIJNS5_1CILi1EEES8_S8_EEENS6_IJNS7_ILi128EEENS7_ILi64EEENS7_ILi256EEEEEELi256ENS_6half_tEfNS_4arch4Sm90ELb0ELb1ELb0ELb1ELb0ELb1ELb0ELb1ELb1ELb0ELb0ELb0EEENS1_21CollectiveEpilogueFwdINS6_IJSA_SC_SB_EEES9_SE_SG_Li256ELb1ELb0ELb0ELb0EEENS1_36VarlenDynamicPersistentTileSchedulerILi128ELi64ELi256ELi32ELb0ELb0ELb1ELb1ELb0ELb1EEEEEEEEEvNT_6ParamsE)
        .other          _ZN7cutlass13device_kernelIN5flash11enable_sm90INS1_16FlashAttnFwdSm90INS1_25CollectiveMainloopFwdSm90ILi2EN4cute5tupleIJNS5_1CILi1EEES8_S8_EEENS6_IJNS7_ILi128EEENS7_ILi64EEENS7_ILi256EEEEEELi256ENS_6half_tEfNS_4arch4Sm90ELb0ELb1ELb0ELb1ELb0ELb1ELb0ELb1ELb1ELb0ELb0ELb0EEENS1_21CollectiveEpilogueFwdINS6_IJSA_SC_SB_EEES9_SE_SG_Li256ELb1ELb0ELb0ELb0EEENS1_36VarlenDynamicPersistentTileSchedulerILi128ELi64ELi256ELi32ELb0ELb0ELb1ELb1ELb0ELb1EEEEEEEEEvNT_6ParamsE,@"STO_CUDA_ENTRY STV_DEFAULT"
_ZN7cutlass13device_kernelIN5flash11enable_sm90INS1_16FlashAttnFwdSm90INS1_25CollectiveMainloopFwdSm90ILi2EN4cute5tupleIJNS5_1CILi1EEES8_S8_EEENS6_IJNS7_ILi128EEENS7_ILi64EEENS7_ILi256EEEEEELi256ENS_6half_tEfNS_4arch4Sm90ELb0ELb1ELb0ELb1ELb0ELb1ELb0ELb1ELb1ELb0ELb0ELb0EEENS1_21CollectiveEpilogueFwdINS6_IJSA_SC_SB_EEES9_SE_SG_Li256ELb1ELb0ELb0ELb0EEENS1_36VarlenDynamicPersistentTileSchedulerILi128ELi64ELi256ELi32ELb0ELb0ELb1ELb1ELb0ELb1EEEEEEEEEvNT_6ParamsE:
        /* <DEDUP_REMOVED lines=26> */
.L_x_1327:
[----:B------:R-:W-:Y:S05]  /*01a0*/  BSYNC B0 ;  /* 0x0000000000007941 */ /* 0x000fea0003800000 */
.L_x_1326:
        /* <DEDUP_REMOVED lines=40> */
.L_x_1328:
        /* <DEDUP_REMOVED lines=22> */
.L_x_1329:
        /* <DEDUP_REMOVED lines=18> */
.L_x_1330:
        /* <DEDUP_REMOVED lines=22> */
.L_x_1331:
        /* <DEDUP_REMOVED lines=22> */
.L_x_1332:
        /* <DEDUP_REMOVED lines=8> */
.L_x_1335:
        /* <DEDUP_REMOVED lines=9> */
[----:B------:R-:W-:Y:S01]  /*0a80*/  IMAD.U32 R16, RZ, RZ, UR4 ;  /* 0x00000004ff107e24 */ /* 0x000fe2000f8e00ff */
[----:B------:R-:W-:-:S04]  /*0a90*/  ULDC UR4, c[0x0][0xc14] ;  /* 0x0003050000047ab9 */ /* 0x000fc80000000800 */
[----:B------:R-:W1:Y:S01]  /*0aa0*/  LDS.128 R12, [R16+0x308d0] ;  /* 0x0308d000100c7984 */ /* 0x000e620000000c00 */
[----:B------:R-:W-:Y:S06]  /*0ab0*/  BAR.ARV 0x4, 0x120 ;  /* 0x0104800000007b1d */ /* 0x000fec0000002000 */
[----:B-1----:R-:W-:-:S13]  /*0ac0*/  ISETP.GE.AND P0, PT, R15, UR4, PT ;  /* 0x000000040f007c0c */ /* 0x002fda000bf06270 */
[----:B------:R-:W-:Y:S05]  /*0ad0*/  @P0 BRA `(.L_x_1336) ;  /* 0x0000026800200947 */ /* 0x000fea0003800000 */
[----:B------:R-:W1:Y:S02]  /*0ae0*/  S2R R0, SR_TID.X ;  /* 0x0000000000007919 */ /* 0x000e640000002100 */
[----:B-1----:R-:W-:-:S04]  /*0af0*/  IADD3 R0, R0, -0x80, RZ ;  /* 0xffffff8000007810 */ /* 0x002fc80007ffe0ff */
[----:B------:R-:W-:-:S04]  /*0b00*/  SHF.R.S32.HI R3, RZ, 0x1f, R0 ;  /* 0x0000001fff037819 */ /* 0x000fc80000011400 */
[CC--:B------:R-:W-:Y:S02]  /*0b10*/  LEA.HI R4, R3.reuse, R0.reuse, RZ, 0x4 ;  /* 0x0000000003047211 */ /* 0x0c0fe400078f20ff */
[CC--:B0-----:R-:W-:Y:S02]  /*0b20*/  LEA.HI R2, R3.reuse, R0.reuse, RZ, 0x7 ;  /* 0x0000000003027211 */ /* 0x0c1fe400078f38ff */
[CC--:B------:R-:W-:Y:S02]  /*0b30*/  LEA.HI R6, R3.reuse, R0.reuse, RZ, 0x5 ;  /* 0x0000000003067211 */ /* 0x0c0fe400078f28ff */
[----:B------:R-:W-:Y:S02]  /*0b40*/  SHF.R.S32.HI R7, RZ, 0x4, R4 ;  /* 0x00000004ff077819 */ /* 0x000fe40000011404 */
[CC--:B------:R-:W-:Y:S02]  /*0b50*/  LEA.HI R18, R3.reuse, R0.reuse, RZ, 0x3 ;  /* 0x0000000003127211 */ /* 0x0c0fe400078f18ff */
[----:B------:R-:W-:-:S02]  /*0b60*/  LEA.HI R11, R3, R0, RZ, 0x6 ;  /* 0x00000000030b7211 */ /* 0x000fc400078f30ff */
[----:B------:R-:W-:Y:S02]  /*0b70*/  LOP3.LUT R5, R2, 0xffffff80, RZ, 0xc0, !PT ;  /* 0xffffff8002057812 */ /* 0x000fe400078ec0ff */
[----:B------:R-:W-:Y:S02]  /*0b80*/  LOP3.LUT R3, R4, 0x3fffff0, RZ, 0xc0, !PT ;  /* 0x03fffff004037812 */ /* 0x000fe400078ec0ff */
[----:B------:R-:W-:Y:S01]  /*0b90*/  SHF.L.U32 R6, R6, 0x5, RZ ;  /* 0x0000000506067819 */ /* 0x000fe200000006ff */
[----:B------:R-:W-:Y:S01]  /*0ba0*/  IMAD.IADD R24, R0, 0x1, -R5 ;  /* 0x0000000100187824 */ /* 0x000fe200078e0a05 */
[----:B------:R-:W-:Y:S01]  /*0bb0*/  LEA.HI R4, R4, R7, RZ, 0x1 ;  /* 0x0000000704047211 */ /* 0x000fe200078f08ff */
[----:B------:R-:W-:Y:S01]  /*0bc0*/  IMAD.IADD R5, R0, 0x1, -R3 ;  /* 0x0000000100057824 */ /* 0x000fe200078e0a03 */
[----:B------:R-:W-:Y:S02]  /*0bd0*/  LOP3.LUT R6, R6, 0xfffffc00, RZ, 0xc0, !PT ;  /* 0xfffffc0006067812 */ /* 0x000fe400078ec0ff */
[----:B------:R-:W-:Y:S01]  /*0be0*/  LOP3.LUT R4, R4, 0x1ffffffe, RZ, 0xc0, !PT ;  /* 0x1ffffffe04047812 */ /* 0x000fe200078ec0ff */
[----:B------:R-:W-:Y:S01]  /*0bf0*/  STL [R1+0x78], R24 ;  /* 0x0000781801007387 */ /* 0x000fe20000100800 */
[----:B------:R-:W-:Y:S01]  /*0c00*/  LOP3.LUT R9, R18, 0xfffffff8, RZ, 0xc0, !PT ;  /* 0xfffffff812097812 */ /* 0x000fe200078ec0ff */
[----:B------:R-:W-:Y:S01]  /*0c10*/  IMAD R5, R5, 0x40, R6 ;  /* 0x0000004005057824 */ /* 0x000fe200078e0206 */
[----:B------:R-:W-:Y:S01]  /*0c20*/  SHF.R.S32.HI R18, RZ, 0x3, R18 ;  /* 0x00000003ff127819 */ /* 0x000fe20000011412 */
[----:B------:R-:W-:Y:S01]  /*0c30*/  IMAD.IADD R4, R7, 0x1, -R4 ;  /* 0x0000000107047824 */ /* 0x000fe200078e0a04 */
[----:B------:R-:W-:Y:S01]  /*0c40*/  SHF.R.S32.HI R8, RZ, 0x1f, R24 ;  /* 0x0000001fff087819 */ /* 0x000fe20000011418 */
[----:B------:R-:W-:Y:S01]  /*0c50*/  IMAD.IADD R12, R0, 0x1, -R9 ;  /* 0x00000001000c7824 */ /* 0x000fe200078e0a09 */
[----:B------:R-:W-:Y:S01]  /*0c60*/  IADD3 R6, R18, 0x60, RZ ;  /* 0x0000006012067810 */ /* 0x000fe20007ffe0ff */
[----:B------:R-:W-:Y:S01]  /*0c70*/  IMAD R4, R4, 0x8, R5 ;  /* 0x0000000804047824 */ /* 0x000fe200078e0205 */
[----:B------:R-:W-:Y:S01]  /*0c80*/  LEA.HI R10, R8, R24, RZ, 0x2 ;  /* 0x00000018080a7211 */ /* 0x000fe200078f10ff */
[C---:B------:R-:W-:Y:S01]  /*0c90*/  IMAD.SHL.U32 R208, R12.reuse, 0x4, RZ ;  /* 0x000000040cd07824 */ /* 0x040fe200078e00ff */
[----:B------:R-:W-:Y:S01]  /*0ca0*/  SHF.R.S32.HI R5, RZ, 0x1f, R6 ;  /* 0x0000001fff057819 */ /* 0x000fe20000011406 */
[----:B------:R-:W-:Y:S01]  /*0cb0*/  STL [R1+0x28], R12 ;  /* 0x0000280c01007387 */ /* 0x000fe20000100800 */
[--C-:B------:R-:W-:Y:S01]  /*0cc0*/  SHF.R.S32.HI R0, RZ, 0x2, R10.reuse ;  /* 0x00000002ff007819 */ /* 0x100fe2000001140a */
[----:B------:R-:W-:Y:S01]  /*0cd0*/  IMAD.SHL.U32 R229, R12, 0x8, RZ ;  /* 0x000000080ce57824 */ /* 0x000fe200078e00ff */
[----:B------:R-:W-:Y:S01]  /*0ce0*/  IADD3 R7, R208, 0x40, RZ ;  /* 0x00000040d0077810 */ /* 0x000fe20007ffe0ff */
[----:B------:R0:W-:Y:S01]  /*0cf0*/  STL [R1+0x98], R4 ;  /* 0x0000980401007387 */ /* 0x0001e20000100800 */
[----:B------:R-:W-:Y:S01]  /*0d00*/  SHF.R.S32.HI R9, RZ, 0x1f, R10 ;  /* 0x0000001fff097819 */ /* 0x000fe2000001140a */
[----:B------:R-:W-:Y:S01]  /*0d10*/  VIADD R234, R18, 0x20 ;  /* 0x0000002012ea7836 */ /* 0x000fe20000000000 */
[----:B------:R-:W-:Y:S01]  /*0d20*/  SHF.R.S32.HI R3, RZ, 0x7, R2 ;  /* 0x00000007ff037819 */ /* 0x000fe20000011402 */
[----:B------:R1:W-:Y:S01]  /*0d30*/  STL [R1+0x70], R6 ;  /* 0x0000700601007387 */ /* 0x0003e20000100800 */
[----:B------:R-:W-:Y:S01]  /*0d40*/  LEA.HI R9, R9, R0, RZ, 0x3 ;  /* 0x0000000009097211 */ /* 0x000fe200078f18ff */
[----:B------:R-:W-:Y:S01]  /*0d50*/  IMAD.IADD R226, R208, 0x1, R7 ;  /* 0x00000001d0e27824 */ /* 0x000fe200078e0207 */
[----:B------:R-:W-:Y:S01]  /*0d60*/  LEA.HI R2, R2, R3, RZ, 0x1 ;  /* 0x0000000302027211 */ /* 0x000fe200078f08ff */
[----:B------:R2:W-:Y:S01]  /*0d70*/  STL [R1+0x4], R7 ;  /* 0x0000040701007387 */ /* 0x0005e20000100800 */
[----:B------:R-:W-:Y:S01]  /*0d80*/  LOP3.LUT R9, R9, 0xfffffff8, RZ, 0xc0, !PT ;  /* 0xfffffff809097812 */ /* 0x000fe200078ec0ff */
[----:B0-----:R-:W-:Y:S01]  /*0d90*/  IMAD.SHL.U32 R4, R6, 0x40, RZ ;  /* 0x0000004006047824 */ /* 0x001fe200078e00ff */
[----:B------:R-:W-:Y:S01]  /*0da0*/  LOP3.LUT R2, R2, 0x3fffffe, RZ, 0xc0, !PT ;  /* 0x03fffffe02027812 */ /* 0x000fe200078ec0ff */
[----:B------:R-:W-:Y:S01]  /*0db0*/  IMAD.SHL.U32 R25, R18, 0x40, RZ ;  /* 0x0000004012197824 */ /* 0x000fe200078e00ff */
[----:B------:R-:W-:Y:S01]  /*0dc0*/  LEA.HI R8, R8, R24, RZ, 0x5 ;  /* 0x0000001808087211 */ /* 0x000fe200078f28ff */
[----:B------:R-:W-:Y:S01]  /*0dd0*/  IMAD.IADD R9, R0, 0x1, -R9 ;  /* 0x0000000100097824 */ /* 0x000fe200078e0a09 */
[----:B-1----:R-:W-:Y:S01]  /*0de0*/  LEA.HI R6, R5, R6, RZ, 0x3 ;  /* 0x0000000605067211 */ /* 0x002fe200078f18ff */
[----:B------:R-:W-:Y:S01]  /*0df0*/  IMAD.IADD R2, R3, 0x1, -R2 ;  /* 0x0000000103027824 */ /* 0x000fe200078e0a02 */
[----:B------:R-:W-:-:S02]  /*0e00*/  IADD3 R0, R18, 0x40, RZ ;  /* 0x0000004012007810 */ /* 0x000fc40007ffe0ff */
[----:B------:R-:W-:Y:S02]  /*0e10*/  SHF.L.U32 R17, R6, 0x6, RZ ;  /* 0x0000000606117819 */ /* 0x000fe400000006ff */
[----:B------:R-:W-:Y:S02]  /*0e20*/  SHF.R.S32.HI R3, RZ, 0x1f, R0 ;  /* 0x0000001fff037819 */ /* 0x000fe40000011400 */
[----:B------:R-:W-:Y:S02]  /*0e30*/  LOP3.LUT R22, R17, 0xfffffe00, RZ, 0xc0, !PT ;  /* 0xfffffe0011167812 */ /* 0x000fe400078ec0ff */
[----:B------:R-:W-:Y:S01]  /*0e40*/  LEA.HI R3, R3, R0, RZ, 0x3 ;  /* 0x0000000003037211 */ /* 0x000fe200078f18ff */
[----:B------:R-:W-:Y:S01]  /*0e50*/  IMAD.SHL.U32 R0, R0, 0x40, RZ ;  /* 0x0000004000007824 */ /* 0x000fe200078e00ff */
[----:B------:R-:W-:Y:S01]  /*0e60*/  SHF.R.S32.HI R5, RZ, 0x1f, R226 ;  /* 0x0000001fff057819 */ /* 0x000fe200000114e2 */
[----:B------:R-:W-:Y:S01]  /*0e70*/  STL [R1+0x74], R22 ;  /* 0x0000741601007387 */ /* 0x000fe20000100800 */
[----:B------:R-:W-:Y:S01]  /*0e80*/  SHF.R.S32.HI R8, RZ, 0x5, R8 ;  /* 0x00000005ff087819 */ /* 0x000fe20000011408 */
[----:B------:R-:W-:Y:S01]  /*0e90*/  IMAD.SHL.U32 R3, R3, 0x40, RZ ;  /* 0x0000004003037824 */ /* 0x000fe200078e00ff */
[----:B------:R-:W-:Y:S01]  /*0ea0*/  LOP3.LUT R0, R0, 0x1c0, RZ, 0xc0, !PT ;  /* 0x000001c000007812 */ /* 0x000fe200078ec0ff */
[----:B------:R-:W3:Y:S01]  /*0eb0*/  LDL.LU R17, [R1+0x2c] ;  /* 0x00002c0001117983 */ /* 0x000ee20000300800 */
[----:B------:R-:W-:Y:S01]  /*0ec0*/  LOP3.LUT R12, R4, 0x1c0, RZ, 0xc0, !PT ;  /* 0x000001c0040c7812 */ /* 0x000fe200078ec0ff */
[----:B------:R-:W-:Y:S01]  /*0ed0*/  IMAD R9, R8, 0x10, R9 ;  /* 0x0000001008097824 */ /* 0x000fe200078e0209 */
[----:B------:R-:W-:-:S02]  /*0ee0*/  LEA.HI R4, R5, R226, RZ, 0x3 ;  /* 0x000000e205047211 */ /* 0x000fc400078f18ff */
[----:B--2---:R-:W-:Y:S02]  /*0ef0*/  SHF.R.U32.HI R7, RZ, 0x3, R0 ;  /* 0x00000003ff077819 */ /* 0x004fe40000011600 */
[C---:B------:R-:W-:Y:S02]  /*0f00*/  LOP3.LUT R8, R0.reuse, 0x38, R229, 0xf8, !PT ;  /* 0x0000003800087812 */ /* 0x040fe400078ef8e5 */
[----:B------:R-:W-:Y:S02]  /*0f10*/  LOP3.LUT R6, R3, 0xfffffe00, RZ, 0xc0, !PT ;  /* 0xfffffe0003067812 */ /* 0x000fe400078ec0ff */
[----:B------:R-:W-:Y:S02]  /*0f20*/  LOP3.LUT R0, R0, 0x38, R4, 0xf8, !PT ;  /* 0x0000003800007812 */ /* 0x000fe400078ef804 */
[----:B------:R-:W-:Y:S02]  /*0f30*/  LOP3.LUT R21, R6, R8, R7, 0xf6, !PT ;  /* 0x0000000806157212 */ /* 0x000fe400078ef607 */
[----:B------:R-:W-:-:S02]  /*0f40*/  SHF.R.S32.HI R3, RZ, 0x1f, R234 ;  /* 0x0000001fff037819 */ /* 0x000fc400000114ea */
[----:B------:R-:W-:Y:S01]  /*0f50*/  LOP3.LUT R7, R0, R7, RZ, 0x3c, !PT ;  /* 0x0000000700077212 */ /* 0x000fe200078e3cff */
[----:B------:R-:W-:Y:S01]  /*0f60*/  IMAD R0, R2, 0x40, R9 ;  /* 0x0000004002007824 */ /* 0x000fe200078e0209 */
[----:B------:R-:W-:Y:S02]  /*0f70*/  SHF.L.U32 R2, R234, 0x6, RZ ;  /* 0x00000006ea027819 */ /* 0x000fe400000006ff */
[----:B------:R-:W-:Y:S02]  /*0f80*/  LEA.HI R3, R3, R234, RZ, 0x3 ;  /* 0x000000ea03037211 */ /* 0x000fe400078f18ff */
[----:B------:R-:W-:Y:S01]  /*0f90*/  LEA.HI R5, R5, R226, RZ, 0x6 ;  /* 0x000000e205057211 */ /* 0x000fe200078f30ff */
[----:B------:R0:W-:Y:S01]  /*0fa0*/  STL [R1+0x54], R0 ;  /* 0x0000540001007387 */ /* 0x0001e20000100800 */
[----:B------:R-:W-:Y:S02]  /*0fb0*/  SHF.R.U32.HI R19, RZ, 0x3, R12 ;  /* 0x00000003ff137819 */ /* 0x000fe4000001160c */
[----:B------:R-:W-:Y:S01]  /*0fc0*/  LOP3.LUT R20, R12, 0x38, R229, 0xf8, !PT ;  /* 0x000000380c147812 */ /* 0x000fe200078ef8e5 */
[----:B------:R-:W-:Y:S01]  /*0fd0*/  IMAD.SHL.U32 R3, R3, 0x40, RZ ;  /* 0x0000004003037824 */ /* 0x000fe200078e00ff */
[----:B------:R-:W-:Y:S01]  /*0fe0*/  LOP3.LUT R27, R2, 0x1c0, RZ, 0xc0, !PT ;  /* 0x000001c0021b7812 */ /* 0x000fe200078ec0ff */
[----:B------:R-:W-:Y:S01]  /*0ff0*/  IMAD.SHL.U32 R11, R11, 0x8, RZ ;  /* 0x000000080b0b7824 */ /* 0x000fe200078e00ff */
[----:B------:R-:W-:Y:S01]  /*1000*/  LOP3.LUT R2, R4, 0x38, RZ, 0xc0, !PT ;  /* 0x0000003804027812 */ /* 0x000fe200078ec0ff */
[----:B------:R-:W-:Y:S01]  /*1010*/  IMAD.SHL.U32 R5, R5, 0x80, RZ ;  /* 0x0000008005057824 */ /* 0x000fe200078e00ff */
[----:B------:R-:W-:-:S02]  /*1020*/  LOP3.LUT R12, R12, 0x38, R4, 0xf8, !PT ;  /* 0x000000380c0c7812 */ /* 0x000fc400078ef804 */
[----:B0-----:R-:W-:Y:S02]  /*1030*/  LOP3.LUT R0, R25, 0x1c0, RZ, 0xc0, !PT ;  /* 0x000001c019007812 */ /* 0x001fe400078ec0ff */
[----:B------:R-:W-:Y:S02]  /*1040*/  LOP3.LUT R23, R22, R20, R19, 0xf6, !PT ;  /* 0x0000001416177212 */ /* 0x000fe400078ef613 */
[----:B------:R-:W-:Y:S02]  /*1050*/  SHF.R.U32.HI R26, RZ, 0x3, R0 ;  /* 0x00000003ff1a7819 */ /* 0x000fe40000011600 */
[----:B------:R-:W-:Y:S02]  /*1060*/  SHF.R.U32.HI R20, RZ, 0x3, R27 ;  /* 0x00000003ff147819 */ /* 0x000fe4000001161b */
[----:B------:R-:W-:Y:S01]  /*1070*/  LOP3.LUT R4, R27, 0x38, R4, 0xf8, !PT ;  /* 0x000000381b047812 */ /* 0x000fe200078ef804 */
[----:B------:R0:W-:Y:S01]  /*1080*/  STL [R1+0x38], R25 ;  /* 0x0000381901007387 */ /* 0x0001e20000100800 */
[----:B------:R-:W-:-:S02]  /*1090*/  LOP3.LUT R8, R3, 0xfffffe00, RZ, 0xc0, !PT ;  /* 0xfffffe0003087812 */ /* 0x000fc400078ec0ff */
[----:B------:R-:W-:Y:S01]  /*10a0*/  LOP3.LUT R2, R2, 0x1c0, R25, 0xf8, !PT ;  /* 0x000001c002027812 */ /* 0x000fe200078ef819 */
[----:B------:R-:W-:Y:S01]  /*10b0*/  STL [R1+0x34], R27 ;  /* 0x0000341b01007387 */ /* 0x000fe20000100800 */
[----:B------:R-:W-:Y:S02]  /*10c0*/  LOP3.LUT R5, R5, 0xffffe000, RZ, 0xc0, !PT ;  /* 0xffffe00005057812 */ /* 0x000fe400078ec0ff */
[----:B------:R-:W-:Y:S01]  /*10d0*/  LOP3.LUT R4, R4, R20, RZ, 0x3c, !PT ;  /* 0x0000001404047212 */ /* 0x000fe200078e3cff */
[----:B------:R-:W-:Y:S01]  /*10e0*/  STL [R1+0x44], R26 ;  /* 0x0000441a01007387 */ /* 0x000fe20000100800 */
[----:B------:R-:W-:Y:S02]  /*10f0*/  LOP3.LUT R12, R12, R19, RZ, 0x3c, !PT ;  /* 0x000000130c0c7212 */ /* 0x000fe400078e3cff */
[----:B0-----:R-:W-:Y:S01]  /*1100*/  LOP3.LUT R25, R11, 0xfffffe00, RZ, 0xc0, !PT ;  /* 0xfffffe000b197812 */ /* 0x001fe200078ec0ff */
[----:B------:R-:W-:Y:S01]  /*1110*/  STL [R1+0x3c], R20 ;  /* 0x00003c1401007387 */ /* 0x000fe20000100800 */
[----:B------:R-:W-:-:S02]  /*1120*/  IADD3 R9, R7, R5, R6 ;  /* 0x0000000507097210 */ /* 0x000fc40007ffe006 */
[----:B------:R-:W-:Y:S01]  /*1130*/  IADD3 R7, R4, R5, R8 ;  /* 0x0000000504077210 */ /* 0x000fe20007ffe008 */
[----:B------:R-:W-:Y:S01]  /*1140*/  STL [R1+0x40], R8 ;  /* 0x0000400801007387 */ /* 0x000fe20000100800 */
[----:B------:R-:W-:Y:S02]  /*1150*/  LOP3.LUT R2, R2, R26, RZ, 0x3c, !PT ;  /* 0x0000001a02027212 */ /* 0x000fe400078e3cff */
[----:B------:R-:W-:Y:S01]  /*1160*/  SHF.R.S32.HI R4, RZ, 0x1f, R234 ;  /* 0x0000001fff047819 */ /* 0x000fe200000114ea */
[----:B------:R-:W-:Y:S01]  /*1170*/  STL [R1+0x48], R25 ;  /* 0x0000481901007387 */ /* 0x000fe20000100800 */
[----:B------:R-:W-:-:S03]  /*1180*/  IADD3 R3, R208, 0x20, RZ ;  /* 0x00000020d0037810 */ /* 0x000fc60007ffe0ff */
[----:B------:R-:W-:Y:S01]  /*1190*/  STL [R1+0x14], R13 ;  /* 0x0000140d01007387 */ /* 0x000fe20000100800 */
[----:B------:R-:W-:-:S03]  /*11a0*/  IADD3 R11, R12, R5, R22 ;  /* 0x000000050c0b7210 */ /* 0x000fc60007ffe016 */
[----:B------:R-:W-:Y:S01]  /*11b0*/  STL [R1+0x18], R14 ;  /* 0x0000180e01007387 */ /* 0x000fe20000100800 */
[----:B------:R-:W-:-:S03]  /*11c0*/  IADD3 R5, R2, R5, R25 ;  /* 0x0000000502057210 */ /* 0x000fc60007ffe019 */
[----:B------:R-:W-:Y:S01]  /*11d0*/  STL [R1+0x1c], R15 ;  /* 0x00001c0f01007387 */ /* 0x000fe20000100800 */
[----:B------:R-:W-:-:S03]  /*11e0*/  IADD3 R2, R16, 0x10400, RZ ;  /* 0x0001040010027810 */ /* 0x000fc60007ffe0ff */
[----:B------:R-:W-:Y:S01]  /*11f0*/  STL [R1+0x68], RZ ;  /* 0x000068ff01007387 */ /* 0x000fe20000100800 */
[----:B------:R-:W-:-:S03]  /*1200*/  LOP3.LUT R0, R0, 0x38, R229, 0xf8, !PT ;  /* 0x0000003800007812 */ /* 0x000fc600078ef8e5 */
[----:B------:R-:W-:Y:S01]  /*1210*/  STL [R1], RZ ;  /* 0x000000ff01007387 */ /* 0x000fe20000100800 */
[----:B------:R-:W-:-:S03]  /*1220*/  VIADD R6, R208, 0x60 ;  /* 0x00000060d0067836 */ /* 0x000fc60000000000 */
[----:B------:R0:W-:Y:S01]  /*1230*/  STL [R1+0x5c], R4 ;  /* 0x00005c0401007387 */ /* 0x0001e20000100800 */
[----:B------:R-:W-:-:S03]  /*1240*/  LOP3.LUT R0, R25, R0, R26, 0xf6, !PT ;  /* 0x0000000019007212 */ /* 0x000fc600078ef61a */
[----:B------:R1:W-:Y:S01]  /*1250*/  STL [R1+0x8], R3 ;  /* 0x0000080301007387 */ /* 0x0003e20000100800 */
[C---:B0-----:R-:W-:Y:S02]  /*1260*/  VIADD R4, R229.reuse, 0x80 ;  /* 0x00000080e5047836 */ /* 0x041fe40000000000 */
[----:B------:R-:W-:Y:S01]  /*1270*/  VIADD R4, R229, 0xc0 ;  /* 0x000000c0e5047836 */ /* 0x000fe20000000000 */
[----:B-1----:R-:W-:Y:S01]  /*1280*/  LOP3.LUT R3, R27, 0x38, R229, 0xf8, !PT ;  /* 0x000000381b037812 */ /* 0x002fe200078ef8e5 */
[----:B------:R-:W-:Y:S01]  /*1290*/  IMAD R4, R21, 0x2, R2 ;  /* 0x0000000215047824 */ /* 0x000fe200078e0202 */
[----:B------:R0:W-:Y:S02]  /*12a0*/  STL [R1+0xc], R6 ;  /* 0x00000c0601007387 */ /* 0x0001e40000100800 */
[----:B------:R-:W-:Y:S02]  /*12b0*/  LOP3.LUT R3, R8, R3, R20, 0xf6, !PT ;  /* 0x0000000308037212 */ /* 0x000fe400078ef614 */
[----:B------:R-:W-:Y:S04]  /*12c0*/  STL [R1+0x58], R0 ;  /* 0x0000580001007387 */ /* 0x000fe80000100800 */
[----:B------:R1:W-:Y:S01]  /*12d0*/  STL [R1+0x88], R4 ;  /* 0x0000880401007387 */ /* 0x0003e20000100800 */
[----:B0-----:R-:W-:-:S02]  /*12e0*/  IMAD R6, R23, 0x2, R2 ;  /* 0x0000000217067824 */ /* 0x001fc400078e0202 */
[----:B-1----:R-:W-:Y:S01]  /*12f0*/  IMAD R4, R3, 0x2, R2 ;  /* 0x0000000203047824 */ /* 0x002fe200078e0202 */
[-C--:B------:R-:W-:Y:S02]  /*1300*/  LEA R3, R7, R2.reuse, 0x1 ;  /* 0x0000000207037211 */ /* 0x080fe400078e08ff */
[----:B------:R0:W-:Y:S01]  /*1310*/  STL [R1+0x80], R6 ;  /* 0x0000800601007387 */ /* 0x0001e20000100800 */
[----:B------:R-:W-:-:S03]  /*1320*/  LEA R0, R0, R2, 0x1 ;  /* 0x0000000200007211 */ /* 0x000fc600078e08ff */
[----:B------:R1:W-:Y:S04]  /*1330*/  STL [R1+0x90], R4 ;  /* 0x0000900401007387 */ /* 0x0003e80000100800 */
[----:B------:R2:W-:Y:S01]  /*1340*/  STL [R1+0x8c], R3 ;  /* 0x00008c0301007387 */ /* 0x0005e20000100800 */
[--C-:B0-----:R-:W-:Y:S02]  /*1350*/  IMAD R6, R9, 0x2, R2.reuse ;  /* 0x0000000209067824 */ /* 0x101fe400078e0202 */
[----:B-1----:R-:W-:-:S03]  /*1360*/  IMAD R4, R11, 0x2, R2 ;  /* 0x000000020b047824 */ /* 0x002fc600078e0202 */
[----:B------:R0:W-:Y:S01]  /*1370*/  STL [R1+0x84], R6 ;  /* 0x0000840601007387 */ /* 0x0001e20000100800 */
[----:B--2---:R-:W-:-:S03]  /*1380*/  IMAD R3, R5, 0x2, R2 ;  /* 0x0000000205037824 */ /* 0x004fc600078e0202 */
[----:B------:R0:W-:Y:S04]  /*1390*/  STL [R1+0x7c], R4 ;  /* 0x00007c0401007387 */ /* 0x0001e80000100800 */
[----:B------:R0:W-:Y:S04]  /*13a0*/  STL [R1+0x4c], R0 ;  /* 0x00004c0001007387 */ /* 0x0001e80000100800 */
[----:B------:R0:W-:Y:S01]  /*13b0*/  STL [R1+0x94], R3 ;  /* 0x0000940301007387 */ /* 0x0001e20000100800 */
[----:B------:R-:W-:Y:S01]  /*13c0*/  LOP3.LUT R235, R10, 0x7ffffffc, RZ, 0xc0, !PT ;  /* 0x7ffffffc0aeb7812 */ /* 0x000fe200078ec0ff */
[----:B------:R-:W-:Y:S01]  /*13d0*/  IMAD.MOV.U32 R205, RZ, RZ, RZ ;  /* 0x000000ffffcd7224 */ /* 0x000fe200078e00ff */
[----:B------:R-:W-:Y:S01]  /*13e0*/  SHF.R.S32.HI R19, RZ, 0x1f, R18 ;  /* 0x0000001fff137819 */ /* 0x000fe20000011412 */
[----:B------:R-:W-:Y:S01]  /*13f0*/  IMAD.MOV.U32 R22, RZ, RZ, RZ ;  /* 0x000000ffff167224 */ /* 0x000fe200078e00ff */
[----:B------:R-:W-:-:S02]  /*1400*/  IADD3 R235, R24, -R235, RZ ;  /* 0x800000eb18eb7210 */ /* 0x000fc40007ffe0ff */
[----:B---3--:R-:W-:Y:S01]  /*1410*/  LOP3.LUT R236, R17, 0x1, RZ, 0xfc, !PT ;  /* 0x0000000111ec7812 */ /* 0x008fe200078efcff */
[----:B0-----:R-:W-:-:S07]  /*1420*/  IMAD.MOV.U32 R17, RZ, RZ, RZ ;  /* 0x000000ffff117224 */ /* 0x001fce00078e00ff */
.L_x_1648:
[----:B--2--5:R-:W2:Y:S01]  /*1430*/  LDL R12, [R1+0x14] ;  /* 0x00001400010c7983 */ /* 0x024ea20000100800 */
[----:B------:R-:W-:Y:S01]  /*1440*/  ULDC.64 UR4, c[0x0][0xa28] ;  /* 0x00028a0000047ab9 */ /* 0x000fe20000000a00 */
[----:B01--4-:R-:W0:Y:S02]  /*1450*/  LDC.64 R4, c[0x0][0xa08] ;  /* 0x00028200ff047b82 */ /* 0x013e240000000a00 */
[----:B------:R-:W3:Y:S04]  /*1460*/  LDL R27, [R1+0x18] ;  /* 0x00001800011b7983 */ /* 0x000ee80000100800 */
[----:B------:R-:W4:Y:S01]  /*1470*/  LDL R28, [R1+0x1c] ;  /* 0x00001c00011c7983 */ /* 0x000f220000100800 */
[----:B------:R-:W-:-:S04]  /*1480*/  ISETP.NE.U32.AND P0, PT, RZ, UR4, PT ;  /* 0x00000004ff007c0c */ /* 0x000fc8000bf05070 */
[----:B------:R-:W-:Y:S01]  /*1490*/  ISETP.NE.AND.EX P0, PT, RZ, UR5, PT, P0 ;  /* 0x00000005ff007c0c */ /* 0x000fe2000bf05300 */
[----:B------:R-:W-:Y:S02]  /*14a0*/  ULDC.64 UR4, c[0x0][0xa18] ;  /* 0x0002860000047ab9 */ /* 0x000fe40000000a00 */
[----:B------:R-:W-:-:S04]  /*14b0*/  ISETP.NE.U32.AND P1, PT, RZ, UR4, PT ;  /* 0x00000004ff007c0c */ /* 0x000fc8000bf25070 */
[----:B------:R-:W-:Y:S01]  /*14c0*/  ISETP.NE.AND.EX P1, PT, RZ, UR5, PT, P1 ;  /* 0x00000005ff007c0c */ /* 0x000fe2000bf25310 */
[----:B------:R-:W-:-:S05]  /*14d0*/  ULDC.64 UR4, c[0x0][0xa08] ;  /* 0x0002820000047ab9 */ /* 0x000fca0000000a00 */
[----:B------:R-:W1:Y:S08]  /*14e0*/  @P0 LDC.64 R2, c[0x0][0xa28] ;  /* 0x00028a00ff020b82 */ /* 0x000e700000000a00 */
[----:B------:R-:W1:Y:S01]  /*14f0*/  @P1 LDC.64 R6, c[0x0][0xa18] ;  /* 0x00028600ff061b82 */ /* 0x000e620000000a00 */
[----:B------:R-:W-:Y:S01]  /*1500*/  ISETP.NE.U32.AND P3, PT, RZ, UR4, PT ;  /* 0x00000004ff007c0c */ /* 0x000fe2000bf65070 */
[----:B------:R-:W-:-:S03]  /*1510*/  ULDC UR4, c[0x0][0x288] ;  /* 0x0000a20000047ab9 */ /* 0x000fc60000000800 */
[----:B------:R-:W-:Y:S01]  /*1520*/  ISETP.NE.AND.EX P3, PT, RZ, UR5, PT, P3 ;  /* 0x00000005ff007c0c */ /* 0x000fe2000bf65330 */
[----:B------:R-:W-:Y:S01]  /*1530*/  IMAD.U32 R225, RZ, RZ, UR4 ;  /* 0x00000004ffe17e24 */ /* 0x000fe2000f8e00ff */
[----:B------:R-:W-:Y:S01]  /*1540*/  ULDC.64 UR4, c[0x0][0x3f8] ;  /* 0x0000fe0000047ab9 */ /* 0x000fe20000000a00 */
[----:B------:R-:W-:Y:S01]  /*1550*/  IMAD.MOV.U32 R0, RZ, RZ, RZ ;  /* 0x000000ffff007224 */ /* 0x000fe200078e00ff */
[----:B------:R-:W-:Y:S01]  /*1560*/  UISETP.NE.U32.AND UP0, UPT, UR4, URZ, UPT ;  /* 0x0000003f0400728c */ /* 0x000fe2000bf05070 */
[----:B------:R-:W-:Y:S01]  /*1570*/  IMAD.MOV.U32 R26, RZ, RZ, RZ ;  /* 0x000000ffff1a7224 */ /* 0x000fe200078e00ff */
[----:B------:R-:W-:Y:S01]  /*1580*/  ULDC.64 UR6, c[0x0][0x208] ;  /* 0x0000820000067ab9 */ /* 0x000fe20000000a00 */
[----:B------:R-:W-:Y:S01]  /*1590*/  ULDC UR4, c[0x0][0x404] ;  /* 0x0001010000047ab9 */ /* 0x000fe20000000800 */
[----:B------:R-:W-:-:S03]  /*15a0*/  UISETP.NE.AND.EX UP0, UPT, UR5, URZ, UPT, UP0 ;  /* 0x0000003f0500728c */ /* 0x000fc6000bf05300 */
[----:B------:R-:W-:Y:S01]  /*15b0*/  ULDC UR5, c[0x0][0x2e0] ;  /* 0x0000b80000057ab9 */ /* 0x000fe20000000800 */
[----:B------:R-:W-:-:S04]  /*15c0*/  USEL UR4, UR4, 0x1, UP0 ;  /* 0x0000000104047887 */ /* 0x000fc80008000000 */
[----:B------:R-:W-:-:S03]  /*15d0*/  UIMAD UR4, UR4, UR5, URZ ;  /* 0x00000005040472a4 */ /* 0x000fc6000f8e023f */
[----:B------:R-:W-:Y:S01]  /*15e0*/  ULDC UR5, c[0x0][0x338] ;  /* 0x0000ce0000057ab9 */ /* 0x000fe20000000800 */
[----:B--2---:R2:W-:Y:S04]  /*15f0*/  STL [R1+0x6c], R12 ;  /* 0x00006c0c01007387 */ /* 0x0045e80000100800 */
[----:B---3--:R2:W-:Y:S04]  /*1600*/  STL [R1+0x60], R27 ;  /* 0x0000601b01007387 */ /* 0x0085e80000100800 */
[----:B----4-:R2:W-:Y:S01]  /*1610*/  STL [R1+0x64], R28 ;  /* 0x0000641c01007387 */ /* 0x0105e20000100800 */
[----:B0-----:R-:W-:-:S04]  /*1620*/  IMAD.WIDE R8, R28, 0x4, R4 ;  /* 0x000000041c087825 */ /* 0x001fc800078e0204 */
[C---:B-1----:R-:W-:Y:S01]  /*1630*/  @P0 IMAD.WIDE R2, R28.reuse, 0x4, R2 ;  /* 0x000000041c020825 */ /* 0x042fe200078e0202 */
[----:B------:R2:W5:Y:S03]  /*1640*/  @P3 LDG.E R26, desc[UR6][R8.64] ;  /* 0x00000006081a3981 */ /* 0x000566000c1e1900 */
[----:B------:R-:W-:Y:S01]  /*1650*/  @P1 IMAD.WIDE R4, R28, 0x4, R6 ;  /* 0x000000041c041825 */ /* 0x000fe200078e0206 */
[----:B------:R2:W5:Y:S04]  /*1660*/  @P0 LDG.E R0, desc[UR6][R2.64] ;  /* 0x0000000602000981 */ /* 0x000568000c1e1900 */
[----:B------:R2:W5:Y:S01]  /*1670*/  @P1 LDG.E R225, desc[UR6][R4.64] ;  /* 0x0000000604e11981 */ /* 0x000562000c1e1900 */
[----:B------:R-:W-:-:S02]  /*1680*/  ULDC.64 UR6, c[0x0][0xa20] ;  /* 0x0002880000067ab9 */ /* 0x000fc40000000a00 */
[----:B------:R-:W-:-:S04]  /*1690*/  ISETP.NE.U32.AND P2, PT, RZ, UR6, PT ;  /* 0x00000006ff007c0c */ /* 0x000fc8000bf45070 */
[----:B------:R-:W-:Y:S01]  /*16a0*/  ISETP.NE.AND.EX P2, PT, RZ, UR7, PT, P2 ;  /* 0x00000007ff007c0c */ /* 0x000fe2000bf45320 */
[----:B------:R-:W-:-:S12]  /*16b0*/  @P1 BRA `(.L_x_1337) ;  /* 0x0000000000281947 */ /* 0x000fd80003800000 */
[----:B------:R-:W-:Y:S02]  /*16c0*/  ULDC.64 UR6, c[0x0][0xa00] ;  /* 0x0002800000067ab9 */ /* 0x000fe40000000a00 */
[----:B------:R-:W-:-:S04]  /*16d0*/  ISETP.NE.U32.AND P0, PT, RZ, UR6, PT ;  /* 0x00000006ff007c0c */ /* 0x000fc8000bf05070 */
[----:B------:R-:W-:-:S13]  /*16e0*/  ISETP.NE.AND.EX P0, PT, RZ, UR7, PT, P0 ;  /* 0x00000007ff007c0c */ /* 0x000fda000bf05300 */
[----:B------:R-:W-:Y:S05]  /*16f0*/  @!P0 BRA `(.L_x_1337) ;  /* 0x0000000000188947 */ /* 0x000fea0003800000 */
[----:B--2---:R-:W0:Y:S01]  /*1700*/  LDC.64 R2, c[0x0][0xa00] ;  /* 0x00028000ff027b82 */ /* 0x004e220000000a00 */
[----:B------:R-:W-:Y:S01]  /*1710*/  ULDC.64 UR6, c[0x0][0x208] ;  /* 0x0000820000067ab9 */ /* 0x000fe20000000a00 */
[----:B0-----:R-:W-:-:S05]  /*1720*/  IMAD.WIDE R2, R28, 0x4, R2 ;  /* 0x000000041c027825 */ /* 0x001fca00078e0202 */
[----:B-----5:R-:W2:Y:S04]  /*1730*/  LDG.E R225, desc[UR6][R2.64] ;  /* 0x0000000602e17981 */ /* 0x020ea8000c1e1900 */
[----:B------:R-:W2:Y:S02]  /*1740*/  LDG.E R4, desc[UR6][R2.64+0x4] ;  /* 0x0000040602047981 */ /* 0x000ea4000c1e1900 */
[----:B--2---:R-:W-:-:S07]  /*1750*/  IADD3 R225, -R225, R4, RZ ;  /* 0x00000004e1e17210 */ /* 0x004fce0007ffe1ff */
.L_x_1337:
[----:B--2---:R-:W-:Y:S02]  /*1760*/  IMAD.U32 R2, RZ, RZ, UR5 ;  /* 0x00000005ff027e24 */ /* 0x004fe4000f8e00ff */
[----:B------:R-:W-:Y:S01]  /*1770*/  IMAD.U32 R25, RZ, RZ, UR4 ;  /* 0x00000004ff197e24 */ /* 0x000fe2000f8e00ff */
[----:B------:R-:W-:Y:S06]  /*1780*/  @!P2 BRA `(.L_x_1338) ;  /* 0x000000000014a947 */ /* 0x000fec0003800000 */
[----:B------:R-:W0:Y:S01]  /*1790*/  LDC.64 R4, c[0x0][0xa20] ;  /* 0x00028800ff047b82 */ /* 0x000e220000000a00 */
[----:B------:R-:W-:Y:S01]  /*17a0*/  ULDC.64 UR4, c[0x0][0x208] ;  /* 0x0000820000047ab9 */ /* 0x000fe20000000a00 */
[----:B0-----:R-:W-:-:S05]  /*17b0*/  IMAD.WIDE R4, R28, 0x4, R4 ;  /* 0x000000041c047825 */ /* 0x001fca00078e0204 */
[----:B------:R0:W5:Y:S01]  /*17c0*/  LDG.E R25, desc[UR4][R4.64] ;  /* 0x0000000404197981 */ /* 0x000162000c1e1900 */
[----:B------:R-:W-:Y:S05]  /*17d0*/  BRA `(.L_x_1339) ;  /* 0x0000000000147947 */ /* 0x000fea0003800000 */
.L_x_1338:
[----:B------:R-:W-:Y:S05]  /*17e0*/  @!P3 BRA `(.L_x_1339) ;  /* 0x000000000010b947 */ /* 0x000fea0003800000 */
[----:B------:R-:W-:Y:S02]  /*17f0*/  ULDC.64 UR4, c[0x0][0x208] ;  /* 0x0000820000047ab9 */ /* 0x000fe40000000a00 */
[----:B------:R-:W2:Y:S04]  /*1800*/  LDG.E R4, desc[UR4][R8.64] ;  /* 0x0000000408047981 */ /* 0x000ea8000c1e1900 */
[----:B------:R-:W2:Y:S02]  /*1810*/  LDG.E R25, desc[UR4][R8.64+0x4] ;  /* 0x0000040408197981 */ /* 0x000ea4000c1e1900 */
[----:B--2---:R-:W-:-:S07]  /*1820*/  IMAD.IADD R25, R25, 0x1, -R4 ;  /* 0x0000000119197824 */ /* 0x004fce00078e0a04 */
.L_x_1339:
[----:B------:R-:W-:Y:S01]  /*1830*/  ULDC.64 UR4, c[0x0][0xa10] ;  /* 0x0002840000047ab9 */ /* 0x000fe20000000a00 */
[----:B------:R-:W-:Y:S01]  /*1840*/  ULDC.64 UR6, c[0x0][0x208] ;  /* 0x0000820000067ab9 */ /* 0x000fe20000000a00 */
[----:B------:R-:W-:Y:S01]  /*1850*/  ISETP.NE.U32.AND P0, PT, RZ, UR4, PT ;  /* 0x00000004ff007c0c */ /* 0x000fe2000bf05070 */
[----:B------:R-:W1:Y:S03]  /*1860*/  LDC.64 R10, c[0x0][0x9e0] ;  /* 0x00027800ff0a7b82 */ /* 0x000e660000000a00 */
[----:B------:R-:W-:Y:S01]  /*1870*/  ISETP.NE.AND.EX P0, PT, RZ, UR5, PT, P0 ;  /* 0x00000005ff007c0c */ /* 0x000fe2000bf05300 */
[----:B------:R-:W-:Y:S02]  /*1880*/  ULDC.64 UR4, c[0x0][0xa30] ;  /* 0x00028c0000047ab9 */ /* 0x000fe40000000a00 */
[----:B------:R-:W-:-:S04]  /*1890*/  ISETP.NE.U32.AND P1, PT, RZ, UR4, PT ;  /* 0x00000004ff007c0c */ /* 0x000fc8000bf25070 */
[----:B------:R-:W-:-:S06]  /*18a0*/  ISETP.NE.AND.EX P1, PT, RZ, UR5, PT, P1 ;  /* 0x00000005ff007c0c */ /* 0x000fcc000bf25310 */
[----:B0-----:R-:W0:Y:S08]  /*18b0*/  @P0 LDC.64 R4, c[0x0][0xa10] ;  /* 0x00028400ff040b82 */ /* 0x001e300000000a00 */
[----:B------:R-:W2:Y:S01]  /*18c0*/  @P1 LDC.64 R6, c[0x0][0xa30] ;  /* 0x00028c00ff061b82 */ /* 0x000ea20000000a00 */
[----:B0-----:R-:W-:-:S05]  /*18d0*/  @P0 IMAD.WIDE R4, R28, 0x4, R4 ;  /* 0x000000041c040825 */ /* 0x001fca00078e0204 */
[----:B------:R-:W3:Y:S04]  /*18e0*/  @P0 LDG.E R3, desc[UR6][R4.64] ;  /* 0x0000000604030981 */ /* 0x000ee8000c1e1900 */
[----:B------:R-:W3:Y:S01]  /*18f0*/  @P0 LDG.E R8, desc[UR6][R4.64+0x4] ;  /* 0x0000040604080981 */ /* 0x000ee2000c1e1900 */
[----:B-----5:R-:W-:Y:S01]  /*1900*/  MOV R100, R25 ;  /* 0x0000001900647202 */ /* 0x020fe20000000f00 */
[----:B--2---:R-:W-:-:S04]  /*1910*/  @P1 IMAD.WIDE R6, R28, 0x4, R6 ;  /* 0x000000041c061825 */ /* 0x004fc800078e0206 */
[----:B------:R-:W-:Y:S01]  /*1920*/  IMAD.IADD R9, R25, 0x1, -R0 ;  /* 0x0000000119097824 */ /* 0x000fe200078e0a00 */
[----:B------:R0:W5:Y:S01]  /*1930*/  @P1 LDG.E R100, desc[UR6][R6.64] ;  /* 0x0000000606641981 */ /* 0x000162000c1e1900 */
[----:B-1----:R-:W-:Y:S02]  /*1940*/  ISETP.GE.AND P1, PT, R11, 0x1, PT ;  /* 0x000000010b00780c */ /* 0x002fe40003f26270 */
[----:B------:R-:W-:Y:S01]  /*1950*/  LEA R103, R12, 0x80, 0x7 ;  /* 0x000000800c677811 */ /* 0x000fe200078e38ff */
[----:B---3--:R-:W-:-:S04]  /*1960*/  @P0 IMAD.IADD R2, R8, 0x1, -R3 ;  /* 0x0000000108020824 */ /* 0x008fc800078e0a03 */
[----:B------:R-:W-:-:S05]  /*1970*/  IMAD.IADD R224, R9, 0x1, R2 ;  /* 0x0000000109e07824 */ /* 0x000fca00078e0202 */
[C---:B------:R-:W-:Y:S02]  /*1980*/  IADD3 R0, R224.reuse, 0x3f, RZ ;  /* 0x0000003fe0007810 */ /* 0x040fe40007ffe0ff */
[----:B------:R-:W-:Y:S02]  /*1990*/  IADD3 R103, R224, R103, -R225 ;  /* 0x00000067e0677210 */ /* 0x000fe40007ffe8e1 */
[----:B------:R-:W-:-:S04]  /*19a0*/  SHF.R.S32.HI R3, RZ, 0x1f, R0 ;  /* 0x0000001fff037819 */ /* 0x000fc80000011400 */
[----:B------:R-:W-:Y:S01]  /*19b0*/  LEA.HI R3, R3, R0, RZ, 0x6 ;  /* 0x0000000003037211 */ /* 0x000fe200078f30ff */
[----:B------:R-:W-:-:S03]  /*19c0*/  IMAD.IADD R0, R103, 0x1, R10 ;  /* 0x0000000167007824 */ /* 0x000fc600078e020a */
[----:B------:R-:W-:Y:S01]  /*19d0*/  SHF.R.S32.HI R104, RZ, 0x6, R3 ;  /* 0x00000006ff687819 */ /* 0x000fe20000011403 */
[----:B0-----:R-:W-:Y:S06]  /*19e0*/  @!P1 BRA `(.L_x_1340) ;  /* 0x0000000000489947 */ /* 0x001fec0003800000 */
[C---:B------:R-:W-:Y:S01]  /*19f0*/  ISETP.GT.AND P0, PT, R103.reuse, RZ, PT ;  /* 0x000000ff6700720c */ /* 0x040fe20003f04270 */
[----:B------:R-:W-:Y:S01]  /*1a00*/  BSSY B0, `(.L_x_1341) ;  /* 0x000000e000007945 */ /* 0x000fe20003800000 */
[----:B------:R-:W-:-:S11]  /*1a10*/  VIADD R3, R103, 0xffffffff ;  /* 0xffffffff67037836 */ /* 0x000fd60000000000 */
        /* <DEDUP_REMOVED lines=8> */
.L_x_1342:
[----:B------:R-:W-:-:S13]  /*1aa0*/  ISETP.NE.AND P0, PT, R11, 0x1, PT ;  /* 0x000000010b00780c */ /* 0x000fda0003f05270 */
[----:B------:R-:W0:Y:S02]  /*1ab0*/  @P0 LDC.64 R4, c[0x0][0x9e8] ;  /* 0x00027a00ff040b82 */ /* 0x000e240000000a00 */
[----:B0-----:R-:W-:-:S05]  /*1ac0*/  @P0 IMAD.HI.U32 R4, R3, R4, RZ ;  /* 0x0000000403040227 */ /* 0x001fca00078e00ff */
[----:B------:R-:W-:-:S07]  /*1ad0*/  @P0 SHF.R.U32.HI R3, RZ, R5, R4 ;  /* 0x00000005ff030219 */ /* 0x000fce0000011604 */
.L_x_1343:
[----:B------:R-:W-:Y:S05]  /*1ae0*/  BSYNC B0 ;  /* 0x0000000000007941 */ /* 0x000fea0003800000 */
.L_x_1341:
[----:B------:R-:W-:-:S05]  /*1af0*/  IMAD R3, R3, R11, R11 ;  /* 0x0000000b03037224 */ /* 0x000fca00078e020b */
[----:B------:R-:W-:-:S07]  /*1b00*/  VIMNMX R0, R0, R3, PT ;  /* 0x0000000300007248 */ /* 0x000fce0003fe0100 */
.L_x_1340:
[----:B------:R-:W-:Y:S01]  /*1b10*/  LEA R101, R12, -R225, 0x7 ;  /* 0x800000e10c657211 */ /* 0x000fe200078e38ff */
[----:B------:R-:W-:-:S04]  /*1b20*/  ULDC UR4, c[0x0][0x9dc] ;  /* 0x0002770000047ab9 */ /* 0x000fc80000000800 */
[----:B------:R-:W-:-:S04]  /*1b30*/  IMAD.IADD R101, R224, 0x1, R101 ;  /* 0x00000001e0657824 */ /* 0x000fc800078e0265 */
[----:B------:R-:W-:Y:S01]  /*1b40*/  VIADD R3, R101, -UR4 ;  /* 0x8000000465037c36 */ /* 0x000fe20008000000 */
[----:B------:R-:W-:Y:S06]  /*1b50*/  @!P1 BRA `(.L_x_1344) ;  /* 0x0000000000489947 */ /* 0x000fec0003800000 */
[----:B------:R-:W-:Y:S01]  /*1b60*/  ISETP.GT.AND P0, PT, R101, -0x1, PT ;  /* 0xffffffff6500780c */ /* 0x000fe20003f04270 */
[----:B------:R-:W-:-:S12]  /*1b70*/  BSSY B0, `(.L_x_1345) ;  /* 0x000000e000007945 */ /* 0x000fd80003800000 */
        /* <DEDUP_REMOVED lines=8> */
.L_x_1346:
[----:B------:R-:W-:Y:S01]  /*1c00*/  ISETP.NE.AND P0, PT, R11, 0x1, PT ;  /* 0x000000010b00780c */ /* 0x000fe20003f05270 */
[----:B------:R-:W-:-:S12]  /*1c10*/  IMAD.MOV.U32 R4, RZ, RZ, R101 ;  /* 0x000000ffff047224 */ /* 0x000fd800078e0065 */
[----:B------:R-:W0:Y:S02]  /*1c20*/  @P0 LDC.64 R6, c[0x0][0x9e8] ;  /* 0x00027a00ff060b82 */ /* 0x000e240000000a00 */
[----:B0-----:R-:W-:-:S05]  /*1c30*/  @P0 IMAD.HI.U32 R6, R101, R6, RZ ;  /* 0x0000000665060227 */ /* 0x001fca00078e00ff */
[----:B------:R-:W-:-:S07]  /*1c40*/  @P0 SHF.R.U32.HI R4, RZ, R7, R6 ;  /* 0x00000007ff040219 */ /* 0x000fce0000011606 */
.L_x_1347:
[----:B------:R-:W-:Y:S05]  /*1c50*/  BSYNC B0 ;  /* 0x0000000000007941 */ /* 0x000fea0003800000 */
.L_x_1345:
[----:B------:R-:W-:-:S05]  /*1c60*/  IMAD R4, R4, R11, RZ ;  /* 0x0000000b04047224 */ /* 0x000fca00078e02ff */
[----:B------:R-:W-:-:S07]  /*1c70*/  VIMNMX R3, R3, R4, !PT ;  /* 0x0000000403037248 */ /* 0x000fce0007fe0100 */
.L_x_1344:
[----:B------:R-:W-:Y:S02]  /*1c80*/  IADD3 R0, R0, 0x3f, RZ ;  /* 0x0000003f00007810 */ /* 0x000fe40007ffe0ff */
[----:B------:R-:W-:Y:S02]  /*1c90*/  SHF.R.S32.HI R4, RZ, 0x1f, R3 ;  /* 0x0000001fff047819 */ /* 0x000fe40000011403 */
[----:B------:R-:W-:Y:S02]  /*1ca0*/  SHF.R.S32.HI R5, RZ, 0x1f, R0 ;  /* 0x0000001fff057819 */ /* 0x000fe40000011400 */
[----:B------:R-:W-:Y:S02]  /*1cb0*/  LEA.HI R4, R4, R3, RZ, 0x6 ;  /* 0x0000000304047211 */ /* 0x000fe400078f30ff */
[----:B------:R-:W-:Y:S02]  /*1cc0*/  LEA.HI R5, R5, R0, RZ, 0x6 ;  /* 0x0000000005057211 */ /* 0x000fe400078f30ff */
[----:B------:R-:W-:-:S02]  /*1cd0*/  SHF.R.S32.HI R4, RZ, 0x6, R4 ;  /* 0x00000006ff047819 */ /* 0x000fc40000011404 */
[----:B------:R-:W-:Y:S02]  /*1ce0*/  SHF.R.S32.HI R5, RZ, 0x6, R5 ;  /* 0x00000006ff057819 */ /* 0x000fe40000011405 */
[----:B------:R-:W-:Y:S02]  /*1cf0*/  VIMNMX R4, RZ, R4, !PT ;  /* 0x00000004ff047248 */ /* 0x000fe40007fe0100 */
[----:B------:R-:W-:-:S03]  /*1d00*/  VIMNMX R5, R104, R5, PT ;  /* 0x0000000568057248 */ /* 0x000fc60003fe0100 */
[--C-:B------:R-:W-:Y:S02]  /*1d10*/  IMAD R4, R4, 0x40, -R9.reuse ;  /* 0x0000004004047824 */ /* 0x100fe400078e0a09 */
[----:B------:R-:W-:-:S03]  /*1d20*/  IMAD R5, R5, 0x40, -R9 ;  /* 0x0000004005057824 */ /* 0x000fc600078e0a09 */
[----:B------:R-:W-:Y:S02]  /*1d30*/  VIMNMX R4, RZ, R4, !PT ;  /* 0x00000004ff047248 */ /* 0x000fe40007fe0100 */
[----:B------:R-:W-:Y:S02]  /*1d40*/  VIMNMX R5, R5, R2, PT ;  /* 0x0000000205057248 */ /* 0x000fe40003fe0100 */
[----:B------:R-:W-:Y:S02]  /*1d50*/  SHF.R.U32.HI R23, RZ, 0x6, R4 ;  /* 0x00000006ff177819 */ /* 0x000fe40000011604 */
[----:B------:R-:W-:Y:S02]  /*1d60*/  ISETP.GT.AND P0, PT, R5, R4, PT ;  /* 0x000000040500720c */ /* 0x000fe40003f04270 */
[----:B------:R-:W-:-:S11]  /*1d70*/  MOV R24, R23 ;  /* 0x0000001700187202 */ /* 0x000fd60000000f00 */
[----:B------:R-:W-:-:S05]  /*1d80*/  @P0 VIADD R0, R5, 0x3f ;  /* 0x0000003f05000836 */ /* 0x000fca0000000000 */
[----:B------:R-:W-:-:S04]  /*1d90*/  @P0 SHF.R.S32.HI R3, RZ, 0x1f, R0 ;  /* 0x0000001fff030819 */ /* 0x000fc80000011400 */
[----:B------:R-:W-:-:S04]  /*1da0*/  @P0 LEA.HI R3, R3, R0, RZ, 0x6 ;  /* 0x0000000003030211 */ /* 0x000fc800078f30ff */
[----:B------:R-:W-:Y:S02]  /*1db0*/  @P0 SHF.R.S32.HI R24, RZ, 0x6, R3 ;  /* 0x00000006ff180819 */ /* 0x000fe40000011403 */
[----:B------:R-:W-:Y:S02]  /*1dc0*/  PLOP3.LUT P0, PT, PT, PT, PT, 0x80, 0x0 ;  /* 0x000000000000781c */ /* 0x000fe40003f0f070 */
[----:B------:R-:W-:-:S13]  /*1dd0*/  ISETP.GT.AND P1, PT, R24, R23, PT ;  /* 0x000000171800720c */ /* 0x000fda0003f24270 */
[----:B------:R-:W-:Y:S05]  /*1de0*/  @!P1 BRA `(.L_x_1348) ;  /* 0x00000064008c9947 */ /* 0x000fea0003800000 */
        /* <DEDUP_REMOVED lines=19> */
[----:B-1---5:R-:W-:Y:S05]  /*1f20*/  CALL.ABS.NOINC R14 ;  /* 0x000000000e007343 */ /* 0x022fea0003c00000 */
.L_x_1350:
[----:B------:R-:W-:Y:S05]  /*1f30*/  BSYNC B6 ;  /* 0x0000000000067941 */ /* 0x000fea0003800000 */
.L_x_1349:
[----:B------:R-:W-:Y:S01]  /*1f40*/  VIADD R0, R16, 0x400 ;  /* 0x0000040010007836 */ /* 0x000fe20000000000 */
[----:B------:R-:W-:Y:S04]  /*1f50*/  BSSY B6, `(.L_x_1351) ;  /* 0x0000013000067945 */ /* 0x000fe80003800000 */
[----:B------:R-:W-:-:S13]  /*1f60*/  LOP3.LUT P0, RZ, R0, 0x3ff, RZ, 0xc0, !PT ;  /* 0x000003ff00ff7812 */ /* 0x000fda000780c0ff */
[----:B------:R-:W-:Y:S05]  /*1f70*/  @!P0 BRA `(.L_x_1352) ;  /* 0x0000000000408947 */ /* 0x000fea0003800000 */
[----:B------:R-:W-:Y:S01]  /*1f80*/  MOV R0, 0x0 ;  /* 0x0000000000007802 */ /* 0x000fe20000000f00 */
[----:B------:R-:W-:Y:S01]  /*1f90*/  ULDC.64 UR4, c[0x4][0xa8] ;  /* 0x01002a0000047ab9 */ /* 0x000fe20000000a00 */
[----:B------:R-:W-:Y:S01]  /*1fa0*/  ULDC.64 UR6, c[0x4][0x40] ;  /* 0x0100100000067ab9 */ /* 0x000fe20000000a00 */
[----:B------:R-:W-:Y:S01]  /*1fb0*/  MOV R4, UR4 ;  /* 0x0000000400047c02 */ /* 0x000fe20008000f00 */
[----:B------:R0:W1:Y:S01]  /*1fc0*/  LDC.64 R14, c[0x4][R0] ;  /* 0x01000000000e7b82 */ /* 0x0000620000000a00 */
        /* <DEDUP_REMOVED lines=8> */
[----:B0-----:R-:W-:-:S07]  /*2050*/  IMAD.MOV.U32 R12, RZ, RZ, 0x1 ;  /* 0x00000001ff0c7424 */ /* 0x001fce00078e00ff */
[----:B------:R-:W-:-:S07]  /*2060*/  LEPC R20, `(.L_x_1352) ;  /* 0x000000001014794e */ /* 0x000fce0000000000 */
[----:B-1---5:R-:W-:Y:S05]  /*2070*/  CALL.ABS.NOINC R14 ;  /* 0x000000000e007343 */ /* 0x022fea0003c00000 */
.L_x_1352:
[----:B------:R-:W-:Y:S05]  /*2080*/  BSYNC B6 ;  /* 0x0000000000067941 */ /* 0x000fea0003800000 */
.L_x_1351:
[----:B------:R-:W-:Y:S01]  /*2090*/  ULDC.64 UR4, c[0x0][0x9f8] ;  /* 0x00027e0000047ab9 */ /* 0x000fe20000000a00 */
[----:B------:R-:W0:Y:S01]  /*20a0*/  LDC R0, c[0x0][0x428] ;  /* 0x00010a00ff007b82 */ /* 0x000e220000000800 */
[----:B------:R-:W-:Y:S01]  /*20b0*/  ISETP.NE.U32.AND P0, PT, RZ, UR4, PT ;  /* 0x00000004ff007c0c */ /* 0x000fe2000bf05070 */
[----:B------:R-:W-:Y:S01]  /*20c0*/  IMAD.MOV.U32 R3, RZ, RZ, R28 ;  /* 0x000000ffff037224 */ /* 0x000fe200078e001c */
[----:B------:R-:W-:Y:S01]  /*20d0*/  ULDC.64 UR6, c[0x0][0x208] ;  /* 0x0000820000067ab9 */ /* 0x000fe20000000a00 */
[----:B------:R-:W2:Y:S01]  /*20e0*/  LDL R36, [R1+0x34] ;  /* 0x0000340001247983 */ /* 0x000ea20000100800 */
[----:B------:R-:W-:Y:S01]  /*20f0*/  ISETP.NE.AND.EX P0, PT, RZ, UR5, PT, P0 ;  /* 0x00000005ff007c0c */ /* 0x000fe2000bf05300 */
[----:B------:R-:W-:Y:S01]  /*2100*/  IMAD.MOV.U32 R9, RZ, RZ, R27 ;  /* 0x000000ffff097224 */ /* 0x000fe200078e001b */
[----:B------:R-:W-:Y:S01]  /*2110*/  ULDC.64 UR4, c[0x0][0x2f8] ;  /* 0x0000be0000047ab9 */ /* 0x000fe20000000a00 */
[----:B------:R-:W3:Y:S01]  /*2120*/  LDL R34, [R1+0x38] ;  /* 0x0000380001227983 */ /* 0x000ee20000100800 */
[----:B------:R-:W-:Y:S01]  /*2130*/  IMAD.IADD R77, R26, 0x1, R25 ;  /* 0x000000011a4d7824 */ /* 0x000fe200078e0219 */
[----:B------:R-:W1:Y:S01]  /*2140*/  LDC.64 R12, c[0x0][0x2f0] ;  /* 0x0000bc00ff0c7b82 */ /* 0x000e620000000a00 */
[----:B------:R-:W-:Y:S01]  /*2150*/  VIADD R20, R229, 0x80 ;  /* 0x00000080e5147836 */ /* 0x000fe20000000000 */
[----:B------:R-:W4:Y:S01]  /*2160*/  LDL R33, [R1+0x3c] ;  /* 0x00003c0001217983 */ /* 0x000f220000100800 */
[----:B------:R-:W-:-:S03]  /*2170*/  ULDC.64 UR8, c[0x0][0x320] ;  /* 0x0000c80000087ab9 */ /* 0x000fc60000000a00 */
[----:B------:R-:W4:Y:S02]  /*2180*/  LDL R26, [R1+0x40] ;  /* 0x00004000011a7983 */ /* 0x000f240000100800 */
[----:B------:R-:W0:Y:S02]  /*2190*/  @P0 LDC.64 R4, c[0x0][0x9f8] ;  /* 0x00027e00ff040b82 */ /* 0x000e240000000a00 */
[----:B------:R-:W4:Y:S06]  /*21a0*/  LDL R14, [R1+0x48] ;  /* 0x00004800010e7983 */ /* 0x000f2c0000100800 */
[----:B------:R-:W1:Y:S01]  /*21b0*/  LDC R32, c[0x0][0x3d4] ;  /* 0x0000f500ff207b82 */ /* 0x000e620000000800 */
[----:B0-----:R-:W-:Y:S01]  /*21c0*/  @P0 IMAD.WIDE R4, R28, 0x4, R4 ;  /* 0x000000041c040825 */ /* 0x001fe200078e0204 */
[----:B------:R-:W-:-:S06]  /*21d0*/  SHF.R.S32.HI R31, RZ, 0x1f, R77 ;  /* 0x0000001fff1f7819 */ /* 0x000fcc000001144d */
[----:B------:R-:W0:Y:S01]  /*21e0*/  LDC.64 R28, c[0x0][0x3d8] ;  /* 0x0000f600ff1c7b82 */ /* 0x000e220000000a00 */
[----:B------:R1:W2:Y:S01]  /*21f0*/  @P0 LDG.E R3, desc[UR6][R4.64] ;  /* 0x0000000604030981 */ /* 0x0002a2000c1e1900 */
[----:B------:R-:W-:Y:S01]  /*2200*/  ISETP.NE.AND P0, PT, R0, 0x1, PT ;  /* 0x000000010000780c */ /* 0x000fe20003f05270 */
[----:B------:R-:W-:Y:S01]  /*2210*/  ULDC UR6, c[0x0][0x2e4] ;  /* 0x0000b90000067ab9 */ /* 0x000fe20000000800 */
[-C--:B-1----:R-:W-:Y:S01]  /*2220*/  IMAD R6, R31, R12.reuse, RZ ;  /* 0x0000000c1f067224 */ /* 0x082fe200078e02ff */
[----:B------:R-:W-:Y:S01]  /*2230*/  ISETP.GE.AND P1, PT, R226, UR6, PT ;  /* 0x00000006e2007c0c */ /* 0x000fe2000bf26270 */
[----:B------:R-:W-:-:S09]  /*2240*/  IMAD.WIDE.U32 R4, R77, R12, RZ ;  /* 0x0000000c4d047225 */ /* 0x000fd200078e00ff */
[----:B------:R-:W1:Y:S08]  /*2250*/  @P0 LDC R0, c[0x0][0x42c] ;  /* 0x00010b00ff000b82 */ /* 0x000e700000000800 */
[----:B------:R-:W0:Y:S01]  /*2260*/  @P0 LDC R7, c[0x0][0x430] ;  /* 0x00010c00ff070b82 */ /* 0x000e220000000800 */
[----:B-1----:R-:W-:Y:S02]  /*2270*/  @P0 IMAD.HI.U32 R0, R27, R0, RZ ;  /* 0x000000001b000227 */ /* 0x002fe400078e00ff */
[----:B------:R-:W4:Y:S03]  /*2280*/  LDL R27, [R1+0x44] ;  /* 0x00004400011b7983 */ /* 0x000f260000100800 */
[----:B0-----:R-:W-:Y:S01]  /*2290*/  @P0 SHF.R.U32.HI R9, RZ, R7, R0 ;  /* 0x00000007ff090219 */ /* 0x001fe20000011600 */
[----:B------:R-:W-:Y:S01]  /*22a0*/  IMAD R7, R77, R13, R6 ;  /* 0x0000000d4d077224 */ /* 0x000fe200078e0206 */
[----:B------:R-:W-:-:S02]  /*22b0*/  SEL R6, RZ, 0xffffffff, P1 ;  /* 0xffffffffff067807 */ /* 0x000fc40000800000 */
[----:B------:R-:W-:Y:S02]  /*22c0*/  SHF.R.S32.HI R8, RZ, 0x1f, R9 ;  /* 0x0000001fff087819 */ /* 0x000fe40000011409 */
[----:B------:R-:W-:Y:S02]  /*22d0*/  ISETP.GE.AND P0, PT, R229, UR6, PT ;  /* 0x00000006e5007c0c */ /* 0x000fe4000bf06270 */
[----:B------:R-:W-:Y:S01]  /*22e0*/  IADD3 R5, R5, R7, RZ ;  /* 0x0000000705057210 */ /* 0x000fe20007ffe0ff */
[----:B------:R-:W-:Y:S01]  /*22f0*/  IMAD R10, R8, UR4, RZ ;  /* 0x00000004080a7c24 */ /* 0x000fe2000f8e02ff */
[----:B------:R-:W-:Y:S01]  /*2300*/  SEL R0, RZ, 0x1, P0 ;  /* 0x00000001ff007807 */ /* 0x000fe20000000000 */
[----:B------:R-:W-:Y:S01]  /*2310*/  IMAD.SHL.U32 R7, R6, 0x2, RZ ;  /* 0x0000000206077824 */ /* 0x000fe200078e00ff */
[----:B------:R-:W-:Y:S01]  /*2320*/  ISETP.GE.AND P0, PT, R20, UR6, PT ;  /* 0x0000000614007c0c */ /* 0x000fe2000bf06270 */
[C---:B------:R-:W-:Y:S01]  /*2330*/  IMAD R11, R9.reuse, UR5, R10 ;  /* 0x00000005090b7c24 */ /* 0x040fe2000f8e020a */
[----:B------:R-:W0:Y:S01]  /*2340*/  LDC.64 R20, c[0x0][0x3e8] ;  /* 0x0000fa00ff147b82 */ /* 0x000e220000000a00 */
[----:B------:R-:W-:Y:S01]  /*2350*/  IMAD.WIDE.U32 R4, R9, UR4, R4 ;  /* 0x0000000409047c25 */ /* 0x000fe2000f8e0004 */
[----:B------:R-:W-:Y:S01]  /*2360*/  LOP3.LUT R0, R7, 0x2, R0, 0xe2, !PT ;  /* 0x0000000207007812 */ /* 0x000fe200078ee200 */
[----:B------:R-:W-:Y:S01]  /*2370*/  ULDC.64 UR4, c[0x0][0xa08] ;  /* 0x0002820000047ab9 */ /* 0x000fe20000000a00 */
[----:B------:R-:W-:-:S02]  /*2380*/  SEL R7, RZ, 0x4, P0 ;  /* 0x00000004ff077807 */ /* 0x000fc40000000000 */
[----:B------:R-:W-:Y:S02]  /*2390*/  ISETP.NE.U32.AND P0, PT, RZ, UR4, PT ;  /* 0x00000004ff007c0c */ /* 0x000fe4000bf05070 */
[----:B------:R-:W-:Y:S02]  /*23a0*/  LOP3.LUT R30, R0, R7, RZ, 0xfc, !PT ;  /* 0x00000007001e7212 */ /* 0x000fe400078efcff */
[----:B------:R-:W-:Y:S01]  /*23b0*/  ISETP.NE.AND.EX P0, PT, RZ, UR5, PT, P0 ;  /* 0x00000005ff007c0c */ /* 0x000fe2000bf05300 */
[----:B------:R-:W-:Y:S01]  /*23c0*/  IMAD.IADD R5, R5, 0x1, R11 ;  /* 0x0000000105057824 */ /* 0x000fe200078e020b */
[----:B------:R-:W-:Y:S01]  /*23d0*/  ULDC.64 UR4, c[0x0][0x300] ;  /* 0x0000c00000047ab9 */ /* 0x000fe20000000a00 */
[----:B------:R-:W-:Y:S01]  /*23e0*/  SHF.R.S32.HI R7, RZ, 0x1f, R229 ;  /* 0x0000001fff077819 */ /* 0x000fe200000114e5 */
[----:B------:R-:W-:Y:S01]  /*23f0*/  IMAD R8, R8, UR8, RZ ;  /* 0x0000000808087c24 */ /* 0x000fe2000f8e02ff */
[----:B------:R-:W-:-:S03]  /*2400*/  MOV R6, R229 ;  /* 0x000000e500067202 */ /* 0x000fc60000000f00 */
[C---:B------:R-:W-:Y:S02]  /*2410*/  IMAD R25, R9.reuse, UR9, R8 ;  /* 0x0000000909197c24 */ /* 0x040fe4000f8e0208 */
[----:B------:R-:W-:Y:S01]  /*2420*/  IMAD.WIDE.U32 R8, R9, UR8, R6 ;  /* 0x0000000809087c25 */ /* 0x000fe2000f8e0006 */
[----:B------:R-:W-:-:S03]  /*2430*/  ISETP.GE.AND P3, PT, R229, R32, PT ;  /* 0x00000020e500720c */ /* 0x000fc60003f66270 */
[----:B------:R-:W-:Y:S02]  /*2440*/  IMAD.IADD R9, R9, 0x1, R25 ;  /* 0x0000000109097824 */ /* 0x000fe400078e0219 */
[----:B------:R-:W-:Y:S01]  /*2450*/  IMAD.WIDE.U32 R78, R18, R28, R6 ;  /* 0x0000001c124e7225 */ /* 0x000fe200078e0006 */
[----:B------:R-:W-:Y:S02]  /*2460*/  ISETP.GE.AND P2, PT, R226, R32, PT ;  /* 0x00000020e200720c */ /* 0x000fe40003f46270 */
[----:B------:R-:W-:-:S03]  /*2470*/  SHF.R.S32.HI R209, RZ, 0x1f, R208 ;  /* 0x0000001fffd17819 */ /* 0x000fc600000114d0 */
[C-C-:B0-----:R-:W-:Y:S01]  /*2480*/  IMAD.WIDE.U32 R84, R18.reuse, R20, R208.reuse ;  /* 0x0000001412547225 */ /* 0x141fe200078e00d0 */
[----:B------:R-:W0:Y:S03]  /*2490*/  S2R R108, SR_TID.X ;  /* 0x00000000006c7919 */ /* 0x000e260000002100 */
[C---:B------:R-:W-:Y:S01]  /*24a0*/  IMAD.WIDE.U32 R80, R18.reuse, R28, R208 ;  /* 0x0000001c12507225 */ /* 0x040fe200078e00d0 */
[----:B-----5:R-:W-:Y:S02]  /*24b0*/  SHF.R.S32.HI R25, RZ, 0x1f, R100 ;  /* 0x0000001fff197819 */ /* 0x020fe40000011464 */
[----:B------:R-:W-:-:S04]  /*24c0*/  IADD3 R76, P1, R18, R77, RZ ;  /* 0x0000004d124c7210 */ /* 0x000fc80007f3e0ff */
[----:B------:R-:W-:Y:S02]  /*24d0*/  IADD3.X R77, R19, R31, RZ, P1, !PT ;  /* 0x0000001f134d7210 */ /* 0x000fe40000ffe4ff */
[----:B0-----:R-:W-:Y:S02]  /*24e0*/  LEA.HI R108, R108, 0x8, RZ, 0x19 ;  /* 0x000000086c6c7811 */ /* 0x001fe400078fc8ff */
[----:B--2---:R-:W-:Y:S02]  /*24f0*/  SHF.R.S32.HI R0, RZ, 0x1f, R3 ;  /* 0x0000001fff007819 */ /* 0x004fe40000011403 */
[----:B------:R-:W-:Y:S02]  /*2500*/  SEL R87, R3, RZ, !P0 ;  /* 0x000000ff03577207 */ /* 0x000fe40004000000 */
[----:B------:R-:W-:-:S03]  /*2510*/  SEL R0, R0, RZ, !P0 ;  /* 0x000000ff00007207 */ /* 0x000fc60004000000 */
[----:B------:R-:W-:-:S04]  /*2520*/  IMAD.WIDE.U32 R88, R87, UR4, R4 ;  /* 0x0000000457587c25 */ /* 0x000fc8000f8e0004 */
[C---:B------:R-:W-:Y:S02]  /*2530*/  IMAD R4, R19.reuse, R12, RZ ;  /* 0x0000000c13047224 */ /* 0x040fe400078e02ff */
[----:B------:R-:W-:Y:S02]  /*2540*/  IMAD R10, R0, UR4, RZ ;  /* 0x00000004000a7c24 */ /* 0x000fe4000f8e02ff */
[C---:B------:R-:W-:Y:S02]  /*2550*/  IMAD R15, R18.reuse, R13, R4 ;  /* 0x0000000d120f7224 */ /* 0x040fe400078e0204 */
[----:B------:R-:W-:Y:S02]  /*2560*/  IMAD R3, R19, R20, RZ ;  /* 0x0000001413037224 */ /* 0x000fe400078e02ff */
[----:B------:R-:W-:Y:S01]  /*2570*/  IMAD R11, R87, UR5, R10 ;  /* 0x00000005570b7c24 */ /* 0x000fe2000f8e020a */
[----:B------:R-:W-:Y:S01]  /*2580*/  ULDC.64 UR4, c[0x0][0x328] ;  /* 0x0000ca0000047ab9 */ /* 0x000fe20000000a00 */
[----:B------:R-:W-:-:S04]  /*2590*/  IMAD.WIDE.U32 R4, R18, R12, R6 ;  /* 0x0000000c12047225 */ /* 0x000fc800078e0006 */
[----:B------:R-:W-:Y:S02]  /*25a0*/  IMAD R10, R0, UR4, RZ ;  /* 0x00000004000a7c24 */ /* 0x000fe4000f8e02ff */
[----:B------:R-:W-:Y:S01]  /*25b0*/  IMAD R83, R18, R21, R3 ;  /* 0x0000001512537224 */ /* 0x000fe200078e0203 */
[----:B------:R-:W-:Y:S01]  /*25c0*/  IADD3 R3, P0, R88, R4, RZ ;  /* 0x0000000458037210 */ /* 0x000fe20007f1e0ff */
[----:B------:R-:W-:Y:S02]  /*25d0*/  IMAD.IADD R0, R89, 0x1, R11 ;  /* 0x0000000159007824 */ /* 0x000fe400078e020b */
[C---:B------:R-:W-:Y:S02]  /*25e0*/  IMAD R97, R87.reuse, UR5, R10 ;  /* 0x0000000557617c24 */ /* 0x040fe4000f8e020a */
[----:B------:R-:W-:Y:S01]  /*25f0*/  IMAD.WIDE.U32 R86, R87, UR4, R8 ;  /* 0x0000000457567c25 */ /* 0x000fe2000f8e0008 */
[----:B------:R-:W-:-:S03]  /*2600*/  IADD3.X R4, R0, R5, R15, P0, !PT ;  /* 0x0000000500047210 */ /* 0x000fc600007fe40f */
[----:B------:R-:W-:Y:S01]  /*2610*/  IMAD.WIDE.U32 R8, R18, R20, R6 ;  /* 0x0000001412087225 */ /* 0x000fe200078e0006 */
[----:B------:R-:W-:-:S03]  /*2620*/  SEL R6, R32, RZ, P3 ;  /* 0x000000ff20067207 */ /* 0x000fc60001800000 */
[----:B------:R-:W-:Y:S02]  /*2630*/  IMAD R5, R19, R28, RZ ;  /* 0x0000001c13057224 */ /* 0x000fe400078e02ff */
[----:B------:R-:W-:Y:S02]  /*2640*/  IMAD.IADD R6, R229, 0x1, R6 ;  /* 0x00000001e5067824 */ /* 0x000fe400078e0206 */
[----:B------:R-:W-:Y:S01]  /*2650*/  IMAD R11, R18, R29, R5 ;  /* 0x0000001d120b7224 */ /* 0x000fe200078e0205 */
[----:B------:R-:W-:-:S04]  /*2660*/  SEL R5, R32, RZ, P2 ;  /* 0x000000ff20057207 */ /* 0x000fc80001000000 */
[----:B------:R-:W-:Y:S02]  /*2670*/  IADD3 R7, R226, R5, RZ ;  /* 0x00000005e2077210 */ /* 0x000fe40007ffe0ff */
[----:B------:R-:W-:Y:S01]  /*2680*/  SHF.R.S32.HI R5, RZ, 0x1f, R6 ;  /* 0x0000001fff057819 */ /* 0x000fe20000011406 */
[----:B------:R-:W-:Y:S01]  /*2690*/  IMAD.MOV.U32 R82, RZ, RZ, R8 ;  /* 0x000000ffff527224 */ /* 0x000fe200078e0008 */
[----:B------:R-:W-:Y:S02]  /*26a0*/  SHF.R.S32.HI R8, RZ, 0x1f, R7 ;  /* 0x0000001fff087819 */ /* 0x000fe40000011407 */
[CC--:B------:R-:W-:Y:S02]  /*26b0*/  LEA.HI R35, R5.reuse, R6.reuse, RZ, 0x3 ;  /* 0x0000000605237211 */ /* 0x0c0fe400078f18ff */
[----:B------:R-:W-:Y:S01]  /*26c0*/  LEA.HI R5, R5, R6, RZ, 0x6 ;  /* 0x0000000605057211 */ /* 0x000fe200078f30ff */
[----:B------:R-:W-:Y:S01]  /*26d0*/  IMAD.IADD R85, R85, 0x1, R83 ;  /* 0x0000000155557824 */ /* 0x000fe200078e0253 */
[----:B------:R-:W-:-:S02]  /*26e0*/  IADD3 R83, R83, R9, RZ ;  /* 0x0000000953537210 */ /* 0x000fc40007ffe0ff */
[CC--:B------:R-:W-:Y:S01]  /*26f0*/  LEA.HI R9, R8.reuse, R7.reuse, RZ, 0x6 ;  /* 0x0000000708097211 */ /* 0x0c0fe200078f30ff */
[----:B------:R-:W-:Y:S01]  /*2700*/  IMAD.SHL.U32 R6, R5, 0x40, RZ ;  /* 0x0000004005067824 */ /* 0x000fe200078e00ff */
[----:B------:R-:W-:Y:S02]  /*2710*/  LEA.HI R91, R8, R7, RZ, 0x3 ;  /* 0x00000007085b7211 */ /* 0x000fe400078f18ff */
[----:B------:R-:W-:Y:S02]  /*2720*/  LOP3.LUT R5, R35, 0x38, RZ, 0xc0, !PT ;  /* 0x0000003823057812 */ /* 0x000fe400078ec0ff */
[C---:B------:R-:W-:Y:S01]  /*2730*/  LOP3.LUT R8, R36.reuse, 0x38, R35, 0xf8, !PT ;  /* 0x0000003824087812 */ /* 0x040fe200078ef823 */
[----:B------:R-:W-:Y:S01]  /*2740*/  IMAD.SHL.U32 R9, R9, 0x40, RZ ;  /* 0x0000004009097824 */ /* 0x000fe200078e00ff */
[----:B------:R-:W-:Y:S01]  /*2750*/  LOP3.LUT R7, R91, 0x38, RZ, 0xc0, !PT ;  /* 0x000000385b077812 */ /* 0x000fe200078ec0ff */
[----:B------:R-:W-:Y:S01]  /*2760*/  IMAD.IADD R81, R81, 0x1, R11 ;  /* 0x0000000151517824 */ /* 0x000fe200078e020b */
[----:B---3--:R-:W-:Y:S01]  /*2770*/  LOP3.LUT R5, R5, 0x1c0, R34, 0xf8, !PT ;  /* 0x000001c005057812 */ /* 0x008fe200078ef822 */
[----:B------:R-:W-:Y:S01]  /*2780*/  IMAD.IADD R79, R11, 0x1, R79 ;  /* 0x000000010b4f7824 */ /* 0x000fe200078e024f */
[----:B------:R-:W-:-:S02]  /*2790*/  LOP3.LUT R10, R36, 0x38, R91, 0xf8, !PT ;  /* 0x00000038240a7812 */ /* 0x000fc400078ef85b */
[----:B----4-:R-:W-:Y:S02]  /*27a0*/  LOP3.LUT R11, R8, R33, RZ, 0x3c, !PT ;  /* 0x00000021080b7212 */ /* 0x010fe400078e3cff */
[----:B------:R-:W-:Y:S02]  /*27b0*/  LOP3.LUT R6, R6, 0xfffff000, RZ, 0xc0, !PT ;  /* 0xfffff00006067812 */ /* 0x000fe400078ec0ff */
[----:B------:R-:W-:Y:S02]  /*27c0*/  LOP3.LUT R8, R7, 0x1c0, R34, 0xf8, !PT ;  /* 0x000001c007087812 */ /* 0x000fe400078ef822 */
[----:B------:R-:W-:Y:S02]  /*27d0*/  LOP3.LUT R7, R5, R27, RZ, 0x3c, !PT ;  /* 0x0000001b05077212 */ /* 0x000fe400078e3cff */
[----:B------:R-:W-:Y:S02]  /*27e0*/  LOP3.LUT R9, R9, 0xfffff000, RZ, 0xc0, !PT ;  /* 0xfffff00009097812 */ /* 0x000fe400078ec0ff */
[----:B------:R-:W-:-:S02]  /*27f0*/  LOP3.LUT R10, R10, R33, RZ, 0x3c, !PT ;  /* 0x000000210a0a7212 */ /* 0x000fc400078e3cff */
[-C--:B------:R-:W-:Y:S02]  /*2800*/  IADD3 R5, R11, R6.reuse, R26 ;  /* 0x000000060b057210 */ /* 0x080fe40007ffe01a */
[----:B------:R-:W-:Y:S02]  /*2810*/  LOP3.LUT R8, R8, R27, RZ, 0x3c, !PT ;  /* 0x0000001b08087212 */ /* 0x000fe400078e3cff */
[----:B------:R-:W-:Y:S02]  /*2820*/  IADD3 R6, R7, R6, R14 ;  /* 0x0000000607067210 */ /* 0x000fe40007ffe00e */
[-C--:B------:R-:W-:Y:S01]  /*2830*/  IADD3 R7, R10, R9.reuse, R26 ;  /* 0x000000090a077210 */ /* 0x080fe20007ffe01a */
[----:B------:R-:W-:Y:S01]  /*2840*/  VIADD R26, R229, 0xc0 ;  /* 0x000000c0e51a7836 */ /* 0x000fe20000000000 */
[----:B------:R-:W-:Y:S01]  /*2850*/  IADD3 R8, R8, R9, R14 ;  /* 0x0000000908087210 */ /* 0x000fe20007ffe00e */
[C---:B------:R-:W-:Y:S02]  /*2860*/  IMAD R14, R25.reuse, R20, RZ ;  /* 0x00000014190e7224 */ /* 0x040fe400078e02ff */
[----:B------:R-:W-:Y:S01]  /*2870*/  IMAD R25, R25, R28, RZ ;  /* 0x0000001c19197224 */ /* 0x000fe200078e02ff */
[----:B------:R-:W-:Y:S01]  /*2880*/  ISETP.GE.AND P0, PT, R26, UR6, PT ;  /* 0x000000061a007c0c */ /* 0x000fe2000bf06270 */
[----:B------:R-:W-:Y:S01]  /*2890*/  IMAD R37, R100, R21, R14 ;  /* 0x0000001564257224 */ /* 0x000fe200078e020e */
[----:B------:R-:W-:Y:S01]  /*28a0*/  SHF.L.U64.HI R9, R12, 0x6, R13 ;  /* 0x000000060c097819 */ /* 0x000fe2000001020d */
[----:B------:R-:W-:Y:S01]  /*28b0*/  IMAD R33, R100, R29, R25 ;  /* 0x0000001d64217224 */ /* 0x000fe200078e0219 */
[----:B------:R-:W-:-:S02]  /*28c0*/  SHF.L.U64.HI R10, R12, 0x5, R13 ;  /* 0x000000050c0a7819 */ /* 0x000fc4000001020d */
[C-C-:B------:R-:W-:Y:S02]  /*28d0*/  SHF.L.U64.HI R13, R20.reuse, 0x6, R21.reuse ;  /* 0x00000006140d7819 */ /* 0x140fe40000010215 */
[----:B------:R-:W-:Y:S02]  /*28e0*/  SHF.L.U64.HI R14, R20, 0x5, R21 ;  /* 0x00000005140e7819 */ /* 0x000fe40000010215 */
[C-C-:B------:R-:W-:Y:S02]  /*28f0*/  SHF.L.U64.HI R21, R28.reuse, 0x6, R29.reuse ;  /* 0x000000061c157819 */ /* 0x140fe4000001021d */
[----:B------:R-:W-:Y:S02]  /*2900*/  SHF.L.U64.HI R25, R28, 0x5, R29 ;  /* 0x000000051c197819 */ /* 0x000fe4000001021d */
[----:B------:R-:W-:Y:S01]  /*2910*/  SEL R29, RZ, 0x8, P0 ;  /* 0x00000008ff1d7807 */ /* 0x000fe20000000000 */
[----:B------:R-:W-:Y:S01]  /*2920*/  IMAD.WIDE.U32 R80, R100, R28, R80 ;  /* 0x0000001c64507225 */ /* 0x000fe200078e0050 */
[----:B------:R-:W-:-:S02]  /*2930*/  SHF.R.S32.HI R34, RZ, 0x3, R35 ;  /* 0x00000003ff227819 */ /* 0x000fc40000011423 */
[----:B------:R-:W-:Y:S01]  /*2940*/  LOP3.LUT R94, R30, R29, RZ, 0xfc, !PT ;  /* 0x0000001d1e5e7212 */ /* 0x000fe200078efcff */
[C---:B------:R-:W-:Y:S01]  /*2950*/  IMAD.WIDE.U32 R78, R100.reuse, R28, R78 ;  /* 0x0000001c644e7225 */ /* 0x040fe200078e004e */
[----:B------:R-:W-:Y:S02]  /*2960*/  SHF.R.S32.HI R90, RZ, 0x3, R91 ;  /* 0x00000003ff5a7819 */ /* 0x000fe4000001145b */
[----:B------:R-:W-:Y:S01]  /*2970*/  LOP3.LUT R35, R35, 0xfffffff8, RZ, 0xc0, !PT ;  /* 0xfffffff823237812 */ /* 0x000fe200078ec0ff */
[----:B------:R-:W-:Y:S01]  /*2980*/  IMAD.WIDE.U32 R84, R100, R20, R84 ;  /* 0x0000001464547225 */ /* 0x000fe200078e0054 */
[----:B------:R-:W-:-:S03]  /*2990*/  LOP3.LUT R91, R91, 0xfffffff8, RZ, 0xc0, !PT ;  /* 0xfffffff85b5b7812 */ /* 0x000fc600078ec0ff */
[----:B------:R-:W-:Y:S01]  /*29a0*/  IMAD.WIDE.U32 R82, R100, R20, R82 ;  /* 0x0000001464527225 */ /* 0x000fe200078e0052 */
[----:B------:R-:W-:-:S03]  /*29b0*/  SHF.L.U32 R11, R12, 0x6, RZ ;  /* 0x000000060c0b7819 */ /* 0x000fc600000006ff */
[C---:B------:R-:W-:Y:S02]  /*29c0*/  IMAD.SHL.U32 R26, R28.reuse, 0x40, RZ ;  /* 0x000000401c1a7824 */ /* 0x040fe400078e00ff */
[----:B------:R-:W-:Y:S01]  /*29d0*/  IMAD.SHL.U32 R27, R28, 0x20, RZ ;  /* 0x000000201c1b7824 */ /* 0x000fe200078e00ff */
[----:B------:R-:W-:Y:S01]  /*29e0*/  LOP3.LUT R29, R30, 0x1, RZ, 0xc0, !PT ;  /* 0x000000011e1d7812 */ /* 0x000fe200078ec0ff */
[----:B------:R-:W-:Y:S01]  /*29f0*/  IMAD.SHL.U32 R28, R32, 0x2, RZ ;  /* 0x00000002201c7824 */ /* 0x000fe200078e00ff */
[----:B------:R-:W-:Y:S01]  /*2a00*/  LOP3.LUT R92, R94, 0x2, RZ, 0xc0, !PT ;  /* 0x000000025e5c7812 */ /* 0x000fe200078ec0ff */
[----:B------:R-:W-:Y:S01]  /*2a10*/  IMAD.SHL.U32 R15, R20, 0x40, RZ ;  /* 0x00000040140f7824 */ /* 0x000fe200078e00ff */
[----:B------:R-:W-:Y:S01]  /*2a20*/  LOP3.LUT R93, R94, 0x4, RZ, 0xc0, !PT ;  /* 0x000000045e5d7812 */ /* 0x000fe200078ec0ff */
[----:B------:R-:W-:Y:S01]  /*2a30*/  IMAD.IADD R32, R81, 0x1, R33 ;  /* 0x0000000151207824 */ /* 0x000fe200078e0221 */
[----:B------:R-:W-:Y:S01]  /*2a40*/  SHF.L.U32 R20, R20, 0x5, RZ ;  /* 0x0000000514147819 */ /* 0x000fe200000006ff */
[----:B------:R-:W-:Y:S01]  /*2a50*/  IMAD.SHL.U32 R12, R12, 0x20, RZ ;  /* 0x000000200c0c7824 */ /* 0x000fe200078e00ff */
[----:B------:R-:W-:Y:S01]  /*2a60*/  IADD3 R33, R33, R79, RZ ;  /* 0x0000004f21217210 */ /* 0x000fe20007ffe0ff */
[----:B------:R-:W-:Y:S01]  /*2a70*/  IMAD.IADD R30, R85, 0x1, R37 ;  /* 0x00000001551e7824 */ /* 0x000fe200078e0225 */
[----:B------:R-:W-:Y:S01]  /*2a80*/  LOP3.LUT R94, R94, 0x8, RZ, 0xc0, !PT ;  /* 0x000000085e5e7812 */ /* 0x000fe200078ec0ff */
[----:B------:R-:W-:Y:S01]  /*2a90*/  IMAD.IADD R31, R37, 0x1, R83 ;  /* 0x00000001251f7824 */ /* 0x000fe200078e0253 */
[----:B------:R-:W-:Y:S01]  /*2aa0*/  SHF.R.S32.HI R95, RZ, 0x1f, R35 ;  /* 0x0000001fff5f7819 */ /* 0x000fe20000011423 */
[----:B------:R-:W-:Y:S01]  /*2ab0*/  IMAD.IADD R97, R87, 0x1, R97 ;  /* 0x0000000157617824 */ /* 0x000fe200078e0261 */
[----:B------:R-:W-:-:S07]  /*2ac0*/  SHF.R.S32.HI R96, RZ, 0x1f, R91 ;  /* 0x0000001fff607819 */ /* 0x000fce000001145b */
.L_x_1428:
[----:B------:R-:W2:Y:S01]  /*2ad0*/  LDL R41, [R1+0x58] ;  /* 0x0000580001297983 */ /* 0x000ea20000100800 */
[----:B0-----:R-:W0:Y:S01]  /*2ae0*/  LDC R120, c[0x0][0x3d4] ;  /* 0x0000f500ff787b82 */ /* 0x001e220000000800 */
[----:B------:R-:W-:Y:S01]  /*2af0*/  VIADD R40, R24, 0xffffffff ;  /* 0xffffffff18287836 */ /* 0x000fe20000000000 */
[----:B------:R-:W-:Y:S05]  /*2b00*/  YIELD ;  /* 0x0000000000007946 */ /* 0x000fea0003800000 */
[----:B------:R-:W-:Y:S01]  /*2b10*/  SHF.R.S32.HI R39, RZ, 0x1f, R40 ;  /* 0x0000001fff277819 */ /* 0x000fe20000011428 */
[----:B------:R-:W1:Y:S01]  /*2b20*/  LDC.64 R106, c[0x0][0x2d8] ;  /* 0x0000b600ff6a7b82 */ /* 0x000e620000000a00 */
[-C--:B------:R-:W-:Y:S01]  /*2b30*/  IMAD R24, R9, R40.reuse, RZ ;  /* 0x0000002809187224 */ /* 0x080fe200078e02ff */
[----:B------:R-:W-:Y:S01]  /*2b40*/  BSSY B0, `(.L_x_1353) ;  /* 0x000051a000007945 */ /* 0x000fe20003800000 */
[----:B------:R-:W-:-:S04]  /*2b50*/  IMAD.WIDE.U32 R112, R11, R40, RZ ;  /* 0x000000280b707225 */ /* 0x000fc800078e00ff */
[----:B------:R-:W-:Y:S01]  /*2b60*/  IMAD R73, R39, R11, R24 ;  /* 0x0000000b27497224 */ /* 0x000fe200078e0218 */
[CC--:B------:R-:W-:Y:S02]  /*2b70*/  IADD3 R37, P0, R3.reuse, R112.reuse, RZ ;  /* 0x0000007003257210 */ /* 0x0c0fe40007f1e0ff */
[----:B------:R-:W-:Y:S01]  /*2b80*/  IADD3 R24, P4, P5, R3, R112, R12 ;  /* 0x0000007003187210 */ /* 0x000fe20007d9e00c */
[----:B------:R-:W-:-:S05]  /*2b90*/  IMAD.IADD R73, R113, 0x1, R73 ;  /* 0x0000000171497824 */ /* 0x000fca00078e0249 */
[----:B------:R-:W-:Y:S02]  /*2ba0*/  IADD3.X R38, R73, R4, RZ, P0, !PT ;  /* 0x0000000449267210 */ /* 0x000fe400007fe4ff */
[----:B0-----:R-:W-:Y:S02]  /*2bb0*/  ISETP.GE.AND P0, PT, R120, 0x1, PT ;  /* 0x000000017800780c */ /* 0x001fe40003f06270 */
[----:B------:R-:W-:Y:S02]  /*2bc0*/  IADD3.X R36, R4, R73, R10, P4, P5 ;  /* 0x0000004904247210 */ /* 0x000fe400027ea40a */
[CC--:B-1----:R-:W-:Y:S02]  /*2bd0*/  LEA R50, P1, R37.reuse, R106.reuse, 0x1 ;  /* 0x0000006a25327211 */ /* 0x0c2fe400078208ff */
[----:B------:R-:W-:Y:S02]  /*2be0*/  LEA R48, P6, R24, R106, 0x1 ;  /* 0x0000006a18307211 */ /* 0x000fe400078c08ff */
[----:B------:R-:W-:-:S02]  /*2bf0*/  LEA.HI.X R51, R37, R107, R38, 0x1, P1 ;  /* 0x0000006b25337211 */ /* 0x000fc400008f0c26 */
[----:B------:R-:W-:Y:S02]  /*2c00*/  ISETP.GT.AND P1, PT, R40, R23, PT ;  /* 0x000000172800720c */ /* 0x000fe40003f24270 */
[----:B------:R-:W-:Y:S01]  /*2c10*/  LEA.HI.X R49, R24, R107, R36, 0x1, P6 ;  /* 0x0000006b18317211 */ /* 0x000fe200030f0c24 */
[----:B------:R-:W-:Y:S01]  /*2c20*/  IMAD.MOV.U32 R24, RZ, RZ, R40 ;  /* 0x000000ffff187224 */ /* 0x000fe200078e0028 */
[----:B------:R-:W-:Y:S01]  /*2c30*/  P2R R99, PR, RZ, 0x2 ;  /* 0x00000002ff637803 */ /* 0x000fe20000000000 */
[----:B--2---:R-:W-:-:S04]  /*2c40*/  IMAD R37, R17, 0x4000, R41 ;  /* 0x0000400011257824 */ /* 0x004fc800078e0229 */
[----:B------:R-:W-:Y:S01]  /*2c50*/  IMAD R102, R37, 0x2, R16 ;  /* 0x0000000225667824 */ /* 0x000fe200078e0210 */
[----:B------:R-:W-:Y:S06]  /*2c60*/  @!P0 BRA `(.L_x_1354) ;  /* 0x0000004c006c8947 */ /* 0x000fec0003800000 */
[----:B------:R-:W-:Y:S01]  /*2c70*/  ULDC.U8 UR4, c[0x0][0x3f0] ;  /* 0x0000fc0000047ab9 */ /* 0x000fe20000000000 */
[-C--:B------:R-:W-:Y:S01]  /*2c80*/  IMAD R37, R21, R40.reuse, RZ ;  /* 0x0000002815257224 */ /* 0x080fe200078e02ff */
[----:B------:R-:W-:Y:S01]  /*2c90*/  ISETP.NE.AND P0, PT, RZ, UR4, PT ;  /* 0x00000004ff007c0c */ /* 0x000fe2000bf05270 */
[----:B------:R-:W-:Y:S02]  /*2ca0*/  IMAD R36, R13, R40, RZ ;  /* 0x000000280d247224 */ /* 0x000fe400078e02ff */
[----:B------:R-:W-:Y:S02]  /*2cb0*/  IMAD R37, R39, R26, R37 ;  /* 0x0000001a27257224 */ /* 0x000fe400078e0225 */
[----:B------:R-:W-:Y:S02]  /*2cc0*/  IMAD R105, R24, -0x40, R2 ;  /* 0xffffffc018697824 */ /* 0x000fe400078e0202 */
[----:B------:R-:W-:-:S03]  /*2cd0*/  IMAD.WIDE.U32 R70, R26, R40, RZ ;  /* 0x000000281a467225 */ /* 0x000fc600078e00ff */
[----:B------:R-:W-:Y:S01]  /*2ce0*/  VIMNMX R105, R105, 0x40, PT ;  /* 0x0000004069697848 */ /* 0x000fe20003fe0100 */
[----:B------:R-:W-:Y:S01]  /*2cf0*/  IMAD R39, R39, R15, R36 ;  /* 0x0000000f27277224 */ /* 0x000fe200078e0224 */
[----:B------:R-:W-:Y:S01]  /*2d00*/  IADD3 R98, R71, R37, RZ ;  /* 0x0000002547627210 */ /* 0x000fe20007ffe0ff */
[----:B------:R-:W-:-:S04]  /*2d10*/  IMAD.WIDE.U32 R68, R15, R40, RZ ;  /* 0x000000280f447225 */ /* 0x000fc800078e00ff */
[----:B------:R-:W-:Y:S01]  /*2d20*/  IMAD.IADD R109, R69, 0x1, R39 ;  /* 0x00000001456d7824 */ /* 0x000fe200078e0227 */
[----:B------:R-:W-:Y:S06]  /*2d30*/  @!P0 BRA `(.L_x_1355) ;  /* 0x0000002000e88947 */ /* 0x000fec0003800000 */
[----:B------:R0:W5:Y:S04]  /*2d40*/  LDL R116, [R1+0x8] ;  /* 0x0000080001747983 */ /* 0x0001680000100800 */
[----:B------:R0:W5:Y:S04]  /*2d50*/  LDL R115, [R1+0x4] ;  /* 0x0000040001737983 */ /* 0x0001680000100800 */
[----:B------:R0:W5:Y:S01]  /*2d60*/  LDL R114, [R1+0xc] ;  /* 0x00000c0001727983 */ /* 0x0001620000100800 */
[----:B------:R-:W-:Y:S01]  /*2d70*/  ISETP.GE.AND P0, PT, R18, R105, PT ;  /* 0x000000691200720c */ /* 0x000fe20003f06270 */
[----:B------:R-:W-:Y:S01]  /*2d80*/  BSSY B1, `(.L_x_1356) ;  /* 0x000002a000017945 */ /* 0x000fe20003800000 */
        /* <DEDUP_REMOVED lines=9> */
[----:B0-----:R-:W-:Y:S06]  /*2e20*/  @P0 BRA `(.L_x_1357) ;  /* 0x00000000007c0947 */ /* 0x001fec0003800000 */
[----:B------:R-:W-:Y:S01]  /*2e30*/  IADD3 R37, P1, R80, R70, RZ ;  /* 0x0000004650257210 */ /* 0x000fe20007f3e0ff */
[----:B------:R-:W-:Y:S01]  /*2e40*/  ULDC.64 UR4, c[0x0][0x3c8] ;  /* 0x0000f20000047ab9 */ /* 0x000fe20000000a00 */
[----:B------:R-:W-:Y:S02]  /*2e50*/  IADD3 R39, P4, R84, R68, RZ ;  /* 0x0000004454277210 */ /* 0x000fe40007f9e0ff */
[----:B------:R-:W-:Y:S02]  /*2e60*/  CS2R R106, SRZ ;  /* 0x00000000006a7805 */ /* 0x000fe4000001ff00 */
[-C--:B------:R-:W-:Y:S01]  /*2e70*/  ISETP.GE.AND P5, PT, R208, R120.reuse, PT ;  /* 0x00000078d000720c */ /* 0x080fe20003fa6270 */
[----:B------:R-:W-:Y:S01]  /*2e80*/  IMAD.X R38, R98, 0x1, R32, P1 ;  /* 0x0000000162267824 */ /* 0x000fe200008e0620 */
[----:B------:R-:W-:Y:S01]  /*2e90*/  LEA R36, P1, R37, UR4, 0x1 ;  /* 0x0000000425247c11 */ /* 0x000fe2000f8208ff */
[----:B------:R-:W-:Y:S01]  /*2ea0*/  IMAD.X R42, R109, 0x1, R30, P4 ;  /* 0x000000016d2a7824 */ /* 0x000fe200020e061e */
[----:B------:R-:W-:Y:S01]  /*2eb0*/  CS2R R110, SRZ ;  /* 0x00000000006e7805 */ /* 0x000fe2000001ff00 */
[----:B------:R-:W-:Y:S01]  /*2ec0*/  ULDC.64 UR6, c[0x0][0x208] ;  /* 0x0000820000067ab9 */ /* 0x000fe20000000a00 */
[----:B------:R-:W-:Y:S01]  /*2ed0*/  LEA.HI.X R37, R37, UR5, R38, 0x1, P1 ;  /* 0x0000000525257c11 */ /* 0x000fe200088f0c26 */
[----:B------:R-:W-:Y:S01]  /*2ee0*/  ULDC.64 UR4, c[0x0][0x3e0] ;  /* 0x0000f80000047ab9 */ /* 0x000fe20000000a00 */
[----:B-----5:R-:W-:-:S02]  /*2ef0*/  ISETP.GE.AND P4, PT, R116, R120, PT ;  /* 0x000000787400720c */ /* 0x020fc40003f86270 */
[----:B------:R-:W-:-:S03]  /*2f00*/  LEA R38, P1, R39, UR4, 0x1 ;  /* 0x0000000427267c11 */ /* 0x000fc6000f8208ff */
[----:B------:R0:W5:Y:S01]  /*2f10*/  @!P5 LDG.E.64 R106, desc[UR6][R36.64] ;  /* 0x00000006246ad981 */ /* 0x000162000c1e1b00 */
[----:B------:R-:W-:Y:S02]  /*2f20*/  LEA.HI.X R39, R39, UR5, R42, 0x1, P1 ;  /* 0x0000000527277c11 */ /* 0x000fe400088f0c2a */
[----:B------:R-:W-:-:S03]  /*2f30*/  ISETP.GE.AND P1, PT, R115, R120, PT ;  /* 0x000000787300720c */ /* 0x000fc60003f26270 */
[----:B------:R0:W5:Y:S01]  /*2f40*/  @!P5 LDG.E.64 R110, desc[UR6][R38.64] ;  /* 0x00000006266ed981 */ /* 0x000162000c1e1b00 */
[----:B------:R-:W-:Y:S02]  /*2f50*/  ISETP.GE.AND P5, PT, R114, R120, PT ;  /* 0x000000787200720c */ /* 0x000fe40003fa6270 */
[----:B------:R-:W-:Y:S02]  /*2f60*/  CS2R R72, SRZ ;  /* 0x0000000000487805 */ /* 0x000fe4000001ff00 */
[----:B------:R-:W-:Y:S02]  /*2f70*/  CS2R R64, SRZ ;  /* 0x0000000000407805 */ /* 0x000fe4000001ff00 */
[----:B------:R-:W-:Y:S02]  /*2f80*/  CS2R R60, SRZ ;  /* 0x00000000003c7805 */ /* 0x000fe4000001ff00 */
[----:B------:R-:W-:Y:S02]  /*2f90*/  CS2R R74, SRZ ;  /* 0x00000000004a7805 */ /* 0x000fe4000001ff00 */
[----:B------:R-:W-:-:S02]  /*2fa0*/  CS2R R66, SRZ ;  /* 0x0000000000427805 */ /* 0x000fc4000001ff00 */
[----:B------:R-:W-:Y:S01]  /*2fb0*/  CS2R R62, SRZ ;  /* 0x00000000003e7805 */ /* 0x000fe2000001ff00 */
[----:B------:R0:W5:Y:S04]  /*2fc0*/  @!P4 LDG.E.64 R72, desc[UR6][R36.64+0x40] ;  /* 0x000040062448c981 */ /* 0x000168000c1e1b00 */
[----:B------:R0:W5:Y:S04]  /*2fd0*/  @!P1 LDG.E.64 R64, desc[UR6][R36.64+0x80] ;  /* 0x0000800624409981 */ /* 0x000168000c1e1b00 */
[----:B------:R0:W5:Y:S04]  /*2fe0*/  @!P5 LDG.E.64 R60, desc[UR6][R36.64+0xc0] ;  /* 0x0000c006243cd981 */ /* 0x000168000c1e1b00 */
[----:B------:R0:W5:Y:S04]  /*2ff0*/  @!P4 LDG.E.64 R74, desc[UR6][R38.64+0x40] ;  /* 0x00004006264ac981 */ /* 0x000168000c1e1b00 */
[----:B------:R0:W5:Y:S04]  /*3000*/  @!P1 LDG.E.64 R66, desc[UR6][R38.64+0x80] ;  /* 0x0000800626429981 */ /* 0x000168000c1e1b00 */
[----:B------:R0:W5:Y:S02]  /*3010*/  @!P5 LDG.E.64 R62, desc[UR6][R38.64+0xc0] ;  /* 0x0000c006263ed981 */ /* 0x000164000c1e1b00 */
.L_x_1357:
[----:B------:R-:W-:Y:S05]  /*3020*/  BSYNC B1 ;  /* 0x0000000000017941 */ /* 0x000fea0003800000 */
.L_x_1356:
        /* <DEDUP_REMOVED lines=8> */
[----:B-----5:R-:W-:Y:S01]  /*30b0*/  MOV R112, R60 ;  /* 0x0000003c00707202 */ /* 0x020fe20000000f00 */
[----:B------:R-:W-:Y:S01]  /*30c0*/  IMAD.MOV.U32 R113, RZ, RZ, R61 ;  /* 0x000000ffff717224 */ /* 0x000fe200078e003d */
        /* <DEDUP_REMOVED lines=33> */
.L_x_1359:
[----:B------:R-:W-:Y:S05]  /*32e0*/  BSYNC B1 ;  /* 0x0000000000017941 */ /* 0x000fea0003800000 */
.L_x_1358:
[----:B01----:R-:W-:Y:S01]  /*32f0*/  IMAD.MOV.U32 R36, RZ, RZ, R64 ;  /* 0x000000ffff247224 */ /* 0x003fe200078e0040 */
[----:B------:R-:W-:Y:S01]  /*3300*/  ISETP.NE.AND P1, PT, R236, 0x3, PT ;  /* 0x00000003ec00780c */ /* 0x000fe20003f25270 */
[----:B------:R-:W-:Y:S01]  /*3310*/  IMAD.MOV.U32 R37, RZ, RZ, R65 ;  /* 0x000000ffff257224 */ /* 0x000fe200078e0041 */
[----:B------:R-:W-:Y:S01]  /*3320*/  PRMT R116, R112, 0x5410, R113 ;  /* 0x0000541070747816 */ /* 0x000fe20000000071 */
[----:B------:R-:W-:Y:S02]  /*3330*/  IMAD.MOV.U32 R38, RZ, RZ, R106 ;  /* 0x000000ffff267224 */ /* 0x000fe400078e006a */
        /* <DEDUP_REMOVED lines=17> */
[----:B-----5:R-:W-:Y:S01]  /*3450*/  IMAD.MOV.U32 R37, RZ, RZ, R41 ;  /* 0x000000ffff257224 */ /* 0x020fe200078e0029 */
        /* <DEDUP_REMOVED lines=26> */
.L_x_1360:
[----:B------:R-:W2:Y:S01]  /*3600*/  LDL R36, [R1] ;  /* 0x0000000001247983 */ /* 0x000ea20000100800 */
[----:B------:R-:W-:Y:S01]  /*3610*/  LEA R98, R17, R16, 0x3 ;  /* 0x0000001011627211 */ /* 0x000fe200078e18ff */
[----:B------:R-:W-:Y:S01]  /*3620*/  BSSY B1, `(.L_x_1361) ;  /* 0x0000004000017945 */ /* 0x000fe20003800000 */
[----:B--2---:R-:W-:-:S04]  /*3630*/  SHF.L.U32 R109, R36, 0x1f, RZ ;  /* 0x0000001f246d7819 */ /* 0x004fc800000006ff */
[----:B------:R-:W0:Y:S02]  /*3640*/  SYNCS.PHASECHK.TRANS64.TRYWAIT P5, [R98+URZ+0x30890], R109 ;  /* 0x0308906d620075a7 */ /* 0x000e2400080a017f */
[----:B0-----:R-:W-:Y:S05]  /*3650*/  @!P5 BRA `(.L_x_1362) ;  /* 0x0000023c0048d947 */ /* 0x001fea0003800000 */
.L_x_1770:
[----:B------:R-:W-:Y:S05]  /*3660*/  BSYNC B1 ;  /* 0x0000000000017941 */ /* 0x000fea0003800000 */
.L_x_1361:
        /* <DEDUP_REMOVED lines=21> */
[----:B------:R-:W-:Y:S02]  /*37c0*/  HADD2.F32 R39, -RZ, R39.H0_H0 ;  /* 0x20000027ff277230 */ /* 0x000fe40000004100 */
[----:B------:R-:W-:Y:S01]  /*37d0*/  FMUL.FTZ R111, R37, R111 ;  /* 0x0000006f256f7220 */ /* 0x000fe20000410000 */
[----:B------:R-:W-:Y:S02]  /*37e0*/  HADD2.F32 R124, -RZ, R124.H0_H0 ;  /* 0x2000007cff7c7230 */ /* 0x000fe40000004100 */
[----:B------:R-:W-:Y:S01]  /*37f0*/  FMUL.FTZ R130, R107, R126 ;  /* 0x0000007e6b827220 */ /* 0x000fe20000410000 */
[----:B------:R-:W-:Y:S01]  /*3800*/  FFMA.FTZ R128, R37, R110, -R128 ;  /* 0x0000006e25807223 */ /* 0x000fe20000010880 */
[----:B------:R-:W-:Y:S01]  /*3810*/  FMUL.FTZ R126, R39, R126 ;  /* 0x0000007e277e7220 */ /* 0x000fe20000410000 */
[----:B------:R-:W-:Y:S01]  /*3820*/  FFMA.FTZ R125, R38, R110, R111 ;  /* 0x0000006e267d7223 */ /* 0x000fe2000001006f */
[----:B------:R-:W-:-:S02]  /*3830*/  HADD2.F32 R110, -RZ, R131.H0_H0 ;  /* 0x20000083ff6e7230 */ /* 0x000fc40000004100 */
[-C--:B------:R-:W-:Y:S01]  /*3840*/  FFMA.FTZ R130, R39, R124.reuse, -R130 ;  /* 0x0000007c27827223 */ /* 0x080fe20000010882 */
[----:B------:R-:W-:Y:S02]  /*3850*/  HADD2.F32 R111, -RZ, R131.H1_H1 ;  /* 0x30000083ff6f7230 */ /* 0x000fe40000004100 */
[----:B------:R-:W-:Y:S01]  /*3860*/  FFMA.FTZ R129, R107, R124, R126 ;  /* 0x0000007c6b817223 */ /* 0x000fe2000001007e */
[----:B------:R-:W-:Y:S02]  /*3870*/  HADD2.F32 R37, -RZ, R36.H1_H1 ;  /* 0x30000024ff257230 */ /* 0x000fe40000004100 */
[----:B------:R-:W-:Y:S02]  /*3880*/  HADD2.F32 R38, -RZ, R106.H1_H1 ;  /* 0x3000006aff267230 */ /* 0x000fe40000004100 */
[----:B------:R-:W-:Y:S02]  /*3890*/  HADD2.F32 R36, -RZ, R36.H0_H0 ;  /* 0x20000024ff247230 */ /* 0x000fe40000004100 */
[----:B------:R-:W-:Y:S01]  /*38a0*/  FMUL.FTZ R123, R37, R110 ;  /* 0x0000006e257b7220 */ /* 0x000fe20000410000 */
[----:B------:R-:W-:-:S02]  /*38b0*/  HADD2.F32 R106, -RZ, R106.H0_H0 ;  /* 0x2000006aff6a7230 */ /* 0x000fc40000004100 */
[--C-:B------:R-:W-:Y:S02]  /*38c0*/  HADD2.F32 R39, -RZ, R127.reuse.H0_H0 ;  /* 0x2000007fff277230 */ /* 0x100fe40000004100 */
[----:B------:R-:W-:Y:S01]  /*38d0*/  FMUL.FTZ R110, R36, R110 ;  /* 0x0000006e246e7220 */ /* 0x000fe20000410000 */
[----:B------:R-:W-:Y:S02]  /*38e0*/  HADD2.F32 R107, -RZ, R127.H1_H1 ;  /* 0x3000007fff6b7230 */ /* 0x000fe40000004100 */
[-C--:B------:R-:W-:Y:S01]  /*38f0*/  FMUL.FTZ R127, R38, R111.reuse ;  /* 0x0000006f267f7220 */ /* 0x080fe20000410000 */
        /* <DEDUP_REMOVED lines=9> */
.L_x_1368:
[----:B------:R-:W-:Y:S05]  /*3990*/  BSYNC B3 ;  /* 0x0000000000037941 */ /* 0x000fea0003800000 */
.L_x_1367:
[----:B------:R-:W-:Y:S02]  /*39a0*/  ULDC.64 UR4, c[0x0][0x208] ;  /* 0x0000820000047ab9 */ /* 0x000fe40000000a00 */
[----:B--2---:R1:W-:Y:S03]  /*39b0*/  STG.E.128 desc[UR4][R50.64], R36 ;  /* 0x0000002432007986 */ /* 0x0043e6000c101d04 */
.L_x_1366:
[----:B------:R-:W-:Y:S05]  /*39c0*/  BSYNC B2 ;  /* 0x0000000000027941 */ /* 0x000fea0003800000 */
.L_x_1365:
[----:B------:R-:W-:Y:S01]  /*39d0*/  ISETP.NE.AND P0, PT, R92, RZ, PT ;  /* 0x000000ff5c00720c */ /* 0x000fe20003f05270 */
[----:B------:R-:W-:-:S12]  /*39e0*/  BSSY B2, `(.L_x_1369) ;  /* 0x0000033000027945 */ /* 0x000fd80003800000 */
[----:B------:R-:W-:Y:S05]  /*39f0*/  @!P0 BRA `(.L_x_1370) ;  /* 0x0000000000c48947 */ /* 0x000fea0003800000 */
[----:B------:R-:W2:Y:S01]  /*3a00*/  LDL R106, [R1+0x8] ;  /* 0x00000800016a7983 */ /* 0x000ea20000100800 */
[----:B------:R-:W-:Y:S03]  /*3a10*/  BSSY B3, `(.L_x_1371) ;  /* 0x000002d000037945 */ /* 0x000fe60003800000 */
[----:B-1----:R1:W3:Y:S01]  /*3a20*/  LDS.128 R36, [R102+0x22400] ;  /* 0x0224000066247984 */ /* 0x0022e20000000c00 */
[----:B--2---:R-:W-:-:S13]  /*3a30*/  ISETP.GE.AND P0, PT, R106, R120, PT ;  /* 0x000000786a00720c */ /* 0x004fda0003f06270 */
[----:B-1-3--:R-:W-:Y:S05]  /*3a40*/  @P0 BRA `(.L_x_1372) ;  /* 0x0000000000a40947 */ /* 0x00afea0003800000 */
[--C-:B------:R-:W-:Y:S01]  /*3a50*/  SHF.R.U64 R107, R72, 0x10, R73.reuse ;  /* 0x00000010486b7819 */ /* 0x100fe20000001249 */
[----:B------:R-:W-:Y:S01]  /*3a60*/  IMAD.MOV.U32 R72, RZ, RZ, R38 ;  /* 0x000000ffff487224 */ /* 0x000fe200078e0026 */
        /* <DEDUP_REMOVED lines=9> */
[-C--:B------:R-:W-:Y:S01]  /*3b00*/  FMUL.FTZ R124, R38, R75.reuse ;  /* 0x0000004b267c7220 */ /* 0x080fe20000410000 */
[----:B------:R-:W-:Y:S02]  /*3b10*/  HADD2.F32 R39, -RZ, R39.H0_H0 ;  /* 0x20000027ff277230 */ /* 0x000fe40000004100 */
[----:B------:R-:W-:Y:S01]  /*3b20*/  FMUL.FTZ R75, R37, R75 ;  /* 0x0000004b254b7220 */ /* 0x000fe20000410000 */
[----:B------:R-:W-:Y:S02]  /*3b30*/  HADD2.F32 R106, -RZ, R106.H0_H0 ;  /* 0x2000006aff6a7230 */ /* 0x000fe40000004100 */
[----:B------:R-:W-:Y:S01]  /*3b40*/  FMUL.FTZ R126, R73, R110 ;  /* 0x0000006e497e7220 */ /* 0x000fe20000410000 */
[----:B------:R-:W-:Y:S01]  /*3b50*/  FFMA.FTZ R124, R37, R74, -R124 ;  /* 0x0000004a257c7223 */ /* 0x000fe2000001087c */
[----:B------:R-:W-:Y:S01]  /*3b60*/  FMUL.FTZ R110, R39, R110 ;  /* 0x0000006e276e7220 */ /* 0x000fe20000410000 */
[----:B------:R-:W-:-:S02]  /*3b70*/  HADD2.F32 R37, -RZ, R36.H1_H1 ;  /* 0x30000024ff257230 */ /* 0x000fc40000004100 */
[----:B------:R-:W-:Y:S01]  /*3b80*/  FFMA.FTZ R111, R38, R74, R75 ;  /* 0x0000004a266f7223 */ /* 0x000fe2000001004b */
[----:B------:R-:W-:Y:S02]  /*3b90*/  HADD2.F32 R36, -RZ, R36.H0_H0 ;  /* 0x20000024ff247230 */ /* 0x000fe40000004100 */
[-C--:B------:R-:W-:Y:S01]  /*3ba0*/  FFMA.FTZ R123, R73, R106.reuse, R110 ;  /* 0x0000006a497b7223 */ /* 0x080fe2000001006e */
[--C-:B------:R-:W-:Y:S02]  /*3bb0*/  HADD2.F32 R73, -RZ, R122.reuse.H0_H0 ;  /* 0x2000007aff497230 */ /* 0x100fe40000004100 */
[----:B------:R-:W-:Y:S01]  /*3bc0*/  FFMA.FTZ R126, R39, R106, -R126 ;  /* 0x0000006a277e7223 */ /* 0x000fe2000001087e */
[----:B------:R-:W-:Y:S02]  /*3bd0*/  HADD2.F32 R75, -RZ, R122.H1_H1 ;  /* 0x3000007aff4b7230 */ /* 0x000fe40000004100 */
[--C-:B------:R-:W-:Y:S02]  /*3be0*/  HADD2.F32 R38, -RZ, R72.reuse.H1_H1 ;  /* 0x30000048ff267230 */ /* 0x100fe40000004100 */
[----:B------:R-:W-:Y:S01]  /*3bf0*/  FMUL.FTZ R107, R37, R73 ;  /* 0x00000049256b7220 */ /* 0x000fe20000410000 */
[----:B------:R-:W-:-:S02]  /*3c00*/  HADD2.F32 R72, -RZ, R72.H0_H0 ;  /* 0x20000048ff487230 */ /* 0x000fc40000004100 */
[----:B------:R-:W-:Y:S01]  /*3c10*/  FMUL.FTZ R74, R36, R73 ;  /* 0x00000049244a7220 */ /* 0x000fe20000410000 */
[--C-:B------:R-:W-:Y:S02]  /*3c20*/  HADD2.F32 R39, -RZ, R121.reuse.H1_H1 ;  /* 0x30000079ff277230 */ /* 0x100fe40000004100 */
[-C--:B------:R-:W-:Y:S01]  /*3c30*/  FMUL.FTZ R73, R38, R75.reuse ;  /* 0x0000004b26497220 */ /* 0x080fe20000410000 */
[----:B------:R-:W-:Y:S02]  /*3c40*/  HADD2.F32 R121, -RZ, R121.H0_H0 ;  /* 0x20000079ff797230 */ /* 0x000fe40000004100 */
        /* <DEDUP_REMOVED lines=9> */
.L_x_1372:
[----:B------:R-:W-:Y:S05]  /*3ce0*/  BSYNC B3 ;  /* 0x0000000000037941 */ /* 0x000fea0003800000 */
.L_x_1371:
[----:B------:R-:W-:Y:S02]  /*3cf0*/  ULDC.64 UR4, c[0x0][0x208] ;  /* 0x0000820000047ab9 */ /* 0x000fe40000000a00 */
[----:B------:R2:W-:Y:S03]  /*3d00*/  STG.E.128 desc[UR4][R50.64+0x80], R36 ;  /* 0x0000802432007986 */ /* 0x0005e6000c101d04 */
.L_x_1370:
[----:B------:R-:W-:Y:S05]  /*3d10*/  BSYNC B2 ;  /* 0x0000000000027941 */ /* 0x000fea0003800000 */
.L_x_1369:
[----:B------:R-:W-:Y:S01]  /*3d20*/  ISETP.NE.AND P0, PT, R93, RZ, PT ;  /* 0x000000ff5d00720c */ /* 0x000fe20003f05270 */
[----:B------:R-:W-:-:S12]  /*3d30*/  BSSY B2, `(.L_x_1373) ;  /* 0x0000033000027945 */ /* 0x000fd80003800000 */
[----:B------:R-:W-:Y:S05]  /*3d40*/  @!P0 BRA `(.L_x_1374) ;  /* 0x0000000000c48947 */ /* 0x000fea0003800000 */
[----:B------:R-:W3:Y:S01]  /*3d50*/  LDL R72, [R1+0x4] ;  /* 0x0000040001487983 */ /* 0x000ee20000100800 */
[----:B------:R-:W-:Y:S03]  /*3d60*/  BSSY B3, `(.L_x_1375) ;  /* 0x000002d000037945 */ /* 0x000fe60003800000 */
[----:B-12---:R1:W2:Y:S01]  /*3d70*/  LDS.128 R36, [R102+0x24400] ;  /* 0x0244000066247984 */ /* 0x0062a20000000c00 */
[----:B---3--:R-:W-:-:S13]  /*3d80*/  ISETP.GE.AND P0, PT, R72, R120, PT ;  /* 0x000000784800720c */ /* 0x008fda0003f06270 */
[----:B-12---:R-:W-:Y:S05]  /*3d90*/  @P0 BRA `(.L_x_1376) ;  /* 0x0000000000a40947 */ /* 0x006fea0003800000 */
        /* <DEDUP_REMOVED lines=18> */
[----:B------:R-:W-:-:S02]  /*3ec0*/  HADD2.F32 R66, -RZ, R119.H1_H1 ;  /* 0x30000077ff427230 */ /* 0x000fc40000004100 */
[C---:B------:R-:W-:Y:S01]  /*3ed0*/  FMUL.FTZ R74, R39.reuse, R74 ;  /* 0x0000004a274a7220 */ /* 0x040fe20000410000 */
[----:B------:R-:W-:Y:S02]  /*3ee0*/  HADD2.F32 R119, -RZ, R119.H0_H0 ;  /* 0x20000077ff777230 */ /* 0x000fe40000004100 */
        /* <DEDUP_REMOVED lines=8> */
[--C-:B------:R-:W-:Y:S02]  /*3f70*/  HADD2.F32 R39, -RZ, R118.reuse.H1_H1 ;  /* 0x30000076ff277230 */ /* 0x100fe40000004100 */
[----:B------:R-:W-:Y:S01]  /*3f80*/  FMUL.FTZ R66, R36, R66 ;  /* 0x0000004224427220 */ /* 0x000fe20000410000 */
        /* <DEDUP_REMOVED lines=10> */
.L_x_1376:
[----:B------:R-:W-:Y:S05]  /*4030*/  BSYNC B3 ;  /* 0x0000000000037941 */ /* 0x000fea0003800000 */
.L_x_1375:
[----:B------:R-:W-:Y:S02]  /*4040*/  ULDC.64 UR4, c[0x0][0x208] ;  /* 0x0000820000047ab9 */ /* 0x000fe40000000a00 */
[----:B------:R3:W-:Y:S03]  /*4050*/  STG.E.128 desc[UR4][R50.64+0x100], R36 ;  /* 0x0001002432007986 */ /* 0x0007e6000c101d04 */
.L_x_1374:
[----:B------:R-:W-:Y:S05]  /*4060*/  BSYNC B2 ;  /* 0x0000000000027941 */ /* 0x000fea0003800000 */
.L_x_1373:
[----:B------:R-:W-:-:S13]  /*4070*/  ISETP.NE.AND P0, PT, R94, RZ, PT ;  /* 0x000000ff5e00720c */ /* 0x000fda0003f05270 */
[----:B------:R-:W-:Y:S05]  /*4080*/  @!P0 BRA `(.L_x_1364) ;  /* 0x0000000000c48947 */ /* 0x000fea0003800000 */
[----:B------:R-:W4:Y:S01]  /*4090*/  LDL R64, [R1+0xc] ;  /* 0x00000c0001407983 */ /* 0x000f220000100800 */
[----:B------:R-:W-:Y:S03]  /*40a0*/  BSSY B2, `(.L_x_1377) ;  /* 0x000002d000027945 */ /* 0x000fe60003800000 */
[----:B-123--:R1:W2:Y:S01]  /*40b0*/  LDS.128 R36, [R102+0x26400] ;  /* 0x0264000066247984 */ /* 0x00e2a20000000c00 */
[----:B----4-:R-:W-:-:S13]  /*40c0*/  ISETP.GE.AND P0, PT, R64, R120, PT ;  /* 0x000000784000720c */ /* 0x010fda0003f06270 */
[----:B-12---:R-:W-:Y:S05]  /*40d0*/  @P0 BRA `(.L_x_1378) ;  /* 0x0000000000a40947 */ /* 0x006fea0003800000 */
[--C-:B------:R-:W-:Y:S02]  /*40e0*/  SHF.R.U64 R65, R60, 0x10, R61.reuse ;  /* 0x000000103c417819 */ /* 0x100fe4000000123d */
[----:B------:R-:W-:Y:S02]  /*40f0*/  SHF.R.U32.HI R64, RZ, 0x10, R61 ;  /* 0x00000010ff407819 */ /* 0x000fe4000001163d */
[--C-:B------:R-:W-:Y:S01]  /*4100*/  SHF.R.U64 R61, R62, 0x10, R63.reuse ;  /* 0x000000103e3d7819 */ /* 0x100fe2000000123f */
[----:B------:R-:W-:Y:S01]  /*4110*/  HADD2.F32 R62, -RZ, R65.H0_H0 ;  /* 0x20000041ff3e7230 */ /* 0x000fe20000004100 */
[----:B------:R-:W-:Y:S01]  /*4120*/  SHF.R.U32.HI R66, RZ, 0x10, R63 ;  /* 0x00000010ff427819 */ /* 0x000fe2000001163f */
[----:B------:R-:W-:Y:S01]  /*4130*/  HADD2.F32 R64, -RZ, R64.H0_H0 ;  /* 0x20000040ff407230 */ /* 0x000fe20000004100 */
[----:B------:R-:W-:Y:S01]  /*4140*/  MOV R60, R38 ;  /* 0x00000026003c7202 */ /* 0x000fe20000000f00 */
[----:B------:R-:W-:Y:S02]  /*4150*/  HADD2.F32 R63, -RZ, R61.H0_H0 ;  /* 0x2000003dff3f7230 */ /* 0x000fe40000004100 */
[----:B------:R-:W-:-:S02]  /*4160*/  HADD2.F32 R38, -RZ, R37.H1_H1 ;  /* 0x30000025ff267230 */ /* 0x000fc40000004100 */
[----:B------:R-:W-:Y:S02]  /*4170*/  HADD2.F32 R37, -RZ, R37.H0_H0 ;  /* 0x20000025ff257230 */ /* 0x000fe40000004100 */
[----:B------:R-:W-:Y:S02]  /*4180*/  HADD2.F32 R66, -RZ, R66.H0_H0 ;  /* 0x20000042ff427230 */ /* 0x000fe40000004100 */
[-C--:B------:R-:W-:Y:S01]  /*4190*/  FMUL.FTZ R72, R38, R63.reuse ;  /* 0x0000003f26487220 */ /* 0x080fe20000410000 */
[--C-:B------:R-:W-:Y:S02]  /*41a0*/  HADD2.F32 R61, -RZ, R39.reuse.H1_H1 ;  /* 0x30000027ff3d7230 */ /* 0x100fe40000004100 */
[C---:B------:R-:W-:Y:S01]  /*41b0*/  FMUL.FTZ R63, R37.reuse, R63 ;  /* 0x0000003f253f7220 */ /* 0x040fe20000410000 */
[----:B------:R-:W-:Y:S02]  /*41c0*/  HADD2.F32 R39, -RZ, R39.H0_H0 ;  /* 0x20000027ff277230 */ /* 0x000fe40000004100 */
[----:B------:R-:W-:Y:S01]  /*41d0*/  FFMA.FTZ R72, R37, R62, -R72 ;  /* 0x0000003e25487223 */ /* 0x000fe20000010848 */
[----:B------:R-:W-:-:S02]  /*41e0*/  HADD2.F32 R37, -RZ, R36.H1_H1 ;  /* 0x30000024ff257230 */ /* 0x000fc40000004100 */
[----:B------:R-:W-:Y:S01]  /*41f0*/  FFMA.FTZ R65, R38, R62, R63 ;  /* 0x0000003e26417223 */ /* 0x000fe2000001003f */
[-C--:B------:R-:W-:Y:S01]  /*4200*/  FMUL.FTZ R74, R61, R66.reuse ;  /* 0x000000423d4a7220 */ /* 0x080fe20000410000 */
[--C-:B------:R-:W-:Y:S02]  /*4210*/  HADD2.F32 R62, -RZ, R117.reuse.H0_H0 ;  /* 0x20000075ff3e7230 */ /* 0x100fe40000004100 */
[C---:B------:R-:W-:Y:S01]  /*4220*/  FMUL.FTZ R66, R39.reuse, R66 ;  /* 0x0000004227427220 */ /* 0x040fe20000410000 */
[----:B------:R-:W-:Y:S02]  /*4230*/  HADD2.F32 R117, -RZ, R117.H1_H1 ;  /* 0x30000075ff757230 */ /* 0x000fe40000004100 */
[-C--:B------:R-:W-:Y:S01]  /*4240*/  FFMA.FTZ R74, R39, R64.reuse, -R74 ;  /* 0x00000040274a7223 */ /* 0x080fe2000001084a */
[----:B------:R-:W-:Y:S02]  /*4250*/  HADD2.F32 R38, -RZ, R60.H1_H1 ;  /* 0x3000003cff267230 */ /* 0x000fe40000004100 */
[----:B------:R-:W-:Y:S01]  /*4260*/  FFMA.FTZ R73, R61, R64, R66 ;  /* 0x000000403d497223 */ /* 0x000fe20000010042 */
[----:B------:R-:W-:-:S02]  /*4270*/  HADD2.F32 R36, -RZ, R36.H0_H0 ;  /* 0x20000024ff247230 */ /* 0x000fc40000004100 */
        /* <DEDUP_REMOVED lines=15> */
.L_x_1378:
[----:B------:R-:W-:Y:S05]  /*4370*/  BSYNC B2 ;  /* 0x0000000000027941 */ /* 0x000fea0003800000 */
.L_x_1377:
[----:B------:R-:W-:Y:S02]  /*4380*/  ULDC.64 UR4, c[0x0][0x208] ;  /* 0x0000820000047ab9 */ /* 0x000fe40000000a00 */
[----:B------:R4:W-:Y:S03]  /*4390*/  STG.E.128 desc[UR4][R50.64+0x180], R36 ;  /* 0x0001802432007986 */ /* 0x0009e6000c101d04 */
.L_x_1364:
[----:B------:R-:W-:Y:S05]  /*43a0*/  BSYNC B1 ;  /* 0x0000000000017941 */ /* 0x000fea0003800000 */
.L_x_1363:
        /* <DEDUP_REMOVED lines=49> */
.L_x_1383:
[----:B------:R-:W-:Y:S05]  /*46c0*/  BSYNC B2 ;  /* 0x0000000000027941 */ /* 0x000fea0003800000 */
.L_x_1382:
[----:B------:R-:W-:Y:S02]  /*46d0*/  ULDC.64 UR4, c[0x0][0x208] ;  /* 0x0000820000047ab9 */ /* 0x000fe40000000a00 */
[----:B--2---:R1:W-:Y:S03]  /*46e0*/  STG.E.128 desc[UR4][R48.64], R36 ;  /* 0x0000002430007986 */ /* 0x0043e6000c101d04 */
.L_x_1381:
[----:B------:R-:W-:Y:S05]  /*46f0*/  BSYNC B1 ;  /* 0x0000000000017941 */ /* 0x000fea0003800000 */
.L_x_1380:
[----:B------:R-:W-:Y:S01]  /*4700*/  ISETP.NE.AND P0, PT, R92, RZ, PT ;  /* 0x000000ff5c00720c */ /* 0x000fe20003f05270 */
[----:B------:R-:W-:-:S12]  /*4710*/  BSSY B1, `(.L_x_1384) ;  /* 0x0000033000017945 */ /* 0x000fd80003800000 */
[----:B------:R-:W-:Y:S05]  /*4720*/  @!P0 BRA `(.L_x_1385) ;  /* 0x0000000000c48947 */ /* 0x000fea0003800000 */
[----:B-1234-:R-:W2:Y:S01]  /*4730*/  LDL R50, [R1+0x8] ;  /* 0x0000080001327983 */ /* 0x01eea20000100800 */
[----:B------:R-:W-:Y:S03]  /*4740*/  BSSY B2, `(.L_x_1386) ;  /* 0x000002d000027945 */ /* 0x000fe60003800000 */
[----:B------:R1:W3:Y:S01]  /*4750*/  LDS.128 R36, [R102+0x23400] ;  /* 0x0234000066247984 */ /* 0x0002e20000000c00 */
        /* <DEDUP_REMOVED lines=43> */
.L_x_1387:
[----:B------:R-:W-:Y:S05]  /*4a10*/  BSYNC B2 ;  /* 0x0000000000027941 */ /* 0x000fea0003800000 */
.L_x_1386:
[----:B------:R-:W-:Y:S02]  /*4a20*/  ULDC.64 UR4, c[0x0][0x208] ;  /* 0x0000820000047ab9 */ /* 0x000fe40000000a00 */
[----:B------:R1:W-:Y:S03]  /*4a30*/  STG.E.128 desc[UR4][R48.64+0x80], R36 ;  /* 0x0000802430007986 */ /* 0x0003e6000c101d04 */
.L_x_1385:
[----:B------:R-:W-:Y:S05]  /*4a40*/  BSYNC B1 ;  /* 0x0000000000017941 */ /* 0x000fea0003800000 */
.L_x_1384:
        /* <DEDUP_REMOVED lines=49> */
.L_x_1391:
[----:B------:R-:W-:Y:S05]  /*4d60*/  BSYNC B2 ;  /* 0x0000000000027941 */ /* 0x000fea0003800000 */
.L_x_1390:
[----:B------:R-:W-:Y:S02]  /*4d70*/  ULDC.64 UR4, c[0x0][0x208] ;  /* 0x0000820000047ab9 */ /* 0x000fe40000000a00 */
[----:B------:R1:W-:Y:S03]  /*4d80*/  STG.E.128 desc[UR4][R48.64+0x100], R36 ;  /* 0x0001002430007986 */ /* 0x0003e6000c101d04 */
.L_x_1389:
[----:B------:R-:W-:Y:S05]  /*4d90*/  BSYNC B1 ;  /* 0x0000000000017941 */ /* 0x000fea0003800000 */
.L_x_1388:
[----:B------:R-:W-:-:S13]  /*4da0*/  ISETP.NE.AND P0, PT, R94, RZ, PT ;  /* 0x000000ff5e00720c */ /* 0x000fda0003f05270 */
[----:B------:R-:W-:Y:S05]  /*4db0*/  @!P0 BRA `(.L_x_1379) ;  /* 0x0000002c00c88947 */ /* 0x000fea0003800000 */
[----:B------:R-:W5:Y:S01]  /*4dc0*/  LDL R44, [R1+0xc] ;  /* 0x00000c00012c7983 */ /* 0x000f620000100800 */
[----:B------:R-:W-:Y:S03]  /*4dd0*/  BSSY B1, `(.L_x_1392) ;  /* 0x000002d000017945 */ /* 0x000fe60003800000 */
[----:B-1234-:R1:W2:Y:S01]  /*4de0*/  LDS.128 R36, [R102+0x27400] ;  /* 0x0274000066247984 */ /* 0x01e2a20000000c00 */
[----:B-----5:R-:W-:-:S13]  /*4df0*/  ISETP.GE.AND P0, PT, R44, R120, PT ;  /* 0x000000782c00720c */ /* 0x020fda0003f06270 */
        /* <DEDUP_REMOVED lines=42> */
.L_x_1393:
[----:B------:R-:W-:Y:S05]  /*50a0*/  BSYNC B1 ;  /* 0x0000000000017941 */ /* 0x000fea0003800000 */
.L_x_1392:
[----:B------:R-:W-:Y:S02]  /*50b0*/  ULDC.64 UR4, c[0x0][0x208] ;  /* 0x0000820000047ab9 */ /* 0x000fe40000000a00 */
[----:B------:R1:W-:Y:S01]  /*50c0*/  STG.E.128 desc[UR4][R48.64+0x180], R36 ;  /* 0x0001802430007986 */ /* 0x0003e2000c101d04 */
[----:B------:R-:W-:Y:S05]  /*50d0*/  BRA `(.L_x_1379) ;  /* 0x0000002c00007947 */ /* 0x000fea0003800000 */
.L_x_1355:
        /* <DEDUP_REMOVED lines=16> */
[----:B------:R-:W-:Y:S01]  /*51e0*/  LEA R52, P1, R38, UR4, 0x1 ;  /* 0x0000000426347c11 */ /* 0x000fe2000f8208ff */
[----:B------:R-:W-:Y:S01]  /*51f0*/  IMAD.X R39, R98, 0x1, R33, P0 ;  /* 0x0000000162277824 */ /* 0x000fe200000e0621 */
[----:B------:R-:W-:Y:S01]  /*5200*/  LEA R56, P0, R36, UR6, 0x1 ;  /* 0x0000000624387c11 */ /* 0x000fe2000f8008ff */
[----:B------:R-:W-:Y:S01]  /*5210*/  IMAD.X R37, R109, 0x1, R31, P5 ;  /* 0x000000016d257824 */ /* 0x000fe200028e061f */
[----:B------:R-:W-:Y:S02]  /*5220*/  ISETP.GE.AND P5, PT, R226, R120, PT ;  /* 0x00000078e200720c */ /* 0x000fe40003fa6270 */
[----:B------:R-:W-:-:S02]  /*5230*/  CS2R R42, SRZ ;  /* 0x00000000002a7805 */ /* 0x000fc4000001ff00 */
[----:B------:R-:W-:Y:S02]  /*5240*/  LEA.HI.X R53, R38, UR5, R39, 0x1, P1 ;  /* 0x0000000526357c11 */ /* 0x000fe400088f0c27 */
[----:B------:R-:W-:Y:S02]  /*5250*/  CS2R R40, SRZ ;  /* 0x0000000000287805 */ /* 0x000fe4000001ff00 */
[----:B------:R-:W-:Y:S02]  /*5260*/  ISETP.GE.AND P1, PT, R229, R120, PT ;  /* 0x00000078e500720c */ /* 0x000fe40003f26270 */
[----:B------:R-:W-:Y:S02]  /*5270*/  CS2R R38, SRZ ;  /* 0x0000000000267805 */ /* 0x000fe4000001ff00 */
[----:B------:R-:W-:Y:S02]  /*5280*/  LEA.HI.X R57, R36, UR7, R37, 0x1, P0 ;  /* 0x0000000724397c11 */ /* 0x000fe400080f0c25 */
        /* <DEDUP_REMOVED lines=10> */
.L_x_1395:
[----:B------:R-:W-:Y:S05]  /*5330*/  BSYNC B1 ;  /* 0x0000000000017941 */ /* 0x000fea0003800000 */
.L_x_1394:
[----:B------:R-:W-:Y:S01]  /*5340*/  ISETP.GE.AND P0, PT, R234, R105, PT ;  /* 0x00000069ea00720c */ /* 0x000fe20003f06270 */
[----:B------:R-:W-:Y:S01]  /*5350*/  BSSY B1, `(.L_x_1396) ;  /* 0x0000024000017945 */ /* 0x000fe20003800000 */
[----:B0-----:R-:W-:Y:S02]  /*5360*/  CS2R R52, SRZ ;  /* 0x0000000000347805 */ /* 0x001fe4000001ff00 */
[----:B------:R-:W-:Y:S02]  /*5370*/  CS2R R58, SRZ ;  /* 0x00000000003a7805 */ /* 0x000fe4000001ff00 */
[----:B------:R-:W-:Y:S02]  /*5380*/  CS2R R56, SRZ ;  /* 0x0000000000387805 */ /* 0x000fe4000001ff00 */
[----:B------:R-:W-:Y:S02]  /*5390*/  CS2R R62, SRZ ;  /* 0x00000000003e7805 */ /* 0x000fe4000001ff00 */
[----:B------:R-:W-:-:S02]  /*53a0*/  CS2R R60, SRZ ;  /* 0x00000000003c7805 */ /* 0x000fc4000001ff00 */
[----:B------:R-:W-:Y:S01]  /*53b0*/  CS2R R66, SRZ ;  /* 0x0000000000427805 */ /* 0x000fe2000001ff00 */
[----:B-----5:R-:W-:Y:S01]  /*53c0*/  IMAD.MOV.U32 R72, RZ, RZ, R38 ;  /* 0x000000ffff487224 */ /* 0x020fe200078e0026 */
[----:B------:R-:W-:Y:S02]  /*53d0*/  MOV R74, R39 ;  /* 0x00000027004a7202 */ /* 0x000fe40000000f00 */
        /* <DEDUP_REMOVED lines=27> */
.L_x_1397:
[----:B------:R-:W-:Y:S05]  /*5590*/  BSYNC B1 ;  /* 0x0000000000017941 */ /* 0x000fea0003800000 */
.L_x_1396:
[----:B0-----:R-:W-:Y:S01]  /*55a0*/  IMAD.MOV.U32 R68, RZ, RZ, R36 ;  /* 0x000000ffff447224 */ /* 0x001fe200078e0024 */
        /* <DEDUP_REMOVED lines=12> */
[----:B------:R-:W-:Y:S01]  /*5670*/  PRMT R140, R71, 0x7610, R140 ;  /* 0x00007610478c7816 */ /* 0x000fe2000000008c */
[----:B------:R-:W-:Y:S01]  /*5680*/  IMAD.MOV.U32 R71, RZ, RZ, R45 ;  /* 0x000000ffff477224 */ /* 0x000fe200078e002d */
[----:B------:R-:W-:-:S02]  /*5690*/  PRMT R139, R69, 0x7610, R139 ;  /* 0x00007610458b7816 */ /* 0x000fc4000000008b */
[----:B------:R-:W-:Y:S02]  /*56a0*/  MOV R69, R47 ;  /* 0x0000002f00457202 */ /* 0x000fe40000000f00 */
[----:B------:R-:W-:Y:S01]  /*56b0*/  PRMT R135, R70, 0x5410, R71 ;  /* 0x0000541046877816 */ /* 0x000fe20000000047 */
[----:B------:R-:W-:Y:S01]  /*56c0*/  IMAD.MOV.U32 R70, RZ, RZ, R48 ;  /* 0x000000ffff467224 */ /* 0x000fe200078e0030 */
[----:B------:R-:W-:Y:S01]  /*56d0*/  PRMT R134, R68, 0x5410, R69 ;  /* 0x0000541044867816 */ /* 0x000fe20000000045 */
[----:B------:R-:W-:Y:S01]  /*56e0*/  IMAD.MOV.U32 R68, RZ, RZ, R50 ;  /* 0x000000ffff447224 */ /* 0x000fe200078e0032 */
[----:B------:R-:W-:Y:S01]  /*56f0*/  MOV R69, R51 ;  /* 0x0000003300457202 */ /* 0x000fe20000000f00 */
[----:B------:R-:W-:Y:S01]  /*5700*/  IMAD.MOV.U32 R71, RZ, RZ, R49 ;  /* 0x000000ffff477224 */ /* 0x000fe200078e0031 */
[----:B------:R-:W-:Y:S01]  /*5710*/  PRMT R138, R138, 0x5410, R70 ;  /* 0x000054108a8a7816 */ /* 0x000fe20000000046 */
[----:B-----5:R-:W-:Y:S01]  /*5720*/  IMAD.MOV.U32 R70, RZ, RZ, R52 ;  /* 0x000000ffff467224 */ /* 0x020fe200078e0034 */
        /* <DEDUP_REMOVED lines=28> */
.L_x_1398:
[----:B------:R-:W2:Y:S01]  /*58f0*/  LDL R68, [R1] ;  /* 0x0000000001447983 */ /* 0x000ea20000100800 */
[----:B------:R-:W-:Y:S01]  /*5900*/  IMAD R98, R17, 0x8, R16 ;  /* 0x0000000811627824 */ /* 0x000fe200078e0210 */
[----:B------:R-:W0:Y:S01]  /*5910*/  LDC R121, c[0x0][0x2e4] ;  /* 0x0000b900ff797b82 */ /* 0x000e220000000800 */
[----:B------:R-:W-:Y:S07]  /*5920*/  BSSY B1, `(.L_x_1399) ;  /* 0x0000005000017945 */ /* 0x000fee0003800000 */
[----:B------:R-:W1:Y:S01]  /*5930*/  LDC.64 R110, c[0x0][0x2f0] ;  /* 0x0000bc00ff6e7b82 */ /* 0x000e620000000a00 */
[----:B--2---:R-:W-:-:S04]  /*5940*/  SHF.L.U32 R109, R68, 0x1f, RZ ;  /* 0x0000001f446d7819 */ /* 0x004fc800000006ff */
[----:B------:R-:W2:Y:S02]  /*5950*/  SYNCS.PHASECHK.TRANS64.TRYWAIT P5, [R98+URZ+0x30890], R109 ;  /* 0x0308906d620075a7 */ /* 0x000ea400080a017f */
[----:B012---:R-:W-:Y:S05]  /*5960*/  @!P5 BRA `(.L_x_1400) ;  /* 0x000002180098d947 */ /* 0x007fea0003800000 */
.L_x_1771:
[----:B------:R-:W-:Y:S05]  /*5970*/  BSYNC B1 ;  /* 0x0000000000017941 */ /* 0x000fea0003800000 */
.L_x_1399:
[----:B------:R-:W-:Y:S01]  /*5980*/  BSSY B1, `(.L_x_1401) ;  /* 0x0000100000017945 */ /* 0x000fe20003800000 */
[----:B------:R-:W-:Y:S01]  /*5990*/  IADD3 R123, -R28, R121, RZ ;  /* 0x000000791c7b7210 */ /* 0x000fe20007ffe1ff */
[----:B------:R-:W-:Y:S02]  /*59a0*/  IMAD.MOV.U32 R113, RZ, RZ, R73 ;  /* 0x000000ffff717224 */ /* 0x000fe400078e0049 */
[----:B------:R-:W-:Y:S05]  /*59b0*/  @P4 BRA `(.L_x_1402) ;  /* 0x0000000c00f04947 */ /* 0x000fea0003800000 */
[----:B------:R-:W-:Y:S01]  /*59c0*/  ISETP.NE.AND P4, PT, R29, RZ, PT ;  /* 0x000000ff1d00720c */ /* 0x000fe20003f85270 */
[-C--:B------:R-:W-:Y:S01]  /*59d0*/  IMAD R68, R19, R110.reuse, RZ ;  /* 0x0000006e13447224 */ /* 0x080fe200078e02ff */
[----:B------:R-:W-:Y:S01]  /*59e0*/  BSSY B2, `(.L_x_1403) ;  /* 0x000007e000027945 */ /* 0x000fe20003800000 */
[----:B------:R-:W-:-:S04]  /*59f0*/  IMAD.WIDE.U32 R114, R18, R110, R112 ;  /* 0x0000006e12727225 */ /* 0x000fc800078e0070 */
[----:B------:R-:W-:-:S04]  /*5a00*/  IMAD R127, R18, R111, R68 ;  /* 0x0000006f127f7224 */ /* 0x000fc800078e0244 */
[----:B------:R-:W-:Y:S02]  /*5a10*/  IMAD.IADD R127, R127, 0x1, R115 ;  /* 0x000000017f7f7824 */ /* 0x000fe400078e0273 */
[----:B------:R-:W-:Y:S05]  /*5a20*/  @!P4 BRA `(.L_x_1404) ;  /* 0x0000000400e4c947 */ /* 0x000fea0003800000 */
[----:B------:R-:W2:Y:S04]  /*5a30*/  LDL R117, [R1+0x38] ;  /* 0x0000380001757983 */ /* 0x000ea80000100800 */
[----:B------:R-:W3:Y:S04]  /*5a40*/  LDL R116, [R1+0x44] ;  /* 0x0000440001747983 */ /* 0x000ee80000100800 */
[----:B------:R-:W4:Y:S01]  /*5a50*/  LDL R75, [R1+0x48] ;  /* 0x00004800014b7983 */ /* 0x000f220000100800 */
[----:B------:R-:W-:Y:S01]  /*5a60*/  SEL R68, R28, R123, !P3 ;  /* 0x0000007b1c447207 */ /* 0x000fe20005800000 */
[----:B------:R-:W-:Y:S01]  /*5a70*/  BSSY B3, `(.L_x_1405) ;  /* 0x0000071000037945 */ /* 0x000fe20003800000 */
[----:B------:R-:W-:-:S02]  /*5a80*/  IADD3 R72, P4, P5, R88, R114, R35 ;  /* 0x0000007258487210 */ /* 0x000fc40007d9e023 */
[----:B------:R-:W-:Y:S02]  /*5a90*/  SHF.R.S32.HI R69, RZ, 0x1f, R68 ;  /* 0x0000001fff457819 */ /* 0x000fe40000011444 */
[----:B------:R-:W-:Y:S02]  /*5aa0*/  IADD3.X R74, R0, R127, R95, P4, P5 ;  /* 0x0000007f004a7210 */ /* 0x000fe400027ea45f */
[----:B------:R-:W-:-:S04]  /*5ab0*/  LEA.HI R69, R69, R68, RZ, 0x4 ;  /* 0x0000004445457211 */ /* 0x000fc800078f20ff */
[----:B------:R-:W-:-:S05]  /*5ac0*/  LEA.HI.SX32 R69, R69, R34, 0x1c ;  /* 0x0000002245457211 */ /* 0x000fca00078fe2ff */
[----:B------:R-:W-:-:S05]  /*5ad0*/  IMAD.SHL.U32 R71, R69, 0x8, RZ ;  /* 0x0000000845477824 */ /* 0x000fca00078e00ff */
[----:B------:R-:W-:-:S13]  /*5ae0*/  ISETP.GE.AND P4, PT, R71, R121, PT ;  /* 0x000000794700720c */ /* 0x000fda0003f86270 */
[--C-:B------:R-:W-:Y:S02]  /*5af0*/  @!P4 SHF.R.S32.HI R68, RZ, 0x1f, R71.reuse ;  /* 0x0000001fff44c819 */ /* 0x100fe40000011447 */
[----:B------:R-:W-:Y:S02]  /*5b00*/  @!P4 IADD3 R70, P5, P6, R88, R114, R71 ;  /* 0x000000725846c210 */ /* 0x000fe40007ebe047 */
[----:B------:R-:W-:Y:S02]  /*5b10*/  LOP3.LUT R71, R71, 0x38, RZ, 0xc0, !PT ;  /* 0x0000003847477812 */ /* 0x000fe400078ec0ff */
[----:B------:R-:W-:Y:S02]  /*5b20*/  @!P4 IADD3.X R73, R0, R127, R68, P5, P6 ;  /* 0x0000007f0049c210 */ /* 0x000fe40002fec444 */
[----:B------:R-:W-:-:S04]  /*5b30*/  SHF.R.S32.HI R68, RZ, 0x1f, R69 ;  /* 0x0000001fff447819 */ /* 0x000fc80000011445 */
[----:B------:R-:W-:Y:S01]  /*5b40*/  LEA.HI R68, R68, R69, RZ, 0x3 ;  /* 0x0000004544447211 */ /* 0x000fe200078f18ff */
[----:B------:R-:W-:-:S03]  /*5b50*/  IMAD R69, R17, 0x4000, R6 ;  /* 0x0000400011457824 */ /* 0x000fc600078e0206 */
[----:B------:R-:W-:Y:S01]  /*5b60*/  SHF.L.U32 R68, R68, 0x9, RZ ;  /* 0x0000000944447819 */ /* 0x000fe200000006ff */
[----:B------:R-:W-:-:S03]  /*5b70*/  IMAD R69, R69, 0x2, R16 ;  /* 0x0000000245457824 */ /* 0x000fc600078e0210 */
[----:B------:R-:W-:Y:S02]  /*5b80*/  LOP3.LUT R68, R68, 0x7ffff000, RZ, 0xc0, !PT ;  /* 0x7ffff00044447812 */ /* 0x000fe400078ec0ff */
[----:B--2---:R-:W-:-:S04]  /*5b90*/  LOP3.LUT R71, R71, 0x1c0, R117, 0xf8, !PT ;  /* 0x000001c047477812 */ /* 0x004fc800078ef875 */
[----:B---3--:R-:W-:Y:S02]  /*5ba0*/  LOP3.LUT R71, R71, R116, RZ, 0x3c, !PT ;  /* 0x0000007447477212 */ /* 0x008fe400078e3cff */
[C---:B------:R-:W-:Y:S02]  /*5bb0*/  LEA R116, P5, R72.reuse, R106, 0x1 ;  /* 0x0000006a48747211 */ /* 0x040fe400078a08ff */
[----:B----4-:R-:W-:Y:S02]  /*5bc0*/  IADD3 R68, R71, R68, R75 ;  /* 0x0000004447447210 */ /* 0x010fe40007ffe04b */
[----:B------:R-:W-:Y:S02]  /*5bd0*/  LEA.HI.X R117, R72, R107, R74, 0x1, P5 ;  /* 0x0000006b48757211 */ /* 0x000fe400028f0c4a */
[----:B------:R-:W-:Y:S01]  /*5be0*/  @!P4 LEA R118, P5, R70, R106, 0x1 ;  /* 0x0000006a4676c211 */ /* 0x000fe200078a08ff */
[----:B------:R-:W-:-:S03]  /*5bf0*/  IMAD R71, R17, 0x4000, R68 ;  /* 0x0000400011477824 */ /* 0x000fc600078e0244 */
[----:B------:R-:W-:Y:S02]  /*5c00*/  @!P4 LEA.HI.X R119, R70, R107, R73, 0x1, P5 ;  /* 0x0000006b4677c211 */ /* 0x000fe400028f0c49 */
[----:B------:R-:W-:Y:S02]  /*5c10*/  LEA R72, R71, R16, 0x1 ;  /* 0x0000001047487211 */ /* 0x000fe400078e08ff */
[----:B------:R-:W1:Y:S01]  /*5c20*/  LDS.128 R68, [R69+0x20400] ;  /* 0x0204000045447984 */ /* 0x000e620000000c00 */
[----:B------:R-:W-:-:S03]  /*5c30*/  ISETP.GE.AND P5, PT, R229, R120, PT ;  /* 0x00000078e500720c */ /* 0x000fc60003fa6270 */
[----:B------:R-:W2:Y:S10]  /*5c40*/  LDS.128 R72, [R72+0x20400] ;  /* 0x0204000048487984 */ /* 0x000eb40000000c00 */
[----:B------:R-:W-:Y:S05]  /*5c50*/  @P5 BRA `(.L_x_1406) ;  /* 0x0000000400485947 */ /* 0x000fea0003800000 */
[--C-:B------:R-:W-:Y:S01]  /*5c60*/  SHF.R.U64 R48, R48, 0x10, R49.reuse ;  /* 0x0000001030307819 */ /* 0x100fe20000001231 */
[----:B------:R-:W-:Y:S01]  /*5c70*/  HADD2.F32 R144, -RZ, R139.H1_H1 ;  /* 0x3000008bff907230 */ /* 0x000fe20000004100 */
[----:B------:R-:W-:Y:S02]  /*5c80*/  SHF.R.U32.HI R49, RZ, 0x10, R49 ;  /* 0x00000010ff317819 */ /* 0x000fe40000011631 */
[--C-:B------:R-:W-:Y:S02]  /*5c90*/  SHF.R.U64 R136, R40, 0x10, R41.reuse ;  /* 0x0000001028887819 */ /* 0x100fe40000001229 */
[----:B------:R-:W-:Y:S02]  /*5ca0*/  SHF.R.U32.HI R141, RZ, 0x10, R41 ;  /* 0x00000010ff8d7819 */ /* 0x000fe40000011629 */
[--C-:B------:R-:W-:Y:S01]  /*5cb0*/  SHF.R.U64 R40, R42, 0x10, R43.reuse ;  /* 0x000000102a287819 */ /* 0x100fe2000000122b */
[----:B-1----:R-:W-:Y:S01]  /*5cc0*/  HADD2.F32 R42, -RZ, R69.H0_H0 ;  /* 0x20000045ff2a7230 */ /* 0x002fe20000004100 */
[----:B------:R-:W-:Y:S01]  /*5cd0*/  SHF.R.U32.HI R143, RZ, 0x10, R43 ;  /* 0x00000010ff8f7819 */ /* 0x000fe2000001162b */
[--C-:B--2---:R-:W-:Y:S01]  /*5ce0*/  HADD2.F32 R43, -RZ, R73.reuse.H0_H0 ;  /* 0x20000049ff2b7230 */ /* 0x104fe20000004100 */
[--C-:B------:R-:W-:Y:S01]  /*5cf0*/  SHF.R.U64 R41, R50, 0x10, R51.reuse ;  /* 0x0000001032297819 */ /* 0x100fe20000001233 */
[----:B------:R-:W-:Y:S01]  /*5d00*/  HADD2.F32 R50, -RZ, R73.H1_H1 ;  /* 0x30000049ff327230 */ /* 0x000fe20000004100 */
[----:B------:R-:W-:Y:S01]  /*5d10*/  SHF.R.U32.HI R146, RZ, 0x10, R51 ;  /* 0x00000010ff927819 */ /* 0x000fe20000011633 */
[----:B------:R-:W-:-:S02]  /*5d20*/  HADD2.F32 R73, -RZ, R49.H0_H0 ;  /* 0x20000031ff497230 */ /* 0x000fc40000004100 */
[----:B------:R-:W-:Y:S02]  /*5d30*/  HADD2.F32 R49, -RZ, R69.H1_H1 ;  /* 0x30000045ff317230 */ /* 0x000fe40000004100 */
[--C-:B------:R-:W-:Y:S02]  /*5d40*/  HADD2.F32 R51, -RZ, R140.reuse.H0_H0 ;  /* 0x2000008cff337230 */ /* 0x100fe40000004100 */
[-C--:B------:R-:W-:Y:S01]  /*5d50*/  FMUL.FTZ R142, R50, R73.reuse ;  /* 0x00000049328e7220 */ /* 0x080fe20000410000 */
[----:B------:R-:W-:Y:S02]  /*5d60*/  HADD2.F32 R140, -RZ, R140.H1_H1 ;  /* 0x3000008cff8c7230 */ /* 0x000fe40000004100 */
[----:B------:R-:W-:Y:S01]  /*5d70*/  FMUL.FTZ R73, R49, R73 ;  /* 0x0000004931497220 */ /* 0x000fe20000410000 */
[----:B------:R-:W-:Y:S02]  /*5d80*/  HADD2.F32 R69, -RZ, R141.H0_H0 ;  /* 0x2000008dff457230 */ /* 0x000fe40000004100 */
[----:B------:R-:W-:-:S02]  /*5d90*/  HADD2.F32 R146, -RZ, R146.H0_H0 ;  /* 0x20000092ff927230 */ /* 0x000fc40000004100 */
[-C--:B------:R-:W-:Y:S01]  /*5da0*/  FMUL.FTZ R141, R43, R140.reuse ;  /* 0x0000008c2b8d7220 */ /* 0x080fe20000410000 */
[----:B------:R-:W-:Y:S01]  /*5db0*/  FMUL.FTZ R140, R42, R140 ;  /* 0x0000008c2a8c7220 */ /* 0x000fe20000410000 */
[-C--:B------:R-:W-:Y:S01]  /*5dc0*/  FFMA.FTZ R49, R49, R69.reuse, -R142 ;  /* 0x0000004531317223 */ /* 0x080fe2000001088e */
[----:B------:R-:W-:Y:S01]  /*5dd0*/  FFMA.FTZ R50, R50, R69, R73 ;  /* 0x0000004532327223 */ /* 0x000fe20000010049 */
[--C-:B------:R-:W-:Y:S02]  /*5de0*/  HADD2.F32 R69, -RZ, R75.reuse.H0_H0 ;  /* 0x2000004bff457230 */ /* 0x100fe40000004100 */
[-C--:B------:R-:W-:Y:S01]  /*5df0*/  FFMA.FTZ R42, R42, R51.reuse, -R141 ;  /* 0x000000332a2a7223 */ /* 0x080fe2000001088d */
[----:B------:R-:W-:Y:S02]  /*5e00*/  HADD2.F32 R75, -RZ, R75.H1_H1 ;  /* 0x3000004bff4b7230 */ /* 0x000fe40000004100 */
[----:B------:R-:W-:Y:S01]  /*5e10*/  FFMA.FTZ R43, R43, R51, R140 ;  /* 0x000000332b2b7223 */ /* 0x000fe2000001008c */
[----:B------:R-:W-:-:S02]  /*5e20*/  HADD2.F32 R51, -RZ, R71.H0_H0 ;  /* 0x20000047ff337230 */ /* 0x000fc40000004100 */
[----:B------:R-:W-:Y:S01]  /*5e30*/  FMUL.FTZ R148, R69, R144 ;  /* 0x0000009045947220 */ /* 0x000fe20000410000 */
[----:B------:R-:W-:Y:S02]  /*5e40*/  HADD2.F32 R71, -RZ, R71.H1_H1 ;  /* 0x30000047ff477230 */ /* 0x000fe40000004100 */
[----:B------:R-:W-:Y:S01]  /*5e50*/  FMUL.FTZ R150, R75, R146 ;  /* 0x000000924b967220 */ /* 0x000fe20000410000 */
[----:B------:R-:W-:Y:S02]  /*5e60*/  HADD2.F32 R142, -RZ, R143.H0_H0 ;  /* 0x2000008fff8e7230 */ /* 0x000fe40000004100 */
[----:B------:R-:W-:Y:S01]  /*5e70*/  FMUL.FTZ R144, R51, R144 ;  /* 0x0000009033907220 */ /* 0x000fe20000410000 */
[----:B------:R-:W-:Y:S02]  /*5e80*/  HADD2.F32 R140, -RZ, R139.H0_H0 ;  /* 0x2000008bff8c7230 */ /* 0x000fe40000004100 */
[----:B------:R-:W-:Y:S01]  /*5e90*/  FMUL.FTZ R146, R71, R146 ;  /* 0x0000009247927220 */ /* 0x000fe20000410000 */
[----:B------:R-:W-:-:S02]  /*5ea0*/  HADD2.F32 R73, -RZ, R138.H0_H0 ;  /* 0x2000008aff497230 */ /* 0x000fc40000004100 */
[-C--:B------:R-:W-:Y:S01]  /*5eb0*/  FFMA.FTZ R150, R71, R142.reuse, -R150 ;  /* 0x0000008e47967223 */ /* 0x080fe20000010896 */
[----:B------:R-:W-:Y:S02]  /*5ec0*/  HADD2.F32 R138, -RZ, R138.H1_H1 ;  /* 0x3000008aff8a7230 */ /* 0x000fe40000004100 */
[----:B------:R-:W-:Y:S01]  /*5ed0*/  FFMA.FTZ R146, R75, R142, R146 ;  /* 0x0000008e4b927223 */ /* 0x000fe20000010092 */
[----:B------:R-:W-:Y:S02]  /*5ee0*/  HADD2.F32 R139, -RZ, R48.H0_H0 ;  /* 0x20000030ff8b7230 */ /* 0x000fe40000004100 */
[-C--:B------:R-:W-:Y:S01]  /*5ef0*/  FFMA.FTZ R69, R69, R140.reuse, R144 ;  /* 0x0000008c45457223 */ /* 0x080fe20000010090 */
[----:B------:R-:W-:Y:S02]  /*5f00*/  HADD2.F32 R71, -RZ, R72.H0_H0 ;  /* 0x20000048ff477230 */ /* 0x000fe40000004100 */
[----:B------:R-:W-:Y:S01]  /*5f10*/  FFMA.FTZ R51, R51, R140, -R148 ;  /* 0x0000008c33337223 */ /* 0x000fe20000010894 */
[----:B------:R-:W-:Y:S01]  /*5f20*/  HADD2.F32 R48, -RZ, R68.H0_H0 ;  /* 0x20000044ff307230 */ /* 0x000fe20000004100 */
[----:B------:R-:W-:Y:S01]  /*5f30*/  F2FP.F16.F32.PACK_AB R42, R49, R42 ;  /* 0x0000002a312a723e */ /* 0x000fe200000000ff */
[----:B------:R-:W-:-:S02]  /*5f40*/  HADD2.F32 R72, -RZ, R72.H1_H1 ;  /* 0x30000048ff487230 */ /* 0x000fc40000004100 */
[CC--:B------:R-:W-:Y:S01]  /*5f50*/  FMUL.FTZ R141, R71.reuse, R138.reuse ;  /* 0x0000008a478d7220 */ /* 0x0c0fe20000410000 */
[----:B------:R-:W-:Y:S02]  /*5f60*/  HADD2.F32 R68, -RZ, R68.H1_H1 ;  /* 0x30000044ff447230 */ /* 0x000fe40000004100 */
[----:B------:R-:W-:Y:S01]  /*5f70*/  FMUL.FTZ R138, R48, R138 ;  /* 0x0000008a308a7220 */ /* 0x000fe20000410000 */
[----:B------:R-:W-:Y:S02]  /*5f80*/  HADD2.F32 R75, -RZ, R136.H0_H0 ;  /* 0x20000088ff4b7230 */ /* 0x000fe40000004100 */
[----:B------:R-:W-:Y:S01]  /*5f90*/  FMUL.FTZ R143, R72, R139 ;  /* 0x0000008b488f7220 */ /* 0x000fe20000410000 */
[----:B------:R-:W-:Y:S01]  /*5fa0*/  FFMA.FTZ R141, R48, R73, -R141 ;  /* 0x00000049308d7223 */ /* 0x000fe2000001088d */
[C---:B------:R-:W-:Y:S01]  /*5fb0*/  FMUL.FTZ R139, R68.reuse, R139 ;  /* 0x0000008b448b7220 */ /* 0x040fe20000410000 */
[----:B------:R-:W-:Y:S01]  /*5fc0*/  FFMA.FTZ R138, R71, R73, R138 ;  /* 0x00000049478a7223 */ /* 0x000fe2000001008a */
[----:B------:R-:W-:Y:S01]  /*5fd0*/  FFMA.FTZ R136, R68, R75, -R143 ;  /* 0x0000004b44887223 */ /* 0x000fe2000001088f */
[----:B------:R-:W-:-:S02]  /*5fe0*/  HADD2.F32 R68, -RZ, R137.H1_H1 ;  /* 0x30000089ff447230 */ /* 0x000fc40000004100 */
[----:B------:R-:W-:Y:S01]  /*5ff0*/  FFMA.FTZ R139, R72, R75, R139 ;  /* 0x0000004b488b7223 */ /* 0x000fe2000001008b */
[----:B------:R-:W-:Y:S01]  /*6000*/  HADD2.F32 R73, -RZ, R41.H0_H0 ;  /* 0x20000029ff497230 */ /* 0x000fe20000004100 */
[----:B------:R-:W-:Y:S01]  /*6010*/  F2FP.F16.F32.PACK_AB R146, R146, R69 ;  /* 0x000000459292723e */ /* 0x000fe200000000ff */
[----:B------:R-:W-:Y:S02]  /*6020*/  HADD2.F32 R48, -RZ, R74.H0_H0 ;  /* 0x2000004aff307230 */ /* 0x000fe40000004100 */
[----:B------:R-:W-:Y:S01]  /*6030*/  HADD2.F32 R137, -RZ, R137.H0_H0 ;  /* 0x20000089ff897230 */ /* 0x000fe20000004100 */
[----:B------:R-:W-:Y:S01]  /*6040*/  F2FP.F16.F32.PACK_AB R72, R139, R138 ;  /* 0x0000008a8b48723e */ /* 0x000fe200000000ff */
[----:B------:R-:W-:Y:S02]  /*6050*/  HADD2.F32 R41, -RZ, R70.H0_H0 ;  /* 0x20000046ff297230 */ /* 0x000fe40000004100 */
[----:B------:R-:W-:Y:S02]  /*6060*/  HADD2.F32 R74, -RZ, R74.H1_H1 ;  /* 0x3000004aff4a7230 */ /* 0x000fe40000004100 */
[----:B------:R-:W-:-:S02]  /*6070*/  HADD2.F32 R70, -RZ, R70.H1_H1 ;  /* 0x30000046ff467230 */ /* 0x000fc40000004100 */
[----:B------:R-:W-:Y:S02]  /*6080*/  HADD2.F32 R71, -RZ, R40.H0_H0 ;  /* 0x20000028ff477230 */ /* 0x000fe40000004100 */
[----:B------:R-:W-:Y:S01]  /*6090*/  FMUL.FTZ R40, R48, R137 ;  /* 0x0000008930287220 */ /* 0x000fe20000410000 */
[----:B------:R-:W-:Y:S01]  /*60a0*/  FMUL.FTZ R75, R74, R73 ;  /* 0x000000494a4b7220 */ /* 0x000fe20000410000 */
[C---:B------:R-:W-:Y:S01]  /*60b0*/  FMUL.FTZ R137, R41.reuse, R137 ;  /* 0x0000008929897220 */ /* 0x040fe20000410000 */
[C---:B------:R-:W-:Y:S01]  /*60c0*/  FMUL.FTZ R73, R70.reuse, R73 ;  /* 0x0000004946497220 */ /* 0x040fe20000410000 */
[-C--:B------:R-:W-:Y:S01]  /*60d0*/  FFMA.FTZ R40, R41, R68.reuse, -R40 ;  /* 0x0000004429287223 */ /* 0x080fe20000010828 */
[-C--:B------:R-:W-:Y:S01]  /*60e0*/  FFMA.FTZ R75, R70, R71.reuse, -R75 ;  /* 0x00000047464b7223 */ /* 0x080fe2000001084b */
[----:B------:R-:W-:Y:S01]  /*60f0*/  FFMA.FTZ R137, R48, R68, R137 ;  /* 0x0000004430897223 */ /* 0x000fe20000010089 */
        /* <DEDUP_REMOVED lines=8> */
.L_x_1406:
[----:B------:R-:W-:Y:S05]  /*6180*/  BSYNC B3 ;  /* 0x0000000000037941 */ /* 0x000fea0003800000 */
.L_x_1405:
[----:B------:R-:W-:Y:S02]  /*6190*/  ULDC.64 UR4, c[0x0][0x208] ;  /* 0x0000820000047ab9 */ /* 0x000fe40000000a00 */
[----:B-1----:R1:W-:Y:S04]  /*61a0*/  STG.E.128 desc[UR4][R116.64], R68 ;  /* 0x0000004474007986 */ /* 0x0023e8000c101d04 */
[----:B--2---:R1:W-:Y:S02]  /*61b0*/  @!P4 STG.E.128 desc[UR4][R118.64], R72 ;  /* 0x000000487600c986 */ /* 0x0043e4000c101d04 */
.L_x_1404:
[----:B------:R-:W-:Y:S05]  /*61c0*/  BSYNC B2 ;  /* 0x0000000000027941 */ /* 0x000fea0003800000 */
.L_x_1403:
[----:B------:R-:W-:-:S13]  /*61d0*/  ISETP.NE.AND P4, PT, R92, RZ, PT ;  /* 0x000000ff5c00720c */ /* 0x000fda0003f85270 */
        /* <DEDUP_REMOVED lines=17> */
[----:B------:R-:W-:Y:S02]  /*62f0*/  SHF.R.S32.HI R40, RZ, 0x1f, R41 ;  /* 0x0000001fff287819 */ /* 0x000fe40000011429 */
[----:B-1----:R-:W-:-:S02]  /*6300*/  LEA R68, P5, R42, R106, 0x1 ;  /* 0x0000006a2a447211 */ /* 0x002fc400078a08ff */
[----:B------:R-:W-:Y:S01]  /*6310*/  LEA.HI R40, R40, R41, RZ, 0x3 ;  /* 0x0000002928287211 */ /* 0x000fe200078f18ff */
[----:B------:R-:W-:Y:S01]  /*6320*/  IMAD R41, R17, 0x4000, R8 ;  /* 0x0000400011297824 */ /* 0x000fe200078e0208 */
[-C--:B------:R-:W-:Y:S02]  /*6330*/  LEA.HI.X R69, R42, R107.reuse, R48, 0x1, P5 ;  /* 0x0000006b2a457211 */ /* 0x080fe400028f0c30 */
[----:B------:R-:W-:Y:S01]  /*6340*/  SHF.L.U32 R40, R40, 0x9, RZ ;  /* 0x0000000928287819 */ /* 0x000fe200000006ff */
[----:B------:R-:W-:Y:S01]  /*6350*/  IMAD R41, R41, 0x2, R16 ;  /* 0x0000000229297824 */ /* 0x000fe200078e0210 */
[----:B------:R-:W-:Y:S02]  /*6360*/  @!P4 LEA R70, P5, R114, R106, 0x1 ;  /* 0x0000006a7246c211 */ /* 0x000fe400078a08ff */
[----:B------:R-:W-:Y:S02]  /*6370*/  LOP3.LUT R40, R40, 0x7ffff000, RZ, 0xc0, !PT ;  /* 0x7ffff00028287812 */ /* 0x000fe400078ec0ff */
[----:B------:R-:W-:-:S02]  /*6380*/  @!P4 LEA.HI.X R71, R114, R107, R127, 0x1, P5 ;  /* 0x0000006b7247c211 */ /* 0x000fc400028f0c7f */
[----:B------:R-:W-:Y:S02]  /*6390*/  ISETP.GE.AND P5, PT, R226, R120, PT ;  /* 0x00000078e200720c */ /* 0x000fe40003fa6270 */
[----:B--2---:R-:W-:-:S04]  /*63a0*/  LOP3.LUT R43, R43, 0x1c0, R51, 0xf8, !PT ;  /* 0x000001c02b2b7812 */ /* 0x004fc800078ef833 */
[----:B---3--:R-:W-:-:S04]  /*63b0*/  LOP3.LUT R43, R43, R50, RZ, 0x3c, !PT ;  /* 0x000000322b2b7212 */ /* 0x008fc800078e3cff */
[----:B----4-:R-:W-:-:S05]  /*63c0*/  IADD3 R40, R43, R40, R49 ;  /* 0x000000282b287210 */ /* 0x010fca0007ffe031 */
[----:B------:R-:W-:-:S05]  /*63d0*/  IMAD R43, R17, 0x4000, R40 ;  /* 0x00004000112b7824 */ /* 0x000fca00078e0228 */
[----:B------:R-:W-:Y:S02]  /*63e0*/  LEA R48, R43, R16, 0x1 ;  /* 0x000000102b307211 */ /* 0x000fe400078e08ff */
[----:B------:R-:W1:Y:S04]  /*63f0*/  LDS.128 R40, [R41+0x20400] ;  /* 0x0204000029287984 */ /* 0x000e680000000c00 */
[----:B------:R-:W2:Y:S01]  /*6400*/  LDS.128 R48, [R48+0x20400] ;  /* 0x0204000030307984 */ /* 0x000ea20000000c00 */
[----:B------:R-:W-:Y:S05]  /*6410*/  @P5 BRA `(.L_x_1408) ;  /* 0x0000000400485947 */ /* 0x000fea0003800000 */
[----:B------:R-:W-:Y:S02]  /*6420*/  SHF.R.U32.HI R74, RZ, 0x10, R45 ;  /* 0x00000010ff4a7819 */ /* 0x000fe4000001162d */
[----:B------:R-:W-:Y:S02]  /*6430*/  SHF.R.U64 R72, R36, 0x10, R37 ;  /* 0x0000001024487819 */ /* 0x000fe40000001225 */
[--C-:B------:R-:W-:Y:S01]  /*6440*/  SHF.R.U64 R36, R38, 0x10, R39.reuse ;  /* 0x0000001026247819 */ /* 0x100fe20000001227 */
[----:B-1----:R-:W-:Y:S01]  /*6450*/  HADD2.F32 R38, -RZ, R41.H0_H0 ;  /* 0x20000029ff267230 */ /* 0x002fe20000004100 */
[----:B------:R-:W-:Y:S01]  /*6460*/  SHF.R.U32.HI R115, RZ, 0x10, R39 ;  /* 0x00000010ff737819 */ /* 0x000fe20000011627 */
[----:B--2---:R-:W-:Y:S01]  /*6470*/  HADD2.F32 R39, -RZ, R49.H0_H0 ;  /* 0x20000031ff277230 */ /* 0x004fe20000004100 */
[----:B------:R-:W-:Y:S01]  /*6480*/  SHF.R.U64 R117, R44, 0x10, R45 ;  /* 0x000000102c757819 */ /* 0x000fe2000000122d */
[----:B------:R-:W-:Y:S01]  /*6490*/  HADD2.F32 R45, -RZ, R135.H1_H1 ;  /* 0x30000087ff2d7230 */ /* 0x000fe20000004100 */
[----:B------:R-:W-:Y:S01]  /*64a0*/  SHF.R.U32.HI R73, RZ, 0x10, R37 ;  /* 0x00000010ff497819 */ /* 0x000fe20000011625 */
[----:B------:R-:W-:Y:S01]  /*64b0*/  HADD2.F32 R49, -RZ, R49.H1_H1 ;  /* 0x30000031ff317230 */ /* 0x000fe20000004100 */
        /* <DEDUP_REMOVED lines=9> */
[----:B------:R-:W-:Y:S01]  /*6550*/  FMUL.FTZ R74, R41, R74 ;  /* 0x0000004a294a7220 */ /* 0x000fe20000410000 */
[-C--:B------:R-:W-:Y:S01]  /*6560*/  FFMA.FTZ R73, R38, R44.reuse, -R47 ;  /* 0x0000002c26497223 */ /* 0x080fe2000001082f */
[----:B------:R-:W-:Y:S01]  /*6570*/  FFMA.FTZ R114, R39, R44, R114 ;  /* 0x0000002c27727223 */ /* 0x000fe20000010072 */
[-C--:B------:R-:W-:Y:S01]  /*6580*/  FFMA.FTZ R116, R41, R46.reuse, -R116 ;  /* 0x0000002e29747223 */ /* 0x080fe20000010874 */
[----:B------:R-:W-:Y:S01]  /*6590*/  FFMA.FTZ R49, R49, R46, R74 ;  /* 0x0000002e31317223 */ /* 0x000fe2000001004a */
[----:B------:R-:W-:-:S02]  /*65a0*/  HADD2.F32 R45, -RZ, R134.H1_H1 ;  /* 0x30000086ff2d7230 */ /* 0x000fc40000004100 */
[----:B------:R-:W-:Y:S02]  /*65b0*/  HADD2.F32 R39, -RZ, R51.H0_H0 ;  /* 0x20000033ff277230 */ /* 0x000fe40000004100 */
[----:B------:R-:W-:Y:S01]  /*65c0*/  HADD2.F32 R38, -RZ, R43.H0_H0 ;  /* 0x2000002bff267230 */ /* 0x000fe20000004100 */
[----:B------:R-:W-:Y:S01]  /*65d0*/  F2FP.F16.F32.PACK_AB R49, R49, R114 ;  /* 0x000000723131723e */ /* 0x000fe200000000ff */
[----:B------:R-:W-:Y:S02]  /*65e0*/  HADD2.F32 R51, -RZ, R51.H1_H1 ;  /* 0x30000033ff337230 */ /* 0x000fe40000004100 */
[-C--:B------:R-:W-:Y:S01]  /*65f0*/  FMUL.FTZ R47, R39, R45.reuse ;  /* 0x0000002d272f7220 */ /* 0x080fe20000410000 */
[----:B------:R-:W-:Y:S02]  /*6600*/  HADD2.F32 R46, -RZ, R75.H0_H0 ;  /* 0x2000004bff2e7230 */ /* 0x000fe40000004100 */
[----:B------:R-:W-:Y:S01]  /*6610*/  FMUL.FTZ R74, R38, R45 ;  /* 0x0000002d264a7220 */ /* 0x000fe20000410000 */
[----:B------:R-:W-:-:S02]  /*6620*/  HADD2.F32 R41, -RZ, R132.H1_H1 ;  /* 0x30000084ff297230 */ /* 0x000fc40000004100 */
[----:B------:R-:W-:Y:S02]  /*6630*/  HADD2.F32 R43, -RZ, R43.H1_H1 ;  /* 0x3000002bff2b7230 */ /* 0x000fe40000004100 */
[-C--:B------:R-:W-:Y:S01]  /*6640*/  FMUL.FTZ R118, R51, R46.reuse ;  /* 0x0000002e33767220 */ /* 0x080fe20000410000 */
[----:B------:R-:W-:Y:S02]  /*6650*/  HADD2.F32 R44, -RZ, R115.H0_H0 ;  /* 0x20000073ff2c7230 */ /* 0x000fe40000004100 */
[-C--:B------:R-:W-:Y:S01]  /*6660*/  FFMA.FTZ R74, R39, R41.reuse, R74 ;  /* 0x00000029274a7223 */ /* 0x080fe2000001004a */
[----:B------:R-:W-:Y:S02]  /*6670*/  HADD2.F32 R39, -RZ, R48.H0_H0 ;  /* 0x20000030ff277230 */ /* 0x000fe40000004100 */
[C---:B------:R-:W-:Y:S01]  /*6680*/  FMUL.FTZ R136, R43.reuse, R46 ;  /* 0x0000002e2b887220 */ /* 0x040fe20000410000 */
[----:B------:R-:W-:Y:S01]  /*6690*/  FFMA.FTZ R46, R38, R41, -R47 ;  /* 0x00000029262e7223 */ /* 0x000fe2000001082f */
[----:B------:R-:W-:Y:S01]  /*66a0*/  FFMA.FTZ R75, R43, R44, -R118 ;  /* 0x0000002c2b4b7223 */ /* 0x000fe20000010876 */
[----:B------:R-:W-:-:S02]  /*66b0*/  HADD2.F32 R43, -RZ, R117.H0_H0 ;  /* 0x20000075ff2b7230 */ /* 0x000fc40000004100 */
[----:B------:R-:W-:Y:S01]  /*66c0*/  FFMA.FTZ R115, R51, R44, R136 ;  /* 0x0000002c33737223 */ /* 0x000fe20000010088 */
[----:B------:R-:W-:Y:S02]  /*66d0*/  HADD2.F32 R38, -RZ, R40.H0_H0 ;  /* 0x20000028ff267230 */ /* 0x000fe40000004100 */
[----:B------:R-:W-:Y:S01]  /*66e0*/  HADD2.F32 R48, -RZ, R48.H1_H1 ;  /* 0x30000030ff307230 */ /* 0x000fe20000004100 */
[----:B------:R-:W-:Y:S01]  /*66f0*/  F2FP.F16.F32.PACK_AB R46, R75, R46 ;  /* 0x0000002e4b2e723e */ /* 0x000fe200000000ff */
[----:B------:R-:W-:Y:S01]  /*6700*/  HADD2.F32 R135, -RZ, R135.H0_H0 ;  /* 0x20000087ff877230 */ /* 0x000fe20000004100 */
[----:B------:R-:W-:Y:S01]  /*6710*/  F2FP.F16.F32.PACK_AB R74, R115, R74 ;  /* 0x0000004a734a723e */ /* 0x000fe200000000ff */
[----:B------:R-:W-:Y:S02]  /*6720*/  HADD2.F32 R40, -RZ, R40.H1_H1 ;  /* 0x30000028ff287230 */ /* 0x000fe40000004100 */
[----:B------:R-:W-:Y:S01]  /*6730*/  FMUL.FTZ R47, R48, R43 ;  /* 0x0000002b302f7220 */ /* 0x000fe20000410000 */
[----:B------:R-:W-:-:S02]  /*6740*/  HADD2.F32 R133, -RZ, R133.H0_H0 ;  /* 0x20000085ff857230 */ /* 0x000fc40000004100 */
[----:B------:R-:W-:Y:S01]  /*6750*/  FMUL.FTZ R45, R39, R135 ;  /* 0x00000087272d7220 */ /* 0x000fe20000410000 */
[----:B------:R-:W-:Y:S02]  /*6760*/  HADD2.F32 R41, -RZ, R72.H0_H0 ;  /* 0x20000048ff297230 */ /* 0x000fe40000004100 */
[----:B------:R-:W-:Y:S01]  /*6770*/  FMUL.FTZ R43, R40, R43 ;  /* 0x0000002b282b7220 */ /* 0x000fe20000410000 */
[C---:B------:R-:W-:Y:S01]  /*6780*/  FMUL.FTZ R44, R38.reuse, R135 ;  /* 0x00000087262c7220 */ /* 0x040fe20000410000 */
[----:B------:R-:W-:Y:S01]  /*6790*/  FFMA.FTZ R45, R38, R133, -R45 ;  /* 0x00000085262d7223 */ /* 0x000fe2000001082d */
[----:B------:R-:W-:Y:S02]  /*67a0*/  HADD2.F32 R38, -RZ, R50.H0_H0 ;  /* 0x20000032ff267230 */ /* 0x000fe40000004100 */
[-C--:B------:R-:W-:Y:S01]  /*67b0*/  FFMA.FTZ R40, R40, R41.reuse, -R47 ;  /* 0x0000002928287223 */ /* 0x080fe2000001082f */
[----:B------:R-:W-:Y:S01]  /*67c0*/  FFMA.FTZ R43, R48, R41, R43 ;  /* 0x00000029302b7223 */ /* 0x000fe2000001002b */
[----:B------:R-:W-:-:S02]  /*67d0*/  HADD2.F32 R41, -RZ, R37.H0_H0 ;  /* 0x20000025ff297230 */ /* 0x000fc40000004100 */
[----:B------:R-:W-:Y:S01]  /*67e0*/  FFMA.FTZ R44, R39, R133, R44 ;  /* 0x00000085272c7223 */ /* 0x000fe2000001002c */
[----:B------:R-:W-:Y:S01]  /*67f0*/  HADD2.F32 R134, -RZ, R134.H0_H0 ;  /* 0x20000086ff867230 */ /* 0x000fe20000004100 */
[----:B------:R-:W-:Y:S01]  /*6800*/  F2FP.F16.F32.PACK_AB R40, R40, R45 ;  /* 0x0000002d2828723e */ /* 0x000fe200000000ff */
[----:B------:R-:W-:Y:S02]  /*6810*/  HADD2.F32 R37, -RZ, R42.H0_H0 ;  /* 0x2000002aff257230 */ /* 0x000fe40000004100 */
[----:B------:R-:W-:Y:S01]  /*6820*/  HADD2.F32 R50, -RZ, R50.H1_H1 ;  /* 0x30000032ff327230 */ /* 0x000fe20000004100 */
[----:B------:R-:W-:Y:S01]  /*6830*/  F2FP.F16.F32.PACK_AB R48, R43, R44 ;  /* 0x0000002c2b30723e */ /* 0x000fe200000000ff */
[----:B------:R-:W-:Y:S02]  /*6840*/  HADD2.F32 R42, -RZ, R42.H1_H1 ;  /* 0x3000002aff2a7230 */ /* 0x000fe40000004100 */
[----:B------:R-:W-:Y:S01]  /*6850*/  FMUL.FTZ R47, R37, R134 ;  /* 0x00000086252f7220 */ /* 0x000fe20000410000 */
[----:B------:R-:W-:-:S02]  /*6860*/  HADD2.F32 R132, -RZ, R132.H0_H0 ;  /* 0x20000084ff847230 */ /* 0x000fc40000004100 */
[-C--:B------:R-:W-:Y:S01]  /*6870*/  FMUL.FTZ R51, R50, R41.reuse ;  /* 0x0000002932337220 */ /* 0x080fe20000410000 */
[----:B------:R-:W-:Y:S02]  /*6880*/  HADD2.F32 R39, -RZ, R36.H0_H0 ;  /* 0x20000024ff277230 */ /* 0x000fe40000004100 */
[----:B------:R-:W-:Y:S01]  /*6890*/  FMUL.FTZ R36, R38, R134 ;  /* 0x0000008626247220 */ /* 0x000fe20000410000 */
[----:B------:R-:W-:Y:S01]  /*68a0*/  FMUL.FTZ R41, R42, R41 ;  /* 0x000000292a297220 */ /* 0x000fe20000410000 */
[-C--:B------:R-:W-:Y:S01]  /*68b0*/  FFMA.FTZ R47, R38, R132.reuse, R47 ;  /* 0x00000084262f7223 */ /* 0x080fe2000001002f */
[----:B------:R-:W-:Y:S02]  /*68c0*/  IMAD.MOV.U32 R43, RZ, RZ, R46 ;  /* 0x000000ffff2b7224 */ /* 0x000fe400078e002e */
[----:B------:R-:W-:Y:S01]  /*68d0*/  FFMA.FTZ R36, R37, R132, -R36 ;  /* 0x0000008425247223 */ /* 0x000fe20000010824 */
[-C--:B------:R-:W-:Y:S01]  /*68e0*/  FFMA.FTZ R51, R42, R39.reuse, -R51 ;  /* 0x000000272a337223 */ /* 0x080fe20000010833 */
[----:B------:R-:W-:Y:S01]  /*68f0*/  FFMA.FTZ R50, R50, R39, R41 ;  /* 0x0000002732327223 */ /* 0x000fe20000010029 */
[----:B------:R-:W-:-:S03]  /*6900*/  F2FP.F16.F32.PACK_AB R41, R116, R73 ;  /* 0x000000497429723e */ /* 0x000fc600000000ff */
[----:B------:R-:W-:Y:S01]  /*6910*/  F2FP.F16.F32.PACK_AB R42, R51, R36 ;  /* 0x00000024332a723e */ /* 0x000fe200000000ff */
[----:B------:R-:W-:Y:S01]  /*6920*/  IMAD.MOV.U32 R51, RZ, RZ, R74 ;  /* 0x000000ffff337224 */ /* 0x000fe200078e004a */
[----:B------:R-:W-:-:S07]  /*6930*/  F2FP.F16.F32.PACK_AB R50, R50, R47 ;  /* 0x0000002f3232723e */ /* 0x000fce00000000ff */
.L_x_1408:
[----:B------:R-:W-:Y:S05]  /*6940*/  BSYNC B2 ;  /* 0x0000000000027941 */ /* 0x000fea0003800000 */
.L_x_1407:
[----:B------:R-:W-:Y:S02]  /*6950*/  ULDC.64 UR4, c[0x0][0x208] ;  /* 0x0000820000047ab9 */ /* 0x000fe40000000a00 */
[----:B-1----:R3:W-:Y:S04]  /*6960*/  STG.E.128 desc[UR4][R68.64], R40 ;  /* 0x0000002844007986 */ /* 0x0027e8000c101d04 */
[----:B--2---:R3:W-:Y:S02]  /*6970*/  @!P4 STG.E.128 desc[UR4][R70.64], R48 ;  /* 0x000000304600c986 */ /* 0x0047e4000c101d04 */
.L_x_1402:
[----:B------:R-:W-:Y:S05]  /*6980*/  BSYNC B1 ;  /* 0x0000000000017941 */ /* 0x000fea0003800000 */
.L_x_1401:
[----:B------:R-:W2:Y:S01]  /*6990*/  LDL R36, [R1+0x5c] ;  /* 0x00005c0001247983 */ /* 0x000ea20000100800 */
[----:B------:R-:W-:-:S04]  /*69a0*/  IMAD.WIDE.U32 R112, R234, R110, R112 ;  /* 0x0000006eea707225 */ /* 0x000fc800078e0070 */
[----:B--2---:R-:W-:-:S04]  /*69b0*/  IMAD R36, R36, R110, RZ ;  /* 0x0000006e24247224 */ /* 0x004fc800078e02ff */
[----:B---3--:R-:W-:Y:S01]  /*69c0*/  IMAD R49, R234, R111, R36 ;  /* 0x0000006fea317224 */ /* 0x008fe200078e0224 */
[----:B------:R-:W-:Y:S06]  /*69d0*/  @P0 BRA `(.L_x_1379) ;  /* 0x0000001000c00947 */ /* 0x000fec0003800000 */
[----:B------:R-:W-:Y:S01]  /*69e0*/  ISETP.NE.AND P0, PT, R29, RZ, PT ;  /* 0x000000ff1d00720c */ /* 0x000fe20003f05270 */
[----:B------:R-:W-:Y:S01]  /*69f0*/  BSSY B1, `(.L_x_1409) ;  /* 0x000007f000017945 */ /* 0x000fe20003800000 */
[----:B------:R-:W-:-:S11]  /*6a00*/  IMAD.IADD R49, R113, 0x1, R49 ;  /* 0x0000000171317824 */ /* 0x000fd600078e0231 */
[----:B------:R-:W-:Y:S05]  /*6a10*/  @!P0 BRA `(.L_x_1410) ;  /* 0x0000000400f08947 */ /* 0x000fea0003800000 */
[----:B------:R-:W2:Y:S04]  /*6a20*/  LDL R39, [R1+0x34] ;  /* 0x0000340001277983 */ /* 0x000ea80000100800 */
[----:B------:R-:W3:Y:S04]  /*6a30*/  LDL R41, [R1+0x3c] ;  /* 0x00003c0001297983 */ /* 0x000ee80000100800 */
[----:B------:R-:W4:Y:S01]  /*6a40*/  LDL R40, [R1+0x40] ;  /* 0x0000400001287983 */ /* 0x000f220000100800 */
[----:B------:R-:W-:Y:S01]  /*6a50*/  SEL R36, R28, R123, !P3 ;  /* 0x0000007b1c247207 */ /* 0x000fe20005800000 */
[----:B------:R-:W-:Y:S03]  /*6a60*/  BSSY B2, `(.L_x_1411) ;  /* 0x0000074000027945 */ /* 0x000fe60003800000 */
[----:B------:R-:W-:-:S04]  /*6a70*/  SHF.R.S32.HI R37, RZ, 0x1f, R36 ;  /* 0x0000001fff257819 */ /* 0x000fc80000011424 */
[----:B------:R-:W-:-:S04]  /*6a80*/  LEA.HI R37, R37, R36, RZ, 0x4 ;  /* 0x0000002425257211 */ /* 0x000fc800078f20ff */
[----:B------:R-:W-:-:S04]  /*6a90*/  LEA.HI.SX32 R37, R37, R34, 0x1c ;  /* 0x0000002225257211 */ /* 0x000fc800078fe2ff */
[----:B------:R-:W-:Y:S02]  /*6aa0*/  SHF.R.S32.HI R36, RZ, 0x1f, R37 ;  /* 0x0000001fff247819 */ /* 0x000fe40000011425 */
[----:B------:R-:W-:Y:S02]  /*6ab0*/  SHF.L.U32 R47, R37, 0x3, RZ ;  /* 0x00000003252f7819 */ /* 0x000fe400000006ff */
[----:B------:R-:W-:Y:S02]  /*6ac0*/  LEA.HI R38, R36, R37, RZ, 0x3 ;  /* 0x0000002524267211 */ /* 0x000fe400078f18ff */
[----:B------:R-:W-:Y:S02]  /*6ad0*/  IADD3 R37, P4, P5, R88, R112, R35 ;  /* 0x0000007058257210 */ /* 0x000fe40007d9e023 */
[----:B------:R-:W-:-:S13]  /*6ae0*/  ISETP.GE.AND P0, PT, R47, R121, PT ;  /* 0x000000792f00720c */ /* 0x000fda0003f06270 */
[--C-:B------:R-:W-:Y:S02]  /*6af0*/  @!P0 SHF.R.S32.HI R48, RZ, 0x1f, R47.reuse ;  /* 0x0000001fff308819 */ /* 0x100fe4000001142f */
[----:B--2---:R-:W-:Y:S01]  /*6b00*/  LOP3.LUT R36, R39, 0x38, R47, 0xf8, !PT ;  /* 0x0000003827247812 */ /* 0x004fe200078ef82f */
[----:B------:R-:W-:Y:S01]  /*6b10*/  IMAD.SHL.U32 R39, R38, 0x200, RZ ;  /* 0x0000020026277824 */ /* 0x000fe200078e00ff */
[----:B------:R-:W-:Y:S02]  /*6b20*/  IADD3.X R38, R0, R49, R95, P4, P5 ;  /* 0x0000003100267210 */ /* 0x000fe400027ea45f */
[----:B---3--:R-:W-:Y:S02]  /*6b30*/  LOP3.LUT R36, R36, R41, RZ, 0x3c, !PT ;  /* 0x0000002924247212 */ /* 0x008fe400078e3cff */
[----:B------:R-:W-:Y:S02]  /*6b40*/  LOP3.LUT R39, R39, 0x7ffff000, RZ, 0xc0, !PT ;  /* 0x7ffff00027277812 */ /* 0x000fe400078ec0ff */
[----:B------:R-:W-:-:S02]  /*6b50*/  LEA R44, P4, R37, R106, 0x1 ;  /* 0x0000006a252c7211 */ /* 0x000fc400078808ff */
[----:B----4-:R-:W-:Y:S02]  /*6b60*/  IADD3 R36, R36, R39, R40 ;  /* 0x0000002724247210 */ /* 0x010fe40007ffe028 */
[----:B------:R-:W-:Y:S01]  /*6b70*/  LEA.HI.X R45, R37, R107, R38, 0x1, P4 ;  /* 0x0000006b252d7211 */ /* 0x000fe200020f0c26 */
[C---:B------:R-:W-:Y:S01]  /*6b80*/  IMAD R37, R17.reuse, 0x4000, R5 ;  /* 0x0000400011257824 */ /* 0x040fe200078e0205 */
[----:B------:R-:W-:Y:S01]  /*6b90*/  @!P0 IADD3 R47, P4, P5, R88, R112, R47 ;  /* 0x00000070582f8210 */ /* 0x000fe20007d9e02f */
[----:B------:R-:W-:-:S03]  /*6ba0*/  IMAD R39, R17, 0x4000, R36 ;  /* 0x0000400011277824 */ /* 0x000fc600078e0224 */
[----:B------:R-:W-:Y:S01]  /*6bb0*/  LEA R37, R37, R16, 0x1 ;  /* 0x0000001025257211 */ /* 0x000fe200078e08ff */
[----:B------:R-:W-:Y:S01]  /*6bc0*/  IMAD R40, R39, 0x2, R16 ;  /* 0x0000000227287824 */ /* 0x000fe200078e0210 */
[----:B------:R-:W-:Y:S02]  /*6bd0*/  @!P0 IADD3.X R48, R0, R49, R48, P4, P5 ;  /* 0x0000003100308210 */ /* 0x000fe400027ea430 */
[----:B------:R-:W-:Y:S02]  /*6be0*/  ISETP.GE.AND P5, PT, R229, R120, PT ;  /* 0x00000078e500720c */ /* 0x000fe40003fa6270 */
[----:B------:R-:W2:Y:S01]  /*6bf0*/  LDS.128 R36, [R37+0x20400] ;  /* 0x0204000025247984 */ /* 0x000ea20000000c00 */
[----:B------:R-:W-:-:S03]  /*6c00*/  @!P0 LEA R46, P4, R47, R106, 0x1 ;  /* 0x0000006a2f2e8211 */ /* 0x000fc600078808ff */
[----:B------:R-:W3:Y:S01]  /*6c10*/  LDS.128 R40, [R40+0x20400] ;  /* 0x0204000028287984 */ /* 0x000ee20000000c00 */
[----:B------:R-:W-:-:S06]  /*6c20*/  @!P0 LEA.HI.X R47, R47, R107, R48, 0x1, P4 ;  /* 0x0000006b2f2f8211 */ /* 0x000fcc00020f0c30 */
[----:B------:R-:W-:Y:S05]  /*6c30*/  @P5 BRA `(.L_x_1412) ;  /* 0x0000000400585947 */ /* 0x000fea0003800000 */
[--C-:B-1----:R-:W-:Y:S01]  /*6c40*/  SHF.R.U64 R71, R64, 0x10, R65.reuse ;  /* 0x0000001040477819 */ /* 0x102fe20000001241 */
[----:B---3--:R-:W-:Y:S01]  /*6c50*/  IMAD.MOV.U32 R48, RZ, RZ, R40 ;  /* 0x000000ffff307224 */ /* 0x008fe200078e0028 */
[----:B------:R-:W-:Y:S01]  /*6c60*/  SHF.R.U32.HI R64, RZ, 0x10, R65 ;  /* 0x00000010ff407819 */ /* 0x000fe20000011641 */
[----:B--2---:R-:W-:Y:S01]  /*6c70*/  IMAD.MOV.U32 R40, RZ, RZ, R38 ;  /* 0x000000ffff287224 */ /* 0x004fe200078e0026 */
[--C-:B------:R-:W-:Y:S01]  /*6c80*/  SHF.R.U64 R73, R56, 0x10, R57.reuse ;  /* 0x0000001038497819 */ /* 0x100fe20000001239 */
[----:B------:R-:W-:Y:S01]  /*6c90*/  HADD2.F32 R38, -RZ, R37.H0_H0 ;  /* 0x20000025ff267230 */ /* 0x000fe20000004100 */
[----:B------:R-:W-:Y:S01]  /*6ca0*/  SHF.R.U32.HI R56, RZ, 0x10, R57 ;  /* 0x00000010ff387819 */ /* 0x000fe20000011639 */
[----:B------:R-:W-:Y:S01]  /*6cb0*/  HADD2.F32 R57, -RZ, R131.H1_H1 ;  /* 0x30000083ff397230 */ /* 0x000fe20000004100 */
[----:B------:R-:W-:Y:S01]  /*6cc0*/  MOV R50, R42 ;  /* 0x0000002a00327202 */ /* 0x000fe20000000f00 */
[--C-:B------:R-:W-:Y:S01]  /*6cd0*/  HADD2.F32 R42, -RZ, R41.reuse.H0_H0 ;  /* 0x20000029ff2a7230 */ /* 0x100fe20000004100 */
[--C-:B------:R-:W-:Y:S01]  /*6ce0*/  SHF.R.U64 R72, R58, 0x10, R59.reuse ;  /* 0x000000103a487819 */ /* 0x100fe2000000123b */
[----:B------:R-:W-:Y:S01]  /*6cf0*/  HADD2.F32 R41, -RZ, R41.H1_H1 ;  /* 0x30000029ff297230 */ /* 0x000fe20000004100 */
[----:B------:R-:W-:Y:S01]  /*6d00*/  SHF.R.U32.HI R68, RZ, 0x10, R59 ;  /* 0x00000010ff447819 */ /* 0x000fe2000001163b */
[----:B------:R-:W-:-:S02]  /*6d10*/  HADD2.F32 R58, -RZ, R64.H0_H0 ;  /* 0x20000040ff3a7230 */ /* 0x000fc40000004100 */
[-C--:B------:R-:W-:Y:S01]  /*6d20*/  FMUL.FTZ R59, R42, R57.reuse ;  /* 0x000000392a3b7220 */ /* 0x080fe20000410000 */
[----:B------:R-:W-:Y:S02]  /*6d30*/  HADD2.F32 R51, -RZ, R129.H1_H1 ;  /* 0x30000081ff337230 */ /* 0x000fe40000004100 */
[----:B------:R-:W-:Y:S01]  /*6d40*/  FMUL.FTZ R57, R38, R57 ;  /* 0x0000003926397220 */ /* 0x000fe20000410000 */
[----:B------:R-:W-:Y:S02]  /*6d50*/  HADD2.F32 R37, -RZ, R37.H1_H1 ;  /* 0x30000025ff257230 */ /* 0x000fe40000004100 */
[-C--:B------:R-:W-:Y:S01]  /*6d60*/  FMUL.FTZ R64, R41, R58.reuse ;  /* 0x0000003a29407220 */ /* 0x080fe20000410000 */
[----:B------:R-:W-:Y:S01]  /*6d70*/  HADD2.F32 R56, -RZ, R56.H0_H0 ;  /* 0x20000038ff387230 */ /* 0x000fe20000004100 */
[----:B------:R-:W-:Y:S01]  /*6d80*/  SHF.R.U64 R65, R66, 0x10, R67 ;  /* 0x0000001042417819 */ /* 0x000fe20000001243 */
[-C--:B------:R-:W-:Y:S01]  /*6d90*/  FFMA.FTZ R59, R38, R51.reuse, -R59 ;  /* 0x00000033263b7223 */ /* 0x080fe2000001083b */
[----:B------:R-:W-:Y:S01]  /*6da0*/  SHF.R.U32.HI R66, RZ, 0x10, R67 ;  /* 0x00000010ff427819 */ /* 0x000fe20000011643 */
[C---:B------:R-:W-:Y:S01]  /*6db0*/  FMUL.FTZ R58, R37.reuse, R58 ;  /* 0x0000003a253a7220 */ /* 0x040fe20000410000 */
[----:B------:R-:W-:Y:S01]  /*6dc0*/  FFMA.FTZ R57, R42, R51, R57 ;  /* 0x000000332a397223 */ /* 0x000fe20000010039 */
[----:B------:R-:W-:Y:S01]  /*6dd0*/  FFMA.FTZ R64, R37, R56, -R64 ;  /* 0x0000003825407223 */ /* 0x000fe20000010840 */
[----:B------:R-:W-:-:S02]  /*6de0*/  HADD2.F32 R51, -RZ, R130.H1_H1 ;  /* 0x30000082ff337230 */ /* 0x000fc40000004100 */
[----:B------:R-:W-:Y:S01]  /*6df0*/  FFMA.FTZ R58, R41, R56, R58 ;  /* 0x00000038293a7223 */ /* 0x000fe2000001003a */
[----:B------:R-:W-:Y:S02]  /*6e00*/  HADD2.F32 R38, -RZ, R43.H0_H0 ;  /* 0x2000002bff267230 */ /* 0x000fe40000004100 */
[----:B------:R-:W-:Y:S02]  /*6e10*/  HADD2.F32 R37, -RZ, R39.H0_H0 ;  /* 0x20000027ff257230 */ /* 0x000fe40000004100 */
[----:B------:R-:W-:Y:S01]  /*6e20*/  HADD2.F32 R43, -RZ, R43.H1_H1 ;  /* 0x3000002bff2b7230 */ /* 0x000fe20000004100 */
[----:B------:R-:W-:Y:S01]  /*6e30*/  F2FP.F16.F32.PACK_AB R57, R58, R57 ;  /* 0x000000393a39723e */ /* 0x000fe200000000ff */
[----:B------:R-:W-:Y:S02]  /*6e40*/  HADD2.F32 R56, -RZ, R66.H0_H0 ;  /* 0x20000042ff387230 */ /* 0x000fe40000004100 */
[----:B------:R-:W-:Y:S01]  /*6e50*/  FMUL.FTZ R66, R38, R51 ;  /* 0x0000003326427220 */ /* 0x000fe20000410000 */
[----:B------:R-:W-:-:S02]  /*6e60*/  HADD2.F32 R39, -RZ, R39.H1_H1 ;  /* 0x30000027ff277230 */ /* 0x000fc40000004100 */
[----:B------:R-:W-:Y:S01]  /*6e70*/  FMUL.FTZ R51, R37, R51 ;  /* 0x0000003325337220 */ /* 0x000fe20000410000 */
[----:B------:R-:W-:Y:S02]  /*6e80*/  HADD2.F32 R41, -RZ, R128.H1_H1 ;  /* 0x30000080ff297230 */ /* 0x000fe40000004100 */
[----:B------:R-:W-:Y:S02]  /*6e90*/  HADD2.F32 R42, -RZ, R68.H0_H0 ;  /* 0x20000044ff2a7230 */ /* 0x000fe40000004100 */
[-C--:B------:R-:W-:Y:S01]  /*6ea0*/  FMUL.FTZ R68, R43, R56.reuse ;  /* 0x000000382b447220 */ /* 0x080fe20000410000 */
[----:B------:R-:W-:Y:S01]  /*6eb0*/  FMUL.FTZ R70, R39, R56 ;  /* 0x0000003827467220 */ /* 0x000fe20000410000 */
[-C--:B------:R-:W-:Y:S01]  /*6ec0*/  FFMA.FTZ R56, R38, R41.reuse, R51 ;  /* 0x0000002926387223 */ /* 0x080fe20000010033 */
[----:B------:R-:W-:Y:S01]  /*6ed0*/  FFMA.FTZ R66, R37, R41, -R66 ;  /* 0x0000002925427223 */ /* 0x000fe20000010842 */
[----:B------:R-:W-:Y:S02]  /*6ee0*/  HADD2.F32 R38, -RZ, R48.H0_H0 ;  /* 0x20000030ff267230 */ /* 0x000fe40000004100 */
[----:B------:R-:W-:Y:S01]  /*6ef0*/  FFMA.FTZ R67, R39, R42, -R68 ;  /* 0x0000002a27437223 */ /* 0x000fe20000010844 */
[----:B------:R-:W-:-:S02]  /*6f00*/  HADD2.F32 R131, -RZ, R131.H0_H0 ;  /* 0x20000083ff837230 */ /* 0x000fc40000004100 */
[----:B------:R-:W-:Y:S01]  /*6f10*/  FFMA.FTZ R69, R43, R42, R70 ;  /* 0x0000002a2b457223 */ /* 0x000fe20000010046 */
[----:B------:R-:W-:Y:S02]  /*6f20*/  HADD2.F32 R41, -RZ, R71.H0_H0 ;  /* 0x20000047ff297230 */ /* 0x000fe40000004100 */
[----:B------:R-:W-:Y:S02]  /*6f30*/  HADD2.F32 R37, -RZ, R36.H0_H0 ;  /* 0x20000024ff257230 */ /* 0x000fe40000004100 */
[-C--:B------:R-:W-:Y:S01]  /*6f40*/  FMUL.FTZ R42, R38, R131.reuse ;  /* 0x00000083262a7220 */ /* 0x080fe20000410000 */
[----:B------:R-:W-:Y:S01]  /*6f50*/  HADD2.F32 R48, -RZ, R48.H1_H1 ;  /* 0x30000030ff307230 */ /* 0x000fe20000004100 */
[----:B------:R-:W-:Y:S01]  /*6f60*/  F2FP.F16.F32.PACK_AB R69, R69, R56 ;  /* 0x000000384545723e */ /* 0x000fe200000000ff */
[----:B------:R-:W-:Y:S02]  /*6f70*/  HADD2.F32 R36, -RZ, R36.H1_H1 ;  /* 0x30000024ff247230 */ /* 0x000fe40000004100 */
[----:B------:R-:W-:Y:S01]  /*6f80*/  FMUL.FTZ R131, R37, R131 ;  /* 0x0000008325837220 */ /* 0x000fe20000410000 */
[----:B------:R-:W-:-:S02]  /*6f90*/  HADD2.F32 R129, -RZ, R129.H0_H0 ;  /* 0x20000081ff817230 */ /* 0x000fc40000004100 */
[-C--:B------:R-:W-:Y:S01]  /*6fa0*/  FMUL.FTZ R43, R48, R41.reuse ;  /* 0x00000029302b7220 */ /* 0x080fe20000410000 */
[----:B------:R-:W-:Y:S02]  /*6fb0*/  HADD2.F32 R39, -RZ, R73.H0_H0 ;  /* 0x20000049ff277230 */ /* 0x000fe40000004100 */
[C---:B------:R-:W-:Y:S01]  /*6fc0*/  FMUL.FTZ R41, R36.reuse, R41 ;  /* 0x0000002924297220 */ /* 0x040fe20000410000 */
[----:B------:R-:W-:Y:S02]  /*6fd0*/  HADD2.F32 R130, -RZ, R130.H0_H0 ;  /* 0x20000082ff827230 */ /* 0x000fe40000004100 */
[----:B------:R-:W-:Y:S01]  /*6fe0*/  FFMA.FTZ R42, R37, R129, -R42 ;  /* 0x00000081252a7223 */ /* 0x000fe2000001082a */
[----:B------:R-:W-:Y:S02]  /*6ff0*/  HADD2.F32 R37, -RZ, R50.H0_H0 ;  /* 0x20000032ff257230 */ /* 0x000fe40000004100 */
[-C--:B------:R-:W-:Y:S01]  /*7000*/  FFMA.FTZ R43, R36, R39.reuse, -R43 ;  /* 0x00000027242b7223 */ /* 0x080fe2000001082b */
[----:B------:R-:W-:Y:S01]  /*7010*/  FFMA.FTZ R48, R48, R39, R41 ;  /* 0x0000002730307223 */ /* 0x000fe20000010029 */
[----:B------:R-:W-:-:S02]  /*7020*/  HADD2.F32 R41, -RZ, R65.H0_H0 ;  /* 0x20000041ff297230 */ /* 0x000fc40000004100 */
[----:B------:R-:W-:Y:S01]  /*7030*/  FFMA.FTZ R131, R38, R129, R131 ;  /* 0x0000008126837223 */ /* 0x000fe20000010083 */
        /* <DEDUP_REMOVED lines=9> */
[----:B------:R-:W-:Y:S01]  /*70d0*/  F2FP.F16.F32.PACK_AB R56, R48, R131 ;  /* 0x000000833038723e */ /* 0x000fe200000000ff */
[-C--:B------:R-:W-:Y:S01]  /*70e0*/  FFMA.FTZ R51, R36, R128.reuse, -R51 ;  /* 0x0000008024337223 */ /* 0x080fe20000010833 */
[----:B------:R-:W-:Y:S01]  /*70f0*/  FFMA.FTZ R130, R37, R128, R130 ;  /* 0x0000008025827223 */ /* 0x000fe20000010082 */
[-C--:B------:R-:W-:Y:S01]  /*7100*/  FFMA.FTZ R40, R40, R39.reuse, -R65 ;  /* 0x0000002728287223 */ /* 0x080fe20000010841 */
[----:B------:R-:W-:Y:S01]  /*7110*/  FFMA.FTZ R41, R50, R39, R41 ;  /* 0x0000002732297223 */ /* 0x000fe20000010029 */
[----:B------:R-:W-:Y:S01]  /*7120*/  F2FP.F16.F32.PACK_AB R36, R43, R42 ;  /* 0x0000002a2b24723e */ /* 0x000fe200000000ff */
[----:B------:R-:W-:Y:S01]  /*7130*/  IMAD.MOV.U32 R43, RZ, RZ, R69 ;  /* 0x000000ffff2b7224 */ /* 0x000fe200078e0045 */
[----:B------:R-:W-:Y:S02]  /*7140*/  F2FP.F16.F32.PACK_AB R37, R64, R59 ;  /* 0x0000003b4025723e */ /* 0x000fe400000000ff */
[----:B------:R-:W-:Y:S01]  /*7150*/  F2FP.F16.F32.PACK_AB R38, R40, R51 ;  /* 0x000000332826723e */ /* 0x000fe200000000ff */
[----:B------:R-:W-:Y:S01]  /*7160*/  IMAD.MOV.U32 R40, RZ, RZ, R56 ;  /* 0x000000ffff287224 */ /* 0x000fe200078e0038 */
[----:B------:R-:W-:Y:S01]  /*7170*/  F2FP.F16.F32.PACK_AB R42, R41, R130 ;  /* 0x00000082292a723e */ /* 0x000fe200000000ff */
[----:B------:R-:W-:Y:S01]  /*7180*/  IMAD.MOV.U32 R41, RZ, RZ, R57 ;  /* 0x000000ffff297224 */ /* 0x000fe200078e0039 */
[----:B------:R-:W-:-:S07]  /*7190*/  F2FP.F16.F32.PACK_AB R39, R67, R66 ;  /* 0x000000424327723e */ /* 0x000fce00000000ff */
.L_x_1412:
[----:B------:R-:W-:Y:S05]  /*71a0*/  BSYNC B2 ;  /* 0x0000000000027941 */ /* 0x000fea0003800000 */
.L_x_1411:
[----:B------:R-:W-:Y:S02]  /*71b0*/  ULDC.64 UR4, c[0x0][0x208] ;  /* 0x0000820000047ab9 */ /* 0x000fe40000000a00 */
[----:B--2---:R2:W-:Y:S04]  /*71c0*/  STG.E.128 desc[UR4][R44.64], R36 ;  /* 0x000000242c007986 */ /* 0x0045e8000c101d04 */
[----:B---3--:R2:W-:Y:S02]  /*71d0*/  @!P0 STG.E.128 desc[UR4][R46.64], R40 ;  /* 0x000000282e008986 */ /* 0x0085e4000c101d04 */
.L_x_1410:
[----:B------:R-:W-:Y:S05]  /*71e0*/  BSYNC B1 ;  /* 0x0000000000017941 */ /* 0x000fea0003800000 */
.L_x_1409:
[----:B------:R-:W-:-:S13]  /*71f0*/  ISETP.NE.AND P0, PT, R92, RZ, PT ;  /* 0x000000ff5c00720c */ /* 0x000fda0003f05270 */
[----:B------:R-:W-:Y:S05]  /*7200*/  @!P0 BRA `(.L_x_1379) ;  /* 0x0000000800b48947 */ /* 0x000fea0003800000 */
[----:B--2---:R-:W2:Y:S04]  /*7210*/  LDL R39, [R1+0x34] ;  /* 0x0000340001277983 */ /* 0x004ea80000100800 */
[----:B------:R-:W3:Y:S04]  /*7220*/  LDL R38, [R1+0x3c] ;  /* 0x00003c0001267983 */ /* 0x000ee80000100800 */
[----:B------:R-:W4:Y:S01]  /*7230*/  LDL R37, [R1+0x40] ;  /* 0x0000400001257983 */ /* 0x000f220000100800 */
[----:B------:R-:W-:Y:S01]  /*7240*/  SEL R123, R28, R123, !P2 ;  /* 0x0000007b1c7b7207 */ /* 0x000fe20005000000 */
[----:B------:R-:W-:Y:S01]  /*7250*/  BSSY B1, `(.L_x_1413) ;  /* 0x0000070000017945 */ /* 0x000fe20003800000 */
[----:B------:R-:W-:-:S02]  /*7260*/  IADD3 R45, P0, P4, R88, R112, R91 ;  /* 0x00000070582d7210 */ /* 0x000fc40007c1e05b */
[----:B------:R-:W-:Y:S02]  /*7270*/  SHF.R.S32.HI R36, RZ, 0x1f, R123 ;  /* 0x0000001fff247819 */ /* 0x000fe4000001147b */
[----:B------:R-:W-:Y:S02]  /*7280*/  IADD3.X R46, R0, R49, R96, P0, P4 ;  /* 0x00000031002e7210 */ /* 0x000fe400007e8460 */
[----:B------:R-:W-:Y:S02]  /*7290*/  LEA.HI R123, R36, R123, RZ, 0x4 ;  /* 0x0000007b247b7211 */ /* 0x000fe400078f20ff */
[----:B------:R-:W-:Y:S02]  /*72a0*/  ISETP.GE.AND P4, PT, R226, R120, PT ;  /* 0x00000078e200720c */ /* 0x000fe40003f86270 */
[----:B------:R-:W-:Y:S02]  /*72b0*/  LEA.HI.SX32 R123, R123, R90, 0x1c ;  /* 0x0000005a7b7b7211 */ /* 0x000fe400078fe2ff */
[----:B------:R-:W-:-:S02]  /*72c0*/  LEA R44, P0, R45, R106, 0x1 ;  /* 0x0000006a2d2c7211 */ /* 0x000fc400078008ff */
[----:B------:R-:W-:Y:S02]  /*72d0*/  SHF.R.S32.HI R36, RZ, 0x1f, R123 ;  /* 0x0000001fff247819 */ /* 0x000fe4000001147b */
[----:B------:R-:W-:Y:S02]  /*72e0*/  SHF.L.U32 R47, R123, 0x3, RZ ;  /* 0x000000037b2f7819 */ /* 0x000fe400000006ff */
[----:B------:R-:W-:Y:S02]  /*72f0*/  LEA.HI R123, R36, R123, RZ, 0x3 ;  /* 0x0000007b247b7211 */ /* 0x000fe400078f18ff */
[----:B------:R-:W-:-:S03]  /*7300*/  LEA.HI.X R45, R45, R107, R46, 0x1, P0 ;  /* 0x0000006b2d2d7211 */ /* 0x000fc600000f0c2e */
[----:B------:R-:W-:-:S05]  /*7310*/  IMAD.SHL.U32 R123, R123, 0x200, RZ ;  /* 0x000002007b7b7824 */ /* 0x000fca00078e00ff */
[----:B------:R-:W-:Y:S02]  /*7320*/  LOP3.LUT R123, R123, 0x7ffff000, RZ, 0xc0, !PT ;  /* 0x7ffff0007b7b7812 */ /* 0x000fe400078ec0ff */
[----:B--2---:R-:W-:-:S04]  /*7330*/  LOP3.LUT R36, R39, 0x38, R47, 0xf8, !PT ;  /* 0x0000003827247812 */ /* 0x004fc800078ef82f */
[----:B---3--:R-:W-:-:S04]  /*7340*/  LOP3.LUT R36, R36, R38, RZ, 0x3c, !PT ;  /* 0x0000002624247212 */ /* 0x008fc800078e3cff */
[----:B----4-:R-:W-:Y:S01]  /*7350*/  IADD3 R36, R36, R123, R37 ;  /* 0x0000007b24247210 */ /* 0x010fe20007ffe025 */
[----:B------:R-:W-:-:S04]  /*7360*/  IMAD R37, R17, 0x4000, R7 ;  /* 0x0000400011257824 */ /* 0x000fc800078e0207 */
[----:B------:R-:W-:Y:S01]  /*7370*/  IMAD R39, R17, 0x4000, R36 ;  /* 0x0000400011277824 */ /* 0x000fe200078e0224 */
[----:B------:R-:W-:-:S03]  /*7380*/  LEA R37, R37, R16, 0x1 ;  /* 0x0000001025257211 */ /* 0x000fc600078e08ff */
[----:B------:R-:W-:-:S03]  /*7390*/  IMAD R40, R39, 0x2, R16 ;  /* 0x0000000227287824 */ /* 0x000fc600078e0210 */
[----:B------:R-:W2:Y:S04]  /*73a0*/  LDS.128 R36, [R37+0x20400] ;  /* 0x0204000025247984 */ /* 0x000ea80000000c00 */
[----:B------:R-:W3:Y:S01]  /*73b0*/  LDS.128 R40, [R40+0x20400] ;  /* 0x0204000028287984 */ /* 0x000ee20000000c00 */
[----:B------:R-:W-:Y:S05]  /*73c0*/  @P4 BRA `(.L_x_1414) ;  /* 0x0000000400604947 */ /* 0x000fea0003800000 */
[----:B------:R-:W-:Y:S01]  /*73d0*/  SHF.R.U64 R65, R52, 0x10, R53 ;  /* 0x0000001034417819 */ /* 0x000fe20000001235 */
[----:B---3--:R-:W-:Y:S01]  /*73e0*/  IMAD.MOV.U32 R46, RZ, RZ, R40 ;  /* 0x000000ffff2e7224 */ /* 0x008fe200078e0028 */
[----:B------:R-:W-:Y:S01]  /*73f0*/  SHF.R.U32.HI R52, RZ, 0x10, R61 ;  /* 0x00000010ff347819 */ /* 0x000fe2000001163d */
[----:B--2---:R-:W-:Y:S01]  /*7400*/  IMAD.MOV.U32 R40, RZ, RZ, R38 ;  /* 0x000000ffff287224 */ /* 0x004fe200078e0026 */
[----:B------:R-:W-:Y:S01]  /*7410*/  MOV R48, R42 ;  /* 0x0000002a00307202 */ /* 0x000fe20000000f00 */
[--C-:B------:R-:W-:Y:S01]  /*7420*/  HADD2.F32 R42, -RZ, R41.reuse.H0_H0 ;  /* 0x20000029ff2a7230 */ /* 0x100fe20000004100 */
[----:B------:R-:W-:Y:S01]  /*7430*/  SHF.R.U32.HI R50, RZ, 0x10, R53 ;  /* 0x00000010ff327819 */ /* 0x000fe20000011635 */
[----:B------:R-:W-:Y:S01]  /*7440*/  HADD2.F32 R41, -RZ, R41.H1_H1 ;  /* 0x30000029ff297230 */ /* 0x000fe20000004100 */
[--C-:B------:R-:W-:Y:S01]  /*7450*/  SHF.R.U64 R64, R54, 0x10, R55.reuse ;  /* 0x0000001036407819 */ /* 0x100fe20000001237 */
[--C-:B------:R-:W-:Y:S01]  /*7460*/  HADD2.F32 R38, -RZ, R37.reuse.H0_H0 ;  /* 0x20000025ff267230 */ /* 0x100fe20000004100 */
[----:B------:R-:W-:Y:S01]  /*7470*/  SHF.R.U32.HI R58, RZ, 0x10, R55 ;  /* 0x00000010ff3a7819 */ /* 0x000fe20000011637 */
[----:B------:R-:W-:Y:S01]  /*7480*/  HADD2.F32 R52, -RZ, R52.H0_H0 ;  /* 0x20000034ff347230 */ /* 0x000fe20000004100 */
[--C-:B------:R-:W-:Y:S01]  /*7490*/  SHF.R.U64 R57, R62, 0x10, R63.reuse ;  /* 0x000000103e397819 */ /* 0x100fe2000000123f */
[----:B------:R-:W-:Y:S01]  /*74a0*/  HADD2.F32 R37, -RZ, R37.H1_H1 ;  /* 0x30000025ff257230 */ /* 0x000fe20000004100 */
[----:B------:R-:W-:Y:S01]  /*74b0*/  SHF.R.U32.HI R62, RZ, 0x10, R63 ;  /* 0x00000010ff3e7819 */ /* 0x000fe2000001163f */
[----:B------:R-:W-:-:S02]  /*74c0*/  HADD2.F32 R53, -RZ, R126.H1_H1 ;  /* 0x3000007eff357230 */ /* 0x000fc40000004100 */
[-C--:B------:R-:W-:Y:S01]  /*74d0*/  FMUL.FTZ R54, R41, R52.reuse ;  /* 0x0000003429367220 */ /* 0x080fe20000410000 */
[----:B------:R-:W-:Y:S02]  /*74e0*/  HADD2.F32 R50, -RZ, R50.H0_H0 ;  /* 0x20000032ff327230 */ /* 0x000fe40000004100 */
[C---:B------:R-:W-:Y:S01]  /*74f0*/  FMUL.FTZ R52, R37.reuse, R52 ;  /* 0x0000003425347220 */ /* 0x040fe20000410000 */
[----:B------:R-:W-:Y:S02]  /*7500*/  HADD2.F32 R51, -RZ, R124.H1_H1 ;  /* 0x3000007cff337230 */ /* 0x000fe40000004100 */
[-C--:B------:R-:W-:Y:S01]  /*7510*/  FMUL.FTZ R55, R42, R53.reuse ;  /* 0x000000352a377220 */ /* 0x080fe20000410000 */
[C---:B------:R-:W-:Y:S01]  /*7520*/  FMUL.FTZ R53, R38.reuse, R53 ;  /* 0x0000003526357220 */ /* 0x040fe20000410000 */
[-C--:B------:R-:W-:Y:S01]  /*7530*/  FFMA.FTZ R54, R37, R50.reuse, -R54 ;  /* 0x0000003225367223 */ /* 0x080fe20000010836 */
[----:B------:R-:W-:Y:S01]  /*7540*/  FFMA.FTZ R56, R41, R50, R52 ;  /* 0x0000003229387223 */ /* 0x000fe20000010034 */
[----:B------:R-:W-:Y:S01]  /*7550*/  FFMA.FTZ R55, R38, R51, -R55 ;  /* 0x0000003326377223 */ /* 0x000fe20000010837 */
[----:B------:R-:W-:-:S02]  /*7560*/  HADD2.F32 R50, -RZ, R125.H1_H1 ;  /* 0x3000007dff327230 */ /* 0x000fc40000004100 */
[----:B------:R-:W-:Y:S01]  /*7570*/  FFMA.FTZ R53, R42, R51, R53 ;  /* 0x000000332a357223 */ /* 0x000fe20000010035 */
[----:B------:R-:W-:Y:S01]  /*7580*/  HADD2.F32 R37, -RZ, R39.H0_H0 ;  /* 0x20000027ff257230 */ /* 0x000fe20000004100 */
[----:B------:R-:W-:Y:S01]  /*7590*/  SHF.R.U64 R59, R60, 0x10, R61 ;  /* 0x000000103c3b7819 */ /* 0x000fe2000000123d */
[--C-:B------:R-:W-:Y:S02]  /*75a0*/  HADD2.F32 R38, -RZ, R43.reuse.H0_H0 ;  /* 0x2000002bff267230 */ /* 0x100fe40000004100 */
[----:B------:R-:W-:Y:S02]  /*75b0*/  HADD2.F32 R41, -RZ, R122.H1_H1 ;  /* 0x3000007aff297230 */ /* 0x000fe40000004100 */
[----:B------:R-:W-:Y:S01]  /*75c0*/  FMUL.FTZ R51, R37, R50 ;  /* 0x0000003225337220 */ /* 0x000fe20000410000 */
[----:B------:R-:W-:Y:S01]  /*75d0*/  HADD2.F32 R43, -RZ, R43.H1_H1 ;  /* 0x3000002bff2b7230 */ /* 0x000fe20000004100 */
[----:B------:R-:W-:Y:S01]  /*75e0*/  F2FP.F16.F32.PACK_AB R53, R56, R53 ;  /* 0x000000353835723e */ /* 0x000fe200000000ff */
[----:B------:R-:W-:-:S02]  /*75f0*/  HADD2.F32 R52, -RZ, R62.H0_H0 ;  /* 0x2000003eff347230 */ /* 0x000fc40000004100 */
[----:B------:R-:W-:Y:S02]  /*7600*/  HADD2.F32 R42, -RZ, R58.H0_H0 ;  /* 0x2000003aff2a7230 */ /* 0x000fe40000004100 */
[C---:B------:R-:W-:Y:S01]  /*7610*/  FMUL.FTZ R58, R38.reuse, R50 ;  /* 0x00000032263a7220 */ /* 0x040fe20000410000 */
[----:B------:R-:W-:Y:S02]  /*7620*/  HADD2.F32 R39, -RZ, R39.H1_H1 ;  /* 0x30000027ff277230 */ /* 0x000fe40000004100 */
[-C--:B------:R-:W-:Y:S01]  /*7630*/  FFMA.FTZ R50, R38, R41.reuse, R51 ;  /* 0x0000002926327223 */ /* 0x080fe20000010033 */
[-C--:B------:R-:W-:Y:S01]  /*7640*/  FMUL.FTZ R60, R43, R52.reuse ;  /* 0x000000342b3c7220 */ /* 0x080fe20000410000 */
[----:B------:R-:W-:Y:S01]  /*7650*/  FFMA.FTZ R58, R37, R41, -R58 ;  /* 0x00000029253a7223 */ /* 0x000fe2000001083a */
[----:B------:R-:W-:Y:S02]  /*7660*/  HADD2.F32 R38, -RZ, R46.H0_H0 ;  /* 0x2000002eff267230 */ /* 0x000fe40000004100 */
[----:B------:R-:W-:Y:S01]  /*7670*/  FMUL.FTZ R52, R39, R52 ;  /* 0x0000003427347220 */ /* 0x000fe20000410000 */
[----:B------:R-:W-:-:S02]  /*7680*/  HADD2.F32 R126, -RZ, R126.H0_H0 ;  /* 0x2000007eff7e7230 */ /* 0x000fc40000004100 */
[-C--:B------:R-:W-:Y:S01]  /*7690*/  FFMA.FTZ R61, R39, R42.reuse, -R60 ;  /* 0x0000002a273d7223 */ /* 0x080fe2000001083c */
[----:B------:R-:W-:Y:S02]  /*76a0*/  HADD2.F32 R41, -RZ, R59.H0_H0 ;  /* 0x2000003bff297230 */ /* 0x000fe40000004100 */
[----:B------:R-:W-:Y:S01]  /*76b0*/  FFMA.FTZ R63, R43, R42, R52 ;  /* 0x0000002a2b3f7223 */ /* 0x000fe20000010034 */
        /* <DEDUP_REMOVED lines=8> */
[----:B------:R-:W-:Y:S01]  /*7740*/  FMUL.FTZ R41, R36, R41 ;  /* 0x0000002924297220 */ /* 0x000fe20000410000 */
[----:B------:R-:W-:Y:S02]  /*7750*/  HADD2.F32 R125, -RZ, R125.H0_H0 ;  /* 0x2000007dff7d7230 */ /* 0x000fe40000004100 */
[----:B------:R-:W-:Y:S01]  /*7760*/  FFMA.FTZ R42, R37, R124, -R42 ;  /* 0x0000007c252a7223 */ /* 0x000fe2000001082a */
[----:B------:R-:W-:Y:S02]  /*7770*/  HADD2.F32 R37, -RZ, R48.H0_H0 ;  /* 0x20000030ff257230 */ /* 0x000fe40000004100 */
[-C--:B------:R-:W-:Y:S01]  /*7780*/  FFMA.FTZ R46, R46, R39.reuse, R41 ;  /* 0x000000272e2e7223 */ /* 0x080fe20000010029 */
[----:B------:R-:W-:Y:S01]  /*7790*/  FFMA.FTZ R51, R36, R39, -R51 ;  /* 0x0000002724337223 */ /* 0x000fe20000010833 */
[----:B------:R-:W-:-:S02]  /*77a0*/  HADD2.F32 R41, -RZ, R57.H0_H0 ;  /* 0x20000039ff297230 */ /* 0x000fc40000004100 */
[----:B------:R-:W-:Y:S01]  /*77b0*/  FFMA.FTZ R43, R38, R124, R43 ;  /* 0x0000007c262b7223 */ /* 0x000fe2000001002b */
[----:B------:R-:W-:Y:S02]  /*77c0*/  HADD2.F32 R48, -RZ, R48.H1_H1 ;  /* 0x30000030ff307230 */ /* 0x000fe40000004100 */
[----:B------:R-:W-:Y:S01]  /*77d0*/  FMUL.FTZ R57, R37, R125 ;  /* 0x0000007d25397220 */ /* 0x000fe20000410000 */
[--C-:B------:R-:W-:Y:S01]  /*77e0*/  HADD2.F32 R36, -RZ, R40.reuse.H0_H0 ;  /* 0x20000028ff247230 */ /* 0x100fe20000004100 */
[----:B------:R-:W-:Y:S01]  /*77f0*/  F2FP.F16.F32.PACK_AB R50, R63, R50 ;  /* 0x000000323f32723e */ /* 0x000fe200000000ff */
        /* <DEDUP_REMOVED lines=18> */
[----:B------:R-:W-:Y:S01]  /*7920*/  F2FP.F16.F32.PACK_AB R39, R61, R58 ;  /* 0x0000003a3d27723e */ /* 0x000fe200000000ff */
[----:B------:R-:W-:Y:S01]  /*7930*/  IMAD.MOV.U32 R38, RZ, RZ, R42 ;  /* 0x000000ffff267224 */ /* 0x000fe200078e002a */
[----:B------:R-:W-:-:S07]  /*7940*/  MOV R42, R51 ;  /* 0x00000033002a7202 */ /* 0x000fce0000000f00 */
.L_x_1414:
[----:B------:R-:W-:Y:S05]  /*7950*/  BSYNC B1 ;  /* 0x0000000000017941 */ /* 0x000fea0003800000 */
.L_x_1413:
        /* <DEDUP_REMOVED lines=12> */
.L_x_1354:
[----:B------:R-:W-:-:S13]  /*7a20*/  ISETP.NE.AND P1, PT, R236, 0x3, PT ;  /* 0x00000003ec00780c */ /* 0x000fda0003f25270 */
[----:B------:R-:W-:Y:S05]  /*7a30*/  @!P1 BRA `(.L_x_1415) ;  /* 0x0000000000049947 */ /* 0x000fea0003800000 */
[----:B------:R-:W-:Y:S01]  /*7a40*/  BPT.TRAP 0x1 ;  /* 0x000000040000795c */ /* 0x000fe20000300000 */
.L_x_1415:
[----:B------:R-:W2:Y:S01]  /*7a50*/  LDL R36, [R1] ;  /* 0x0000000001247983 */ /* 0x000ea20000100800 */
[----:B------:R-:W-:Y:S01]  /*7a60*/  IMAD R98, R17, 0x8, R16 ;  /* 0x0000000811627824 */ /* 0x000fe200078e0210 */
[----:B------:R-:W-:Y:S01]  /*7a70*/  BSSY B1, `(.L_x_1416) ;  /* 0x0000007000017945 */ /* 0x000fe20003800000 */
[----:B------:R-:W-:-:S05]  /*7a80*/  IMAD R105, R24, -0x40, R2 ;  /* 0xffffffc018697824 */ /* 0x000fca00078e0202 */
[----:B------:R-:W-:-:S04]  /*7a90*/  VIMNMX R105, R105, 0x40, PT ;  /* 0x0000004069697848 */ /* 0x000fc80003fe0100 */
[----:B------:R-:W-:Y:S02]  /*7aa0*/  ISETP.GE.AND P4, PT, R18, R105, PT ;  /* 0x000000691200720c */ /* 0x000fe40003f86270 */
[----:B--2---:R-:W-:-:S04]  /*7ab0*/  SHF.L.U32 R109, R36, 0x1f, RZ ;  /* 0x0000001f246d7819 */ /* 0x004fc800000006ff */
[----:B------:R-:W0:Y:S02]  /*7ac0*/  SYNCS.PHASECHK.TRANS64.TRYWAIT P0, [R98+URZ+0x30890], R109 ;  /* 0x0308906d620075a7 */ /* 0x000e24000800017f */
[----:B0-----:R-:W-:Y:S05]  /*7ad0*/  @!P0 BRA `(.L_x_1417) ;  /* 0x000001f800508947 */ /* 0x001fea0003800000 */
.L_x_1772:
[----:B------:R-:W-:Y:S05]  /*7ae0*/  BSYNC B1 ;  /* 0x0000000000017941 */ /* 0x000fea0003800000 */
.L_x_1416:
        /* <DEDUP_REMOVED lines=15> */
.L_x_1419:
[----:B------:R-:W-:Y:S05]  /*7be0*/  BSYNC B1 ;  /* 0x0000000000017941 */ /* 0x000fea0003800000 */
.L_x_1418:
[----:B------:R-:W-:-:S13]  /*7bf0*/  ISETP.GE.AND P0, PT, R234, R105, PT ;  /* 0x00000069ea00720c */ /* 0x000fda0003f06270 */
        /* <DEDUP_REMOVED lines=14> */
.L_x_1379:
[----:B------:R-:W-:Y:S05]  /*7ce0*/  BSYNC B0 ;  /* 0x0000000000007941 */ /* 0x000fea0003800000 */
.L_x_1353:
        /* <DEDUP_REMOVED lines=17> */
.L_x_1421:
[----:B------:R-:W-:Y:S05]  /*7e00*/  BSYNC B0 ;  /* 0x0000000000007941 */ /* 0x000fea0003800000 */
.L_x_1420:
[----:B------:R-:W2:Y:S01]  /*7e10*/  SYNCS.PHASECHK.TRANS64.TRYWAIT P1, [R98+URZ+0x308b0], R109 ;  /* 0x0308b06d620075a7 */ /* 0x000ea2000802017f */
[----:B------:R-:W-:Y:S01]  /*7e20*/  ULDC.64 UR4, c[0x0][0x308] ;  /* 0x0000c20000047ab9 */ /* 0x000fe20000000a00 */
[----:B------:R-:W-:Y:S01]  /*7e30*/  ULDC.64 UR60, c[0x0][0x318] ;  /* 0x0000c600003c7ab9 */ /* 0x000fe20000000a00 */
[----:B-1----:R-:W-:Y:S01]  /*7e40*/  IMAD.U32 R36, RZ, RZ, UR5 ;  /* 0x00000005ff247e24 */ /* 0x002fe2000f8e00ff */
[----:B------:R-:W-:Y:S01]  /*7e50*/  MOV R37, UR4 ;  /* 0x0000000400257c02 */ /* 0x000fe20008000f00 */
[----:B------:R-:W-:Y:S01]  /*7e60*/  BSSY B0, `(.L_x_1422) ;  /* 0x0000006000007945 */ /* 0x000fe20003800000 */
[----:B------:R-:W-:Y:S01]  /*7e70*/  ISETP.GE.AND P4, PT, R18, R105, PT ;  /* 0x000000691200720c */ /* 0x000fe20003f86270 */
[----:B------:R-:W-:Y:S01]  /*7e80*/  IMAD.WIDE R48, R24, 0x40, R76 ;  /* 0x0000004018307825 */ /* 0x000fe200078e024c */
[----:B------:R1:W-:Y:S04]  /*7e90*/  STL [R1+0x20], R36 ;  /* 0x0000202401007387 */ /* 0x0003e80000100800 */
[----:B------:R1:W-:Y:S02]  /*7ea0*/  STL [R1+0x24], R37 ;  /* 0x0000242501007387 */ /* 0x0003e40000100800 */
[----:B-12---:R-:W-:Y:S05]  /*7eb0*/  @!P1 BRA `(.L_x_1423) ;  /* 0x000001f4006c9947 */ /* 0x006fea0003800000 */
.L_x_1773:
[----:B------:R-:W-:Y:S05]  /*7ec0*/  BSYNC B0 ;  /* 0x0000000000007941 */ /* 0x000fea0003800000 */
.L_x_1422:
[----:B------:R-:W-:Y:S04]  /*7ed0*/  BSSY B0, `(.L_x_1424) ;  /* 0x000001e000007945 */ /* 0x000fe80003800000 */
[----:B------:R-:W-:Y:S05]  /*7ee0*/  @P4 BRA `(.L_x_1425) ;  /* 0x0000000000704947 */ /* 0x000fea0003800000 */
[----:B------:R-:W2:Y:S01]  /*7ef0*/  LDL R37, [R1+0x24] ;  /* 0x0000240001257983 */ /* 0x000ea20000100800 */
[----:B------:R-:W-:-:S03]  /*7f00*/  ULDC UR6, c[0x0][0x2e4] ;  /* 0x0000b90000067ab9 */ /* 0x000fc60000000800 */
[----:B------:R-:W3:Y:S01]  /*7f10*/  LDL R36, [R1+0x20] ;  /* 0x0000200001247983 */ /* 0x000ee20000100800 */
[----:B------:R-:W-:Y:S01]  /*7f20*/  ISETP.GE.AND P5, PT, R229, UR6, PT ;  /* 0x00000006e5007c0c */ /* 0x000fe2000bfa6270 */
[----:B------:R-:W-:Y:S01]  /*7f30*/  IMAD R43, R49, UR60, RZ ;  /* 0x0000003c312b7c24 */ /* 0x000fe2000f8e02ff */
[----:B------:R-:W-:Y:S01]  /*7f40*/  ISETP.GE.AND P4, PT, R226, UR6, PT ;  /* 0x00000006e2007c0c */ /* 0x000fe2000bf86270 */
[----:B------:R-:W-:Y:S02]  /*7f50*/  IMAD.MOV.U32 R40, RZ, RZ, R86 ;  /* 0x000000ffff287224 */ /* 0x000fe400078e0056 */
[----:B------:R-:W-:Y:S02]  /*7f60*/  IMAD.MOV.U32 R41, RZ, RZ, R97 ;  /* 0x000000ffff297224 */ /* 0x000fe400078e0061 */
[C---:B------:R-:W-:Y:S02]  /*7f70*/  IMAD R43, R48.reuse, UR61, R43 ;  /* 0x0000003d302b7c24 */ /* 0x040fe4000f8e022b */
[----:B------:R-:W-:-:S04]  /*7f80*/  IMAD.WIDE.U32 R40, R48, UR60, R40 ;  /* 0x0000003c30287c25 */ /* 0x000fc8000f8e0028 */
[----:B------:R-:W-:Y:S01]  /*7f90*/  VIADD R44, R229, 0x80 ;  /* 0x00000080e52c7836 */ /* 0x000fe20000000000 */
[----:B------:R-:W-:Y:S01]  /*7fa0*/  IADD3 R41, R41, R43, RZ ;  /* 0x0000002b29297210 */ /* 0x000fe20007ffe0ff */
[----:B------:R-:W-:Y:S01]  /*7fb0*/  VIADD R42, R229, 0xc0 ;  /* 0x000000c0e52a7836 */ /* 0x000fe20000000000 */
[----:B--2---:R-:W-:Y:S02]  /*7fc0*/  R2UR UR4, R37 ;  /* 0x00000000250472ca */ /* 0x004fe400000e0000 */
[----:B---3--:R-:W-:Y:S02]  /*7fd0*/  R2UR UR7, R36 ;  /* 0x00000000240772ca */ /* 0x008fe400000e0000 */
[----:B------:R-:W2:Y:S09]  /*7fe0*/  @!P5 LDS.128 R36, [R102+0x400] ;  /* 0x000400006624d984 */ /* 0x000eb20000000c00 */
[----:B------:R-:W-:Y:S01]  /*7ff0*/  LEA R50, P1, R40, UR4, 0x1 ;  /* 0x0000000428327c11 */ /* 0x000fe2000f8208ff */
[----:B------:R-:W-:-:S03]  /*8000*/  ULDC.64 UR4, c[0x0][0x208] ;  /* 0x0000820000047ab9 */ /* 0x000fc60000000a00 */
[----:B------:R-:W-:Y:S02]  /*8010*/  LEA.HI.X R51, R40, UR7, R41, 0x1, P1 ;  /* 0x0000000728337c11 */ /* 0x000fe400088f0c29 */
[----:B------:R-:W-:-:S03]  /*8020*/  ISETP.GE.AND P1, PT, R44, UR6, PT ;  /* 0x000000062c007c0c */ /* 0x000fc6000bf26270 */
[----:B--2---:R-:W-:Y:S01]  /*8030*/  @!P5 STG.E.128 desc[UR4][R50.64], R36 ;  /* 0x000000243200d986 */ /* 0x004fe2000c101d04 */
[----:B------:R-:W-:-:S03]  /*8040*/  ISETP.GE.AND P5, PT, R42, UR6, PT ;  /* 0x000000062a007c0c */ /* 0x000fc6000bfa6270 */
[----:B------:R-:W2:Y:S06]  /*8050*/  @!P4 LDS.128 R36, [R102+0x2400] ;  /* 0x002400006624c984 */ /* 0x000eac0000000c00 */
[----:B------:R-:W3:Y:S04]  /*8060*/  @!P1 LDS.128 R40, [R102+0x4400] ;  /* 0x0044000066289984 */ /* 0x000ee80000000c00 */
[----:B------:R-:W4:Y:S04]  /*8070*/  @!P5 LDS.128 R44, [R102+0x6400] ;  /* 0x00640000662cd984 */ /* 0x000f280000000c00 */
[----:B--2---:R2:W-:Y:S04]  /*8080*/  @!P4 STG.E.128 desc[UR4][R50.64+0x80], R36 ;  /* 0x000080243200c986 */ /* 0x0045e8000c101d04 */
[----:B---3--:R2:W-:Y:S04]  /*8090*/  @!P1 STG.E.128 desc[UR4][R50.64+0x100], R40 ;  /* 0x0001002832009986 */ /* 0x0085e8000c101d04 */
[----:B----4-:R2:W-:Y:S02]  /*80a0*/  @!P5 STG.E.128 desc[UR4][R50.64+0x180], R44 ;  /* 0x0001802c3200d986 */ /* 0x0105e4000c101d04 */
.L_x_1425:
[----:B------:R-:W-:Y:S05]  /*80b0*/  BSYNC B0 ;  /* 0x0000000000007941 */ /* 0x000fea0003800000 */
.L_x_1424:
[----:B------:R-:W-:Y:S01]  /*80c0*/  ISETP.GE.AND P1, PT, R234, R105, PT ;  /* 0x00000069ea00720c */ /* 0x000fe20003f26270 */
[----:B------:R-:W-:-:S12]  /*80d0*/  BSSY B0, `(.L_x_1426) ;  /* 0x0000020000007945 */ /* 0x000fd80003800000 */
[----:B------:R-:W-:Y:S05]  /*80e0*/  @P1 BRA `(.L_x_1427) ;  /* 0x0000000000781947 */ /* 0x000fea0003800000 */
[----:B--2---:R-:W2:Y:S01]  /*80f0*/  LDL R36, [R1+0x20] ;  /* 0x0000200001247983 */ /* 0x004ea20000100800 */
[----:B------:R-:W-:-:S03]  /*8100*/  ULDC UR6, c[0x0][0x2e4] ;  /* 0x0000b90000067ab9 */ /* 0x000fc60000000800 */
[----:B------:R-:W3:Y:S01]  /*8110*/  LDL R37, [R1+0x24] ;  /* 0x0000240001257983 */ /* 0x000ee20000100800 */
[C---:B------:R-:W-:Y:S01]  /*8120*/  ISETP.GE.AND P1, PT, R229.reuse, UR6, PT ;  /* 0x00000006e5007c0c */ /* 0x040fe2000bf26270 */
[----:B------:R-:W-:Y:S01]  /*8130*/  IMAD.MOV.U32 R41, RZ, RZ, R97 ;  /* 0x000000ffff297224 */ /* 0x000fe200078e0061 */
[----:B------:R-:W-:Y:S01]  /*8140*/  IADD3 R43, P4, R48, 0x20, RZ ;  /* 0x00000020302b7810 */ /* 0x000fe20007f9e0ff */
[C---:B------:R-:W-:Y:S01]  /*8150*/  VIADD R44, R229.reuse, 0x80 ;  /* 0x00000080e52c7836 */ /* 0x040fe20000000000 */
[----:B------:R-:W-:Y:S02]  /*8160*/  MOV R40, R86 ;  /* 0x0000005600287202 */ /* 0x000fe40000000f00 */
[----:B------:R-:W-:Y:S01]  /*8170*/  IADD3 R42, R229, 0xc0, RZ ;  /* 0x000000c0e52a7810 */ /* 0x000fe20007ffe0ff */
[----:B------:R-:W-:Y:S01]  /*8180*/  IMAD.X R48, RZ, RZ, R49, P4 ;  /* 0x000000ffff307224 */ /* 0x000fe200020e0631 */
[----:B------:R-:W-:Y:S01]  /*8190*/  ISETP.GE.AND P5, PT, R226, UR6, PT ;  /* 0x00000006e2007c0c */ /* 0x000fe2000bfa6270 */
[----:B------:R-:W-:-:S04]  /*81a0*/  IMAD.WIDE.U32 R40, R43, UR60, R40 ;  /* 0x0000003c2b287c25 */ /* 0x000fc8000f8e0028 */
[----:B------:R-:W-:-:S04]  /*81b0*/  IMAD R48, R48, UR60, RZ ;  /* 0x0000003c30307c24 */ /* 0x000fc8000f8e02ff */
[----:B------:R-:W-:-:S04]  /*81c0*/  IMAD R43, R43, UR61, R48 ;  /* 0x0000003d2b2b7c24 */ /* 0x000fc8000f8e0230 */
[----:B------:R-:W-:Y:S01]  /*81d0*/  IMAD.IADD R41, R41, 0x1, R43 ;  /* 0x0000000129297824 */ /* 0x000fe200078e022b */
[----:B--2---:R-:W-:Y:S02]  /*81e0*/  R2UR UR7, R36 ;  /* 0x00000000240772ca */ /* 0x004fe400000e0000 */
[----:B---3--:R-:W-:Y:S02]  /*81f0*/  R2UR UR4, R37 ;  /* 0x00000000250472ca */ /* 0x008fe400000e0000 */
[----:B------:R-:W2:Y:S11]  /*8200*/  @!P1 LDS.128 R36, [R102+0x1400] ;  /* 0x0014000066249984 */ /* 0x000eb60000000c00 */
        /* <DEDUP_REMOVED lines=12> */
.L_x_1427:
[----:B------:R-:W-:Y:S05]  /*82d0*/  BSYNC B0 ;  /* 0x0000000000007941 */ /* 0x000fea0003800000 */
.L_x_1426:
[----:B--2---:R-:W2:Y:S01]  /*82e0*/  LDL.LU R37, [R1] ;  /* 0x0000000001257983 */ /* 0x004ea20000300800 */
[----:B------:R-:W-:Y:S01]  /*82f0*/  VIADD R17, R17, 0x1 ;  /* 0x0000000111117836 */ /* 0x000fe20000000000 */
[----:B------:R-:W-:Y:S01]  /*8300*/  ISETP.NE.AND P4, PT, R99, RZ, PT ;  /* 0x000000ff6300720c */ /* 0x000fe20003f85270 */
[----:B01----:R-:W-:Y:S01]  /*8310*/  @!P0 VIADD R98, R98, 0x308c0 ;  /* 0x000308c062628836 */ /* 0x003fe20000000000 */
[----:B------:R-:W-:Y:S01]  /*8320*/  @!PT LDS RZ, [RZ] ;  /* 0x00000000fffff984 */ /* 0x000fe20000000800 */
[----:B------:R-:W-:Y:S01]  /*8330*/  @!PT LDS RZ, [RZ] ;  /* 0x00000000fffff984 */ /* 0x000fe20000000800 */
[----:B------:R-:W-:Y:S01]  /*8340*/  @!PT LDS RZ, [RZ] ;  /* 0x00000000fffff984 */ /* 0x000fe20000000800 */
[----:B------:R-:W-:Y:S01]  /*8350*/  @!PT LDS RZ, [RZ] ;  /* 0x00000000fffff984 */ /* 0x000fe20000000800 */
[----:B------:R0:W-:Y:S06]  /*8360*/  MEMBAR.ALL.CTA ;  /* 0x0000000000007992 */ /* 0x0001ec0000008000 */
[----:B0-----:R-:W0:Y:S02]  /*8370*/  FENCE.VIEW.ASYNC.S ;  /* 0x00000000000073c6 */ /* 0x001e240000000000 */
[----:B0-----:R0:W-:Y:S01]  /*8380*/  BAR.SYNC.DEFER_BLOCKING R108, 0x80 ;  /* 0x0002006c0000751d */ /* 0x0011e20000010000 */
[----:B------:R-:W-:-:S02]  /*8390*/  ISETP.NE.AND P1, PT, R17, 0x2, PT ;  /* 0x000000021100780c */ /* 0x000fc40003f25270 */
[----:B------:R-:W-:Y:S02]  /*83a0*/  @!P0 PRMT R98, RZ, 0x654, R98 ;  /* 0x00000654ff628816 */ /* 0x000fe40000000062 */
[----:B------:R-:W-:Y:S02]  /*83b0*/  SEL R36, RZ, 0x1, P1 ;  /* 0x00000001ff247807 */ /* 0x000fe40000800000 */
[----:B------:R-:W-:Y:S01]  /*83c0*/  SEL R17, R17, RZ, P1 ;  /* 0x000000ff11117207 */ /* 0x000fe20000800000 */
[----:B------:R0:W-:Y:S01]  /*83d0*/  @!P0 SYNCS.ARRIVE.TRANS64.RED.A1T0 RZ, [R98+URZ], RZ ;  /* 0x000000ff62ff89a7 */ /* 0x0001e2000810043f */
[----:B------:R-:W-:Y:S02]  /*83e0*/  PLOP3.LUT P0, PT, PT, PT, PT, 0x8, 0x0 ;  /* 0x000000000000781c */ /* 0x000fe40003f0e170 */
[----:B--2---:R-:W-:-:S05]  /*83f0*/  LOP3.LUT R37, R37, R36, RZ, 0x3c, !PT ;  /* 0x0000002425257212 */ /* 0x004fca00078e3cff */
[----:B------:R0:W-:Y:S01]  /*8400*/  STL [R1], R37 ;  /* 0x0000002501007387 */ /* 0x0001e20000100800 */
[----:B------:R-:W-:Y:S05]  /*8410*/  @P4 BRA `(.L_x_1428) ;  /* 0xffffffa400ac4947 */ /* 0x000fea000383ffff */
.L_x_1348:
[----:B------:R-:W1:Y:S01]  /*8420*/  LDC.64 R4, c[0x0][0x9e0] ;  /* 0x00027800ff047b82 */ /* 0x000e620000000a00 */
[----:B------:R-:W-:Y:S01]  /*8430*/  BSSY B0, `(.L_x_1429) ;  /* 0x0000005000007945 */ /* 0x000fe20003800000 */
[----:B-1----:R-:W-:-:S03]  /*8440*/  ISETP.GE.AND P1, PT, R5, 0x1, PT ;  /* 0x000000010500780c */ /* 0x002fc60003f26270 */
[----:B------:R-:W-:Y:S10]  /*8450*/  @P0 BRA `(.L_x_1430) ;  /* 0x0000000000080947 */ /* 0x000ff40003800000 */
[----:B------:R-:W1:Y:S02]  /*8460*/  FENCE.VIEW.ASYNC.G ;  /* 0x00000000000073c6 */ /* 0x000e640000000100 */
[----:B-1----:R-:W-:Y:S06]  /*8470*/  BAR.ARV 0xc, 0x120 ;  /* 0x0304800000007b1d */ /* 0x002fec0000002000 */
.L_x_1430:
[----:B------:R-:W-:Y:S05]  /*8480*/  BSYNC B0 ;  /* 0x0000000000007941 */ /* 0x000fea0003800000 */
.L_x_1429:
[----:B------:R-:W-:Y:S01]  /*8490*/  IMAD.IADD R0, R103, 0x1, R4 ;  /* 0x0000000167007824 */ /* 0x000fe200078e0204 */
[----:B------:R-:W-:Y:S06]  /*84a0*/  @!P1 BRA `(.L_x_1431) ;  /* 0x0000000000489947 */ /* 0x000fec0003800000 */
[C---:B------:R-:W-:Y:S01]  /*84b0*/  ISETP.GT.AND P0, PT, R103.reuse, RZ, PT ;  /* 0x000000ff6700720c */ /* 0x040fe20003f04270 */
[----:B------:R-:W-:Y:S01]  /*84c0*/  BSSY B0, `(.L_x_1432) ;  /* 0x000000e000007945 */ /* 0x000fe20003800000 */
[----:B------:R-:W-:-:S11]  /*84d0*/  IADD3 R2, R103, -0x1, RZ ;  /* 0xffffffff67027810 */ /* 0x000fd60007ffe0ff */
        /* <DEDUP_REMOVED lines=8> */
.L_x_1433:
[----:B------:R-:W-:-:S13]  /*8560*/  ISETP.NE.AND P0, PT, R5, 0x1, PT ;  /* 0x000000010500780c */ /* 0x000fda0003f05270 */
[----:B------:R-:W1:Y:S02]  /*8570*/  @P0 LDC.64 R6, c[0x0][0x9e8] ;  /* 0x00027a00ff060b82 */ /* 0x000e640000000a00 */
[----:B-1----:R-:W-:-:S05]  /*8580*/  @P0 IMAD.HI.U32 R4, R2, R6, RZ ;  /* 0x0000000602040227 */ /* 0x002fca00078e00ff */
[----:B------:R-:W-:-:S07]  /*8590*/  @P0 SHF.R.U32.HI R2, RZ, R7, R4 ;  /* 0x00000007ff020219 */ /* 0x000fce0000011604 */
.L_x_1434:
[----:B------:R-:W-:Y:S05]  /*85a0*/  BSYNC B0 ;  /* 0x0000000000007941 */ /* 0x000fea0003800000 */
.L_x_1432:
[----:B------:R-:W-:-:S05]  /*85b0*/  IMAD R3, R2, R5, R5 ;  /* 0x0000000502037224 */ /* 0x000fca00078e0205 */
[----:B------:R-:W-:-:S07]  /*85c0*/  VIMNMX R0, R0, R3, PT ;  /* 0x0000000300007248 */ /* 0x000fce0003fe0100 */
.L_x_1431:
[----:B------:R-:W-:Y:S01]  /*85d0*/  VIADD R0, R0, 0x3f ;  /* 0x0000003f00007836 */ /* 0x000fe20000000000 */
[----:B------:R-:W-:Y:S02]  /*85e0*/  ULDC UR4, c[0x0][0x9dc] ;  /* 0x0002770000047ab9 */ /* 0x000fe40000000800 */
[----:B------:R-:W-:Y:S02]  /*85f0*/  VIADD R2, R101, -UR4 ;  /* 0x8000000465027c36 */ /* 0x000fe40008000000 */
[----:B------:R-:W-:-:S04]  /*8600*/  SHF.R.S32.HI R3, RZ, 0x1f, R0 ;  /* 0x0000001fff037819 */ /* 0x000fc80000011400 */
[----:B------:R-:W-:-:S04]  /*8610*/  LEA.HI R3, R3, R0, RZ, 0x6 ;  /* 0x0000000003037211 */ /* 0x000fc800078f30ff */
[----:B------:R-:W-:-:S04]  /*8620*/  SHF.R.S32.HI R3, RZ, 0x6, R3 ;  /* 0x00000006ff037819 */ /* 0x000fc80000011403 */
[----:B------:R-:W-:Y:S01]  /*8630*/  VIMNMX R104, R104, R3, PT ;  /* 0x0000000368687248 */ /* 0x000fe20003fe0100 */
[----:B------:R-:W-:Y:S06]  /*8640*/  @!P1 BRA `(.L_x_1435) ;  /* 0x0000000000449947 */ /* 0x000fec0003800000 */
[----:B------:R-:W-:Y:S01]  /*8650*/  ISETP.GT.AND P0, PT, R101, -0x1, PT ;  /* 0xffffffff6500780c */ /* 0x000fe20003f04270 */
[----:B------:R-:W-:-:S12]  /*8660*/  BSSY B0, `(.L_x_1436) ;  /* 0x000000d000007945 */ /* 0x000fd80003800000 */
[----:B------:R-:W-:Y:S05]  /*8670*/  @P0 BRA `(.L_x_1437) ;  /* 0x00000000001c0947 */ /* 0x000fea0003800000 */
[----:B------:R-:W-:Y:S02]  /*8680*/  ISETP.NE.AND P0, PT, R5, 0x1, PT ;  /* 0x000000010500780c */ /* 0x000fe40003f05270 */
[----:B------:R-:W-:-:S11]  /*8690*/  LOP3.LUT R101, RZ, R101, RZ, 0x33, !PT ;  /* 0x00000065ff657212 */ /* 0x000fd600078e33ff */
[----:B------:R-:W1:Y:S02]  /*86a0*/  @P0 LDC.64 R6, c[0x0][0x9e8] ;  /* 0x00027a00ff060b82 */ /* 0x000e640000000a00 */
[----:B-1----:R-:W-:-:S05]  /*86b0*/  @P0 IMAD.HI.U32 R0, R101, R6, RZ ;  /* 0x0000000665000227 */ /* 0x002fca00078e00ff */
[----:B------:R-:W-:-:S04]  /*86c0*/  @P0 SHF.R.U32.HI R101, RZ, R7, R0 ;  /* 0x00000007ff650219 */ /* 0x000fc80000011600 */
[----:B------:R-:W-:Y:S01]  /*86d0*/  LOP3.LUT R101, RZ, R101, RZ, 0x33, !PT ;  /* 0x00000065ff657212 */ /* 0x000fe200078e33ff */
[----:B------:R-:W-:Y:S06]  /*86e0*/  BRA `(.L_x_1438) ;  /* 0x0000000000107947 */ /* 0x000fec0003800000 */
.L_x_1437:
[----:B------:R-:W-:-:S13]  /*86f0*/  ISETP.NE.AND P0, PT, R5, 0x1, PT ;  /* 0x000000010500780c */ /* 0x000fda0003f05270 */
[----:B------:R-:W1:Y:S02]  /*8700*/  @P0 LDC.64 R6, c[0x0][0x9e8] ;  /* 0x00027a00ff060b82 */ /* 0x000e640000000a00 */
[----:B-1----:R-:W-:-:S05]  /*8710*/  @P0 IMAD.HI.U32 R6, R101, R6, RZ ;  /* 0x0000000665060227 */ /* 0x002fca00078e00ff */
[----:B------:R-:W-:-:S07]  /*8720*/  @P0 SHF.R.U32.HI R101, RZ, R7, R6 ;  /* 0x00000007ff650219 */ /* 0x000fce0000011606 */
.L_x_1438:
[----:B------:R-:W-:Y:S05]  /*8730*/  BSYNC B0 ;  /* 0x0000000000007941 */ /* 0x000fea0003800000 */
.L_x_1436:
[----:B------:R-:W-:-:S05]  /*8740*/  IMAD R101, R101, R5, RZ ;  /* 0x0000000565657224 */ /* 0x000fca00078e02ff */
[----:B------:R-:W-:-:S07]  /*8750*/  VIMNMX R2, R2, R101, !PT ;  /* 0x0000006502027248 */ /* 0x000fce0007fe0100 */
.L_x_1435:
[----:B------:R-:W-:Y:S02]  /*8760*/  SHF.R.S32.HI R3, RZ, 0x1f, R2 ;  /* 0x0000001fff037819 */ /* 0x000fe40000011402 */
[----:B------:R-:W-:Y:S02]  /*8770*/  CS2R R150, SRZ ;  /* 0x0000000000967805 */ /* 0x000fe4000001ff00 */
[----:B------:R-:W-:Y:S02]  /*8780*/  PLOP3.LUT P0, PT, PT, PT, PT, 0x80, 0x0 ;  /* 0x000000000000781c */ /* 0x000fe40003f0f070 */
[----:B------:R-:W-:Y:S02]  /*8790*/  CS2R R148, SRZ ;  /* 0x0000000000947805 */ /* 0x000fe4000001ff00 */
[----:B------:R-:W-:Y:S02]  /*87a0*/  LEA.HI R6, R3, R2, RZ, 0x6 ;  /* 0x0000000203067211 */ /* 0x000fe400078f30ff */
[----:B------:R-:W-:-:S02]  /*87b0*/  CS2R R2, SRZ ;  /* 0x0000000000027805 */ /* 0x000fc4000001ff00 */
[----:B------:R-:W-:Y:S02]  /*87c0*/  MOV R0, RZ ;  /* 0x000000ff00007202 */ /* 0x000fe40000000f00 */
[----:B------:R-:W-:Y:S02]  /*87d0*/  CS2R R146, SRZ ;  /* 0x0000000000927805 */ /* 0x000fe4000001ff00 */
[----:B------:R-:W-:Y:S02]  /*87e0*/  SHF.R.S32.HI R6, RZ, 0x6, R6 ;  /* 0x00000006ff067819 */ /* 0x000fe40000011406 */
[----:B------:R-:W-:Y:S02]  /*87f0*/  CS2R R144, SRZ ;  /* 0x0000000000907805 */ /* 0x000fe4000001ff00 */
[----:B------:R-:W-:Y:S02]  /*8800*/  CS2R R142, SRZ ;  /* 0x00000000008e7805 */ /* 0x000fe4000001ff00 */
[----:B------:R-:W-:-:S02]  /*8810*/  CS2R R140, SRZ ;  /* 0x00000000008c7805 */ /* 0x000fc4000001ff00 */
[----:B------:R-:W-:Y:S02]  /*8820*/  VIMNMX R20, RZ, R6, !PT ;  /* 0x00000006ff147248 */ /* 0x000fe40007fe0100 */
[----:B------:R-:W-:Y:S02]  /*8830*/  CS2R R138, SRZ ;  /* 0x00000000008a7805 */ /* 0x000fe4000001ff00 */
[----:B------:R-:W-:Y:S02]  /*8840*/  CS2R R136, SRZ ;  /* 0x0000000000887805 */ /* 0x000fe4000001ff00 */
[----:B------:R-:W-:Y:S02]  /*8850*/  CS2R R124, SRZ ;  /* 0x00000000007c7805 */ /* 0x000fe4000001ff00 */
[----:B------:R-:W-:Y:S01]  /*8860*/  ISETP.GT.AND P1, PT, R104, R20, PT ;  /* 0x000000146800720c */ /* 0x000fe20003f24270 */
[----:B------:R1:W-:Y:S01]  /*8870*/  STL [R1+0x50], R20 ;  /* 0x0000501401007387 */ /* 0x0003e20000100800 */
[----:B------:R-:W-:-:S02]  /*8880*/  CS2R R120, SRZ ;  /* 0x0000000000787805 */ /* 0x000fc4000001ff00 */
[----:B------:R-:W-:Y:S02]  /*8890*/  CS2R R132, SRZ ;  /* 0x0000000000847805 */ /* 0x000fe4000001ff00 */
[----:B------:R-:W-:Y:S02]  /*88a0*/  CS2R R116, SRZ ;  /* 0x0000000000747805 */ /* 0x000fe4000001ff00 */
[----:B------:R-:W-:Y:S02]  /*88b0*/  CS2R R112, SRZ ;  /* 0x0000000000707805 */ /* 0x000fe4000001ff00 */
[----:B------:R-:W-:Y:S02]  /*88c0*/  CS2R R128, SRZ ;  /* 0x0000000000807805 */ /* 0x000fe4000001ff00 */
[----:B0-----:R-:W-:Y:S02]  /*88d0*/  CS2R R108, SRZ ;  /* 0x00000000006c7805 */ /* 0x001fe4000001ff00 */
        /* <DEDUP_REMOVED lines=17> */
[----:B------:R-:W-:Y:S01]  /*89f0*/  CS2R R56, SRZ ;  /* 0x0000000000387805 */ /* 0x000fe2000001ff00 */
[----:B------:R-:W-:Y:S01]  /*8a00*/  IMAD.MOV.U32 R101, RZ, RZ, RZ ;  /* 0x000000ffff657224 */ /* 0x000fe200078e00ff */
        /* <DEDUP_REMOVED lines=17> */
[----:B------:R-:W-:Y:S02]  /*8b20*/  MOV R7, RZ ;  /* 0x000000ff00077202 */ /* 0x000fe40000000f00 */
        /* <DEDUP_REMOVED lines=13> */
[----:B------:R-:W-:Y:S01]  /*8c00*/  CS2R R24, SRZ ;  /* 0x0000000000187805 */ /* 0x000fe2000001ff00 */
[----:B-1----:R-:W-:Y:S06]  /*8c10*/  @!P1 BRA `(.L_x_1439) ;  /* 0x0000014c00c89947 */ /* 0x002fec0003800000 */
[----:B------:R-:W0:Y:S01]  /*8c20*/  S2R R20, SR_TID.X ;  /* 0x0000000000147919 */ /* 0x000e220000002100 */
[----:B------:R-:W-:Y:S01]  /*8c30*/  BSSY B6, `(.L_x_1440) ;  /* 0x0000020000067945 */ /* 0x000fe20003800000 */
[----:B0-----:R-:W-:-:S05]  /*8c40*/  VIADD R0, R20, 0xffffff80 ;  /* 0xffffff8014007836 */ /* 0x001fca0000000000 */
[----:B------:R-:W-:-:S04]  /*8c50*/  SHF.R.S32.HI R3, RZ, 0x1f, R0 ;  /* 0x0000001fff037819 */ /* 0x000fc80000011400 */
[----:B------:R-:W-:-:S04]  /*8c60*/  LEA.HI R3, R3, R0, RZ, 0x7 ;  /* 0x0000000003037211 */ /* 0x000fc800078f38ff */
[----:B------:R-:W-:-:S06]  /*8c70*/  SHF.R.S32.HI R0, RZ, 0x7, R3 ;  /* 0x00000007ff007819 */ /* 0x000fcc0000011403 */
[----:B------:R-:W0:Y:S02]  /*8c80*/  SHFL.IDX PT, R0, R0, RZ, 0x1f ;  /* 0x00001fff00007589 */ /* 0x000e2400000e0000 */
[----:B0-----:R-:W-:-:S04]  /*8c90*/  LEA.HI R2, R0, R0, RZ, 0x1 ;  /* 0x0000000000027211 */ /* 0x001fc800078f08ff */
[----:B------:R-:W-:Y:S01]  /*8ca0*/  LOP3.LUT R3, R2, 0x1e, RZ, 0xc0, !PT ;  /* 0x0000001e02037812 */ /* 0x000fe200078ec0ff */
[----:B------:R-:W-:-:S03]  /*8cb0*/  VIADD R2, R16, 0x10400 ;  /* 0x0001040010027836 */ /* 0x000fc60000000000 */
[----:B------:R-:W-:Y:S02]  /*8cc0*/  IADD3 R3, R0, -R3, RZ ;  /* 0x8000000300037210 */ /* 0x000fe40007ffe0ff */
[----:B------:R-:W-:-:S03]  /*8cd0*/  LOP3.LUT P0, RZ, R2, 0x3ff, RZ, 0xc0, !PT ;  /* 0x000003ff02ff7812 */ /* 0x000fc6000780c0ff */
[----:B------:R-:W-:Y:S01]  /*8ce0*/  IMAD R3, R3, 0x2000, R2 ;  /* 0x0000200003037824 */ /* 0x000fe200078e0202 */
[----:B------:R-:W-:-:S04]  /*8cf0*/  P2R R23, PR, RZ, 0x1 ;  /* 0x00000001ff177803 */ /* 0x000fc80000000000 */
        /* <DEDUP_REMOVED lines=19> */
.L_x_1441:
[----:B------:R-:W-:Y:S05]  /*8e30*/  BSYNC B6 ;  /* 0x0000000000067941 */ /* 0x000fea0003800000 */
.L_x_1440:
        /* <DEDUP_REMOVED lines=13> */
.L_x_1445:
[----:B-1----:R1:W2:Y:S02]  /*8f10*/  SYNCS.PHASECHK.TRANS64.TRYWAIT P0, [R16+URZ+0x30800], R3 ;  /* 0x03080003100075a7 */ /* 0x0022a4000800017f */
[----:B--2---:R-:W-:Y:S05]  /*8f20*/  @!P0 NANOSLEEP.SYNCS 0x989680 ;  /* 0x009896800000895d */ /* 0x004fea0003900000 */
[----:B------:R-:W2:Y:S02]  /*8f30*/  @!P0 SYNCS.PHASECHK.TRANS64 P0, [R16+URZ+0x30800], R3 ;  /* 0x03080003100085a7 */ /* 0x000ea4000800007f */
[----:B--2---:R-:W-:Y:S05]  /*8f40*/  @!P0 BRA `(.L_x_1445) ;  /* 0xfffffffc00f08947 */ /* 0x004fea000383ffff */
.L_x_1444:
[----:B------:R-:W-:Y:S05]  /*8f50*/  BSYNC B0 ;  /* 0x0000000000007941 */ /* 0x000fea0003800000 */
.L_x_1443:
[----:B------:R-:W-:Y:S05]  /*8f60*/  BRA `(.L_x_1446) ;  /* 0x00000094001c7947 */ /* 0x000fea0003800000 */
.L_x_1442:
[----:B------:R-:W0:Y:S01]  /*8f70*/  LDC.64 R12, c[0x0][0x3d8] ;  /* 0x0000f600ff0c7b82 */ /* 0x000e220000000a00 */
[----:B-----5:R-:W-:Y:S01]  /*8f80*/  SHF.R.S32.HI R3, RZ, 0x1f, R100 ;  /* 0x0000001fff037819 */ /* 0x020fe20000011464 */
[--C-:B------:R-:W-:Y:S01]  /*8f90*/  IMAD.MOV.U32 R8, RZ, RZ, R229.reuse ;  /* 0x000000ffff087224 */ /* 0x100fe200078e00e5 */
[----:B------:R-:W-:Y:S01]  /*8fa0*/  ISETP.NE.AND P4, PT, R23, RZ, PT ;  /* 0x000000ff1700720c */ /* 0x000fe20003f85270 */
[----:B------:R-:W-:Y:S01]  /*8fb0*/  BSSY B6, `(.L_x_1447) ;  /* 0x0000032000067945 */ /* 0x000fe20003800000 */
[----:B------:R-:W-:Y:S02]  /*8fc0*/  SHF.R.S32.HI R5, RZ, 0x1f, R208 ;  /* 0x0000001fff057819 */ /* 0x000fe400000114d0 */
[----:B------:R-:W-:Y:S01]  /*8fd0*/  SHF.R.S32.HI R9, RZ, 0x1f, R229 ;  /* 0x0000001fff097819 */ /* 0x000fe200000114e5 */
[----:B------:R-:W1:Y:S01]  /*8fe0*/  LDC.64 R14, c[0x0][0x3e8] ;  /* 0x0000fa00ff0e7b82 */ /* 0x000e620000000a00 */
[----:B------:R-:W-:Y:S01]  /*8ff0*/  MOV R4, R208 ;  /* 0x000000d000047202 */ /* 0x000fe20000000f00 */
[-C--:B0-----:R-:W-:Y:S01]  /*9000*/  IMAD R0, R3, R12.reuse, RZ ;  /* 0x0000000c03007224 */ /* 0x081fe200078e02ff */
[C---:B------:R-:W-:Y:S01]  /*9010*/  SHF.L.U64.HI R88, R12.reuse, 0x5, R13 ;  /* 0x000000050c587819 */ /* 0x040fe2000001020d */
[-C--:B------:R-:W-:Y:S01]  /*9020*/  IMAD R6, R19, R12.reuse, RZ ;  /* 0x0000000c13067224 */ /* 0x080fe200078e02ff */
[----:B------:R-:W-:Y:S01]  /*9030*/  SHF.L.U32 R89, R12, 0x5, RZ ;  /* 0x000000050c597819 */ /* 0x000fe200000006ff */
[----:B------:R-:W-:-:S04]  /*9040*/  IMAD.WIDE.U32 R86, R100, R12, RZ ;  /* 0x0000000c64567225 */ /* 0x000fc800078e00ff */
[----:B-1----:R-:W-:Y:S01]  /*9050*/  IMAD R3, R3, R14, RZ ;  /* 0x0000000e03037224 */ /* 0x002fe200078e02ff */
[----:B------:R-:W-:Y:S01]  /*9060*/  SHF.L.U64.HI R90, R14, 0x5, R15 ;  /* 0x000000050e5a7819 */ /* 0x000fe2000001020f */
[-C--:B------:R-:W-:Y:S02]  /*9070*/  IMAD R99, R18, R13.reuse, R6 ;  /* 0x0000000d12637224 */ /* 0x080fe400078e0206 */
[C---:B------:R-:W-:Y:S02]  /*9080*/  IMAD R25, R100.reuse, R13, R0 ;  /* 0x0000000d64197224 */ /* 0x040fe400078e0200 */
[----:B------:R-:W-:Y:S02]  /*9090*/  IMAD R3, R100, R15, R3 ;  /* 0x0000000f64037224 */ /* 0x000fe400078e0203 */
[----:B------:R-:W-:-:S04]  /*90a0*/  IMAD.WIDE.U32 R6, R18, R12, R4 ;  /* 0x0000000c12067225 */ /* 0x000fc800078e0004 */
[----:B------:R-:W-:Y:S01]  /*90b0*/  IMAD.WIDE.U32 R10, R18, R12, R8 ;  /* 0x0000000c120a7225 */ /* 0x000fe200078e0008 */
[----:B------:R-:W-:-:S03]  /*90c0*/  IADD3 R97, P0, R6, R86, RZ ;  /* 0x0000005606617210 */ /* 0x000fc60007f1e0ff */
[----:B------:R-:W-:Y:S01]  /*90d0*/  IMAD R20, R19, R14, RZ ;  /* 0x0000000e13147224 */ /* 0x000fe200078e02ff */
[----:B------:R-:W-:Y:S01]  /*90e0*/  IADD3 R95, P2, R10, R86, RZ ;  /* 0x000000560a5f7210 */ /* 0x000fe20007f5e0ff */
[----:B------:R-:W-:-:S04]  /*90f0*/  IMAD.WIDE.U32 R100, R100, R14, RZ ;  /* 0x0000000e64647225 */ /* 0x000fc800078e00ff */
[----:B------:R-:W-:-:S04]  /*9100*/  IMAD.WIDE.U32 R4, R18, R14, R4 ;  /* 0x0000000e12047225 */ /* 0x000fc800078e0004 */
[----:B------:R-:W-:Y:S01]  /*9110*/  IMAD.WIDE.U32 R8, R18, R14, R8 ;  /* 0x0000000e12087225 */ /* 0x000fe200078e0008 */
[----:B------:R-:W-:-:S03]  /*9120*/  IADD3 R23, P1, R4, R100, RZ ;  /* 0x0000006404177210 */ /* 0x000fc60007f3e0ff */
[----:B------:R-:W-:Y:S01]  /*9130*/  IMAD.IADD R25, R25, 0x1, R87 ;  /* 0x0000000119197824 */ /* 0x000fe200078e0257 */
[----:B------:R-:W-:Y:S01]  /*9140*/  IADD3 R91, P3, R8, R100, RZ ;  /* 0x00000064085b7210 */ /* 0x000fe20007f7e0ff */
[----:B------:R-:W-:Y:S02]  /*9150*/  IMAD R20, R18, R15, R20 ;  /* 0x0000000f12147224 */ /* 0x000fe400078e0214 */
[----:B------:R-:W-:Y:S01]  /*9160*/  IMAD.IADD R27, R3, 0x1, R101 ;  /* 0x00000001031b7824 */ /* 0x000fe200078e0265 */
[C---:B------:R-:W-:Y:S01]  /*9170*/  IADD3.X R93, R25.reuse, R7, R99, P0, !PT ;  /* 0x00000007195d7210 */ /* 0x040fe200007fe463 */
[----:B------:R-:W-:Y:S01]  /*9180*/  IMAD.SHL.U32 R92, R14, 0x20, RZ ;  /* 0x000000200e5c7824 */ /* 0x000fe200078e00ff */
[----:B------:R-:W-:Y:S02]  /*9190*/  IADD3.X R99, R25, R99, R11, P2, !PT ;  /* 0x0000006319637210 */ /* 0x000fe400017fe40b */
[C---:B------:R-:W-:Y:S02]  /*91a0*/  IADD3.X R107, R27.reuse, R5, R20, P1, !PT ;  /* 0x000000051b6b7210 */ /* 0x040fe40000ffe414 */
[----:B------:R-:W-:Y:S01]  /*91b0*/  IADD3.X R109, R27, R20, R9, P3, !PT ;  /* 0x000000141b6d7210 */ /* 0x000fe20001ffe409 */
        /* <DEDUP_REMOVED lines=16> */
[----:B-1----:R-:W-:Y:S05]  /*92c0*/  CALL.ABS.NOINC R14 ;  /* 0x000000000e007343 */ /* 0x002fea0003c00000 */
.L_x_1448:
[----:B------:R-:W-:Y:S05]  /*92d0*/  BSYNC B6 ;  /* 0x0000000000067941 */ /* 0x000fea0003800000 */
.L_x_1447:
[----:B------:R-:W2:Y:S01]  /*92e0*/  LDL R110, [R1+0x14] ;  /* 0x00001400016e7983 */ /* 0x000ea20000100800 */
[----:B------:R-:W0:Y:S01]  /*92f0*/  LDC.64 R84, c[0x0][0x3d8] ;  /* 0x0000f600ff547b82 */ /* 0x000e220000000a00 */
[----:B------:R-:W-:Y:S01]  /*9300*/  ULDC.U8 UR4, c[0x0][0x3f0] ;  /* 0x0000fc0000047ab9 */ /* 0x000fe20000000000 */
[----:B------:R-:W-:Y:S01]  /*9310*/  BSSY B0, `(.L_x_1449) ;  /* 0x0000904000007945 */ /* 0x000fe20003800000 */
[----:B------:R-:W-:Y:S01]  /*9320*/  ISETP.NE.AND P0, PT, RZ, UR4, PT ;  /* 0x00000004ff007c0c */ /* 0x000fe2000bf05270 */
[----:B------:R-:W-:-:S04]  /*9330*/  VIADD R20, R18, 0x40 ;  /* 0x0000004012147836 */ /* 0x000fc80000000000 */
[----:B------:R-:W1:Y:S01]  /*9340*/  LDC.64 R14, c[0x0][0x3e8] ;  /* 0x0000fa00ff0e7b82 */ /* 0x000e620000000a00 */
[----:B--2---:R-:W-:Y:S01]  /*9350*/  SHF.R.S32.HI R3, RZ, 0x1f, R110 ;  /* 0x0000001fff037819 */ /* 0x004fe2000001146e */
[----:B0-----:R-:W-:-:S04]  /*9360*/  IMAD.WIDE.U32 R4, R110, R84, RZ ;  /* 0x000000546e047225 */ /* 0x001fc800078e00ff */
[C---:B------:R-:W-:Y:S02]  /*9370*/  IMAD R0, R3.reuse, R84, RZ ;  /* 0x0000005403007224 */ /* 0x040fe400078e02ff */
[-C--:B-1----:R-:W-:Y:S02]  /*9380*/  IMAD R8, R3, R14.reuse, RZ ;  /* 0x0000000e03087224 */ /* 0x082fe400078e02ff */
[C---:B------:R-:W-:Y:S02]  /*9390*/  IMAD R3, R110.reuse, R85, R0 ;  /* 0x000000556e037224 */ /* 0x040fe400078e0200 */
[----:B------:R-:W-:-:S04]  /*93a0*/  IMAD.WIDE.U32 R6, R110, R14, RZ ;  /* 0x0000000e6e067225 */ /* 0x000fc800078e00ff */
[C---:B------:R-:W-:Y:S02]  /*93b0*/  IMAD R9, R110.reuse, R15, R8 ;  /* 0x0000000f6e097224 */ /* 0x040fe400078e0208 */
[----:B------:R-:W-:Y:S02]  /*93c0*/  IMAD R0, R110, -0x80, R225 ;  /* 0xffffff806e007824 */ /* 0x000fe400078e02e1 */
[----:B------:R-:W-:Y:S01]  /*93d0*/  IMAD.IADD R5, R5, 0x1, R3 ;  /* 0x0000000105057824 */ /* 0x000fe200078e0203 */
[----:B------:R-:W-:Y:S01]  /*93e0*/  IADD3 R3, R7, R9, RZ ;  /* 0x0000000907037210 */ /* 0x000fe20007ffe0ff */
[----:B------:R-:W-:Y:S01]  /*93f0*/  IMAD.SHL.U32 R12, R4, 0x80, RZ ;  /* 0x00000080040c7824 */ /* 0x000fe200078e00ff */
[----:B------:R-:W-:Y:S01]  /*9400*/  VIMNMX R9, R0, 0x80, PT ;  /* 0x0000008000097848 */ /* 0x000fe20003fe0100 */
[----:B------:R-:W-:Y:S01]  /*9410*/  IMAD.SHL.U32 R10, R6, 0x80, RZ ;  /* 0x00000080060a7824 */ /* 0x000fe200078e00ff */
[----:B------:R-:W-:Y:S02]  /*9420*/  SHF.L.U64.HI R13, R4, 0x7, R5 ;  /* 0x00000007040d7819 */ /* 0x000fe40000010205 */
[----:B------:R-:W-:Y:S01]  /*9430*/  SHF.L.U64.HI R11, R6, 0x7, R3 ;  /* 0x00000007060b7819 */ /* 0x000fe20000010203 */
[----:B------:R-:W-:Y:S06]  /*9440*/  @!P0 BRA `(.L_x_1450) ;  /* 0x0000004400a08947 */ /* 0x000fec0003800000 */
[----:B------:R0:W5:Y:S04]  /*9450*/  LDL R111, [R1+0x8] ;  /* 0x00000800016f7983 */ /* 0x0001680000100800 */
[----:B------:R0:W5:Y:S04]  /*9460*/  LDL R102, [R1+0x4] ;  /* 0x0000040001667983 */ /* 0x0001680000100800 */
[----:B------:R0:W5:Y:S01]  /*9470*/  LDL R98, [R1+0xc] ;  /* 0x00000c0001627983 */ /* 0x0001620000100800 */
[-C--:B------:R-:W-:Y:S01]  /*9480*/  ISETP.GE.AND P1, PT, R18, R9.reuse, PT ;  /* 0x000000091200720c */ /* 0x080fe20003f26270 */
[----:B------:R-:W-:Y:S01]  /*9490*/  BSSY B1, `(.L_x_1451) ;  /* 0x0000035000017945 */ /* 0x000fe20003800000 */
[----:B------:R-:W-:-:S02]  /*94a0*/  ISETP.GE.AND P0, PT, R20, R9, PT ;  /* 0x000000091400720c */ /* 0x000fc40003f06270 */
[----:B------:R-:W-:Y:S02]  /*94b0*/  CS2R R54, SRZ ;  /* 0x0000000000367805 */ /* 0x000fe4000001ff00 */
[----:B------:R-:W-:Y:S02]  /*94c0*/  ISETP.GE.AND P2, PT, R234, R9, PT ;  /* 0x00000009ea00720c */ /* 0x000fe40003f46270 */
        /* <DEDUP_REMOVED lines=16> */
[----:B0-----:R-:W-:Y:S06]  /*95d0*/  @P1 BRA `(.L_x_1452) ;  /* 0x0000000000801947 */ /* 0x001fec0003800000 */
[----:B------:R-:W-:Y:S01]  /*95e0*/  IADD3 R0, P4, R10, R23, RZ ;  /* 0x000000170a007210 */ /* 0x000fe20007f9e0ff */
[----:B------:R-:W-:Y:S01]  /*95f0*/  ULDC.64 UR4, c[0x0][0x3c8] ;  /* 0x0000f20000047ab9 */ /* 0x000fe20000000a00 */
[----:B------:R-:W-:Y:S01]  /*9600*/  IADD3 R5, P3, R12, R97, RZ ;  /* 0x000000610c057210 */ /* 0x000fe20007f7e0ff */
[----:B------:R-:W-:Y:S01]  /*9610*/  ULDC.64 UR6, c[0x0][0x3e0] ;  /* 0x0000f80000067ab9 */ /* 0x000fe20000000a00 */
[----:B------:R-:W-:Y:S01]  /*9620*/  CS2R R82, SRZ ;  /* 0x0000000000527805 */ /* 0x000fe2000001ff00 */
[----:B------:R-:W-:Y:S01]  /*9630*/  IMAD.X R3, R11, 0x1, R107, P4 ;  /* 0x000000010b037824 */ /* 0x000fe200020e066b */
[----:B------:R-:W-:Y:S02]  /*9640*/  IADD3.X R8, R13, R93, RZ, P3, !PT ;  /* 0x0000005d0d087210 */ /* 0x000fe40001ffe4ff */
[----:B------:R-:W-:Y:S02]  /*9650*/  CS2R R78, SRZ ;  /* 0x00000000004e7805 */ /* 0x000fe4000001ff00 */
[----:B------:R-:W-:Y:S01]  /*9660*/  LEA R4, P3, R5, UR4, 0x1 ;  /* 0x0000000405047c11 */ /* 0x000fe2000f8608ff */
[----:B------:R-:W-:Y:S01]  /*9670*/  ULDC UR4, c[0x0][0x3d4] ;  /* 0x0000f50000047ab9 */ /* 0x000fe20000000800 */
[----:B------:R-:W-:-:S02]  /*9680*/  LEA R6, P4, R0, UR6, 0x1 ;  /* 0x0000000600067c11 */ /* 0x000fc4000f8808ff */
[----:B------:R-:W-:Y:S02]  /*9690*/  CS2R R74, SRZ ;  /* 0x00000000004a7805 */ /* 0x000fe4000001ff00 */
[----:B------:R-:W-:Y:S02]  /*96a0*/  LEA.HI.X R5, R5, UR5, R8, 0x1, P3 ;  /* 0x0000000505057c11 */ /* 0x000fe400098f0c08 */
[----:B------:R-:W-:Y:S02]  /*96b0*/  CS2R R70, SRZ ;  /* 0x0000000000467805 */ /* 0x000fe4000001ff00 */
[----:B------:R-:W-:Y:S01]  /*96c0*/  LEA.HI.X R7, R0, UR7, R3, 0x1, P4 ;  /* 0x0000000700077c11 */ /* 0x000fe2000a0f0c03 */
[----:B------:R-:W-:Y:S01]  /*96d0*/  ULDC.64 UR8, c[0x0][0x208] ;  /* 0x0000820000087ab9 */ /* 0x000fe20000000a00 */
[----:B------:R-:W-:Y:S02]  /*96e0*/  ISETP.GE.AND P3, PT, R208, UR4, PT ;  /* 0x00000004d0007c0c */ /* 0x000fe4000bf66270 */
[----:B-----5:R-:W-:-:S02]  /*96f0*/  ISETP.GE.AND P4, PT, R111, UR4, PT ;  /* 0x000000046f007c0c */ /* 0x020fc4000bf86270 */
[----:B------:R-:W-:Y:S02]  /*9700*/  ISETP.GE.AND P5, PT, R102, UR4, PT ;  /* 0x0000000466007c0c */ /* 0x000fe4000bfa6270 */
[----:B------:R-:W-:Y:S02]  /*9710*/  ISETP.GE.AND P6, PT, R98, UR4, PT ;  /* 0x0000000462007c0c */ /* 0x000fe4000bfc6270 */
        /* <DEDUP_REMOVED lines=12> */
.L_x_1452:
[----:B------:R-:W-:Y:S05]  /*97e0*/  BSYNC B1 ;  /* 0x0000000000017941 */ /* 0x000fea0003800000 */
.L_x_1451:
[----:B------:R-:W-:Y:S04]  /*97f0*/  BSSY B1, `(.L_x_1453) ;  /* 0x0000022000017945 */ /* 0x000fe80003800000 */
[----:B------:R-:W-:Y:S05]  /*9800*/  @P2 BRA `(.L_x_1454) ;  /* 0x0000000000802947 */ /* 0x000fea0003800000 */
[----:B0-----:R-:W-:Y:S01]  /*9810*/  IADD3 R5, P5, P6, R97, R89, R12 ;  /* 0x0000005961057210 */ /* 0x001fe20007ebe00c */
[----:B------:R-:W-:Y:S01]  /*9820*/  ULDC.64 UR4, c[0x0][0x3c8] ;  /* 0x0000f20000047ab9 */ /* 0x000fe20000000a00 */
[----:B------:R-:W-:Y:S01]  /*9830*/  IADD3 R0, P3, P4, R23, R92, R10 ;  /* 0x0000005c17007210 */ /* 0x000fe20007c7e00a */
[----:B------:R-:W-:Y:S01]  /*9840*/  ULDC.64 UR6, c[0x0][0x3e0] ;  /* 0x0000f80000067ab9 */ /* 0x000fe20000000a00 */
[----:B------:R-:W-:Y:S02]  /*9850*/  IADD3.X R8, R93, R88, R13, P5, P6 ;  /* 0x000000585d087210 */ /* 0x000fe40002fec40d */
[----:B------:R-:W-:Y:S02]  /*9860*/  CS2R R66, SRZ ;  /* 0x0000000000427805 */ /* 0x000fe4000001ff00 */
[----:B------:R-:W-:Y:S02]  /*9870*/  IADD3.X R3, R107, R90, R11, P3, P4 ;  /* 0x0000005a6b037210 */ /* 0x000fe40001fe840b */
[----:B------:R-:W-:-:S02]  /*9880*/  CS2R R62, SRZ ;  /* 0x00000000003e7805 */ /* 0x000fc4000001ff00 */
[C---:B------:R-:W-:Y:S01]  /*9890*/  LEA R4, P5, R5.reuse, UR4, 0x1 ;  /* 0x0000000405047c11 */ /* 0x040fe2000f8a08ff */
[----:B------:R-:W-:Y:S01]  /*98a0*/  ULDC UR4, c[0x0][0x3d4] ;  /* 0x0000f50000047ab9 */ /* 0x000fe20000000800 */
[C---:B------:R-:W-:Y:S02]  /*98b0*/  LEA R6, P4, R0.reuse, UR6, 0x1 ;  /* 0x0000000600067c11 */ /* 0x040fe4000f8808ff */
[----:B------:R-:W-:Y:S02]  /*98c0*/  CS2R R56, SRZ ;  /* 0x0000000000387805 */ /* 0x000fe4000001ff00 */
[----:B------:R-:W-:Y:S02]  /*98d0*/  LEA.HI.X R5, R5, UR5, R8, 0x1, P5 ;  /* 0x0000000505057c11 */ /* 0x000fe4000a8f0c08 */
[----:B------:R-:W-:Y:S02]  /*98e0*/  CS2R R54, SRZ ;  /* 0x0000000000367805 */ /* 0x000fe4000001ff00 */
[----:B------:R-:W-:Y:S01]  /*98f0*/  LEA.HI.X R7, R0, UR7, R3, 0x1, P4 ;  /* 0x0000000700077c11 */ /* 0x000fe2000a0f0c03 */
[----:B------:R-:W-:Y:S01]  /*9900*/  ULDC.64 UR8, c[0x0][0x208] ;  /* 0x0000820000087ab9 */ /* 0x000fe20000000a00 */
[----:B------:R-:W-:-:S02]  /*9910*/  ISETP.GE.AND P3, PT, R208, UR4, PT ;  /* 0x00000004d0007c0c */ /* 0x000fc4000bf66270 */
[----:B-----5:R-:W-:Y:S02]  /*9920*/  ISETP.GE.AND P4, PT, R111, UR4, PT ;  /* 0x000000046f007c0c */ /* 0x020fe4000bf86270 */
[----:B------:R-:W-:Y:S02]  /*9930*/  ISETP.GE.AND P5, PT, R102, UR4, PT ;  /* 0x0000000466007c0c */ /* 0x000fe4000bfa6270 */
[----:B------:R-:W-:Y:S02]  /*9940*/  ISETP.GE.AND P6, PT, R98, UR4, PT ;  /* 0x0000000462007c0c */ /* 0x000fe4000bfc6270 */
        /* <DEDUP_REMOVED lines=12> */
.L_x_1454:
[----:B------:R-:W-:Y:S05]  /*9a10*/  BSYNC B1 ;  /* 0x0000000000017941 */ /* 0x000fea0003800000 */
.L_x_1453:
[----:B------:R-:W-:Y:S01]  /*9a20*/  BSSY B1, `(.L_x_1455) ;  /* 0x000002e000017945 */ /* 0x000fe20003800000 */
        /* <DEDUP_REMOVED lines=8> */
[----:B------:R-:W-:Y:S06]  /*9ab0*/  @P0 BRA `(.L_x_1456) ;  /* 0x0000000000900947 */ /* 0x000fec0003800000 */
[----:B01----:R-:W-:Y:S01]  /*9ac0*/  LEA R4, P3, R84, R12, 0x6 ;  /* 0x0000000c54047211 */ /* 0x003fe200078630ff */
[----:B------:R-:W-:Y:S01]  /*9ad0*/  ULDC.64 UR4, c[0x0][0x3c8] ;  /* 0x0000f20000047ab9 */ /* 0x000fe20000000a00 */
[----:B------:R-:W-:Y:S01]  /*9ae0*/  LEA R0, P4, R14, R10, 0x6 ;  /* 0x0000000a0e007211 */ /* 0x000fe200078830ff */
[----:B------:R-:W-:Y:S01]  /*9af0*/  ULDC.64 UR6, c[0x0][0x3e0] ;  /* 0x0000f80000067ab9 */ /* 0x000fe20000000a00 */
[----:B------:R-:W-:Y:S02]  /*9b00*/  IADD3 R5, P5, R4, R97, RZ ;  /* 0x0000006104057210 */ /* 0x000fe40007fbe0ff */
[----:B------:R-:W-:Y:S02]  /*9b10*/  CS2R R48, SRZ ;  /* 0x0000000000307805 */ /* 0x000fe4000001ff00 */
[----:B------:R-:W-:Y:S02]  /*9b20*/  LEA.HI.X R8, R84, R13, R85, 0x6, P3 ;  /* 0x0000000d54087211 */ /* 0x000fe400018f3455 */
[----:B------:R-:W-:-:S02]  /*9b30*/  CS2R R44, SRZ ;  /* 0x00000000002c7805 */ /* 0x000fc4000001ff00 */
[----:B------:R-:W-:Y:S02]  /*9b40*/  IADD3 R0, P6, R0, R23, RZ ;  /* 0x0000001700007210 */ /* 0x000fe40007fde0ff */
[----:B------:R-:W-:Y:S02]  /*9b50*/  CS2R R40, SRZ ;  /* 0x0000000000287805 */ /* 0x000fe4000001ff00 */
[----:B------:R-:W-:Y:S01]  /*9b60*/  LEA.HI.X R6, R14, R11, R15, 0x6, P4 ;  /* 0x0000000b0e067211 */ /* 0x000fe200020f340f */
[----:B------:R-:W-:Y:S01]  /*9b70*/  IMAD.X R8, R8, 0x1, R93, P5 ;  /* 0x0000000108087824 */ /* 0x000fe200028e065d */
[C---:B------:R-:W-:Y:S01]  /*9b80*/  LEA R4, P3, R5.reuse, UR4, 0x1 ;  /* 0x0000000405047c11 */ /* 0x040fe2000f8608ff */
[----:B------:R-:W-:Y:S01]  /*9b90*/  ULDC UR4, c[0x0][0x3d4] ;  /* 0x0000f50000047ab9 */ /* 0x000fe20000000800 */
[----:B------:R-:W-:Y:S01]  /*9ba0*/  CS2R R36, SRZ ;  /* 0x0000000000247805 */ /* 0x000fe2000001ff00 */
[----:B------:R-:W-:Y:S01]  /*9bb0*/  IMAD.X R3, R6, 0x1, R107, P6 ;  /* 0x0000000106037824 */ /* 0x000fe200030e066b */
[----:B------:R-:W-:Y:S01]  /*9bc0*/  LEA R6, P4, R0, UR6, 0x1 ;  /* 0x0000000600067c11 */ /* 0x000fe2000f8808ff */
[----:B------:R-:W-:Y:S01]  /*9bd0*/  ULDC.64 UR8, c[0x0][0x208] ;  /* 0x0000820000087ab9 */ /* 0x000fe20000000a00 */
[----:B------:R-:W-:-:S02]  /*9be0*/  LEA.HI.X R5, R5, UR5, R8, 0x1, P3 ;  /* 0x0000000505057c11 */ /* 0x000fc400098f0c08 */
[----:B------:R-:W-:Y:S02]  /*9bf0*/  LEA.HI.X R7, R0, UR7, R3, 0x1, P4 ;  /* 0x0000000700077c11 */ /* 0x000fe4000a0f0c03 */
[----:B------:R-:W-:Y:S02]  /*9c00*/  ISETP.GE.AND P3, PT, R208, UR4, PT ;  /* 0x00000004d0007c0c */ /* 0x000fe4000bf66270 */
[----:B-----5:R-:W-:Y:S02]  /*9c10*/  ISETP.GE.AND P4, PT, R111, UR4, PT ;  /* 0x000000046f007c0c */ /* 0x020fe4000bf86270 */
[----:B------:R-:W-:Y:S02]  /*9c20*/  ISETP.GE.AND P5, PT, R102, UR4, PT ;  /* 0x0000000466007c0c */ /* 0x000fe4000bfa6270 */
[----:B------:R-:W-:Y:S02]  /*9c30*/  ISETP.GE.AND P6, PT, R98, UR4, PT ;  /* 0x0000000462007c0c */ /* 0x000fe4000bfc6270 */
[----:B------:R-:W-:-:S02]  /*9c40*/  CS2R R50, SRZ ;  /* 0x0000000000327805 */ /* 0x000fc4000001ff00 */
        /* <DEDUP_REMOVED lines=11> */
.L_x_1456:
[----:B------:R-:W-:Y:S05]  /*9d00*/  BSYNC B1 ;  /* 0x0000000000017941 */ /* 0x000fea0003800000 */
.L_x_1455:
[----:B------:R-:W3:Y:S01]  /*9d10*/  LDL R0, [R1+0x70] ;  /* 0x0000700001007983 */ /* 0x000ee20000100800 */
[----:B-----5:R-:W-:Y:S01]  /*9d20*/  IMAD.MOV.U32 R3, RZ, RZ, R71 ;  /* 0x000000ffff037224 */ /* 0x020fe200078e0047 */
[----:B------:R-:W-:Y:S01]  /*9d30*/  MOV R8, R78 ;  /* 0x0000004e00087202 */ /* 0x000fe20000000f00 */
[----:B012---:R-:W-:Y:S01]  /*9d40*/  IMAD.MOV.U32 R6, RZ, RZ, R86 ;  /* 0x000000ffff067224 */ /* 0x007fe200078e0056 */
[----:B------:R-:W-:Y:S01]  /*9d50*/  MOV R4, R100 ;  /* 0x0000006400047202 */ /* 0x000fe20000000f00 */
[----:B------:R-:W0:Y:S01]  /*9d60*/  LDC R86, c[0x0][0x428] ;  /* 0x00010a00ff567b82 */ /* 0x000e220000000800 */
[----:B------:R-:W-:Y:S01]  /*9d70*/  PRMT R95, R3, 0x7610, R95 ;  /* 0x00007610035f7816 */ /* 0x000fe2000000005f */
[----:B------:R-:W-:Y:S01]  /*9d80*/  IMAD.MOV.U32 R3, RZ, RZ, R75 ;  /* 0x000000ffff037224 */ /* 0x000fe200078e004b */
[----:B------:R-:W-:Y:S01]  /*9d90*/  PRMT R105, R105, 0x5410, R8 ;  /* 0x0000541069697816 */ /* 0x000fe20000000008 */
[----:B------:R-:W-:Y:S01]  /*9da0*/  BSSY B1, `(.L_x_1457) ;  /* 0x000004b000017945 */ /* 0x000fe20003800000 */
[----:B------:R-:W-:Y:S01]  /*9db0*/  MOV R8, R68 ;  /* 0x0000004400087202 */ /* 0x000fe20000000f00 */
[----:B------:R-:W-:Y:S01]  /*9dc0*/  IMAD.MOV.U32 R7, RZ, RZ, R25 ;  /* 0x000000ffff077224 */ /* 0x000fe200078e0019 */
[----:B------:R-:W-:Y:S01]  /*9dd0*/  CS2R R28, SRZ ;  /* 0x00000000001c7805 */ /* 0x000fe2000001ff00 */
[----:B------:R-:W-:Y:S01]  /*9de0*/  IMAD.MOV.U32 R5, RZ, RZ, R27 ;  /* 0x000000ffff057224 */ /* 0x000fe200078e001b */
[----:B------:R-:W-:-:S02]  /*9df0*/  PRMT R95, R95, 0x5410, R8 ;  /* 0x000054105f5f7816 */ /* 0x000fc40000000008 */
[----:B------:R-:W-:Y:S02]  /*9e00*/  CS2R R26, SRZ ;  /* 0x00000000001a7805 */ /* 0x000fe4000001ff00 */
[----:B------:R-:W-:Y:S02]  /*9e10*/  MOV R8, R76 ;  /* 0x0000004c00087202 */ /* 0x000fe40000000f00 */
[----:B------:R-:W-:Y:S02]  /*9e20*/  CS2R R34, SRZ ;  /* 0x0000000000227805 */ /* 0x000fe4000001ff00 */
[----:B------:R-:W-:Y:S02]  /*9e30*/  CS2R R24, SRZ ;  /* 0x0000000000187805 */ /* 0x000fe4000001ff00 */
[----:B------:R-:W-:Y:S02]  /*9e40*/  CS2R R20, SRZ ;  /* 0x0000000000147805 */ /* 0x000fe4000001ff00 */
[----:B------:R-:W-:Y:S01]  /*9e50*/  PRMT R105, R8, 0x7610, R105 ;  /* 0x0000761008697816 */ /* 0x000fe20000000069 */
[----:B------:R-:W-:Y:S01]  /*9e60*/  IMAD.MOV.U32 R8, RZ, RZ, R81 ;  /* 0x000000ffff087224 */ /* 0x000fe200078e0051 */
[----:B------:R-:W-:-:S02]  /*9e70*/  CS2R R32, SRZ ;  /* 0x0000000000207805 */ /* 0x000fc4000001ff00 */
[----:B---3--:R-:W-:Y:S01]  /*9e80*/  ISETP.GE.AND P3, PT, R0, R9, PT ;  /* 0x000000090000720c */ /* 0x008fe20003f66270 */
[----:B------:R-:W-:Y:S01]  /*9e90*/  IMAD.MOV.U32 R9, RZ, RZ, R79 ;  /* 0x000000ffff097224 */ /* 0x000fe200078e004f */
[----:B------:R-:W-:-:S04]  /*9ea0*/  MOV R0, R70 ;  /* 0x0000004600007202 */ /* 0x000fc80000000f00 */
[----:B------:R-:W-:Y:S01]  /*9eb0*/  PRMT R94, R94, 0x5410, R0 ;  /* 0x000054105e5e7816 */ /* 0x000fe20000000000 */
[----:B------:R-:W-:Y:S01]  /*9ec0*/  IMAD.MOV.U32 R0, RZ, RZ, R74 ;  /* 0x000000ffff007224 */ /* 0x000fe200078e004a */
[----:B------:R-:W-:Y:S01]  /*9ed0*/  PRMT R103, R9, 0x7610, R103 ;  /* 0x0000761009677816 */ /* 0x000fe20000000067 */
[----:B------:R-:W-:-:S03]  /*9ee0*/  IMAD.MOV.U32 R9, RZ, RZ, R69 ;  /* 0x000000ffff097224 */ /* 0x000fc600078e0045 */
        /* <DEDUP_REMOVED lines=10> */
[----:B------:R-:W-:Y:S02]  /*9f90*/  PRMT R106, R106, 0x5410, R8 ;  /* 0x000054106a6a7816 */ /* 0x000fe40000000008 */
[----:B------:R-:W-:Y:S02]  /*9fa0*/  CS2R R8, SRZ ;  /* 0x0000000000087805 */ /* 0x000fe4000001ff00 */
[----:B------:R-:W-:Y:S01]  /*9fb0*/  PRMT R100, R0, 0x5410, R3 ;  /* 0x0000541000647816 */ /* 0x000fe20000000003 */
[----:B------:R-:W-:Y:S02]  /*9fc0*/  IMAD.MOV.U32 R0, RZ, RZ, R77 ;  /* 0x000000ffff007224 */ /* 0x000fe400078e004d */
[----:B------:R-:W-:-:S03]  /*9fd0*/  IMAD.MOV.U32 R3, RZ, RZ, R80 ;  /* 0x000000ffff037224 */ /* 0x000fc600078e0050 */
[----:B------:R-:W-:Y:S02]  /*9fe0*/  PRMT R103, R103, 0x5410, R0 ;  /* 0x0000541067677816 */ /* 0x000fe40000000000 */
[----:B------:R-:W-:Y:S01]  /*9ff0*/  PRMT R108, R108, 0x5410, R3 ;  /* 0x000054106c6c7816 */ /* 0x000fe20000000003 */
[----:B0-----:R-:W-:Y:S06]  /*a000*/  @P3 BRA `(.L_x_1458) ;  /* 0x0000000000903947 */ /* 0x001fec0003800000 */
[----:B------:R-:W-:Y:S01]  /*a010*/  IMAD.WIDE.U32 R12, R84, 0x60, R12 ;  /* 0x00000060540c7825 */ /* 0x000fe200078e000c */
[----:B------:R-:W-:Y:S01]  /*a020*/  ULDC UR4, c[0x0][0x3d4] ;  /* 0x0000f50000047ab9 */ /* 0x000fe20000000800 */
[----:B------:R-:W-:Y:S01]  /*a030*/  ULDC.64 UR6, c[0x0][0x3c8] ;  /* 0x0000f20000067ab9 */ /* 0x000fe20000000a00 */
[----:B------:R-:W-:Y:S01]  /*a040*/  ULDC.64 UR8, c[0x0][0x3e0] ;  /* 0x0000f80000087ab9 */ /* 0x000fe20000000a00 */
[----:B------:R-:W-:Y:S01]  /*a050*/  IMAD.WIDE.U32 R10, R14, 0x60, R10 ;  /* 0x000000600e0a7825 */ /* 0x000fe200078e000a */
[----:B------:R-:W-:Y:S02]  /*a060*/  IADD3 R97, P4, R97, R12, RZ ;  /* 0x0000000c61617210 */ /* 0x000fe40007f9e0ff */
[----:B------:R-:W-:Y:S02]  /*a070*/  CS2R R34, SRZ ;  /* 0x0000000000227805 */ /* 0x000fe4000001ff00 */
[----:B------:R-:W-:Y:S01]  /*a080*/  CS2R R32, SRZ ;  /* 0x0000000000207805 */ /* 0x000fe2000001ff00 */
[----:B------:R-:W-:Y:S01]  /*a090*/  IMAD R8, R85, 0x60, RZ ;  /* 0x0000006055087824 */ /* 0x000fe200078e02ff */
[----:B------:R-:W-:Y:S01]  /*a0a0*/  IADD3 R23, P5, R23, R10, RZ ;  /* 0x0000000a17177210 */ /* 0x000fe20007fbe0ff */
[----:B------:R-:W-:Y:S01]  /*a0b0*/  IMAD R0, R15, 0x60, RZ ;  /* 0x000000600f007824 */ /* 0x000fe200078e02ff */
[----:B------:R-:W-:-:S02]  /*a0c0*/  ULDC.64 UR10, c[0x0][0x208] ;  /* 0x00008200000a7ab9 */ /* 0x000fc40000000a00 */
[----:B------:R-:W-:Y:S02]  /*a0d0*/  IADD3.X R8, R93, R13, R8, P4, !PT ;  /* 0x0000000d5d087210 */ /* 0x000fe400027fe408 */
[----:B------:R-:W-:Y:S02]  /*a0e0*/  ISETP.GE.AND P4, PT, R208, UR4, PT ;  /* 0x00000004d0007c0c */ /* 0x000fe4000bf86270 */
[----:B------:R-:W-:Y:S02]  /*a0f0*/  IADD3.X R0, R107, R11, R0, P5, !PT ;  /* 0x0000000b6b007210 */ /* 0x000fe40002ffe400 */
[----:B------:R-:W-:Y:S02]  /*a100*/  LEA R10, P5, R97, UR6, 0x1 ;  /* 0x00000006610a7c11 */ /* 0x000fe4000f8a08ff */
[----:B------:R-:W-:Y:S02]  /*a110*/  LEA R12, P6, R23, UR8, 0x1 ;  /* 0x00000008170c7c11 */ /* 0x000fe4000f8c08ff */
[----:B------:R-:W-:-:S02]  /*a120*/  LEA.HI.X R11, R97, UR7, R8, 0x1, P5 ;  /* 0x00000007610b7c11 */ /* 0x000fc4000a8f0c08 */
[----:B------:R-:W-:Y:S02]  /*a130*/  LEA.HI.X R13, R23, UR9, R0, 0x1, P6 ;  /* 0x00000009170d7c11 */ /* 0x000fe4000b0f0c00 */
[----:B------:R-:W-:Y:S01]  /*a140*/  ISETP.GE.AND P6, PT, R111, UR4, PT ;  /* 0x000000046f007c0c */ /* 0x000fe2000bfc6270 */
[----:B------:R0:W5:Y:S01]  /*a150*/  @!P4 LDG.E.64 R34, desc[UR10][R10.64] ;  /* 0x0000000a0a22c981 */ /* 0x000162000c1e1b00 */
[----:B------:R-:W-:-:S03]  /*a160*/  ISETP.GE.AND P5, PT, R102, UR4, PT ;  /* 0x0000000466007c0c */ /* 0x000fc6000bfa6270 */
[----:B------:R0:W5:Y:S01]  /*a170*/  @!P4 LDG.E.64 R32, desc[UR10][R12.64] ;  /* 0x0000000a0c20c981 */ /* 0x000162000c1e1b00 */
[----:B------:R-:W-:Y:S02]  /*a180*/  ISETP.GE.AND P4, PT, R98, UR4, PT ;  /* 0x0000000462007c0c */ /* 0x000fe4000bf86270 */
        /* <DEDUP_REMOVED lines=12> */
.L_x_1458:
[----:B------:R-:W-:Y:S05]  /*a250*/  BSYNC B1 ;  /* 0x0000000000017941 */ /* 0x000fea0003800000 */
.L_x_1457:
[----:B------:R-:W2:Y:S01]  /*a260*/  LDL R23, [R1+0x28] ;  /* 0x0000280001177983 */ /* 0x000ea20000100800 */
[----:B------:R-:W-:Y:S01]  /*a270*/  ISETP.NE.AND P4, PT, R86, 0x1, PT ;  /* 0x000000015600780c */ /* 0x000fe20003f85270 */
[----:B------:R-:W-:Y:S01]  /*a280*/  IMAD.MOV.U32 R3, RZ, RZ, R56 ;  /* 0x000000ffff037224 */ /* 0x000fe200078e0038 */
[----:B0-----:R-:W-:Y:S01]  /*a290*/  MOV R11, R62 ;  /* 0x0000003e000b7202 */ /* 0x001fe20000000f00 */
[----:B------:R-:W3:Y:S01]  /*a2a0*/  LDL R107, [R1+0x68] ;  /* 0x00006800016b7983 */ /* 0x000ee20000100800 */
[----:B------:R-:W-:Y:S01]  /*a2b0*/  IMAD.MOV.U32 R10, RZ, RZ, R57 ;  /* 0x000000ffff0a7224 */ /* 0x000fe200078e0039 */
[----:B------:R-:W-:Y:S01]  /*a2c0*/  MOV R12, R60 ;  /* 0x0000003c000c7202 */ /* 0x000fe20000000f00 */
[----:B------:R-:W-:Y:S01]  /*a2d0*/  IMAD.MOV.U32 R0, RZ, RZ, R55 ;  /* 0x000000ffff007224 */ /* 0x000fe200078e0037 */
[----:B------:R-:W-:Y:S01]  /*a2e0*/  PRMT R92, R92, 0x5410, R3 ;  /* 0x000054105c5c7816 */ /* 0x000fe20000000003 */
[----:B------:R-:W-:Y:S01]  /*a2f0*/  IMAD.MOV.U32 R3, RZ, RZ, R66 ;  /* 0x000000ffff037224 */ /* 0x000fe200078e0042 */
[----:B------:R-:W-:Y:S01]  /*a300*/  PRMT R93, R10, 0x7610, R93 ;  /* 0x000076100a5d7816 */ /* 0x000fe2000000005d */
[----:B------:R-:W-:Y:S01]  /*a310*/  IMAD.MOV.U32 R10, RZ, RZ, R67 ;  /* 0x000000ffff0a7224 */ /* 0x000fe200078e0043 */
[----:B------:R-:W-:Y:S01]  /*a320*/  PRMT R96, R96, 0x5410, R11 ;  /* 0x0000541060607816 */ /* 0x000fe2000000000b */
[----:B------:R-:W-:Y:S01]  /*a330*/  IMAD.MOV.U32 R13, RZ, RZ, R65 ;  /* 0x000000ffff0d7224 */ /* 0x000fe200078e0041 */
[----:B------:R-:W-:Y:S01]  /*a340*/  PRMT R91, R0, 0x7610, R91 ;  /* 0x00007610005b7816 */ /* 0x000fe2000000005b */
[----:B------:R-:W-:Y:S01]  /*a350*/  IMAD.MOV.U32 R0, RZ, RZ, R63 ;  /* 0x000000ffff007224 */ /* 0x000fe200078e003f */
[----:B------:R-:W-:Y:S01]  /*a360*/  MOV R11, R52 ;  /* 0x00000034000b7202 */ /* 0x000fe20000000f00 */
[----:B------:R-:W-:Y:S01]  /*a370*/  ULDC.64 UR4, c[0x0][0x3c8] ;  /* 0x0000f20000047ab9 */ /* 0x000fe20000000a00 */
[----:B------:R-:W-:Y:S01]  /*a380*/  PRMT R101, R3, 0x5410, R10 ;  /* 0x0000541003657816 */ /* 0x000fe2000000000a */
[----:B------:R-:W-:Y:S01]  /*a390*/  IMAD.MOV.U32 R3, RZ, RZ, R58 ;  /* 0x000000ffff037224 */ /* 0x000fe200078e003a */
[----:B------:R-:W-:Y:S01]  /*a3a0*/  PRMT R91, R91, 0x5410, R11 ;  /* 0x000054105b5b7816 */ /* 0x000fe2000000000b */
[----:B------:R-:W-:Y:S01]  /*a3b0*/  IMAD.MOV.U32 R11, RZ, RZ, R59 ;  /* 0x000000ffff0b7224 */ /* 0x000fe200078e003b */
[----:B------:R-:W0:Y:S01]  /*a3c0*/  @P4 LDC R10, c[0x0][0x42c] ;  /* 0x00010b00ff0a4b82 */ /* 0x000e220000000800 */
[----:B------:R-:W-:Y:S01]  /*a3d0*/  PRMT R97, R0, 0x7610, R97 ;  /* 0x0000761000617816 */ /* 0x000fe20000000061 */
[----:B------:R-:W-:Y:S01]  /*a3e0*/  IMAD.MOV.U32 R0, RZ, RZ, R53 ;  /* 0x000000ffff007224 */ /* 0x000fe200078e0035 */
[----:B------:R-:W-:Y:S01]  /*a3f0*/  PRMT R93, R93, 0x5410, R3 ;  /* 0x000054105d5d7816 */ /* 0x000fe20000000003 */
[----:B------:R-:W-:Y:S01]  /*a400*/  IMAD.MOV.U32 R3, RZ, RZ, R61 ;  /* 0x000000ffff037224 */ /* 0x000fe200078e003d */
[----:B------:R-:W-:Y:S01]  /*a410*/  PRMT R94, R11, 0x7610, R94 ;  /* 0x000076100b5e7816 */ /* 0x000fe2000000005e */
[----:B------:R-:W-:Y:S01]  /*a420*/  ULDC.64 UR6, c[0x0][0x3e0] ;  /* 0x0000f80000067ab9 */ /* 0x000fe20000000a00 */
[----:B------:R-:W-:Y:S01]  /*a430*/  PRMT R92, R0, 0x7610, R92 ;  /* 0x00007610005c7816 */ /* 0x000fe2000000005c */
[----:B------:R-:W1:Y:S01]  /*a440*/  @P4 LDC R11, c[0x0][0x430] ;  /* 0x00010c00ff0b4b82 */ /* 0x000e620000000800 */
[----:B------:R-:W-:Y:S01]  /*a450*/  PRMT R97, R97, 0x5410, R12 ;  /* 0x0000541061617816 */ /* 0x000fe2000000000c */
[----:B------:R-:W-:Y:S01]  /*a460*/  IMAD.MOV.U32 R12, RZ, RZ, R64 ;  /* 0x000000ffff0c7224 */ /* 0x000fe200078e0040 */
[----:B------:R-:W-:-:S02]  /*a470*/  LEA R0, R110, R18, 0x7 ;  /* 0x000000126e007211 */ /* 0x000fc400078e38ff */
[----:B------:R-:W-:Y:S02]  /*a480*/  PRMT R98, R3, 0x7610, R98 ;  /* 0x0000761003627816 */ /* 0x000fe40000000062 */
[----:B------:R-:W-:Y:S01]  /*a490*/  PRMT R102, R12, 0x5410, R13 ;  /* 0x000054100c667816 */ /* 0x000fe2000000000d */
[----:B------:R-:W-:Y:S01]  /*a4a0*/  IMAD.MOV.U32 R12, RZ, RZ, R37 ;  /* 0x000000ffff0c7224 */ /* 0x000fe200078e0025 */
[----:B------:R-:W-:Y:S01]  /*a4b0*/  MOV R13, R40 ;  /* 0x00000028000d7202 */ /* 0x000fe20000000f00 */
[----:B--2---:R-:W-:Y:S02]  /*a4c0*/  IMAD R3, R23, 0x20, R0 ;  /* 0x0000002017037824 */ /* 0x004fe400078e0200 */
[----:B------:R-:W-:Y:S02]  /*a4d0*/  IMAD.MOV.U32 R0, RZ, RZ, R36 ;  /* 0x000000ffff007224 */ /* 0x000fe400078e0024 */
[----:B------:R-:W-:-:S03]  /*a4e0*/  IMAD.MOV.U32 R23, RZ, RZ, R41 ;  /* 0x000000ffff177224 */ /* 0x000fc600078e0029 */
[----:B------:R-:W-:Y:S01]  /*a4f0*/  PRMT R86, R12, 0x5410, R0 ;  /* 0x000054100c567816 */ /* 0x000fe20000000000 */
[----:B0-----:R-:W-:-:S04]  /*a500*/  @P4 IMAD.HI.U32 R0, R3, R10, RZ ;  /* 0x0000000a03004227 */ /* 0x001fc800078e00ff */
[----:B------:R-:W-:Y:S01]  /*a510*/  IMAD.MOV.U32 R10, RZ, RZ, R44 ;  /* 0x000000ffff0a7224 */ /* 0x000fe200078e002c */
[----:B-1----:R-:W-:Y:S02]  /*a520*/  @P4 SHF.R.U32.HI R3, RZ, R11, R0 ;  /* 0x0000000bff034219 */ /* 0x002fe40000011600 */
[----:B------:R-:W-:Y:S01]  /*a530*/  PRMT R87, R13, 0x5410, R23 ;  /* 0x000054100d577816 */ /* 0x000fe20000000017 */
[----:B------:R-:W-:Y:S01]  /*a540*/  IMAD.MOV.U32 R23, RZ, RZ, R49 ;  /* 0x000000ffff177224 */ /* 0x000fe200078e0031 */
[----:B------:R-:W-:Y:S01]  /*a550*/  PRMT R88, R88, 0x5410, R10 ;  /* 0x0000541058587816 */ /* 0x000fe2000000000a */
[----:B------:R-:W-:Y:S01]  /*a560*/  IMAD.MOV.U32 R12, RZ, RZ, R45 ;  /* 0x000000ffff0c7224 */ /* 0x000fe200078e002d */
[----:B------:R-:W-:Y:S01]  /*a570*/  MOV R13, R48 ;  /* 0x00000030000d7202 */ /* 0x000fe20000000f00 */
[----:B------:R-:W-:Y:S01]  /*a580*/  IMAD.MOV.U32 R0, RZ, RZ, R38 ;  /* 0x000000ffff007224 */ /* 0x000fe200078e0026 */
[----:B------:R-:W-:Y:S01]  /*a590*/  SHF.R.S32.HI R11, RZ, 0x1f, R3 ;  /* 0x0000001fff0b7819 */ /* 0x000fe20000011403 */
[----:B------:R-:W-:Y:S01]  /*a5a0*/  IMAD.MOV.U32 R10, RZ, RZ, R39 ;  /* 0x000000ffff0a7224 */ /* 0x000fe200078e0027 */
[----:B------:R-:W-:Y:S01]  /*a5b0*/  PRMT R90, R13, 0x5410, R23 ;  /* 0x000054100d5a7816 */ /* 0x000fe20000000017 */
[----:B------:R-:W-:Y:S01]  /*a5c0*/  IMAD.WIDE.U32 R6, R3, R84, R6 ;  /* 0x0000005403067225 */ /* 0x000fe200078e0006 */
[----:B------:R-:W-:-:S02]  /*a5d0*/  PRMT R89, R12, 0x7610, R89 ;  /* 0x000076100c597816 */ /* 0x000fc40000000059 */
[----:B------:R-:W-:Y:S01]  /*a5e0*/  PRMT R23, R10, 0x5410, R0 ;  /* 0x000054100a177816 */ /* 0x000fe20000000000 */
[C---:B------:R-:W-:Y:S01]  /*a5f0*/  IMAD R84, R11.reuse, R84, RZ ;  /* 0x000000540b547224 */ /* 0x040fe200078e02ff */
[----:B------:R-:W-:Y:S01]  /*a600*/  MOV R12, R42 ;  /* 0x0000002a000c7202 */ /* 0x000fe20000000f00 */
[-C--:B------:R-:W-:Y:S02]  /*a610*/  IMAD R0, R11, R14.reuse, RZ ;  /* 0x0000000e0b007224 */ /* 0x080fe400078e02ff */
[----:B------:R-:W-:Y:S01]  /*a620*/  IMAD.WIDE.U32 R10, R3, R14, R4 ;  /* 0x0000000e030a7225 */ /* 0x000fe200078e0004 */
[----:B------:R-:W-:-:S03]  /*a630*/  PRMT R88, R12, 0x7610, R88 ;  /* 0x000076100c587816 */ /* 0x000fc60000000058 */
[C---:B------:R-:W-:Y:S02]  /*a640*/  IMAD R5, R3.reuse, R85, R84 ;  /* 0x0000005503057224 */ /* 0x040fe400078e0254 */
[----:B------:R-:W-:Y:S02]  /*a650*/  IMAD R3, R3, R15, R0 ;  /* 0x0000000f03037224 */ /* 0x000fe400078e0200 */
[----:B------:R-:W-:Y:S01]  /*a660*/  IMAD.MOV.U32 R12, RZ, RZ, R43 ;  /* 0x000000ffff0c7224 */ /* 0x000fe200078e002b */
[----:B------:R-:W-:Y:S01]  /*a670*/  IADD3 R5, R7, R5, RZ ;  /* 0x0000000507057210 */ /* 0x000fe20007ffe0ff */
[----:B------:R-:W-:Y:S01]  /*a680*/  IMAD.IADD R3, R11, 0x1, R3 ;  /* 0x000000010b037824 */ /* 0x000fe200078e0203 */
[----:B------:R-:W-:Y:S02]  /*a690*/  LEA R4, P4, R6, UR4, 0x1 ;  /* 0x0000000406047c11 */ /* 0x000fe4000f8808ff */
[----:B------:R-:W-:Y:S01]  /*a6a0*/  LEA R0, P5, R10, UR6, 0x1 ;  /* 0x000000060a007c11 */ /* 0x000fe2000f8a08ff */
[----:B------:R-:W-:Y:S01]  /*a6b0*/  IMAD.MOV.U32 R13, RZ, RZ, R47 ;  /* 0x000000ffff0d7224 */ /* 0x000fe200078e002f */
[----:B------:R-:W-:Y:S01]  /*a6c0*/  PRMT R84, R12, 0x7610, R84 ;  /* 0x000076100c547816 */ /* 0x000fe20000000054 */
[----:B------:R-:W-:Y:S01]  /*a6d0*/  IMAD.MOV.U32 R12, RZ, RZ, R46 ;  /* 0x000000ffff0c7224 */ /* 0x000fe200078e002e */
[----:B------:R-:W-:Y:S01]  /*a6e0*/  UMOV UR4, 0xffffffff ;  /* 0xffffffff00047882 */ /* 0x000fe20000000000 */
[----:B------:R-:W-:-:S02]  /*a6f0*/  LEA.HI.X R5, R6, UR5, R5, 0x1, P4 ;  /* 0x0000000506057c11 */ /* 0x000fc4000a0f0c05 */
[----:B------:R-:W-:Y:S02]  /*a700*/  LEA.HI.X R3, R10, UR7, R3, 0x1, P5 ;  /* 0x000000070a037c11 */ /* 0x000fe4000a8f0c03 */
[----:B------:R-:W-:Y:S02]  /*a710*/  PRMT R84, R84, 0x5410, R12 ;  /* 0x0000541054547816 */ /* 0x000fe4000000000c */
[----:B------:R-:W-:Y:S02]  /*a720*/  PRMT R85, R13, 0x7610, R85 ;  /* 0x000076100d557816 */ /* 0x000fe40000000055 */
[----:B---3--:R-:W-:Y:S01]  /*a730*/  LEA.HI R6, R107, R107, RZ, 0x1 ;  /* 0x0000006b6b067211 */ /* 0x008fe200078f08ff */
[----:B------:R-:W-:Y:S06]  /*a740*/  BRA.DIV UR4, `(.L_x_1459) ;  /* 0x000001ce045c7947 */ /* 0x000fec000b800000 */
.L_x_1776:
[----:B------:R-:W-:-:S03]  /*a750*/  UMOV UR4, 0xffffffff ;  /* 0xffffffff00047882 */ /* 0x000fc60000000000 */
[----:B------:R-:W-:Y:S05]  /*a760*/  BRA.DIV UR4, `(.L_x_1460) ;  /* 0x000001ce047c7947 */ /* 0x000fea000b800000 */
.L_x_1779:
[----:B------:R-:W-:-:S03]  /*a770*/  UMOV UR4, 0xffffffff ;  /* 0xffffffff00047882 */ /* 0x000fc60000000000 */
[----:B------:R-:W-:Y:S05]  /*a780*/  BRA.DIV UR4, `(.L_x_1461) ;  /* 0x000001ce049c7947 */ /* 0x000fea000b800000 */
.L_x_1782:
[----:B------:R-:W-:-:S03]  /*a790*/  UMOV UR4, 0xffffffff ;  /* 0xffffffff00047882 */ /* 0x000fc60000000000 */
[----:B------:R-:W-:Y:S05]  /*a7a0*/  BRA.DIV UR4, `(.L_x_1462) ;  /* 0x000001ce04bc7947 */ /* 0x000fea000b800000 */
.L_x_1785:
[----:B------:R-:W-:-:S03]  /*a7b0*/  UMOV UR4, 0xffffffff ;  /* 0xffffffff00047882 */ /* 0x000fc60000000000 */
[----:B------:R-:W-:Y:S05]  /*a7c0*/  BRA.DIV UR4, `(.L_x_1463) ;  /* 0x000001ce04dc7947 */ /* 0x000fea000b800000 */
.L_x_1788:
[----:B------:R-:W-:-:S03]  /*a7d0*/  UMOV UR4, 0xffffffff ;  /* 0xffffffff00047882 */ /* 0x000fc60000000000 */
[----:B------:R-:W-:Y:S05]  /*a7e0*/  BRA.DIV UR4, `(.L_x_1464) ;  /* 0x000001ce04fc7947 */ /* 0x000fea000b800000 */
.L_x_1791:
[----:B------:R-:W-:-:S03]  /*a7f0*/  UMOV UR4, 0xffffffff ;  /* 0xffffffff00047882 */ /* 0x000fc60000000000 */
[----:B------:R-:W-:Y:S05]  /*a800*/  BRA.DIV UR4, `(.L_x_1465) ;  /* 0x000001d2041c7947 */ /* 0x000fea000b800000 */
.L_x_1794:
[----:B------:R-:W-:-:S03]  /*a810*/  UMOV UR4, 0xffffffff ;  /* 0xffffffff00047882 */ /* 0x000fc60000000000 */
[----:B------:R-:W-:Y:S05]  /*a820*/  BRA.DIV UR4, `(.L_x_1466) ;  /* 0x000001d2043c7947 */ /* 0x000fea000b800000 */
.L_x_1797:
[----:B------:R-:W-:-:S03]  /*a830*/  UMOV UR4, 0xffffffff ;  /* 0xffffffff00047882 */ /* 0x000fc60000000000 */
[----:B------:R-:W-:Y:S05]  /*a840*/  BRA.DIV UR4, `(.L_x_1467) ;  /* 0x000001d2045c7947 */ /* 0x000fea000b800000 */
.L_x_1800:
[----:B------:R-:W-:-:S03]  /*a850*/  UMOV UR4, 0xffffffff ;  /* 0xffffffff00047882 */ /* 0x000fc60000000000 */
[----:B------:R-:W-:Y:S05]  /*a860*/  BRA.DIV UR4, `(.L_x_1468) ;  /* 0x000001d2047c7947 */ /* 0x000fea000b800000 */
.L_x_1803:
[----:B------:R-:W-:-:S03]  /*a870*/  UMOV UR4, 0xffffffff ;  /* 0xffffffff00047882 */ /* 0x000fc60000000000 */
[----:B------:R-:W-:Y:S05]  /*a880*/  BRA.DIV UR4, `(.L_x_1469) ;  /* 0x000001d2049c7947 */ /* 0x000fea000b800000 */
.L_x_1806:
[----:B------:R-:W-:-:S03]  /*a890*/  UMOV UR4, 0xffffffff ;  /* 0xffffffff00047882 */ /* 0x000fc60000000000 */
[----:B------:R-:W-:Y:S05]  /*a8a0*/  BRA.DIV UR4, `(.L_x_1470) ;  /* 0x000001d204bc7947 */ /* 0x000fea000b800000 */
.L_x_1809:
[----:B------:R-:W-:-:S03]  /*a8b0*/  UMOV UR4, 0xffffffff ;  /* 0xffffffff00047882 */ /* 0x000fc60000000000 */
[----:B------:R-:W-:Y:S05]  /*a8c0*/  BRA.DIV UR4, `(.L_x_1471) ;  /* 0x000001d204dc7947 */ /* 0x000fea000b800000 */
.L_x_1812:
[----:B------:R-:W-:Y:S01]  /*a8d0*/  UMOV UR4, 0xffffffff ;  /* 0xffffffff00047882 */ /* 0x000fe20000000000 */
[----:B------:R-:W-:Y:S02]  /*a8e0*/  LOP3.LUT R6, R6, 0xfffffffe, RZ, 0xc0, !PT ;  /* 0xfffffffe06067812 */ /* 0x000fe400078ec0ff */
[----:B------:R-:W-:Y:S05]  /*a8f0*/  BRA.DIV UR4, `(.L_x_1472) ;  /* 0x000001d204f87947 */ /* 0x000fea000b800000 */
.L_x_1815:
[----:B------:R-:W-:Y:S01]  /*a900*/  UMOV UR4, 0xffffffff ;  /* 0xffffffff00047882 */ /* 0x000fe20000000000 */
[----:B------:R-:W-:Y:S02]  /*a910*/  IMAD.IADD R5, R107, 0x1, -R6 ;  /* 0x000000016b057824 */ /* 0x000fe400078e0a06 */
[----:B------:R-:W-:Y:S05]  /*a920*/  BRA.DIV UR4, `(.L_x_1473) ;  /* 0x000001d604147947 */ /* 0x000fea000b800000 */
.L_x_1818:
[----:B------:R-:W-:Y:S01]  /*a930*/  UMOV UR4, 0xffffffff ;  /* 0xffffffff00047882 */ /* 0x000fe20000000000 */
[----:B------:R-:W-:Y:S02]  /*a940*/  SHF.L.U32 R5, R5, 0x1f, RZ ;  /* 0x0000001f05057819 */ /* 0x000fe400000006ff */
[----:B------:R-:W-:Y:S05]  /*a950*/  BRA.DIV UR4, `(.L_x_1474) ;  /* 0x000001d604307947 */ /* 0x000fea000b800000 */
.L_x_1821:
[----:B------:R-:W0:Y:S01]  /*a960*/  SYNCS.PHASECHK.TRANS64.TRYWAIT P4, [R16+URZ+0x30800], R5 ;  /* 0x03080005100075a7 */ /* 0x000e22000808017f */
[----:B------:R-:W-:Y:S01]  /*a970*/  IMAD.MOV.U32 R0, RZ, RZ, R50 ;  /* 0x000000ffff007224 */ /* 0x000fe200078e0032 */
[----:B------:R-:W-:Y:S01]  /*a980*/  MOV R3, R51 ;  /* 0x0000003300037202 */ /* 0x000fe20000000f00 */
[----:B-----5:R-:W-:Y:S01]  /*a990*/  IMAD.MOV.U32 R4, RZ, RZ, R30 ;  /* 0x000000ffff047224 */ /* 0x020fe200078e001e */
[----:B------:R-:W-:Y:S01]  /*a9a0*/  BSSY B1, `(.L_x_1475) ;  /* 0x000001a000017945 */ /* 0x000fe20003800000 */
        /* <DEDUP_REMOVED lines=19> */
[----:B------:R-:W-:-:S04]  /*aae0*/  MOV R6, R21 ;  /* 0x0000001500067202 */ /* 0x000fc80000000f00 */
[----:B------:R-:W-:Y:S01]  /*aaf0*/  PRMT R11, R4, 0x5410, R6 ;  /* 0x00005410040b7816 */ /* 0x000fe20000000006 */
[----:B------:R-:W-:Y:S01]  /*ab00*/  IMAD.MOV.U32 R4, RZ, RZ, R32 ;  /* 0x000000ffff047224 */ /* 0x000fe200078e0020 */
[----:B------:R-:W-:Y:S02]  /*ab10*/  PRMT R13, R7, 0x5410, R15 ;  /* 0x00005410070d7816 */ /* 0x000fe4000000000f */
[----:B------:R-:W-:Y:S01]  /*ab20*/  MOV R6, R33 ;  /* 0x0000002100067202 */ /* 0x000fe20000000f00 */
[----:B0-----:R-:W-:Y:S06]  /*ab30*/  @!P4 BRA `(.L_x_1476) ;  /* 0x000001d000e0c947 */ /* 0x001fec0003800000 */
.L_x_1822:
[----:B------:R-:W-:Y:S05]  /*ab40*/  BSYNC B1 ;  /* 0x0000000000017941 */ /* 0x000fea0003800000 */
.L_x_1475:
[----:B------:R-:W-:Y:S01]  /*ab50*/  BSSY B1, `(.L_x_1477) ;  /* 0x00000be000017945 */ /* 0x000fe20003800000 */
[----:B------:R-:W-:-:S03]  /*ab60*/  PRMT R15, R4, 0x5410, R6 ;  /* 0x00005410040f7816 */ /* 0x000fc60000000006 */
[----:B------:R-:W-:Y:S05]  /*ab70*/  @P1 BRA `(.L_x_1478) ;  /* 0x0000000800ec1947 */ /* 0x000fea0003800000 */
[----:B------:R-:W2:Y:S01]  /*ab80*/  LDL R109, [R1+0x8] ;  /* 0x00000800016d7983 */ /* 0x000ea20000100800 */
[----:B0-----:R-:W0:Y:S03]  /*ab90*/  LDC R5, c[0x0][0x3d4] ;  /* 0x0000f500ff057b82 */ /* 0x001e260000000800 */
[----:B------:R-:W3:Y:S04]  /*aba0*/  LDL R107, [R1+0x4] ;  /* 0x00000400016b7983 */ /* 0x000ee80000100800 */
[----:B------:R-:W4:Y:S04]  /*abb0*/  LDL R7, [R1+0xc] ;  /* 0x00000c0001077983 */ /* 0x000f280000100800 */
[----:B------:R1:W5:Y:S01]  /*abc0*/  LDL R115, [R1+0x4c] ;  /* 0x00004c0001737983 */ /* 0x0003620000100800 */
[----:B------:R-:W-:Y:S01]  /*abd0*/  BSSY B2, `(.L_x_1479) ;  /* 0x0000030000027945 */ /* 0x000fe20003800000 */
[----:B0-----:R-:W-:-:S02]  /*abe0*/  ISETP.GE.AND P1, PT, R208, R5, PT ;  /* 0x00000005d000720c */ /* 0x001fc40003f26270 */
[-C--:B--2---:R-:W-:Y:S02]  /*abf0*/  ISETP.GE.AND P4, PT, R109, R5.reuse, PT ;  /* 0x000000056d00720c */ /* 0x084fe40003f86270 */
[-C--:B---3--:R-:W-:Y:S02]  /*ac00*/  ISETP.GE.AND P5, PT, R107, R5.reuse, PT ;  /* 0x000000056b00720c */ /* 0x088fe40003fa6270 */
[----:B----4-:R-:W-:-:S07]  /*ac10*/  ISETP.GE.AND P6, PT, R7, R5, PT ;  /* 0x000000050700720c */ /* 0x010fce0003fc6270 */
[----:B-1----:R-:W-:Y:S06]  /*ac20*/  @P1 BRA `(.L_x_1480) ;  /* 0x0000000000a81947 */ /* 0x002fec0003800000 */
[----:B-----5:R-:W0:Y:S01]  /*ac30*/  LDS.128 R4, [R115] ;  /* 0x0000000073047984 */ /* 0x020e220000000c00 */
[----:B------:R-:W-:Y:S01]  /*ac40*/  SHF.R.U32.HI R110, RZ, 0x10, R81 ;  /* 0x00000010ff6e7819 */ /* 0x000fe20000011651 */
[--C-:B------:R-:W-:Y:S01]  /*ac50*/  HADD2.F32 R107, -RZ, R108.reuse.H0_H0 ;  /* 0x2000006cff6b7230 */ /* 0x100fe20000004100 */
[--C-:B------:R-:W-:Y:S01]  /*ac60*/  SHF.R.U32.HI R111, RZ, 0x10, R83.reuse ;  /* 0x00000010ff6f7819 */ /* 0x100fe20000011653 */
[----:B------:R-:W-:Y:S01]  /*ac70*/  HADD2.F32 R109, -RZ, R108.H1_H1 ;  /* 0x3000006cff6d7230 */ /* 0x000fe20000004100 */
[----:B------:R-:W-:Y:S01]  /*ac80*/  SHF.R.U64 R114, R82, 0x10, R83 ;  /* 0x0000001052727819 */ /* 0x000fe20000001253 */
[----:B------:R-:W-:Y:S01]  /*ac90*/  HADD2.F32 R110, -RZ, R110.H0_H0 ;  /* 0x2000006eff6e7230 */ /* 0x000fe20000004100 */
[----:B------:R-:W-:Y:S01]  /*aca0*/  SHF.R.U64 R113, R80, 0x10, R81 ;  /* 0x0000001050717819 */ /* 0x000fe20000001251 */
[----:B------:R-:W-:Y:S02]  /*acb0*/  HADD2.F32 R108, -RZ, R111.H0_H0 ;  /* 0x2000006fff6c7230 */ /* 0x000fe40000004100 */
[----:B0-----:R-:W-:-:S02]  /*acc0*/  HADD2.F32 R83, -RZ, R7.H1_H1 ;  /* 0x30000007ff537230 */ /* 0x001fc40000004100 */
[----:B------:R-:W-:Y:S02]  /*acd0*/  HADD2.F32 R82, -RZ, R7.H0_H0 ;  /* 0x20000007ff527230 */ /* 0x000fe40000004100 */
[--C-:B------:R-:W-:Y:S02]  /*ace0*/  HADD2.F32 R7, -RZ, R4.reuse.H0_H0 ;  /* 0x20000004ff077230 */ /* 0x100fe40000004100 */
[C---:B------:R-:W-:Y:S01]  /*acf0*/  FMUL.FTZ R111, R83.reuse, R110 ;  /* 0x0000006e536f7220 */ /* 0x040fe20000410000 */
[----:B------:R-:W-:Y:S01]  /*ad00*/  FMUL.FTZ R83, R83, R108 ;  /* 0x0000006c53537220 */ /* 0x000fe20000410000 */
[----:B------:R-:W-:Y:S02]  /*ad10*/  HADD2.F32 R4, -RZ, R4.H1_H1 ;  /* 0x30000004ff047230 */ /* 0x000fe40000004100 */
[--C-:B------:R-:W-:Y:S02]  /*ad20*/  HADD2.F32 R80, -RZ, R6.reuse.H0_H0 ;  /* 0x20000006ff507230 */ /* 0x100fe40000004100 */
[----:B------:R-:W-:Y:S01]  /*ad30*/  FFMA.FTZ R110, R82, R110, R83 ;  /* 0x0000006e526e7223 */ /* 0x000fe20000010053 */
[----:B------:R-:W-:-:S02]  /*ad40*/  HADD2.F32 R81, -RZ, R6.H1_H1 ;  /* 0x30000006ff517230 */ /* 0x000fc40000004100 */
[----:B------:R-:W-:Y:S01]  /*ad50*/  FFMA.FTZ R111, R82, R108, -R111 ;  /* 0x0000006c526f7223 */ /* 0x000fe2000001086f */
[--C-:B------:R-:W-:Y:S02]  /*ad60*/  HADD2.F32 R83, -RZ, R106.reuse.H1_H1 ;  /* 0x3000006aff537230 */ /* 0x100fe40000004100 */
[C---:B------:R-:W-:Y:S01]  /*ad70*/  FMUL.FTZ R112, R4.reuse, R109 ;  /* 0x0000006d04707220 */ /* 0x040fe20000410000 */
[--C-:B------:R-:W-:Y:S02]  /*ad80*/  HADD2.F32 R6, -RZ, R5.reuse.H0_H0 ;  /* 0x20000005ff067230 */ /* 0x100fe40000004100 */
[-C--:B------:R-:W-:Y:S01]  /*ad90*/  FMUL.FTZ R108, R4, R107.reuse ;  /* 0x0000006b046c7220 */ /* 0x080fe20000410000 */
[----:B------:R-:W-:Y:S02]  /*ada0*/  HADD2.F32 R106, -RZ, R106.H0_H0 ;  /* 0x2000006aff6a7230 */ /* 0x000fe40000004100 */
[----:B------:R-:W-:Y:S01]  /*adb0*/  FFMA.FTZ R112, R7, R107, -R112 ;  /* 0x0000006b07707223 */ /* 0x000fe20000010870 */
[----:B------:R-:W-:-:S02]  /*adc0*/  HADD2.F32 R5, -RZ, R5.H1_H1 ;  /* 0x30000005ff057230 */ /* 0x000fc40000004100 */
[----:B------:R-:W-:Y:S01]  /*add0*/  FFMA.FTZ R109, R7, R109, R108 ;  /* 0x0000006d076d7223 */ /* 0x000fe2000001006c */
[----:B------:R-:W-:Y:S02]  /*ade0*/  HADD2.F32 R82, -RZ, R113.H0_H0 ;  /* 0x20000071ff527230 */ /* 0x000fe40000004100 */
[CC--:B------:R-:W-:Y:S01]  /*adf0*/  FMUL.FTZ R107, R81.reuse, R83.reuse ;  /* 0x00000053516b7220 */ /* 0x0c0fe20000410000 */
[----:B------:R-:W-:Y:S02]  /*ae00*/  HADD2.F32 R4, -RZ, R114.H0_H0 ;  /* 0x20000072ff047230 */ /* 0x000fe40000004100 */
[----:B------:R-:W-:Y:S01]  /*ae10*/  FMUL.FTZ R108, R81, R106 ;  /* 0x0000006a516c7220 */ /* 0x000fe20000410000 */
[C---:B------:R-:W-:Y:S01]  /*ae20*/  FMUL.FTZ R7, R5.reuse, R82 ;  /* 0x0000005205077220 */ /* 0x040fe20000410000 */
[C---:B------:R-:W-:Y:S01]  /*ae30*/  FFMA.FTZ R107, R80.reuse, R106, -R107 ;  /* 0x0000006a506b7223 */ /* 0x040fe2000001086b */
[-C--:B------:R-:W-:Y:S01]  /*ae40*/  FMUL.FTZ R81, R5, R4.reuse ;  /* 0x0000000405517220 */ /* 0x080fe20000410000 */
[----:B------:R-:W-:Y:S01]  /*ae50*/  FFMA.FTZ R108, R80, R83, R108 ;  /* 0x00000053506c7223 */ /* 0x000fe2000001006c */
[----:B------:R-:W-:Y:S01]  /*ae60*/  FFMA.FTZ R5, R6, R4, -R7 ;  /* 0x0000000406057223 */ /* 0x000fe20000010807 */
[----:B------:R-:W-:Y:S01]  /*ae70*/  F2FP.F16.F32.PACK_AB R7, R110, R111 ;  /* 0x0000006f6e07723e */ /* 0x000fe200000000ff */
[----:B------:R-:W-:Y:S01]  /*ae80*/  FFMA.FTZ R82, R6, R82, R81 ;  /* 0x0000005206527223 */ /* 0x000fe20000010051 */
[----:B------:R-:W-:-:S02]  /*ae90*/  F2FP.F16.F32.PACK_AB R4, R109, R112 ;  /* 0x000000706d04723e */ /* 0x000fc400000000ff */
[----:B------:R-:W-:Y:S02]  /*aea0*/  F2FP.F16.F32.PACK_AB R6, R108, R107 ;  /* 0x0000006b6c06723e */ /* 0x000fe400000000ff */
[----:B------:R-:W-:-:S05]  /*aeb0*/  F2FP.F16.F32.PACK_AB R5, R82, R5 ;  /* 0x000000055205723e */ /* 0x000fca00000000ff */
[----:B------:R0:W-:Y:S02]  /*aec0*/  STS.128 [R115], R4 ;  /* 0x0000000473007388 */ /* 0x0001e40000000c00 */
.L_x_1480:
[----:B------:R-:W-:Y:S05]  /*aed0*/  BSYNC B2 ;  /* 0x0000000000027941 */ /* 0x000fea0003800000 */
.L_x_1479:
[----:B------:R-:W-:Y:S04]  /*aee0*/  BSSY B2, `(.L_x_1481) ;  /* 0x000002c000027945 */ /* 0x000fe80003800000 */
[----:B------:R-:W-:Y:S05]  /*aef0*/  @P4 BRA `(.L_x_1482) ;  /* 0x0000000000a84947 */ /* 0x000fea0003800000 */
[----:B0----5:R-:W0:Y:S01]  /*af00*/  LDS.128 R4, [R115+0x4000] ;  /* 0x0040000073047984 */ /* 0x021e220000000c00 */
[----:B------:R-:W-:Y:S01]  /*af10*/  SHF.R.U32.HI R82, RZ, 0x10, R77 ;  /* 0x00000010ff527819 */ /* 0x000fe2000001164d */
[--C-:B------:R-:W-:Y:S01]  /*af20*/  HADD2.F32 R80, -RZ, R105.reuse.H1_H1 ;  /* 0x30000069ff507230 */ /* 0x100fe20000004100 */
[--C-:B------:R-:W-:Y:S01]  /*af30*/  SHF.R.U32.HI R81, RZ, 0x10, R79.reuse ;  /* 0x00000010ff517819 */ /* 0x100fe2000001164f */
[----:B------:R-:W-:Y:S01]  /*af40*/  HADD2.F32 R105, -RZ, R105.H0_H0 ;  /* 0x20000069ff697230 */ /* 0x000fe20000004100 */
[----:B------:R-:W-:Y:S01]  /*af50*/  SHF.R.U64 R109, R78, 0x10, R79 ;  /* 0x000000104e6d7819 */ /* 0x000fe2000000124f */
[----:B------:R-:W-:Y:S01]  /*af60*/  HADD2.F32 R82, -RZ, R82.H0_H0 ;  /* 0x20000052ff527230 */ /* 0x000fe20000004100 */
[----:B------:R-:W-:Y:S01]  /*af70*/  SHF.R.U64 R107, R76, 0x10, R77 ;  /* 0x000000104c6b7819 */ /* 0x000fe2000000124d */
[----:B------:R-:W-:Y:S02]  /*af80*/  HADD2.F32 R81, -RZ, R81.H0_H0 ;  /* 0x20000051ff517230 */ /* 0x000fe40000004100 */
[----:B0-----:R-:W-:-:S02]  /*af90*/  HADD2.F32 R79, -RZ, R7.H1_H1 ;  /* 0x30000007ff4f7230 */ /* 0x001fc40000004100 */
[----:B------:R-:W-:Y:S02]  /*afa0*/  HADD2.F32 R78, -RZ, R7.H0_H0 ;  /* 0x20000007ff4e7230 */ /* 0x000fe40000004100 */
[--C-:B------:R-:W-:Y:S02]  /*afb0*/  HADD2.F32 R7, -RZ, R4.reuse.H0_H0 ;  /* 0x20000004ff077230 */ /* 0x100fe40000004100 */
[CC--:B------:R-:W-:Y:S01]  /*afc0*/  FMUL.FTZ R83, R79.reuse, R82.reuse ;  /* 0x000000524f537220 */ /* 0x0c0fe20000410000 */
[----:B------:R-:W-:Y:S01]  /*afd0*/  FMUL.FTZ R79, R79, R81 ;  /* 0x000000514f4f7220 */ /* 0x000fe20000410000 */
[----:B------:R-:W-:Y:S02]  /*afe0*/  HADD2.F32 R4, -RZ, R4.H1_H1 ;  /* 0x30000004ff047230 */ /* 0x000fe40000004100 */
[--C-:B------:R-:W-:Y:S02]  /*aff0*/  HADD2.F32 R76, -RZ, R6.reuse.H0_H0 ;  /* 0x20000006ff4c7230 */ /* 0x100fe40000004100 */
[----:B------:R-:W-:Y:S01]  /*b000*/  FFMA.FTZ R108, R78, R82, R79 ;  /* 0x000000524e6c7223 */ /* 0x000fe2000001004f */
[----:B------:R-:W-:-:S02]  /*b010*/  HADD2.F32 R77, -RZ, R6.H1_H1 ;  /* 0x30000006ff4d7230 */ /* 0x000fc40000004100 */
[----:B------:R-:W-:Y:S01]  /*b020*/  FMUL.FTZ R106, R4, R105 ;  /* 0x00000069046a7220 */ /* 0x000fe20000410000 */
[----:B------:R-:W-:Y:S02]  /*b030*/  HADD2.F32 R79, -RZ, R103.H1_H1 ;  /* 0x30000067ff4f7230 */ /* 0x000fe40000004100 */
[----:B------:R-:W-:Y:S01]  /*b040*/  FFMA.FTZ R83, R78, R81, -R83 ;  /* 0x000000514e537223 */ /* 0x000fe20000010853 */
[----:B------:R-:W-:Y:S02]  /*b050*/  HADD2.F32 R6, -RZ, R5.H0_H0 ;  /* 0x20000005ff067230 */ /* 0x000fe40000004100 */
[-C--:B------:R-:W-:Y:S01]  /*b060*/  FMUL.FTZ R82, R4, R80.reuse ;  /* 0x0000005004527220 */ /* 0x080fe20000410000 */
[----:B------:R-:W-:Y:S02]  /*b070*/  HADD2.F32 R103, -RZ, R103.H0_H0 ;  /* 0x20000067ff677230 */ /* 0x000fe40000004100 */
[----:B------:R-:W-:Y:S01]  /*b080*/  FFMA.FTZ R106, R7, R80, -R106 ;  /* 0x00000050076a7223 */ /* 0x000fe2000001086a */
[----:B------:R-:W-:-:S02]  /*b090*/  HADD2.F32 R5, -RZ, R5.H1_H1 ;  /* 0x30000005ff057230 */ /* 0x000fc40000004100 */
[----:B------:R-:W-:Y:S01]  /*b0a0*/  FFMA.FTZ R105, R7, R105, R82 ;  /* 0x0000006907697223 */ /* 0x000fe20000010052 */
[----:B------:R-:W-:Y:S02]  /*b0b0*/  HADD2.F32 R78, -RZ, R107.H0_H0 ;  /* 0x2000006bff4e7230 */ /* 0x000fe40000004100 */
[C---:B------:R-:W-:Y:S01]  /*b0c0*/  FMUL.FTZ R81, R77.reuse, R79 ;  /* 0x0000004f4d517220 */ /* 0x040fe20000410000 */
[----:B------:R-:W-:Y:S02]  /*b0d0*/  HADD2.F32 R4, -RZ, R109.H0_H0 ;  /* 0x2000006dff047230 */ /* 0x000fe40000004100 */
[-C--:B------:R-:W-:Y:S01]  /*b0e0*/  FMUL.FTZ R80, R77, R103.reuse ;  /* 0x000000674d507220 */ /* 0x080fe20000410000 */
        /* <DEDUP_REMOVED lines=10> */
[----:B------:R1:W-:Y:S02]  /*b190*/  STS.128 [R115+0x4000], R4 ;  /* 0x0040000473007388 */ /* 0x0003e40000000c00 */
.L_x_1482:
[----:B------:R-:W-:Y:S05]  /*b1a0*/  BSYNC B2 ;  /* 0x0000000000027941 */ /* 0x000fea0003800000 */
.L_x_1481:
[----:B------:R-:W-:Y:S04]  /*b1b0*/  BSSY B2, `(.L_x_1483) ;  /* 0x000002c000027945 */ /* 0x000fe80003800000 */
[----:B------:R-:W-:Y:S05]  /*b1c0*/  @P5 BRA `(.L_x_1484) ;  /* 0x0000000000a85947 */ /* 0x000fea0003800000 */
[----:B01---5:R-:W0:Y:S01]  /*b1d0*/  LDS.128 R4, [R115+0x8000] ;  /* 0x0080000073047984 */ /* 0x023e220000000c00 */
[----:B------:R-:W-:Y:S01]  /*b1e0*/  SHF.R.U32.HI R77, RZ, 0x10, R75 ;  /* 0x00000010ff4d7819 */ /* 0x000fe2000001164b */
[----:B------:R-:W-:Y:S01]  /*b1f0*/  HADD2.F32 R76, -RZ, R99.H0_H0 ;  /* 0x20000063ff4c7230 */ /* 0x000fe20000004100 */
[----:B------:R-:W-:Y:S01]  /*b200*/  SHF.R.U32.HI R79, RZ, 0x10, R73 ;  /* 0x00000010ff4f7819 */ /* 0x000fe20000011649 */
[--C-:B------:R-:W-:Y:S01]  /*b210*/  HADD2.F32 R78, -RZ, R100.reuse.H0_H0 ;  /* 0x20000064ff4e7230 */ /* 0x100fe20000004100 */
[----:B------:R-:W-:Y:S01]  /*b220*/  SHF.R.U64 R103, R74, 0x10, R75 ;  /* 0x000000104a677819 */ /* 0x000fe2000000124b */
[----:B------:R-:W-:Y:S01]  /*b230*/  HADD2.F32 R77, -RZ, R77.H0_H0 ;  /* 0x2000004dff4d7230 */ /* 0x000fe20000004100 */
[----:B------:R-:W-:Y:S01]  /*b240*/  SHF.R.U64 R83, R72, 0x10, R73 ;  /* 0x0000001048537819 */ /* 0x000fe20000001249 */
[----:B------:R-:W-:Y:S02]  /*b250*/  HADD2.F32 R79, -RZ, R79.H0_H0 ;  /* 0x2000004fff4f7230 */ /* 0x000fe40000004100 */
[----:B------:R-:W-:-:S02]  /*b260*/  HADD2.F32 R100, -RZ, R100.H1_H1 ;  /* 0x30000064ff647230 */ /* 0x000fc40000004100 */
[----:B------:R-:W-:Y:S02]  /*b270*/  HADD2.F32 R99, -RZ, R99.H1_H1 ;  /* 0x30000063ff637230 */ /* 0x000fe40000004100 */
[--C-:B0-----:R-:W-:Y:S02]  /*b280*/  HADD2.F32 R75, -RZ, R7.reuse.H1_H1 ;  /* 0x30000007ff4b7230 */ /* 0x101fe40000004100 */
[----:B------:R-:W-:Y:S02]  /*b290*/  HADD2.F32 R74, -RZ, R7.H0_H0 ;  /* 0x20000007ff4a7230 */ /* 0x000fe40000004100 */
[--C-:B------:R-:W-:Y:S02]  /*b2a0*/  HADD2.F32 R7, -RZ, R4.reuse.H0_H0 ;  /* 0x20000004ff077230 */ /* 0x100fe40000004100 */
[C---:B------:R-:W-:Y:S01]  /*b2b0*/  FMUL.FTZ R82, R75.reuse, R77 ;  /* 0x0000004d4b527220 */ /* 0x040fe20000410000 */
[----:B------:R-:W-:Y:S02]  /*b2c0*/  HADD2.F32 R4, -RZ, R4.H1_H1 ;  /* 0x30000004ff047230 */ /* 0x000fe40000004100 */
[----:B------:R-:W-:Y:S01]  /*b2d0*/  FMUL.FTZ R81, R75, R79 ;  /* 0x0000004f4b517220 */ /* 0x000fe20000410000 */
[----:B------:R-:W-:-:S02]  /*b2e0*/  HADD2.F32 R72, -RZ, R6.H0_H0 ;  /* 0x20000006ff487230 */ /* 0x000fc40000004100 */
[----:B------:R-:W-:Y:S01]  /*b2f0*/  FFMA.FTZ R106, R74, R79, R82 ;  /* 0x0000004f4a6a7223 */ /* 0x000fe20000010052 */
[----:B------:R-:W-:Y:S02]  /*b300*/  HADD2.F32 R73, -RZ, R6.H1_H1 ;  /* 0x30000006ff497230 */ /* 0x000fe40000004100 */
[----:B------:R-:W-:Y:S01]  /*b310*/  FMUL.FTZ R80, R4, R78 ;  /* 0x0000004e04507220 */ /* 0x000fe20000410000 */
[--C-:B------:R-:W-:Y:S02]  /*b320*/  HADD2.F32 R6, -RZ, R5.reuse.H0_H0 ;  /* 0x20000005ff067230 */ /* 0x100fe40000004100 */
[----:B------:R-:W-:Y:S01]  /*b330*/  FFMA.FTZ R81, R74, R77, -R81 ;  /* 0x0000004d4a517223 */ /* 0x000fe20000010851 */
[-C--:B------:R-:W-:Y:S01]  /*b340*/  FMUL.FTZ R82, R4, R76.reuse ;  /* 0x0000004c04527220 */ /* 0x080fe20000410000 */
[----:B------:R-:W-:Y:S02]  /*b350*/  HADD2.F32 R5, -RZ, R5.H1_H1 ;  /* 0x30000005ff057230 */ /* 0x000fe40000004100 */
[----:B------:R-:W-:Y:S01]  /*b360*/  FFMA.FTZ R80, R7, R76, -R80 ;  /* 0x0000004c07507223 */ /* 0x000fe20000010850 */
[----:B------:R-:W-:-:S02]  /*b370*/  HADD2.F32 R74, -RZ, R83.H0_H0 ;  /* 0x20000053ff4a7230 */ /* 0x000fc40000004100 */
[----:B------:R-:W-:Y:S01]  /*b380*/  FFMA.FTZ R75, R7, R78, R82 ;  /* 0x0000004e074b7223 */ /* 0x000fe20000010052 */
[----:B------:R-:W-:Y:S02]  /*b390*/  HADD2.F32 R4, -RZ, R103.H0_H0 ;  /* 0x20000067ff047230 */ /* 0x000fe40000004100 */
[C---:B------:R-:W-:Y:S01]  /*b3a0*/  FMUL.FTZ R77, R73.reuse, R100 ;  /* 0x00000064494d7220 */ /* 0x040fe20000410000 */
[-C--:B------:R-:W-:Y:S01]  /*b3b0*/  FMUL.FTZ R79, R73, R99.reuse ;  /* 0x00000063494f7220 */ /* 0x080fe20000410000 */
[C---:B------:R-:W-:Y:S01]  /*b3c0*/  FMUL.FTZ R7, R5.reuse, R74 ;  /* 0x0000004a05077220 */ /* 0x040fe20000410000 */
[----:B------:R-:W-:Y:S01]  /*b3d0*/  FMUL.FTZ R73, R5, R4 ;  /* 0x0000000405497220 */ /* 0x000fe20000410000 */
[C---:B------:R-:W-:Y:S01]  /*b3e0*/  FFMA.FTZ R77, R72.reuse, R99, -R77 ;  /* 0x00000063484d7223 */ /* 0x040fe2000001084d */
[----:B------:R-:W-:Y:S01]  /*b3f0*/  FFMA.FTZ R72, R72, R100, R79 ;  /* 0x0000006448487223 */ /* 0x000fe2000001004f */
[C---:B------:R-:W-:Y:S01]  /*b400*/  FFMA.FTZ R5, R6.reuse, R4, -R7 ;  /* 0x0000000406057223 */ /* 0x040fe20000010807 */
[----:B------:R-:W-:Y:S01]  /*b410*/  FFMA.FTZ R74, R6, R74, R73 ;  /* 0x0000004a064a7223 */ /* 0x000fe20000010049 */
[----:B------:R-:W-:-:S02]  /*b420*/  F2FP.F16.F32.PACK_AB R7, R106, R81 ;  /* 0x000000516a07723e */ /* 0x000fc400000000ff */
[----:B------:R-:W-:Y:S02]  /*b430*/  F2FP.F16.F32.PACK_AB R6, R72, R77 ;  /* 0x0000004d4806723e */ /* 0x000fe400000000ff */
[----:B------:R-:W-:Y:S02]  /*b440*/  F2FP.F16.F32.PACK_AB R4, R75, R80 ;  /* 0x000000504b04723e */ /* 0x000fe400000000ff */
[----:B------:R-:W-:-:S05]  /*b450*/  F2FP.F16.F32.PACK_AB R5, R74, R5 ;  /* 0x000000054a05723e */ /* 0x000fca00000000ff */
[----:B------:R2:W-:Y:S02]  /*b460*/  STS.128 [R115+0x8000], R4 ;  /* 0x0080000473007388 */ /* 0x0005e40000000c00 */
.L_x_1484:
[----:B------:R-:W-:Y:S05]  /*b470*/  BSYNC B2 ;  /* 0x0000000000027941 */ /* 0x000fea0003800000 */
.L_x_1483:
[----:B------:R-:W-:Y:S05]  /*b480*/  @P6 BRA `(.L_x_1478) ;  /* 0x0000000000a86947 */ /* 0x000fea0003800000 */
[----:B012--5:R-:W0:Y:S01]  /*b490*/  LDS.128 R4, [R115+0xc000] ;  /* 0x00c0000073047984 */ /* 0x027e220000000c00 */
[----:B------:R-:W-:Y:S01]  /*b4a0*/  SHF.R.U32.HI R73, RZ, 0x10, R71 ;  /* 0x00000010ff497819 */ /* 0x000fe20000011647 */
[----:B------:R-:W-:Y:S01]  /*b4b0*/  HADD2.F32 R72, -RZ, R94.H1_H1 ;  /* 0x3000005eff487230 */ /* 0x000fe20000004100 */
[----:B------:R-:W-:Y:S01]  /*b4c0*/  SHF.R.U32.HI R75, RZ, 0x10, R69 ;  /* 0x00000010ff4b7819 */ /* 0x000fe20000011645 */
[----:B------:R-:W-:Y:S01]  /*b4d0*/  HADD2.F32 R74, -RZ, R95.H1_H1 ;  /* 0x3000005fff4a7230 */ /* 0x000fe20000004100 */
[----:B------:R-:W-:Y:S01]  /*b4e0*/  SHF.R.U64 R81, R70, 0x10, R71 ;  /* 0x0000001046517819 */ /* 0x000fe20000001247 */
[----:B------:R-:W-:Y:S01]  /*b4f0*/  HADD2.F32 R73, -RZ, R73.H0_H0 ;  /* 0x20000049ff497230 */ /* 0x000fe20000004100 */
[----:B------:R-:W-:Y:S01]  /*b500*/  SHF.R.U64 R79, R68, 0x10, R69 ;  /* 0x00000010444f7819 */ /* 0x000fe20000001245 */
[----:B------:R-:W-:Y:S02]  /*b510*/  HADD2.F32 R75, -RZ, R75.H0_H0 ;  /* 0x2000004bff4b7230 */ /* 0x000fe40000004100 */
[----:B------:R-:W-:-:S02]  /*b520*/  HADD2.F32 R95, -RZ, R95.H0_H0 ;  /* 0x2000005fff5f7230 */ /* 0x000fc40000004100 */
        /* <DEDUP_REMOVED lines=32> */
.L_x_1478:
[----:B------:R-:W-:Y:S05]  /*b730*/  BSYNC B1 ;  /* 0x0000000000017941 */ /* 0x000fea0003800000 */
.L_x_1477:
[----:B------:R-:W-:Y:S04]  /*b740*/  BSSY B1, `(.L_x_1485) ;  /* 0x00000bd000017945 */ /* 0x000fe80003800000 */
[----:B------:R-:W-:Y:S05]  /*b750*/  @P2 BRA `(.L_x_1486) ;  /* 0x0000000800ec2947 */ /* 0x000fea0003800000 */
[----:B0123--:R-:W2:Y:S01]  /*b760*/  LDL R7, [R1+0x8] ;  /* 0x0000080001077983 */ /* 0x00fea20000100800 */
[----:B------:R-:W0:Y:S03]  /*b770*/  LDC R5, c[0x0][0x3d4] ;  /* 0x0000f500ff057b82 */ /* 0x000e260000000800 */
        /* <DEDUP_REMOVED lines=9> */
[----:B-----5:R-:W0:Y:S01]  /*b810*/  LDS.128 R4, [R78+0x1000] ;  /* 0x001000004e047984 */ /* 0x020e220000000c00 */
        /* <DEDUP_REMOVED lines=41> */
.L_x_1488:
[----:B------:R-:W-:Y:S05]  /*bab0*/  BSYNC B2 ;  /* 0x0000000000027941 */ /* 0x000fea0003800000 */
.L_x_1487:
[----:B------:R-:W-:Y:S04]  /*bac0*/  BSSY B2, `(.L_x_1489) ;  /* 0x000002c000027945 */ /* 0x000fe80003800000 */
[----:B------:R-:W-:Y:S05]  /*bad0*/  @P2 BRA `(.L_x_1490) ;  /* 0x0000000000a82947 */ /* 0x000fea0003800000 */
[----:B0----5:R-:W0:Y:S01]  /*bae0*/  LDS.128 R4, [R78+0x5000] ;  /* 0x005000004e047984 */ /* 0x021e220000000c00 */
[----:B------:R-:W-:Y:S01]  /*baf0*/  SHF.R.U32.HI R66, RZ, 0x10, R61 ;  /* 0x00000010ff427819 */ /* 0x000fe2000001163d */
[----:B------:R-:W-:Y:S01]  /*bb00*/  HADD2.F32 R96, -RZ, R96.H1_H1 ;  /* 0x30000060ff607230 */ /* 0x000fe20000004100 */
[--C-:B------:R-:W-:Y:S01]  /*bb10*/  SHF.R.U32.HI R64, RZ, 0x10, R63.reuse ;  /* 0x00000010ff407819 */ /* 0x100fe2000001163f */
[--C-:B------:R-:W-:Y:S01]  /*bb20*/  HADD2.F32 R65, -RZ, R97.reuse.H1_H1 ;  /* 0x30000061ff417230 */ /* 0x100fe20000004100 */
        /* <DEDUP_REMOVED lines=12> */
[C---:B------:R-:W-:Y:S01]  /*bbf0*/  FFMA.FTZ R69, R62.reuse, R64, -R67 ;  /* 0x000000403e457223 */ /* 0x040fe20000010843 */
[----:B------:R-:W-:Y:S02]  /*bc00*/  HADD2.F32 R61, -RZ, R6.H1_H1 ;  /* 0x30000006ff3d7230 */ /* 0x000fe40000004100 */
[----:B------:R-:W-:Y:S01]  /*bc10*/  FFMA.FTZ R66, R62, R66, R63 ;  /* 0x000000423e427223 */ /* 0x000fe2000001003f */
[--C-:B------:R-:W-:Y:S02]  /*bc20*/  HADD2.F32 R6, -RZ, R5.reuse.H0_H0 ;  /* 0x20000005ff067230 */ /* 0x100fe40000004100 */
[C---:B------:R-:W-:Y:S01]  /*bc30*/  FMUL.FTZ R68, R4.reuse, R65 ;  /* 0x0000004104447220 */ /* 0x040fe20000410000 */
[----:B------:R-:W-:Y:S01]  /*bc40*/  FMUL.FTZ R64, R4, R96 ;  /* 0x0000006004407220 */ /* 0x000fe20000410000 */
[----:B------:R-:W-:Y:S02]  /*bc50*/  HADD2.F32 R63, -RZ, R98.H0_H0 ;  /* 0x20000062ff3f7230 */ /* 0x000fe40000004100 */
[----:B------:R-:W-:-:S02]  /*bc60*/  HADD2.F32 R5, -RZ, R5.H1_H1 ;  /* 0x30000005ff057230 */ /* 0x000fc40000004100 */
[C---:B------:R-:W-:Y:S01]  /*bc70*/  FFMA.FTZ R65, R7.reuse, R65, R64 ;  /* 0x0000004107417223 */ /* 0x040fe20000010040 */
[----:B------:R-:W-:Y:S02]  /*bc80*/  HADD2.F32 R62, -RZ, R70.H0_H0 ;  /* 0x20000046ff3e7230 */ /* 0x000fe40000004100 */
[----:B------:R-:W-:Y:S01]  /*bc90*/  FFMA.FTZ R68, R7, R96, -R68 ;  /* 0x0000006007447223 */ /* 0x000fe20000010844 */
[----:B------:R-:W-:Y:S02]  /*bca0*/  HADD2.F32 R4, -RZ, R71.H0_H0 ;  /* 0x20000047ff047230 */ /* 0x000fe40000004100 */
[C---:B------:R-:W-:Y:S01]  /*bcb0*/  FMUL.FTZ R67, R61.reuse, R63 ;  /* 0x0000003f3d437220 */ /* 0x040fe20000410000 */
[-C--:B------:R-:W-:Y:S01]  /*bcc0*/  FMUL.FTZ R64, R61, R97.reuse ;  /* 0x000000613d407220 */ /* 0x080fe20000410000 */
[C---:B------:R-:W-:Y:S01]  /*bcd0*/  FMUL.FTZ R7, R5.reuse, R62 ;  /* 0x0000003e05077220 */ /* 0x040fe20000410000 */
        /* <DEDUP_REMOVED lines=10> */
.L_x_1490:
[----:B------:R-:W-:Y:S05]  /*bd80*/  BSYNC B2 ;  /* 0x0000000000027941 */ /* 0x000fea0003800000 */
.L_x_1489:
[----:B------:R-:W-:Y:S04]  /*bd90*/  BSSY B2, `(.L_x_1491) ;  /* 0x000002c000027945 */ /* 0x000fe80003800000 */
[----:B------:R-:W-:Y:S05]  /*bda0*/  @P4 BRA `(.L_x_1492) ;  /* 0x0000000000a84947 */ /* 0x000fea0003800000 */
[----:B01---5:R-:W0:Y:S01]  /*bdb0*/  LDS.128 R4, [R78+0x9000] ;  /* 0x009000004e047984 */ /* 0x023e220000000c00 */
[----:B------:R-:W-:Y:S01]  /*bdc0*/  SHF.R.U32.HI R61, RZ, 0x10, R57 ;  /* 0x00000010ff3d7819 */ /* 0x000fe20000011639 */
[----:B------:R-:W-:Y:S01]  /*bdd0*/  HADD2.F32 R60, -RZ, R92.H1_H1 ;  /* 0x3000005cff3c7230 */ /* 0x000fe20000004100 */
[--C-:B------:R-:W-:Y:S01]  /*bde0*/  SHF.R.U32.HI R63, RZ, 0x10, R59.reuse ;  /* 0x00000010ff3f7819 */ /* 0x100fe2000001163b */
[----:B------:R-:W-:Y:S01]  /*bdf0*/  HADD2.F32 R62, -RZ, R93.H1_H1 ;  /* 0x3000005dff3e7230 */ /* 0x000fe20000004100 */
[----:B------:R-:W-:Y:S01]  /*be00*/  SHF.R.U64 R67, R58, 0x10, R59 ;  /* 0x000000103a437819 */ /* 0x000fe2000000123b */
[----:B------:R-:W-:Y:S01]  /*be10*/  HADD2.F32 R61, -RZ, R61.H0_H0 ;  /* 0x2000003dff3d7230 */ /* 0x000fe20000004100 */
[----:B------:R-:W-:Y:S01]  /*be20*/  SHF.R.U64 R69, R56, 0x10, R57 ;  /* 0x0000001038457819 */ /* 0x000fe20000001239 */
[----:B------:R-:W-:Y:S02]  /*be30*/  HADD2.F32 R63, -RZ, R63.H0_H0 ;  /* 0x2000003fff3f7230 */ /* 0x000fe40000004100 */
[----:B------:R-:W-:-:S02]  /*be40*/  HADD2.F32 R94, -RZ, R94.H0_H0 ;  /* 0x2000005eff5e7230 */ /* 0x000fc40000004100 */
[----:B------:R-:W-:Y:S02]  /*be50*/  HADD2.F32 R93, -RZ, R93.H0_H0 ;  /* 0x2000005dff5d7230 */ /* 0x000fe40000004100 */
        /* <DEDUP_REMOVED lines=31> */
.L_x_1492:
[----:B------:R-:W-:Y:S05]  /*c050*/  BSYNC B2 ;  /* 0x0000000000027941 */ /* 0x000fea0003800000 */
.L_x_1491:
        /* <DEDUP_REMOVED lines=43> */
.L_x_1486:
[----:B------:R-:W-:Y:S05]  /*c310*/  BSYNC B1 ;  /* 0x0000000000017941 */ /* 0x000fea0003800000 */
.L_x_1485:
[----:B------:R-:W-:Y:S04]  /*c320*/  BSSY B1, `(.L_x_1493) ;  /* 0x00000bd000017945 */ /* 0x000fe80003800000 */
[----:B------:R-:W-:Y:S05]  /*c330*/  @P0 BRA `(.L_x_1494) ;  /* 0x0000000800ec0947 */ /* 0x000fea0003800000 */
[----:B01234-:R-:W2:Y:S01]  /*c340*/  LDL R7, [R1+0x8] ;  /* 0x0000080001077983 */ /* 0x01fea20000100800 */
        /* <DEDUP_REMOVED lines=13> */
[--C-:B------:R-:W-:Y:S01]  /*c420*/  SHF.R.U32.HI R55, RZ, 0x10, R51.reuse ;  /* 0x00000010ff377819 */ /* 0x100fe20000011633 */
[----:B------:R-:W-:Y:S01]  /*c430*/  HADD2.F32 R54, -RZ, R85.H1_H1 ;  /* 0x30000055ff367230 */ /* 0x000fe20000004100 */
        /* <DEDUP_REMOVED lines=25> */
[----:B------:R-:W-:Y:S01]  /*c5d0*/  FMUL.FTZ R55, R49, R90 ;  /* 0x0000005a31377220 */ /* 0x000fe20000410000 */
        /* <DEDUP_REMOVED lines=11> */
.L_x_1496:
[----:B------:R-:W-:Y:S05]  /*c690*/  BSYNC B2 ;  /* 0x0000000000027941 */ /* 0x000fea0003800000 */
.L_x_1495:
[----:B------:R-:W-:Y:S04]  /*c6a0*/  BSSY B2, `(.L_x_1497) ;  /* 0x000002c000027945 */ /* 0x000fe80003800000 */
[----:B------:R-:W-:Y:S05]  /*c6b0*/  @P1 BRA `(.L_x_1498) ;  /* 0x0000000000a81947 */ /* 0x000fea0003800000 */
[----:B0----5:R-:W0:Y:S01]  /*c6c0*/  LDS.128 R4, [R62+0x6000] ;  /* 0x006000003e047984 */ /* 0x021e220000000c00 */
        /* <DEDUP_REMOVED lines=41> */
.L_x_1498:
[----:B------:R-:W-:Y:S05]  /*c960*/  BSYNC B2 ;  /* 0x0000000000027941 */ /* 0x000fea0003800000 */
.L_x_1497:
[----:B------:R-:W-:Y:S04]  /*c970*/  BSSY B2, `(.L_x_1499) ;  /* 0x000002c000027945 */ /* 0x000fe80003800000 */
[----:B------:R-:W-:Y:S05]  /*c980*/  @P2 BRA `(.L_x_1500) ;  /* 0x0000000000a82947 */ /* 0x000fea0003800000 */
[----:B01---5:R-:W0:Y:S01]  /*c990*/  LDS.128 R4, [R62+0xa000] ;  /* 0x00a000003e047984 */ /* 0x023e220000000c00 */
[----:B------:R-:W-:Y:S01]  /*c9a0*/  SHF.R.U32.HI R46, RZ, 0x10, R43 ;  /* 0x00000010ff2e7819 */ /* 0x000fe2000001162b */
[----:B------:R-:W-:Y:S01]  /*c9b0*/  HADD2.F32 R44, -RZ, R87.H0_H0 ;  /* 0x20000057ff2c7230 */ /* 0x000fe20000004100 */
[----:B------:R-:W-:Y:S01]  /*c9c0*/  SHF.R.U32.HI R45, RZ, 0x10, R41 ;  /* 0x00000010ff2d7819 */ /* 0x000fe20000011629 */
[----:B------:R-:W-:Y:S01]  /*c9d0*/  HADD2.F32 R88, -RZ, R88.H0_H0 ;  /* 0x20000058ff587230 */ /* 0x000fe20000004100 */
[----:B------:R-:W-:Y:S01]  /*c9e0*/  SHF.R.U64 R51, R42, 0x10, R43 ;  /* 0x000000102a337819 */ /* 0x000fe2000000122b */
[----:B------:R-:W-:Y:S01]  /*c9f0*/  HADD2.F32 R46, -RZ, R46.H0_H0 ;  /* 0x2000002eff2e7230 */ /* 0x000fe20000004100 */
[----:B------:R-:W-:Y:S01]  /*ca00*/  SHF.R.U64 R52, R40, 0x10, R41 ;  /* 0x0000001028347819 */ /* 0x000fe20000001229 */
[----:B------:R-:W-:Y:S02]  /*ca10*/  HADD2.F32 R45, -RZ, R45.H0_H0 ;  /* 0x2000002dff2d7230 */ /* 0x000fe40000004100 */
[----:B------:R-:W-:-:S02]  /*ca20*/  HADD2.F32 R84, -RZ, R84.H0_H0 ;  /* 0x20000054ff547230 */ /* 0x000fc40000004100 */
        /* <DEDUP_REMOVED lines=14> */
[----:B------:R-:W-:Y:S02]  /*cb10*/  HADD2.F32 R5, -RZ, R5.H1_H1 ;  /* 0x30000005ff057230 */ /* 0x000fe40000004100 */
[----:B------:R-:W-:Y:S01]  /*cb20*/  FMUL.FTZ R45, R41, R84 ;  /* 0x00000054292d7220 */ /* 0x000fe20000410000 */
[----:B------:R-:W-:-:S02]  /*cb30*/  HADD2.F32 R42, -RZ, R51.H0_H0 ;  /* 0x20000033ff2a7230 */ /* 0x000fc40000004100 */
[C---:B------:R-:W-:Y:S01]  /*cb40*/  FFMA.FTZ R48, R7.reuse, R44, -R48 ;  /* 0x0000002c07307223 */ /* 0x040fe20000010830 */
[----:B------:R-:W-:Y:S02]  /*cb50*/  HADD2.F32 R4, -RZ, R52.H0_H0 ;  /* 0x20000034ff047230 */ /* 0x000fe40000004100 */
[----:B------:R-:W-:Y:S01]  /*cb60*/  FFMA.FTZ R43, R7, R88, R46 ;  /* 0x00000058072b7223 */ /* 0x000fe2000001002e */
[-C--:B------:R-:W-:Y:S01]  /*cb70*/  FMUL.FTZ R47, R41, R87.reuse ;  /* 0x00000057292f7220 */ /* 0x080fe20000410000 */
[C---:B------:R-:W-:Y:S01]  /*cb80*/  FMUL.FTZ R7, R5.reuse, R42 ;  /* 0x0000002a05077220 */ /* 0x040fe20000410000 */
[C---:B------:R-:W-:Y:S01]  /*cb90*/  FFMA.FTZ R45, R40.reuse, R87, -R45 ;  /* 0x00000057282d7223 */ /* 0x040fe2000001082d */
[----:B------:R-:W-:Y:S01]  /*cba0*/  FMUL.FTZ R41, R5, R4 ;  /* 0x0000000405297220 */ /* 0x000fe20000410000 */
        /* <DEDUP_REMOVED lines=8> */
.L_x_1500:
[----:B------:R-:W-:Y:S05]  /*cc30*/  BSYNC B2 ;  /* 0x0000000000027941 */ /* 0x000fea0003800000 */
.L_x_1499:
[----:B------:R-:W-:Y:S05]  /*cc40*/  @P4 BRA `(.L_x_1494) ;  /* 0x0000000000a84947 */ /* 0x000fea0003800000 */
[----:B012--5:R-:W0:Y:S01]  /*cc50*/  LDS.128 R4, [R62+0xe000] ;  /* 0x00e000003e047984 */ /* 0x027e220000000c00 */
[----:B------:R-:W-:Y:S01]  /*cc60*/  SHF.R.U32.HI R41, RZ, 0x10, R37 ;  /* 0x00000010ff297819 */ /* 0x000fe20000011625 */
[--C-:B------:R-:W-:Y:S01]  /*cc70*/  HADD2.F32 R40, -RZ, R86.reuse.H1_H1 ;  /* 0x30000056ff287230 */ /* 0x100fe20000004100 */
[--C-:B------:R-:W-:Y:S01]  /*cc80*/  SHF.R.U32.HI R43, RZ, 0x10, R39.reuse ;  /* 0x00000010ff2b7819 */ /* 0x100fe20000011627 */
        /* <DEDUP_REMOVED lines=16> */
[----:B------:R-:W-:Y:S02]  /*cd90*/  HADD2.F32 R6, -RZ, R5.H0_H0 ;  /* 0x20000005ff067230 */ /* 0x000fe40000004100 */
[C---:B------:R-:W-:Y:S01]  /*cda0*/  FMUL.FTZ R44, R4.reuse, R42 ;  /* 0x0000002a042c7220 */ /* 0x040fe20000410000 */
[----:B------:R-:W-:Y:S01]  /*cdb0*/  FMUL.FTZ R46, R4, R40 ;  /* 0x00000028042e7220 */ /* 0x000fe20000410000 */
[----:B------:R-:W-:Y:S02]  /*cdc0*/  HADD2.F32 R38, -RZ, R23.H0_H0 ;  /* 0x20000017ff267230 */ /* 0x000fe40000004100 */
[----:B------:R-:W-:-:S02]  /*cdd0*/  HADD2.F32 R5, -RZ, R5.H1_H1 ;  /* 0x30000005ff057230 */ /* 0x000fc40000004100 */
[C---:B------:R-:W-:Y:S01]  /*cde0*/  FFMA.FTZ R44, R7.reuse, R40, -R44 ;  /* 0x00000028072c7223 */ /* 0x040fe2000001082c */
[----:B------:R-:W-:Y:S02]  /*cdf0*/  HADD2.F32 R23, -RZ, R47.H0_H0 ;  /* 0x2000002fff177230 */ /* 0x000fe40000004100 */
[----:B------:R-:W-:Y:S01]  /*ce00*/  FFMA.FTZ R39, R7, R42, R46 ;  /* 0x0000002a07277223 */ /* 0x000fe2000001002e */
[----:B------:R-:W-:Y:S02]  /*ce10*/  HADD2.F32 R4, -RZ, R49.H0_H0 ;  /* 0x20000031ff047230 */ /* 0x000fe40000004100 */
[C---:B------:R-:W-:Y:S01]  /*ce20*/  FMUL.FTZ R41, R37.reuse, R38 ;  /* 0x0000002625297220 */ /* 0x040fe20000410000 */
[----:B------:R-:W-:Y:S01]  /*ce30*/  FMUL.FTZ R37, R37, R86 ;  /* 0x0000005625257220 */ /* 0x000fe20000410000 */
[CC--:B------:R-:W-:Y:S01]  /*ce40*/  FMUL.FTZ R7, R5.reuse, R23.reuse ;  /* 0x0000001705077220 */ /* 0x0c0fe20000410000 */
        /* <DEDUP_REMOVED lines=10> */
.L_x_1494:
[----:B------:R-:W-:Y:S05]  /*cef0*/  BSYNC B1 ;  /* 0x0000000000017941 */ /* 0x000fea0003800000 */
.L_x_1493:
        /* <DEDUP_REMOVED lines=15> */
[----:B------:R-:W-:Y:S02]  /*cff0*/  SHF.R.U32.HI R38, RZ, 0x10, R33 ;  /* 0x00000010ff267819 */ /* 0x000fe40000011621 */
        /* <DEDUP_REMOVED lines=19> */
[----:B------:R-:W-:Y:S02]  /*d130*/  HADD2.F32 R33, -RZ, R15.H1_H1 ;  /* 0x3000000fff217230 */ /* 0x000fe40000004100 */
[----:B------:R-:W-:Y:S01]  /*d140*/  FMUL.FTZ R38, R32, R14 ;  /* 0x0000000e20267220 */ /* 0x000fe20000410000 */
[----:B------:R-:W-:-:S02]  /*d150*/  HADD2.F32 R5, -RZ, R5.H1_H1 ;  /* 0x30000005ff057230 */ /* 0x000fc40000004100 */
[C---:B------:R-:W-:Y:S01]  /*d160*/  FFMA.FTZ R37, R7.reuse, R37, R36 ;  /* 0x0000002507257223 */ /* 0x040fe20000010024 */
[----:B------:R-:W-:Y:S02]  /*d170*/  HADD2.F32 R15, -RZ, R41.H0_H0 ;  /* 0x20000029ff0f7230 */ /* 0x000fe40000004100 */
[----:B------:R-:W-:Y:S01]  /*d180*/  FFMA.FTZ R34, R7, R35, -R34 ;  /* 0x0000002307227223 */ /* 0x000fe20000010822 */
[----:B------:R-:W-:Y:S02]  /*d190*/  HADD2.F32 R4, -RZ, R42.H0_H0 ;  /* 0x2000002aff047230 */ /* 0x000fe40000004100 */
[----:B------:R-:W-:Y:S01]  /*d1a0*/  FMUL.FTZ R36, R32, R33 ;  /* 0x0000002120247220 */ /* 0x000fe20000410000 */
[C---:B------:R-:W-:Y:S02]  /*d1b0*/  FMUL.FTZ R7, R5.reuse, R15 ;  /* 0x0000000f05077220 */ /* 0x040fe40000410000 */
        /* <DEDUP_REMOVED lines=10> */
.L_x_1503:
[----:B------:R-:W-:Y:S05]  /*d260*/  BSYNC B1 ;  /* 0x0000000000017941 */ /* 0x000fea0003800000 */
.L_x_1502:
[----:B------:R-:W-:Y:S04]  /*d270*/  BSSY B1, `(.L_x_1504) ;  /* 0x000002c000017945 */ /* 0x000fe80003800000 */
[----:B------:R-:W-:Y:S05]  /*d280*/  @P1 BRA `(.L_x_1505) ;  /* 0x0000000000a81947 */ /* 0x000fea0003800000 */
[----:B0----5:R-:W0:Y:S01]  /*d290*/  LDS.128 R4, [R43+0x7000] ;  /* 0x007000002b047984 */ /* 0x021e220000000c00 */
[----:B------:R-:W-:Y:S01]  /*d2a0*/  SHF.R.U64 R36, R26, 0x10, R27 ;  /* 0x000000101a247819 */ /* 0x000fe2000000121b */
[--C-:B------:R-:W-:Y:S01]  /*d2b0*/  HADD2.F32 R23, -RZ, R12.reuse.H0_H0 ;  /* 0x2000000cff177230 */ /* 0x100fe20000004100 */
[----:B------:R-:W-:Y:S01]  /*d2c0*/  SHF.R.U32.HI R32, RZ, 0x10, R9 ;  /* 0x00000010ff207819 */ /* 0x000fe20000011609 */
[----:B------:R-:W-:Y:S01]  /*d2d0*/  HADD2.F32 R12, -RZ, R12.H1_H1 ;  /* 0x3000000cff0c7230 */ /* 0x000fe20000004100 */
[----:B------:R-:W-:Y:S01]  /*d2e0*/  SHF.R.U32.HI R26, RZ, 0x10, R27 ;  /* 0x00000010ff1a7819 */ /* 0x000fe2000001161b */
        /* <DEDUP_REMOVED lines=36> */
.L_x_1505:
[----:B------:R-:W-:Y:S05]  /*d530*/  BSYNC B1 ;  /* 0x0000000000017941 */ /* 0x000fea0003800000 */
.L_x_1504:
[----:B------:R-:W-:Y:S04]  /*d540*/  BSSY B1, `(.L_x_1506) ;  /* 0x000002c000017945 */ /* 0x000fe80003800000 */
[----:B------:R-:W-:Y:S05]  /*d550*/  @P2 BRA `(.L_x_1507) ;  /* 0x0000000000a82947 */ /* 0x000fea0003800000 */
[----:B01---5:R-:W0:Y:S01]  /*d560*/  LDS.128 R4, [R43+0xb000] ;  /* 0x00b000002b047984 */ /* 0x023e220000000c00 */
[----:B------:R-:W-:Y:S01]  /*d570*/  SHF.R.U64 R27, R20, 0x10, R21 ;  /* 0x00000010141b7819 */ /* 0x000fe20000001215 */
[--C-:B------:R-:W-:Y:S01]  /*d580*/  HADD2.F32 R14, -RZ, R10.reuse.H0_H0 ;  /* 0x2000000aff0e7230 */ /* 0x100fe20000004100 */
[----:B------:R-:W-:Y:S01]  /*d590*/  SHF.R.U32.HI R15, RZ, 0x10, R29 ;  /* 0x00000010ff0f7819 */ /* 0x000fe2000001161d */
[----:B------:R-:W-:Y:S01]  /*d5a0*/  HADD2.F32 R20, -RZ, R11.H0_H0 ;  /* 0x2000000bff147230 */ /* 0x000fe20000004100 */
[----:B------:R-:W-:Y:S01]  /*d5b0*/  SHF.R.U32.HI R21, RZ, 0x10, R21 ;  /* 0x00000010ff157819 */ /* 0x000fe20000011615 */
[----:B------:R-:W-:Y:S01]  /*d5c0*/  HADD2.F32 R10, -RZ, R10.H1_H1 ;  /* 0x3000000aff0a7230 */ /* 0x000fe20000004100 */
        /* <DEDUP_REMOVED lines=35> */
.L_x_1507:
[----:B------:R-:W-:Y:S05]  /*d800*/  BSYNC B1 ;  /* 0x0000000000017941 */ /* 0x000fea0003800000 */
.L_x_1506:
[----:B------:R-:W-:Y:S05]  /*d810*/  @P3 BRA `(.L_x_1501) ;  /* 0x0000004800cc3947 */ /* 0x000fea0003800000 */
[----:B012--5:R-:W0:Y:S01]  /*d820*/  LDS.128 R4, [R43+0xf000] ;  /* 0x00f000002b047984 */ /* 0x027e220000000c00 */
[----:B------:R-:W-:Y:S01]  /*d830*/  SHF.R.U32.HI R13, RZ, 0x10, R31 ;  /* 0x00000010ff0d7819 */ /* 0x000fe2000001161f */
[----:B------:R-:W-:Y:S01]  /*d840*/  HADD2.F32 R12, -RZ, R0.H0_H0 ;  /* 0x20000000ff0c7230 */ /* 0x000fe20000004100 */
        /* <DEDUP_REMOVED lines=10> */
[----:B------:R-:W-:Y:S02]  /*d8f0*/  HADD2.F32 R4, -RZ, R4.H1_H1 ;  /* 0x30000004ff047230 */ /* 0x000fe40000004100 */
[-C--:B------:R-:W-:Y:S01]  /*d900*/  FMUL.FTZ R24, R11, R13.reuse ;  /* 0x0000000d0b187220 */ /* 0x080fe20000410000 */
[--C-:B------:R-:W-:Y:S02]  /*d910*/  HADD2.F32 R8, -RZ, R6.reuse.H0_H0 ;  /* 0x20000006ff087230 */ /* 0x100fe40000004100 */
[----:B------:R-:W-:Y:S01]  /*d920*/  FFMA.FTZ R21, R10, R13, -R21 ;  /* 0x0000000d0a157223 */ /* 0x000fe20000010815 */
[----:B------:R-:W-:-:S02]  /*d930*/  HADD2.F32 R9, -RZ, R6.H1_H1 ;  /* 0x30000006ff097230 */ /* 0x000fc40000004100 */
[----:B------:R-:W-:Y:S01]  /*d940*/  FFMA.FTZ R26, R10, R15, R24 ;  /* 0x0000000f0a1a7223 */ /* 0x000fe20000010018 */
[----:B------:R-:W-:Y:S02]  /*d950*/  HADD2.F32 R6, -RZ, R5.H0_H0 ;  /* 0x20000005ff067230 */ /* 0x000fe40000004100 */
[C---:B------:R-:W-:Y:S01]  /*d960*/  FMUL.FTZ R20, R4.reuse, R14 ;  /* 0x0000000e04147220 */ /* 0x040fe20000410000 */
[-C--:B------:R-:W-:Y:S01]  /*d970*/  FMUL.FTZ R24, R4, R12.reuse ;  /* 0x0000000c04187220 */ /* 0x080fe20000410000 */
[----:B------:R-:W-:Y:S02]  /*d980*/  HADD2.F32 R10, -RZ, R3.H1_H1 ;  /* 0x30000003ff0a7230 */ /* 0x000fe40000004100 */
[----:B------:R-:W-:Y:S02]  /*d990*/  HADD2.F32 R5, -RZ, R5.H1_H1 ;  /* 0x30000005ff057230 */ /* 0x000fe40000004100 */
        /* <DEDUP_REMOVED lines=17> */
[----:B------:R0:W-:Y:S01]  /*dab0*/  STS.128 [R43+0xf000], R4 ;  /* 0x00f000042b007388 */ /* 0x0001e20000000c00 */
[----:B------:R-:W-:Y:S05]  /*dac0*/  BRA `(.L_x_1501) ;  /* 0x0000004800207947 */ /* 0x000fea0003800000 */
.L_x_1450:
[----:B------:R-:W2:Y:S01]  /*dad0*/  LDL R0, [R1+0x70] ;  /* 0x0000700001007983 */ /* 0x000ea20000100800 */
[-C--:B------:R-:W-:Y:S01]  /*dae0*/  ISETP.GE.AND P0, PT, R18, R9.reuse, PT ;  /* 0x000000091200720c */ /* 0x080fe20003f06270 */
[----:B------:R-:W-:Y:S01]  /*daf0*/  BSSY B1, `(.L_x_1508) ;  /* 0x0000031000017945 */ /* 0x000fe20003800000 */
[-C--:B------:R-:W-:Y:S01]  /*db00*/  ISETP.GE.AND P1, PT, R234, R9.reuse, PT ;  /* 0x00000009ea00720c */ /* 0x080fe20003f26270 */
[----:B------:R-:W-:Y:S01]  /*db10*/  IMAD.MOV.U32 R87, RZ, RZ, R25 ;  /* 0x000000ffff577224 */ /* 0x000fe200078e0019 */
[----:B------:R-:W-:Y:S01]  /*db20*/  ISETP.GE.AND P2, PT, R20, R9, PT ;  /* 0x000000091400720c */ /* 0x000fe20003f46270 */
[----:B------:R-:W-:Y:S01]  /*db30*/  IMAD.MOV.U32 R8, RZ, RZ, R100 ;  /* 0x000000ffff087224 */ /* 0x000fe200078e0064 */
        /* <DEDUP_REMOVED lines=14> */
[----:B--2---:R-:W-:Y:S01]  /*dc20*/  ISETP.GE.AND P3, PT, R0, R9, PT ;  /* 0x000000090000720c */ /* 0x004fe20003f66270 */
[----:B------:R-:W-:Y:S01]  /*dc30*/  IMAD.MOV.U32 R9, RZ, RZ, R27 ;  /* 0x000000ffff097224 */ /* 0x000fe200078e001b */
[----:B------:R-:W-:Y:S01]  /*dc40*/  CS2R R26, SRZ ;  /* 0x00000000001a7805 */ /* 0x000fe2000001ff00 */
[----:B------:R-:W-:Y:S10]  /*dc50*/  @P0 BRA `(.L_x_1509) ;  /* 0x0000000000680947 */ /* 0x000ff40003800000 */
[----:B------:R-:W-:Y:S01]  /*dc60*/  IADD3 R3, P4, R12, R95, RZ ;  /* 0x0000005f0c037210 */ /* 0x000fe20007f9e0ff */
[----:B------:R-:W-:Y:S01]  /*dc70*/  ULDC.64 UR4, c[0x0][0x3c8] ;  /* 0x0000f20000047ab9 */ /* 0x000fe20000000a00 */
[----:B------:R-:W-:Y:S01]  /*dc80*/  IADD3 R0, P5, R10, R91, RZ ;  /* 0x0000005b0a007210 */ /* 0x000fe20007fbe0ff */
[----:B------:R-:W-:Y:S01]  /*dc90*/  ULDC.64 UR6, c[0x0][0x3e0] ;  /* 0x0000f80000067ab9 */ /* 0x000fe20000000a00 */
[----:B------:R-:W-:Y:S02]  /*dca0*/  IADD3.X R4, R13, R99, RZ, P4, !PT ;  /* 0x000000630d047210 */ /* 0x000fe400027fe4ff */
[----:B------:R-:W-:Y:S02]  /*dcb0*/  CS2R R28, SRZ ;  /* 0x00000000001c7805 */ /* 0x000fe4000001ff00 */
[----:B------:R-:W-:Y:S01]  /*dcc0*/  LEA R50, P4, R3, UR4, 0x1 ;  /* 0x0000000403327c11 */ /* 0x000fe2000f8808ff */
[----:B------:R-:W-:Y:S01]  /*dcd0*/  ULDC UR4, c[0x0][0x3d4] ;  /* 0x0000f50000047ab9 */ /* 0x000fe20000000800 */
[----:B------:R-:W-:-:S02]  /*dce0*/  CS2R R30, SRZ ;  /* 0x00000000001e7805 */ /* 0x000fc4000001ff00 */
[----:B------:R-:W-:Y:S02]  /*dcf0*/  ISETP.GE.AND P6, PT, R226, UR4, PT ;  /* 0x00000004e2007c0c */ /* 0x000fe4000bfc6270 */
[----:B------:R-:W-:Y:S02]  /*dd00*/  CS2R R44, SRZ ;  /* 0x00000000002c7805 */ /* 0x000fe4000001ff00 */
[----:B------:R-:W-:Y:S01]  /*dd10*/  LEA.HI.X R51, R3, UR5, R4, 0x1, P4 ;  /* 0x0000000503337c11 */ /* 0x000fe2000a0f0c04 */
[----:B------:R-:W-:Y:S01]  /*dd20*/  IMAD.X R3, R11, 0x1, R109, P5 ;  /* 0x000000010b037824 */ /* 0x000fe200028e066d */
[----:B------:R-:W-:Y:S02]  /*dd30*/  ISETP.GE.AND P5, PT, R229, UR4, PT ;  /* 0x00000004e5007c0c */ /* 0x000fe4000bfa6270 */
[----:B------:R-:W-:Y:S02]  /*dd40*/  CS2R R46, SRZ ;  /* 0x00000000002e7805 */ /* 0x000fe4000001ff00 */
[----:B------:R-:W-:-:S02]  /*dd50*/  LEA R52, P4, R0, UR6, 0x1 ;  /* 0x0000000600347c11 */ /* 0x000fc4000f8808ff */
[----:B------:R-:W-:Y:S02]  /*dd60*/  CS2R R4, SRZ ;  /* 0x0000000000047805 */ /* 0x000fe4000001ff00 */
[----:B------:R-:W-:Y:S02]  /*dd70*/  CS2R R6, SRZ ;  /* 0x0000000000067805 */ /* 0x000fe4000001ff00 */
[----:B------:R-:W-:Y:S02]  /*dd80*/  CS2R R24, SRZ ;  /* 0x0000000000187805 */ /* 0x000fe4000001ff00 */
[----:B------:R-:W-:Y:S02]  /*dd90*/  CS2R R26, SRZ ;  /* 0x00000000001a7805 */ /* 0x000fe4000001ff00 */
[----:B------:R-:W-:Y:S01]  /*dda0*/  LEA.HI.X R53, R0, UR7, R3, 0x1, P4 ;  /* 0x0000000700357c11 */ /* 0x000fe2000a0f0c03 */
[----:B------:R-:W-:Y:S02]  /*ddb0*/  ULDC.64 UR8, c[0x0][0x208] ;  /* 0x0000820000087ab9 */ /* 0x000fe40000000a00 */
[----:B------:R0:W5:Y:S04]  /*ddc0*/  @!P6 LDG.E.128 R44, desc[UR8][R50.64+0x80] ;  /* 0x00008008322ce981 */ /* 0x000168000c1e1d00 */
[----:B------:R0:W5:Y:S04]  /*ddd0*/  @!P5 LDG.E.128 R28, desc[UR8][R50.64] ;  /* 0x00000008321cd981 */ /* 0x000168000c1e1d00 */
[----:B------:R0:W5:Y:S04]  /*dde0*/  @!P5 LDG.E.128 R4, desc[UR8][R52.64] ;  /* 0x000000083404d981 */ /* 0x000168000c1e1d00 */
[----:B------:R0:W5:Y:S02]  /*ddf0*/  @!P6 LDG.E.128 R24, desc[UR8][R52.64+0x80] ;  /* 0x000080083418e981 */ /* 0x000164000c1e1d00 */
.L_x_1509:
[----:B------:R-:W-:Y:S05]  /*de00*/  BSYNC B1 ;  /* 0x0000000000017941 */ /* 0x000fea0003800000 */
.L_x_1508:
[----:B------:R-:W-:Y:S01]  /*de10*/  BSSY B1, `(.L_x_1510) ;  /* 0x000001f000017945 */ /* 0x000fe20003800000 */
[----:B-----5:R-:W-:Y:S01]  /*de20*/  IMAD.MOV.U32 R21, RZ, RZ, R4 ;  /* 0x000000ffff157224 */ /* 0x020fe200078e0004 */
[----:B0-----:R-:W-:Y:S01]  /*de30*/  CS2R R50, SRZ ;  /* 0x0000000000327805 */ /* 0x001fe2000001ff00 */
[----:B------:R-:W-:Y:S01]  /*de40*/  IMAD.MOV.U32 R23, RZ, RZ, R5 ;  /* 0x000000ffff177224 */ /* 0x000fe200078e0005 */
[----:B------:R-:W-:Y:S06]  /*de50*/  @P1 BRA `(.L_x_1511) ;  /* 0x0000000000681947 */ /* 0x000fec0003800000 */
[----:B------:R-:W-:Y:S01]  /*de60*/  IADD3 R3, P4, P5, R95, R89, R12 ;  /* 0x000000595f037210 */ /* 0x000fe20007d9e00c */
[----:B------:R-:W-:Y:S01]  /*de70*/  ULDC.64 UR4, c[0x0][0x3c8] ;  /* 0x0000f20000047ab9 */ /* 0x000fe20000000a00 */
[----:B------:R-:W-:Y:S01]  /*de80*/  ULDC.64 UR6, c[0x0][0x3e0] ;  /* 0x0000f80000067ab9 */ /* 0x000fe20000000a00 */
[----:B------:R-:W-:Y:S02]  /*de90*/  CS2R R40, SRZ ;  /* 0x0000000000287805 */ /* 0x000fe4000001ff00 */
[----:B------:R-:W-:Y:S02]  /*dea0*/  IADD3.X R32, R99, R88, R13, P4, P5 ;  /* 0x0000005863207210 */ /* 0x000fe400027ea40d */
[----:B------:R-:W-:Y:S02]  /*deb0*/  CS2R R42, SRZ ;  /* 0x00000000002a7805 */ /* 0x000fe4000001ff00 */
[----:B------:R-:W-:Y:S01]  /*dec0*/  LEA R52, P4, R3, UR4, 0x1 ;  /* 0x0000000403347c11 */ /* 0x000fe2000f8808ff */
[----:B------:R-:W-:Y:S01]  /*ded0*/  ULDC UR4, c[0x0][0x3d4] ;  /* 0x0000f50000047ab9 */ /* 0x000fe20000000800 */
[----:B------:R-:W-:-:S02]  /*dee0*/  IADD3 R0, P5, P6, R91, R92, R10 ;  /* 0x0000005c5b007210 */ /* 0x000fc40007ebe00a */
[----:B------:R-:W-:Y:S02]  /*def0*/  CS2R R48, SRZ ;  /* 0x0000000000307805 */ /* 0x000fe4000001ff00 */
[----:B------:R-:W-:Y:S02]  /*df00*/  LEA.HI.X R53, R3, UR5, R32, 0x1, P4 ;  /* 0x0000000503357c11 */ /* 0x000fe4000a0f0c20 */
[----:B------:R-:W-:Y:S02]  /*df10*/  CS2R R50, SRZ ;  /* 0x0000000000327805 */ /* 0x000fe4000001ff00 */
[----:B------:R-:W-:Y:S02]  /*df20*/  IADD3.X R3, R109, R90, R11, P5, P6 ;  /* 0x0000005a6d037210 */ /* 0x000fe40002fec40b */
[----:B------:R-:W-:Y:S02]  /*df30*/  CS2R R32, SRZ ;  /* 0x0000000000207805 */ /* 0x000fe4000001ff00 */
[----:B------:R-:W-:-:S02]  /*df40*/  ISETP.GE.AND P5, PT, R229, UR4, PT ;  /* 0x00000004e5007c0c */ /* 0x000fc4000bfa6270 */
[----:B------:R-:W-:Y:S02]  /*df50*/  CS2R R34, SRZ ;  /* 0x0000000000227805 */ /* 0x000fe4000001ff00 */
[----:B------:R-:W-:Y:S02]  /*df60*/  ISETP.GE.AND P6, PT, R226, UR4, PT ;  /* 0x00000004e2007c0c */ /* 0x000fe4000bfc6270 */
[----:B------:R-:W-:Y:S02]  /*df70*/  CS2R R36, SRZ ;  /* 0x0000000000247805 */ /* 0x000fe4000001ff00 */
[C---:B------:R-:W-:Y:S02]  /*df80*/  LEA R54, P4, R0.reuse, UR6, 0x1 ;  /* 0x0000000600367c11 */ /* 0x040fe4000f8808ff */
[----:B------:R-:W-:Y:S01]  /*df90*/  CS2R R38, SRZ ;  /* 0x0000000000267805 */ /* 0x000fe2000001ff00 */
[----:B------:R-:W-:Y:S01]  /*dfa0*/  ULDC.64 UR8, c[0x0][0x208] ;  /* 0x0000820000087ab9 */ /* 0x000fe20000000a00 */
[----:B------:R-:W-:Y:S01]  /*dfb0*/  LEA.HI.X R55, R0, UR7, R3, 0x1, P4 ;  /* 0x0000000700377c11 */ /* 0x000fe2000a0f0c03 */
[----:B------:R0:W5:Y:S04]  /*dfc0*/  @!P5 LDG.E.128 R40, desc[UR8][R52.64] ;  /* 0x000000083428d981 */ /* 0x000168000c1e1d00 */
[----:B------:R0:W5:Y:S04]  /*dfd0*/  @!P6 LDG.E.128 R48, desc[UR8][R52.64+0x80] ;  /* 0x000080083430e981 */ /* 0x000168000c1e1d00 */
[----:B------:R0:W5:Y:S04]  /*dfe0*/  @!P5 LDG.E.128 R32, desc[UR8][R54.64] ;  /* 0x000000083620d981 */ /* 0x000168000c1e1d00 */
[----:B------:R0:W5:Y:S02]  /*dff0*/  @!P6 LDG.E.128 R36, desc[UR8][R54.64+0x80] ;  /* 0x000080083624e981 */ /* 0x000164000c1e1d00 */
.L_x_1511:
[----:B------:R-:W-:Y:S05]  /*e000*/  BSYNC B1 ;  /* 0x0000000000017941 */ /* 0x000fea0003800000 */
.L_x_1510:
[----:B------:R-:W-:Y:S01]  /*e010*/  MOV R0, R6 ;  /* 0x0000000600007202 */ /* 0x000fe20000000f00 */
[----:B------:R-:W-:Y:S01]  /*e020*/  IMAD.MOV.U32 R3, RZ, RZ, R7 ;  /* 0x000000ffff037224 */ /* 0x000fe200078e0007 */
[----:B------:R-:W-:Y:S01]  /*e030*/  PRMT R113, R113, 0x5410, R21 ;  /* 0x0000541071717816 */ /* 0x000fe20000000015 */
[----:B------:R-:W-:Y:S01]  /*e040*/  IMAD.MOV.U32 R21, RZ, RZ, R25 ;  /* 0x000000ffff157224 */ /* 0x000fe200078e0019 */
[----:B------:R-:W-:Y:S01]  /*e050*/  PRMT R112, R0, 0x7610, R112 ;  /* 0x0000761000707816 */ /* 0x000fe20000000070 */
[----:B------:R-:W-:Y:S01]  /*e060*/  IMAD.MOV.U32 R0, RZ, RZ, R24 ;  /* 0x000000ffff007224 */ /* 0x000fe200078e0018 */
[----:B------:R-:W-:Y:S01]  /*e070*/  PRMT R110, R3, 0x7610, R110 ;  /* 0x00007610036e7816 */ /* 0x000fe2000000006e */
[----:B------:R-:W-:Y:S01]  /*e080*/  BSSY B1, `(.L_x_1512) ;  /* 0x0000047000017945 */ /* 0x000fe20003800000 */
[----:B------:R-:W-:Y:S02]  /*e090*/  MOV R3, R26 ;  /* 0x0000001a00037202 */ /* 0x000fe40000000f00 */
[----:B------:R-:W-:-:S02]  /*e0a0*/  CS2R R64, SRZ ;  /* 0x0000000000407805 */ /* 0x000fc4000001ff00 */
[----:B------:R-:W-:Y:S01]  /*e0b0*/  PRMT R102, R0, 0x5410, R21 ;  /* 0x0000541000667816 */ /* 0x000fe20000000015 */
[----:B------:R-:W-:Y:S01]  /*e0c0*/  IMAD.MOV.U32 R0, RZ, RZ, R27 ;  /* 0x000000ffff007224 */ /* 0x000fe200078e001b */
[----:B------:R-:W-:Y:S01]  /*e0d0*/  PRMT R115, R23, 0x7610, R115 ;  /* 0x0000761017737816 */ /* 0x000fe20000000073 */
[----:B------:R-:W-:Y:S01]  /*e0e0*/  IMAD.MOV.U32 R21, RZ, RZ, R29 ;  /* 0x000000ffff157224 */ /* 0x000fe200078e001d */
[----:B------:R-:W1:Y:S01]  /*e0f0*/  LDC R23, c[0x0][0x428] ;  /* 0x00010a00ff177b82 */ /* 0x000e620000000800 */
[----:B0-----:R-:W-:Y:S02]  /*e100*/  CS2R R52, SRZ ;  /* 0x0000000000347805 */ /* 0x001fe4000001ff00 */
[----:B------:R-:W-:Y:S01]  /*e110*/  PRMT R103, R3, 0x5410, R0 ;  /* 0x0000541003677816 */ /* 0x000fe20000000000 */
[----:B------:R-:W-:Y:S01]  /*e120*/  IMAD.MOV.U32 R3, RZ, RZ, R28 ;  /* 0x000000ffff037224 */ /* 0x000fe200078e001c */
[----:B------:R-:W-:Y:S02]  /*e130*/  MOV R0, R30 ;  /* 0x0000001e00007202 */ /* 0x000fe40000000f00 */
[----:B------:R-:W-:-:S02]  /*e140*/  CS2R R54, SRZ ;  /* 0x0000000000367805 */ /* 0x000fc4000001ff00 */
[----:B------:R-:W-:Y:S01]  /*e150*/  PRMT R115, R115, 0x5410, R21 ;  /* 0x0000541073737816 */ /* 0x000fe20000000015 */
[----:B------:R-:W-:Y:S01]  /*e160*/  IMAD.MOV.U32 R21, RZ, RZ, R45 ;  /* 0x000000ffff157224 */ /* 0x000fe200078e002d */
        /* <DEDUP_REMOVED lines=8> */
[----:B------:R-:W-:Y:S01]  /*e1f0*/  PRMT R110, R110, 0x5410, R3 ;  /* 0x000054106e6e7816 */ /* 0x000fe20000000003 */
[----:B-----5:R-:W-:Y:S01]  /*e200*/  IMAD.MOV.U32 R21, RZ, RZ, R33 ;  /* 0x000000ffff157224 */ /* 0x020fe200078e0021 */
[----:B------:R-:W-:-:S02]  /*e210*/  MOV R3, R46 ;  /* 0x0000002e00037202 */ /* 0x000fc40000000f00 */
[----:B------:R-:W-:Y:S02]  /*e220*/  CS2R R60, SRZ ;  /* 0x00000000003c7805 */ /* 0x000fe4000001ff00 */
[----:B------:R-:W-:Y:S02]  /*e230*/  CS2R R62, SRZ ;  /* 0x00000000003e7805 */ /* 0x000fe4000001ff00 */
[----:B------:R-:W-:Y:S02]  /*e240*/  CS2R R80, SRZ ;  /* 0x0000000000507805 */ /* 0x000fe4000001ff00 */
[----:B------:R-:W-:Y:S01]  /*e250*/  PRMT R106, R3, 0x5410, R0 ;  /* 0x00005410036a7816 */ /* 0x000fe20000000000 */
[----:B------:R-:W-:Y:S01]  /*e260*/  IMAD.MOV.U32 R3, RZ, RZ, R32 ;  /* 0x000000ffff037224 */ /* 0x000fe200078e0020 */
[----:B------:R-:W-:Y:S02]  /*e270*/  CS2R R66, SRZ ;  /* 0x0000000000427805 */ /* 0x000fe4000001ff00 */
[----:B------:R-:W-:-:S02]  /*e280*/  CS2R R68, SRZ ;  /* 0x0000000000447805 */ /* 0x000fc4000001ff00 */
[----:B------:R-:W-:Y:S02]  /*e290*/  CS2R R70, SRZ ;  /* 0x0000000000467805 */ /* 0x000fe4000001ff00 */
[----:B------:R-:W-:Y:S02]  /*e2a0*/  CS2R R72, SRZ ;  /* 0x0000000000487805 */ /* 0x000fe4000001ff00 */
[----:B------:R-:W-:Y:S02]  /*e2b0*/  PRMT R101, R3, 0x5410, R21 ;  /* 0x0000541003657816 */ /* 0x000fe40000000015 */
[----:B------:R-:W-:Y:S02]  /*e2c0*/  CS2R R74, SRZ ;  /* 0x00000000004a7805 */ /* 0x000fe4000001ff00 */
[----:B------:R-:W-:Y:S02]  /*e2d0*/  CS2R R76, SRZ ;  /* 0x00000000004c7805 */ /* 0x000fe4000001ff00 */
[----:B------:R-:W-:-:S02]  /*e2e0*/  CS2R R78, SRZ ;  /* 0x00000000004e7805 */ /* 0x000fc4000001ff00 */
[----:B------:R-:W-:Y:S01]  /*e2f0*/  CS2R R82, SRZ ;  /* 0x0000000000527805 */ /* 0x000fe2000001ff00 */
[----:B-1----:R-:W-:Y:S06]  /*e300*/  @P2 BRA `(.L_x_1513) ;  /* 0x0000000000782947 */ /* 0x002fec0003800000 */
[----:B------:R-:W-:Y:S01]  /*e310*/  LEA R0, P4, R84, R12, 0x6 ;  /* 0x0000000c54007211 */ /* 0x000fe200078830ff */
[----:B------:R-:W-:Y:S01]  /*e320*/  ULDC.64 UR4, c[0x0][0x3c8] ;  /* 0x0000f20000047ab9 */ /* 0x000fe20000000a00 */
[----:B------:R-:W-:Y:S01]  /*e330*/  ULDC.64 UR6, c[0x0][0x3e0] ;  /* 0x0000f80000067ab9 */ /* 0x000fe20000000a00 */
[----:B------:R-:W-:Y:S02]  /*e340*/  CS2R R60, SRZ ;  /* 0x00000000003c7805 */ /* 0x000fe4000001ff00 */
[----:B------:R-:W-:Y:S02]  /*e350*/  IADD3 R3, P5, R0, R95, RZ ;  /* 0x0000005f00037210 */ /* 0x000fe40007fbe0ff */
[----:B------:R-:W-:Y:S02]  /*e360*/  CS2R R62, SRZ ;  /* 0x00000000003e7805 */ /* 0x000fe4000001ff00 */
[----:B------:R-:W-:Y:S02]  /*e370*/  LEA.HI.X R52, R84, R13, R85, 0x6, P4 ;  /* 0x0000000d54347211 */ /* 0x000fe400020f3455 */
[----:B------:R-:W-:-:S02]  /*e380*/  CS2R R80, SRZ ;  /* 0x0000000000507805 */ /* 0x000fc4000001ff00 */
[----:B------:R-:W-:Y:S02]  /*e390*/  LEA R0, P4, R14, R10, 0x6 ;  /* 0x0000000a0e007211 */ /* 0x000fe400078830ff */
[----:B------:R-:W-:Y:S02]  /*e3a0*/  CS2R R82, SRZ ;  /* 0x0000000000527805 */ /* 0x000fe4000001ff00 */
[----:B------:R-:W-:Y:S02]  /*e3b0*/  IADD3.X R52, R52, R99, RZ, P5, !PT ;  /* 0x0000006334347210 */ /* 0x000fe40002ffe4ff */
[----:B------:R-:W-:Y:S02]  /*e3c0*/  CS2R R56, SRZ ;  /* 0x0000000000387805 */ /* 0x000fe4000001ff00 */
[----:B------:R-:W-:Y:S01]  /*e3d0*/  LEA R88, P5, R3, UR4, 0x1 ;  /* 0x0000000403587c11 */ /* 0x000fe2000f8a08ff */
[----:B------:R-:W-:Y:S01]  /*e3e0*/  ULDC UR4, c[0x0][0x3d4] ;  /* 0x0000f50000047ab9 */ /* 0x000fe20000000800 */
[----:B------:R-:W-:-:S02]  /*e3f0*/  IADD3 R0, P6, R0, R91, RZ ;  /* 0x0000005b00007210 */ /* 0x000fc40007fde0ff */
[----:B------:R-:W-:Y:S02]  /*e400*/  CS2R R58, SRZ ;  /* 0x00000000003a7805 */ /* 0x000fe4000001ff00 */
[----:B------:R-:W-:Y:S01]  /*e410*/  LEA.HI.X R54, R14, R11, R15, 0x6, P4 ;  /* 0x0000000b0e367211 */ /* 0x000fe200020f340f */
[----:B------:R-:W-:Y:S01]  /*e420*/  ULDC.64 UR8, c[0x0][0x208] ;  /* 0x0000820000087ab9 */ /* 0x000fe20000000a00 */
[----:B------:R-:W-:Y:S02]  /*e430*/  LEA.HI.X R89, R3, UR5, R52, 0x1, P5 ;  /* 0x0000000503597c11 */ /* 0x000fe4000a8f0c34 */
[----:B------:R-:W-:Y:S02]  /*e440*/  CS2R R52, SRZ ;  /* 0x0000000000347805 */ /* 0x000fe4000001ff00 */
[----:B------:R-:W-:Y:S01]  /*e450*/  ISETP.GE.AND P5, PT, R229, UR4, PT ;  /* 0x00000004e5007c0c */ /* 0x000fe2000bfa6270 */
[----:B------:R-:W-:Y:S01]  /*e460*/  IMAD.X R3, R54, 0x1, R109, P6 ;  /* 0x0000000136037824 */ /* 0x000fe200030e066d */
[----:B------:R-:W-:-:S02]  /*e470*/  ISETP.GE.AND P6, PT, R226, UR4, PT ;  /* 0x00000004e2007c0c */ /* 0x000fc4000bfc6270 */
[----:B------:R-:W-:Y:S02]  /*e480*/  CS2R R54, SRZ ;  /* 0x0000000000367805 */ /* 0x000fe4000001ff00 */
[----:B------:R-:W-:-:S04]  /*e490*/  LEA R92, P4, R0, UR6, 0x1 ;  /* 0x00000006005c7c11 */ /* 0x000fc8000f8808ff */
[----:B------:R-:W-:-:S03]  /*e4a0*/  LEA.HI.X R93, R0, UR7, R3, 0x1, P4 ;  /* 0x00000007005d7c11 */ /* 0x000fc6000a0f0c03 */
[----:B------:R0:W5:Y:S04]  /*e4b0*/  @!P5 LDG.E.128 R60, desc[UR8][R88.64] ;  /* 0x00000008583cd981 */ /* 0x000168000c1e1d00 */
[----:B------:R0:W5:Y:S04]  /*e4c0*/  @!P6 LDG.E.128 R80, desc[UR8][R88.64+0x80] ;  /* 0x000080085850e981 */ /* 0x000168000c1e1d00 */
[----:B------:R0:W5:Y:S04]  /*e4d0*/  @!P5 LDG.E.128 R52, desc[UR8][R92.64] ;  /* 0x000000085c34d981 */ /* 0x000168000c1e1d00 */
[----:B------:R0:W5:Y:S02]  /*e4e0*/  @!P6 LDG.E.128 R56, desc[UR8][R92.64+0x80] ;  /* 0x000080085c38e981 */ /* 0x000164000c1e1d00 */
.L_x_1513:
[----:B------:R-:W-:Y:S05]  /*e4f0*/  BSYNC B1 ;  /* 0x0000000000017941 */ /* 0x000fea0003800000 */
.L_x_1512:
[----:B------:R-:W-:Y:S04]  /*e500*/  BSSY B1, `(.L_x_1514) ;  /* 0x0000020000017945 */ /* 0x000fe80003800000 */
[----:B------:R-:W-:Y:S05]  /*e510*/  @P3 BRA `(.L_x_1515) ;  /* 0x0000000000783947 */ /* 0x000fea0003800000 */
[----:B------:R-:W-:Y:S01]  /*e520*/  IMAD.WIDE.U32 R12, R84, 0x60, R12 ;  /* 0x00000060540c7825 */ /* 0x000fe200078e000c */
[----:B------:R-:W-:Y:S01]  /*e530*/  ULDC.64 UR4, c[0x0][0x3c8] ;  /* 0x0000f20000047ab9 */ /* 0x000fe20000000a00 */
[----:B------:R-:W-:Y:S01]  /*e540*/  ULDC.64 UR6, c[0x0][0x3e0] ;  /* 0x0000f80000067ab9 */ /* 0x000fe20000000a00 */
[----:B------:R-:W-:Y:S01]  /*e550*/  CS2R R72, SRZ ;  /* 0x0000000000487805 */ /* 0x000fe2000001ff00 */
[----:B------:R-:W-:Y:S01]  /*e560*/  IMAD.WIDE.U32 R10, R14, 0x60, R10 ;  /* 0x000000600e0a7825 */ /* 0x000fe200078e000a */
[----:B------:R-:W-:Y:S02]  /*e570*/  IADD3 R95, P4, R95, R12, RZ ;  /* 0x0000000c5f5f7210 */ /* 0x000fe40007f9e0ff */
[----:B------:R-:W-:Y:S02]  /*e580*/  CS2R R74, SRZ ;  /* 0x00000000004a7805 */ /* 0x000fe4000001ff00 */
[----:B------:R-:W-:Y:S01]  /*e590*/  CS2R R76, SRZ ;  /* 0x00000000004c7805 */ /* 0x000fe2000001ff00 */
[----:B------:R-:W-:Y:S01]  /*e5a0*/  IMAD R0, R85, 0x60, RZ ;  /* 0x0000006055007824 */ /* 0x000fe200078e02ff */
[----:B------:R-:W-:Y:S01]  /*e5b0*/  IADD3 R91, P5, R91, R10, RZ ;  /* 0x0000000a5b5b7210 */ /* 0x000fe20007fbe0ff */
[----:B------:R-:W-:Y:S01]  /*e5c0*/  IMAD R3, R15, 0x60, RZ ;  /* 0x000000600f037824 */ /* 0x000fe200078e02ff */
[----:B------:R-:W-:-:S02]  /*e5d0*/  CS2R R78, SRZ ;  /* 0x00000000004e7805 */ /* 0x000fc4000001ff00 */
[----:B------:R-:W-:Y:S02]  /*e5e0*/  CS2R R64, SRZ ;  /* 0x0000000000407805 */ /* 0x000fe4000001ff00 */
[----:B------:R-:W-:Y:S02]  /*e5f0*/  IADD3.X R12, R99, R13, R0, P4, !PT ;  /* 0x0000000d630c7210 */ /* 0x000fe400027fe400 */
[----:B------:R-:W-:Y:S02]  /*e600*/  CS2R R66, SRZ ;  /* 0x0000000000427805 */ /* 0x000fe4000001ff00 */
[----:B------:R-:W-:Y:S01]  /*e610*/  LEA R10, P4, R95, UR4, 0x1 ;  /* 0x000000045f0a7c11 */ /* 0x000fe2000f8808ff */
[----:B------:R-:W-:Y:S01]  /*e620*/  ULDC UR4, c[0x0][0x3d4] ;  /* 0x0000f50000047ab9 */ /* 0x000fe20000000800 */
[----:B------:R-:W-:Y:S02]  /*e630*/  IADD3.X R0, R109, R11, R3, P5, !PT ;  /* 0x0000000b6d007210 */ /* 0x000fe40002ffe403 */
[----:B------:R-:W-:-:S02]  /*e640*/  CS2R R68, SRZ ;  /* 0x0000000000447805 */ /* 0x000fc4000001ff00 */
[----:B------:R-:W-:Y:S02]  /*e650*/  ISETP.GE.AND P5, PT, R229, UR4, PT ;  /* 0x00000004e5007c0c */ /* 0x000fe4000bfa6270 */
[----:B------:R-:W-:Y:S02]  /*e660*/  CS2R R70, SRZ ;  /* 0x0000000000467805 */ /* 0x000fe4000001ff00 */
[----:B------:R-:W-:Y:S01]  /*e670*/  ISETP.GE.AND P6, PT, R226, UR4, PT ;  /* 0x00000004e2007c0c */ /* 0x000fe2000bfc6270 */
[----:B------:R-:W-:Y:S01]  /*e680*/  ULDC.64 UR8, c[0x0][0x208] ;  /* 0x0000820000087ab9 */ /* 0x000fe20000000a00 */
[----:B------:R-:W-:Y:S02]  /*e690*/  LEA.HI.X R11, R95, UR5, R12, 0x1, P4 ;  /* 0x000000055f0b7c11 */ /* 0x000fe4000a0f0c0c */
[----:B------:R-:W-:-:S04]  /*e6a0*/  LEA R12, P4, R91, UR6, 0x1 ;  /* 0x000000065b0c7c11 */ /* 0x000fc8000f8808ff */
[----:B------:R-:W-:Y:S01]  /*e6b0*/  LEA.HI.X R13, R91, UR7, R0, 0x1, P4 ;  /* 0x000000075b0d7c11 */ /* 0x000fe2000a0f0c00 */
[----:B------:R1:W5:Y:S04]  /*e6c0*/  @!P5 LDG.E.128 R72, desc[UR8][R10.64] ;  /* 0x000000080a48d981 */ /* 0x000368000c1e1d00 */
[----:B------:R1:W5:Y:S04]  /*e6d0*/  @!P6 LDG.E.128 R76, desc[UR8][R10.64+0x80] ;  /* 0x000080080a4ce981 */ /* 0x000368000c1e1d00 */
[----:B------:R1:W5:Y:S04]  /*e6e0*/  @!P5 LDG.E.128 R64, desc[UR8][R12.64] ;  /* 0x000000080c40d981 */ /* 0x000368000c1e1d00 */
[----:B------:R1:W5:Y:S02]  /*e6f0*/  @!P6 LDG.E.128 R68, desc[UR8][R12.64+0x80] ;  /* 0x000080080c44e981 */ /* 0x000364000c1e1d00 */
.L_x_1515:
[----:B------:R-:W-:Y:S05]  /*e700*/  BSYNC B1 ;  /* 0x0000000000017941 */ /* 0x000fea0003800000 */
.L_x_1514:
[----:B------:R-:W2:Y:S04]  /*e710*/  LDL R90, [R1+0x14] ;  /* 0x00001400015a7983 */ /* 0x000ea80000100800 */
[----:B------:R-:W3:Y:S01]  /*e720*/  LDL R21, [R1+0x28] ;  /* 0x0000280001157983 */ /* 0x000ee20000100800 */
[----:B------:R-:W-:Y:S01]  /*e730*/  ISETP.NE.AND P4, PT, R23, 0x1, PT ;  /* 0x000000011700780c */ /* 0x000fe20003f85270 */
[----:B-1----:R-:W-:Y:S01]  /*e740*/  IMAD.MOV.U32 R11, RZ, RZ, R37 ;  /* 0x000000ffff0b7224 */ /* 0x002fe200078e0025 */
[----:B------:R-:W-:Y:S01]  /*e750*/  MOV R10, R36 ;  /* 0x00000024000a7202 */ /* 0x000fe20000000f00 */
[----:B------:R-:W4:Y:S01]  /*e760*/  LDL R23, [R1+0x68] ;  /* 0x0000680001177983 */ /* 0x000f220000100800 */
[----:B------:R-:W-:Y:S01]  /*e770*/  IMAD.MOV.U32 R0, RZ, RZ, R34 ;  /* 0x000000ffff007224 */ /* 0x000fe200078e0022 */
[----:B-----5:R-:W-:Y:S01]  /*e780*/  MOV R13, R52 ;  /* 0x00000034000d7202 */ /* 0x020fe20000000f00 */
[----:B------:R-:W-:Y:S01]  /*e790*/  IMAD.MOV.U32 R3, RZ, RZ, R35 ;  /* 0x000000ffff037224 */ /* 0x000fe200078e0023 */
[----:B------:R-:W-:Y:S01]  /*e7a0*/  PRMT R97, R10, 0x5410, R11 ;  /* 0x000054100a617816 */ /* 0x000fe2000000000b */
[----:B------:R-:W-:Y:S01]  /*e7b0*/  IMAD.MOV.U32 R11, RZ, RZ, R41 ;  /* 0x000000ffff0b7224 */ /* 0x000fe200078e0029 */
[----:B------:R-:W-:Y:S01]  /*e7c0*/  MOV R10, R40 ;  /* 0x00000028000a7202 */ /* 0x000fe20000000f00 */
[----:B------:R-:W-:Y:S01]  /*e7d0*/  IMAD.MOV.U32 R12, RZ, RZ, R49 ;  /* 0x000000ffff0c7224 */ /* 0x000fe200078e0031 */
[----:B------:R-:W-:Y:S01]  /*e7e0*/  PRMT R107, R0, 0x5410, R3 ;  /* 0x00005410006b7816 */ /* 0x000fe20000000003 */
[----:B------:R-:W-:Y:S01]  /*e7f0*/  IMAD.MOV.U32 R0, RZ, RZ, R38 ;  /* 0x000000ffff007224 */ /* 0x000fe200078e0026 */
[----:B------:R-:W-:Y:S01]  /*e800*/  PRMT R108, R10, 0x5410, R11 ;  /* 0x000054100a6c7816 */ /* 0x000fe2000000000b */
[----:B------:R-:W-:Y:S01]  /*e810*/  IMAD.MOV.U32 R3, RZ, RZ, R39 ;  /* 0x000000ffff037224 */ /* 0x000fe200078e0027 */
[----:B------:R-:W-:Y:S01]  /*e820*/  MOV R11, R48 ;  /* 0x00000030000b7202 */ /* 0x000fe20000000f00 */
[----:B------:R-:W-:Y:S01]  /*e830*/  IMAD.MOV.U32 R10, RZ, RZ, R43 ;  /* 0x000000ffff0a7224 */ /* 0x000fe200078e002b */
[----:B0-----:R-:W-:Y:S01]  /*e840*/  PRMT R92, R92, 0x5410, R13 ;  /* 0x000054105c5c7816 */ /* 0x001fe2000000000d */
[----:B------:R-:W-:Y:S01]  /*e850*/  ULDC.64 UR4, c[0x0][0x3c8] ;  /* 0x0000f20000047ab9 */ /* 0x000fe20000000a00 */
[----:B------:R-:W-:Y:S01]  /*e860*/  PRMT R98, R0, 0x5410, R3 ;  /* 0x0000541000627816 */ /* 0x000fe20000000003 */
[----:B------:R-:W-:Y:S01]  /*e870*/  IMAD.MOV.U32 R3, RZ, RZ, R42 ;  /* 0x000000ffff037224 */ /* 0x000fe200078e002a */
[----:B------:R-:W0:Y:S01]  /*e880*/  @P4 LDC R0, c[0x0][0x42c] ;  /* 0x00010b00ff004b82 */ /* 0x000e220000000800 */
[----:B------:R-:W-:Y:S01]  /*e890*/  PRMT R99, R11, 0x5410, R12 ;  /* 0x000054100b637816 */ /* 0x000fe2000000000c */
[----:B------:R-:W-:Y:S01]  /*e8a0*/  IMAD.MOV.U32 R12, RZ, RZ, R51 ;  /* 0x000000ffff0c7224 */ /* 0x000fe200078e0033 */
[----:B------:R-:W-:Y:S01]  /*e8b0*/  ULDC.64 UR6, c[0x0][0x3e0] ;  /* 0x0000f80000067ab9 */ /* 0x000fe20000000a00 */
[----:B------:R-:W-:Y:S01]  /*e8c0*/  PRMT R109, R3, 0x5410, R10 ;  /* 0x00005410036d7816 */ /* 0x000fe2000000000a */
[----:B------:R-:W-:-:S03]  /*e8d0*/  IMAD.MOV.U32 R10, RZ, RZ, R50 ;  /* 0x000000ffff0a7224 */ /* 0x000fc600078e0032 */
[----:B------:R-:W1:Y:S02]  /*e8e0*/  @P4 LDC R11, c[0x0][0x430] ;  /* 0x00010c00ff0b4b82 */ /* 0x000e640000000800 */
        /* <DEDUP_REMOVED lines=10> */
[----:B--2---:R-:W-:-:S04]  /*e990*/  IMAD R3, R90, 0x80, R18 ;  /* 0x000000805a037824 */ /* 0x004fc800078e0212 */
[----:B---3--:R-:W-:Y:S02]  /*e9a0*/  IMAD R3, R21, 0x20, R3 ;  /* 0x0000002015037824 */ /* 0x008fe400078e0203 */
[----:B------:R-:W-:Y:S02]  /*e9b0*/  IMAD.MOV.U32 R21, RZ, RZ, R56 ;  /* 0x000000ffff157224 */ /* 0x000fe400078e0038 */
[----:B0-----:R-:W-:-:S03]  /*e9c0*/  @P4 IMAD.HI.U32 R0, R3, R0, RZ ;  /* 0x0000000003004227 */ /* 0x001fc600078e00ff */
[----:B------:R-:W-:Y:S02]  /*e9d0*/  PRMT R88, R21, 0x7610, R88 ;  /* 0x0000761015587816 */ /* 0x000fe40000000058 */
[----:B-1----:R-:W-:Y:S01]  /*e9e0*/  @P4 SHF.R.U32.HI R3, RZ, R11, R0 ;  /* 0x0000000bff034219 */ /* 0x002fe20000011600 */
[----:B------:R-:W-:Y:S01]  /*e9f0*/  IMAD.MOV.U32 R0, RZ, RZ, R61 ;  /* 0x000000ffff007224 */ /* 0x000fe200078e003d */
[----:B------:R-:W-:Y:S01]  /*ea00*/  PRMT R88, R88, 0x5410, R10 ;  /* 0x0000541058587816 */ /* 0x000fe2000000000a */
[----:B------:R-:W-:Y:S01]  /*ea10*/  IMAD.MOV.U32 R11, RZ, RZ, R63 ;  /* 0x000000ffff0b7224 */ /* 0x000fe200078e003f */
[----:B------:R-:W-:Y:S02]  /*ea20*/  MOV R10, R62 ;  /* 0x0000003e000a7202 */ /* 0x000fe40000000f00 */
[----:B------:R-:W-:Y:S02]  /*ea30*/  SHF.R.S32.HI R13, RZ, 0x1f, R3 ;  /* 0x0000001fff0d7819 */ /* 0x000fe40000011403 */
[----:B------:R-:W-:-:S02]  /*ea40*/  PRMT R95, R0, 0x5410, R10 ;  /* 0x00005410005f7816 */ /* 0x000fc4000000000a */
[----:B------:R-:W-:Y:S01]  /*ea50*/  PRMT R96, R11, 0x7610, R96 ;  /* 0x000076100b607816 */ /* 0x000fe20000000060 */
[----:B------:R-:W-:-:S04]  /*ea60*/  IMAD.WIDE.U32 R10, R3, R84, R86 ;  /* 0x00000054030a7225 */ /* 0x000fc800078e0056 */
[C---:B------:R-:W-:Y:S02]  /*ea70*/  IMAD R84, R13.reuse, R84, RZ ;  /* 0x000000540d547224 */ /* 0x040fe400078e02ff */
[-C--:B------:R-:W-:Y:S02]  /*ea80*/  IMAD R0, R13, R14.reuse, RZ ;  /* 0x0000000e0d007224 */ /* 0x080fe400078e02ff */
[----:B------:R-:W-:-:S04]  /*ea90*/  IMAD.WIDE.U32 R12, R3, R14, R8 ;  /* 0x0000000e030c7225 */ /* 0x000fc800078e0008 */
[C---:B------:R-:W-:Y:S02]  /*eaa0*/  IMAD R9, R3.reuse, R85, R84 ;  /* 0x0000005503097224 */ /* 0x040fe400078e0254 */
[----:B------:R-:W-:Y:S02]  /*eab0*/  IMAD R3, R3, R15, R0 ;  /* 0x0000000f03037224 */ /* 0x000fe400078e0200 */
[----:B------:R-:W-:Y:S01]  /*eac0*/  IMAD.MOV.U32 R21, RZ, RZ, R60 ;  /* 0x000000ffff157224 */ /* 0x000fe200078e003c */
[----:B------:R-:W-:Y:S01]  /*ead0*/  LEA R8, P4, R10, UR4, 0x1 ;  /* 0x000000040a087c11 */ /* 0x000fe2000f8808ff */
[----:B------:R-:W-:Y:S01]  /*eae0*/  IMAD.IADD R9, R11, 0x1, R9 ;  /* 0x000000010b097824 */ /* 0x000fe200078e0209 */
[----:B------:R-:W-:Y:S01]  /*eaf0*/  LEA R0, P5, R12, UR6, 0x1 ;  /* 0x000000060c007c11 */ /* 0x000fe2000f8a08ff */
[----:B------:R-:W-:Y:S01]  /*eb00*/  IMAD.IADD R3, R13, 0x1, R3 ;  /* 0x000000010d037824 */ /* 0x000fe200078e0203 */
[----:B------:R-:W-:Y:S01]  /*eb10*/  PRMT R94, R94, 0x5410, R21 ;  /* 0x000054105e5e7816 */ /* 0x000fe20000000015 */
[----:B------:R-:W-:Y:S01]  /*eb20*/  IMAD.MOV.U32 R21, RZ, RZ, R80 ;  /* 0x000000ffff157224 */ /* 0x000fe200078e0050 */
[----:B------:R-:W-:Y:S01]  /*eb30*/  UMOV UR4, 0xffffffff ;  /* 0xffffffff00047882 */ /* 0x000fe20000000000 */
[----:B------:R-:W-:Y:S01]  /*eb40*/  IMAD.MOV.U32 R14, RZ, RZ, R81 ;  /* 0x000000ffff0e7224 */ /* 0x000fe200078e0051 */
[----:B------:R-:W-:-:S02]  /*eb50*/  MOV R15, R82 ;  /* 0x00000052000f7202 */ /* 0x000fc40000000f00 */
[----:B------:R-:W-:Y:S02]  /*eb60*/  LEA.HI.X R9, R10, UR5, R9, 0x1, P4 ;  /* 0x000000050a097c11 */ /* 0x000fe4000a0f0c09 */
[----:B------:R-:W-:Y:S02]  /*eb70*/  LEA.HI.X R3, R12, UR7, R3, 0x1, P5 ;  /* 0x000000070c037c11 */ /* 0x000fe4000a8f0c03 */
[----:B------:R-:W-:Y:S02]  /*eb80*/  PRMT R92, R21, 0x7610, R92 ;  /* 0x00007610155c7816 */ /* 0x000fe4000000005c */
[----:B------:R-:W-:Y:S02]  /*eb90*/  PRMT R91, R15, 0x5410, R14 ;  /* 0x000054100f5b7816 */ /* 0x000fe4000000000e */
[----:B----4-:R-:W-:Y:S01]  /*eba0*/  LEA.HI R10, R23, R23, RZ, 0x1 ;  /* 0x00000017170a7211 */ /* 0x010fe200078f08ff */
[----:B------:R-:W-:Y:S06]  /*ebb0*/  BRA.DIV UR4, `(.L_x_1516) ;  /* 0x0000019204d47947 */ /* 0x000fec000b800000 */
.L_x_1825:
[----:B------:R-:W-:-:S03]  /*ebc0*/  UMOV UR4, 0xffffffff ;  /* 0xffffffff00047882 */ /* 0x000fc60000000000 */
[----:B------:R-:W-:Y:S05]  /*ebd0*/  BRA.DIV UR4, `(.L_x_1517) ;  /* 0x0000019204f47947 */ /* 0x000fea000b800000 */
.L_x_1828:
[----:B------:R-:W-:-:S03]  /*ebe0*/  UMOV UR4, 0xffffffff ;  /* 0xffffffff00047882 */ /* 0x000fc60000000000 */
[----:B------:R-:W-:Y:S05]  /*ebf0*/  BRA.DIV UR4, `(.L_x_1518) ;  /* 0x0000019604147947 */ /* 0x000fea000b800000 */
.L_x_1831:
[----:B------:R-:W-:-:S03]  /*ec00*/  UMOV UR4, 0xffffffff ;  /* 0xffffffff00047882 */ /* 0x000fc60000000000 */
[----:B------:R-:W-:Y:S05]  /*ec10*/  BRA.DIV UR4, `(.L_x_1519) ;  /* 0x0000019604347947 */ /* 0x000fea000b800000 */
.L_x_1834:
[----:B------:R-:W-:-:S03]  /*ec20*/  UMOV UR4, 0xffffffff ;  /* 0xffffffff00047882 */ /* 0x000fc60000000000 */
[----:B------:R-:W-:Y:S05]  /*ec30*/  BRA.DIV UR4, `(.L_x_1520) ;  /* 0x0000019604547947 */ /* 0x000fea000b800000 */
.L_x_1837:
[----:B------:R-:W-:-:S03]  /*ec40*/  UMOV UR4, 0xffffffff ;  /* 0xffffffff00047882 */ /* 0x000fc60000000000 */
[----:B------:R-:W-:Y:S05]  /*ec50*/  BRA.DIV UR4, `(.L_x_1521) ;  /* 0x0000019604747947 */ /* 0x000fea000b800000 */
.L_x_1840:
[----:B------:R-:W-:-:S03]  /*ec60*/  UMOV UR4, 0xffffffff ;  /* 0xffffffff00047882 */ /* 0x000fc60000000000 */
[----:B------:R-:W-:Y:S05]  /*ec70*/  BRA.DIV UR4, `(.L_x_1522) ;  /* 0x0000019604947947 */ /* 0x000fea000b800000 */
.L_x_1843:
[----:B------:R-:W-:-:S03]  /*ec80*/  UMOV UR4, 0xffffffff ;  /* 0xffffffff00047882 */ /* 0x000fc60000000000 */
[----:B------:R-:W-:Y:S05]  /*ec90*/  BRA.DIV UR4, `(.L_x_1523) ;  /* 0x0000019604b47947 */ /* 0x000fea000b800000 */
.L_x_1846:
[----:B------:R-:W-:-:S03]  /*eca0*/  UMOV UR4, 0xffffffff ;  /* 0xffffffff00047882 */ /* 0x000fc60000000000 */
[----:B------:R-:W-:Y:S05]  /*ecb0*/  BRA.DIV UR4, `(.L_x_1524) ;  /* 0x0000019604d47947 */ /* 0x000fea000b800000 */
.L_x_1849:
[----:B------:R-:W-:-:S03]  /*ecc0*/  UMOV UR4, 0xffffffff ;  /* 0xffffffff00047882 */ /* 0x000fc60000000000 */
[----:B------:R-:W-:Y:S05]  /*ecd0*/  BRA.DIV UR4, `(.L_x_1525) ;  /* 0x0000019604f47947 */ /* 0x000fea000b800000 */
.L_x_1852:
[----:B------:R-:W-:-:S03]  /*ece0*/  UMOV UR4, 0xffffffff ;  /* 0xffffffff00047882 */ /* 0x000fc60000000000 */
[----:B------:R-:W-:Y:S05]  /*ecf0*/  BRA.DIV UR4, `(.L_x_1526) ;  /* 0x0000019a04147947 */ /* 0x000fea000b800000 */
.L_x_1855:
[----:B------:R-:W-:-:S03]  /*ed00*/  UMOV UR4, 0xffffffff ;  /* 0xffffffff00047882 */ /* 0x000fc60000000000 */
[----:B------:R-:W-:Y:S05]  /*ed10*/  BRA.DIV UR4, `(.L_x_1527) ;  /* 0x0000019a04347947 */ /* 0x000fea000b800000 */
.L_x_1858:
[----:B------:R-:W-:-:S03]  /*ed20*/  UMOV UR4, 0xffffffff ;  /* 0xffffffff00047882 */ /* 0x000fc60000000000 */
[----:B------:R-:W-:Y:S05]  /*ed30*/  BRA.DIV UR4, `(.L_x_1528) ;  /* 0x0000019a04547947 */ /* 0x000fea000b800000 */
.L_x_1861:
[----:B------:R-:W-:Y:S01]  /*ed40*/  UMOV UR4, 0xffffffff ;  /* 0xffffffff00047882 */ /* 0x000fe20000000000 */
[----:B------:R-:W-:Y:S02]  /*ed50*/  LOP3.LUT R10, R10, 0xfffffffe, RZ, 0xc0, !PT ;  /* 0xfffffffe0a0a7812 */ /* 0x000fe400078ec0ff */
[----:B------:R-:W-:Y:S05]  /*ed60*/  BRA.DIV UR4, `(.L_x_1529) ;  /* 0x0000019a04707947 */ /* 0x000fea000b800000 */
.L_x_1864:
[----:B------:R-:W-:Y:S01]  /*ed70*/  UMOV UR4, 0xffffffff ;  /* 0xffffffff00047882 */ /* 0x000fe20000000000 */
[----:B------:R-:W-:Y:S02]  /*ed80*/  IMAD.IADD R9, R23, 0x1, -R10 ;  /* 0x0000000117097824 */ /* 0x000fe400078e0a0a */
[----:B------:R-:W-:Y:S05]  /*ed90*/  BRA.DIV UR4, `(.L_x_1530) ;  /* 0x0000019a048c7947 */ /* 0x000fea000b800000 */
.L_x_1867:
[----:B------:R-:W-:Y:S01]  /*eda0*/  UMOV UR4, 0xffffffff ;  /* 0xffffffff00047882 */ /* 0x000fe20000000000 */
[----:B------:R-:W-:Y:S02]  /*edb0*/  SHF.L.U32 R9, R9, 0x1f, RZ ;  /* 0x0000001f09097819 */ /* 0x000fe400000006ff */
[----:B------:R-:W-:Y:S01]  /*edc0*/  MOV R3, R83 ;  /* 0x0000005300037202 */ /* 0x000fe20000000f00 */
[----:B------:R-:W-:Y:S06]  /*edd0*/  BRA.DIV UR4, `(.L_x_1531) ;  /* 0x0000019a04a47947 */ /* 0x000fec000b800000 */
.L_x_1870:
[----:B------:R-:W0:Y:S01]  /*ede0*/  SYNCS.PHASECHK.TRANS64.TRYWAIT P4, [R16+URZ+0x30800], R9 ;  /* 0x03080009100075a7 */ /* 0x000e22000808017f */
[----:B------:R-:W-:Y:S01]  /*edf0*/  PRMT R96, R96, 0x5410, R3 ;  /* 0x0000541060607816 */ /* 0x000fe20000000003 */
[----:B------:R-:W-:Y:S01]  /*ee00*/  IMAD.MOV.U32 R0, RZ, RZ, R64 ;  /* 0x000000ffff007224 */ /* 0x000fe200078e0040 */
[----:B------:R-:W-:Y:S01]  /*ee10*/  MOV R10, R67 ;  /* 0x00000043000a7202 */ /* 0x000fe20000000f00 */
[----:B------:R-:W-:Y:S01]  /*ee20*/  IMAD.MOV.U32 R3, RZ, RZ, R65 ;  /* 0x000000ffff037224 */ /* 0x000fe200078e0041 */
[----:B------:R-:W-:Y:S01]  /*ee30*/  MOV R11, R71 ;  /* 0x00000047000b7202 */ /* 0x000fe20000000f00 */
[----:B------:R-:W-:Y:S01]  /*ee40*/  IMAD.MOV.U32 R8, RZ, RZ, R66 ;  /* 0x000000ffff087224 */ /* 0x000fe200078e0042 */
[----:B------:R-:W-:Y:S02]  /*ee50*/  BSSY B1, `(.L_x_1532) ;  /* 0x0000017000017945 */ /* 0x000fe40003800000 */
[----:B------:R-:W-:Y:S01]  /*ee60*/  PRMT R85, R0, 0x5410, R3 ;  /* 0x0000541000557816 */ /* 0x000fe20000000003 */
[----:B------:R-:W-:Y:S01]  /*ee70*/  IMAD.MOV.U32 R0, RZ, RZ, R68 ;  /* 0x000000ffff007224 */ /* 0x000fe200078e0044 */
[----:B------:R-:W-:Y:S01]  /*ee80*/  PRMT R86, R8, 0x5410, R10 ;  /* 0x0000541008567816 */ /* 0x000fe2000000000a */
[----:B------:R-:W-:-:S02]  /*ee90*/  IMAD.MOV.U32 R8, RZ, RZ, R69 ;  /* 0x000000ffff087224 */ /* 0x000fc400078e0045 */
        /* <DEDUP_REMOVED lines=11> */
[----:B------:R-:W-:Y:S01]  /*ef50*/  SHF.R.S32.HI R11, RZ, 0x1f, R226 ;  /* 0x0000001fff0b7819 */ /* 0x000fe200000114e2 */
[----:B------:R-:W-:-:S03]  /*ef60*/  IMAD.MOV.U32 R10, RZ, RZ, R78 ;  /* 0x000000ffff0a7224 */ /* 0x000fc600078e004e */
[----:B------:R-:W-:Y:S02]  /*ef70*/  PRMT R23, R0, 0x5410, R8 ;  /* 0x0000541000177816 */ /* 0x000fe40000000008 */
[----:B------:R-:W-:Y:S02]  /*ef80*/  PRMT R84, R10, 0x7610, R84 ;  /* 0x000076100a547816 */ /* 0x000fe40000000054 */
[----:B------:R-:W-:Y:S02]  /*ef90*/  LEA.HI R0, R11, R226, RZ, 0x3 ;  /* 0x000000e20b007211 */ /* 0x000fe400078f18ff */
[----:B------:R-:W-:Y:S01]  /*efa0*/  MOV R8, R79 ;  /* 0x0000004f00087202 */ /* 0x000fe20000000f00 */
[----:B0-----:R-:W-:Y:S06]  /*efb0*/  @!P4 BRA `(.L_x_1533) ;  /* 0x000001980054c947 */ /* 0x001fec0003800000 */
.L_x_1871:
[----:B------:R-:W-:Y:S05]  /*efc0*/  BSYNC B1 ;  /* 0x0000000000017941 */ /* 0x000fea0003800000 */
.L_x_1532:
[----:B------:R-:W-:Y:S01]  /*efd0*/  BSSY B1, `(.L_x_1534) ;  /* 0x00000cf000017945 */ /* 0x000fe20003800000 */
[----:B------:R-:W-:Y:S02]  /*efe0*/  PRMT R84, R84, 0x5410, R8 ;  /* 0x0000541054547816 */ /* 0x000fe40000000008 */
[----:B------:R-:W-:Y:S01]  /*eff0*/  SHF.R.S32.HI R0, RZ, 0x3, R0 ;  /* 0x00000003ff007819 */ /* 0x000fe20000011400 */
[----:B------:R-:W-:Y:S06]  /*f000*/  @P0 BRA `(.L_x_1535) ;  /* 0x0000000c002c0947 */ /* 0x000fec0003800000 */
[----:B------:R1:W5:Y:S01]  /*f010*/  LDL R131, [R1+0x38] ;  /* 0x0000380001837983 */ /* 0x0003620000100800 */
[----:B------:R-:W2:Y:S03]  /*f020*/  LDC R111, c[0x0][0x3d4] ;  /* 0x0000f500ff6f7b82 */ /* 0x000ea60000000800 */
[----:B------:R1:W5:Y:S04]  /*f030*/  LDL R130, [R1+0x44] ;  /* 0x0000440001827983 */ /* 0x0003680000100800 */
[----:B------:R1:W5:Y:S01]  /*f040*/  LDL R129, [R1+0x48] ;  /* 0x0000480001817983 */ /* 0x0003620000100800 */
[----:B------:R-:W-:Y:S01]  /*f050*/  BSSY B2, `(.L_x_1536) ;  /* 0x0000065000027945 */ /* 0x000fe20003800000 */
[----:B--2---:R-:W-:-:S02]  /*f060*/  ISETP.GE.AND P0, PT, R229, R111, PT ;  /* 0x0000006fe500720c */ /* 0x004fc40003f06270 */
[----:B------:R-:W-:-:S11]  /*f070*/  ISETP.GE.AND P4, PT, R226, R111, PT ;  /* 0x0000006fe200720c */ /* 0x000fd60003f86270 */
[----:B-1----:R-:W-:Y:S05]  /*f080*/  @P0 BRA `(.L_x_1537) ;  /* 0x0000000400840947 */ /* 0x002fea0003800000 */
[----:B------:R-:W2:Y:S04]  /*f090*/  LDL R10, [R1+0x28] ;  /* 0x00002800010a7983 */ /* 0x000ea80000100800 */
[----:B------:R-:W3:Y:S01]  /*f0a0*/  LDL R132, [R1+0x4c] ;  /* 0x00004c0001847983 */ /* 0x000ee20000100800 */
[--C-:B------:R-:W-:Y:S01]  /*f0b0*/  SHF.R.U64 R28, R28, 0x10, R29.reuse ;  /* 0x000000101c1c7819 */ /* 0x100fe2000000121d */
[----:B------:R-:W-:Y:S01]  /*f0c0*/  HADD2.F32 R123, -RZ, R115.H0_H0 ;  /* 0x20000073ff7b7230 */ /* 0x000fe20000004100 */
[----:B------:R-:W-:Y:S02]  /*f0d0*/  SHF.R.U32.HI R121, RZ, 0x10, R29 ;  /* 0x00000010ff797819 */ /* 0x000fe4000001161d */
[--C-:B------:R-:W-:Y:S02]  /*f0e0*/  SHF.R.U64 R29, R4, 0x10, R5.reuse ;  /* 0x00000010041d7819 */ /* 0x100fe40000001205 */
[----:B------:R-:W-:Y:S01]  /*f0f0*/  SHF.R.U32.HI R124, RZ, 0x10, R5 ;  /* 0x00000010ff7c7819 */ /* 0x000fe20000011605 */
[----:B------:R-:W-:Y:S01]  /*f100*/  HADD2.F32 R121, -RZ, R121.H0_H0 ;  /* 0x20000079ff797230 */ /* 0x000fe20000004100 */
[----:B------:R-:W-:Y:S01]  /*f110*/  SHF.R.U64 R5, R6, 0x10, R7 ;  /* 0x0000001006057819 */ /* 0x000fe20000001207 */
[----:B------:R-:W-:Y:S01]  /*f120*/  HADD2.F32 R29, -RZ, R29.H0_H0 ;  /* 0x2000001dff1d7230 */ /* 0x000fe20000004100 */
[--C-:B------:R-:W-:Y:S01]  /*f130*/  SHF.R.U64 R4, R30, 0x10, R31.reuse ;  /* 0x000000101e047819 */ /* 0x100fe2000000121f */
[----:B------:R-:W-:Y:S01]  /*f140*/  HADD2.F32 R124, -RZ, R124.H0_H0 ;  /* 0x2000007cff7c7230 */ /* 0x000fe20000004100 */
[----:B------:R-:W-:-:S02]  /*f150*/  SHF.R.U32.HI R30, RZ, 0x10, R31 ;  /* 0x00000010ff1e7819 */ /* 0x000fc4000001161f */
[----:B------:R-:W-:-:S03]  /*f160*/  SHF.R.U32.HI R127, RZ, 0x10, R7 ;  /* 0x00000010ff7f7819 */ /* 0x000fc60000011607 */
[----:B------:R-:W-:Y:S01]  /*f170*/  HADD2.F32 R30, -RZ, R30.H0_H0 ;  /* 0x2000001eff1e7230 */ /* 0x000fe20000004100 */
[----:B--2---:R-:W-:-:S04]  /*f180*/  LEA.HI R8, R111, R10, RZ, 0x1d ;  /* 0x0000000a6f087211 */ /* 0x004fc800078fe8ff */
[----:B------:R-:W-:Y:S01]  /*f190*/  SHF.R.S32.HI R11, RZ, 0x1f, R8 ;  /* 0x0000001fff0b7819 */ /* 0x000fe20000011408 */
[----:B0-----:R-:W-:-:S03]  /*f1a0*/  IMAD.SHL.U32 R9, R8, 0x8, RZ ;  /* 0x0000000808097824 */ /* 0x001fc600078e00ff */
[----:B------:R-:W-:Y:S02]  /*f1b0*/  LEA.HI R11, R11, R8, RZ, 0x3 ;  /* 0x000000080b0b7211 */ /* 0x000fe400078f18ff */
[----:B------:R-:W-:-:S03]  /*f1c0*/  LOP3.LUT R9, R9, 0x38, RZ, 0xc0, !PT ;  /* 0x0000003809097812 */ /* 0x000fc600078ec0ff */
[----:B------:R-:W-:Y:S01]  /*f1d0*/  IMAD.SHL.U32 R11, R11, 0x400, RZ ;  /* 0x000004000b0b7824 */ /* 0x000fe200078e00ff */
[----:B-----5:R-:W-:-:S04]  /*f1e0*/  LOP3.LUT R9, R9, 0x1c0, R131, 0xf8, !PT ;  /* 0x000001c009097812 */ /* 0x020fc800078ef883 */
[----:B------:R-:W-:Y:S02]  /*f1f0*/  LOP3.LUT R13, R9, R130, RZ, 0x3c, !PT ;  /* 0x00000082090d7212 */ /* 0x000fe400078e3cff */
[----:B------:R-:W-:Y:S02]  /*f200*/  LOP3.LUT R12, R11, 0x7fffe000, RZ, 0xc0, !PT ;  /* 0x7fffe0000b0c7812 */ /* 0x000fe400078ec0ff */
[----:B---3--:R-:W0:Y:S02]  /*f210*/  LDS.128 R8, [R132] ;  /* 0x0000000084087984 */ /* 0x008e240000000c00 */
[----:B------:R-:W-:-:S05]  /*f220*/  IADD3 R13, R13, R12, R129 ;  /* 0x0000000c0d0d7210 */ /* 0x000fca0007ffe081 */
[----:B------:R-:W-:-:S05]  /*f230*/  IMAD R114, R13, 0x2, R16 ;  /* 0x000000020d727824 */ /* 0x000fca00078e0210 */
[----:B------:R-:W1:Y:S01]  /*f240*/  LDS.128 R12, [R114+0x10400] ;  /* 0x01040000720c7984 */ /* 0x000e620000000c00 */
[--C-:B0-----:R-:W-:Y:S02]  /*f250*/  HADD2.F32 R117, -RZ, R9.reuse.H0_H0 ;  /* 0x20000009ff757230 */ /* 0x101fe40000004100 */
[----:B------:R-:W-:Y:S02]  /*f260*/  HADD2.F32 R118, -RZ, R9.H1_H1 ;  /* 0x30000009ff767230 */ /* 0x000fe40000004100 */
[----:B------:R-:W-:Y:S02]  /*f270*/  HADD2.F32 R9, -RZ, R115.H1_H1 ;  /* 0x30000073ff097230 */ /* 0x000fe40000004100 */
[----:B------:R-:W-:Y:S02]  /*f280*/  HADD2.F32 R116, -RZ, R8.H0_H0 ;  /* 0x20000008ff747230 */ /* 0x000fe40000004100 */
[----:B------:R-:W-:Y:S02]  /*f290*/  HADD2.F32 R31, -RZ, R10.H0_H0 ;  /* 0x2000000aff1f7230 */ /* 0x000fe40000004100 */
[----:B------:R-:W-:-:S02]  /*f2a0*/  HADD2.F32 R7, -RZ, R11.H0_H0 ;  /* 0x2000000bff077230 */ /* 0x000fc40000004100 */
[--C-:B-1----:R-:W-:Y:S02]  /*f2b0*/  HADD2.F32 R6, -RZ, R13.reuse.H0_H0 ;  /* 0x2000000dff067230 */ /* 0x102fe40000004100 */
[----:B------:R-:W-:Y:S02]  /*f2c0*/  HADD2.F32 R115, -RZ, R13.H1_H1 ;  /* 0x3000000dff737230 */ /* 0x000fe40000004100 */
[----:B------:R-:W-:Y:S02]  /*f2d0*/  HADD2.F32 R13, -RZ, R12.H0_H0 ;  /* 0x2000000cff0d7230 */ /* 0x000fe40000004100 */
[C---:B------:R-:W-:Y:S01]  /*f2e0*/  FMUL.FTZ R122, R6.reuse, R123 ;  /* 0x0000007b067a7220 */ /* 0x040fe20000410000 */
[-C--:B------:R-:W-:Y:S01]  /*f2f0*/  FMUL.FTZ R126, R6, R9.reuse ;  /* 0x00000009067e7220 */ /* 0x080fe20000410000 */
[----:B------:R-:W-:Y:S01]  /*f300*/  FMUL.FTZ R125, R115, R124 ;  /* 0x0000007c737d7220 */ /* 0x000fe20000410000 */
[----:B------:R-:W-:Y:S02]  /*f310*/  HADD2.F32 R119, -RZ, R14.H0_H0 ;  /* 0x2000000eff777230 */ /* 0x000fe40000004100 */
[----:B------:R-:W-:Y:S01]  /*f320*/  FFMA.FTZ R6, R117, R9, -R122 ;  /* 0x0000000975067223 */ /* 0x000fe2000001087a */
[----:B------:R-:W-:-:S02]  /*f330*/  HADD2.F32 R122, -RZ, R113.H1_H1 ;  /* 0x30000071ff7a7230 */ /* 0x000fc40000004100 */
[----:B------:R-:W-:Y:S01]  /*f340*/  FFMA.FTZ R9, R117, R123, R126 ;  /* 0x0000007b75097223 */ /* 0x000fe2000001007e */
[----:B------:R-:W-:Y:S02]  /*f350*/  HADD2.F32 R113, -RZ, R113.H0_H0 ;  /* 0x20000071ff717230 */ /* 0x000fe40000004100 */
[----:B------:R-:W-:Y:S01]  /*f360*/  FMUL.FTZ R117, R115, R121 ;  /* 0x0000007973757220 */ /* 0x000fe20000410000 */
[--C-:B------:R-:W-:Y:S02]  /*f370*/  HADD2.F32 R126, -RZ, R112.reuse.H0_H0 ;  /* 0x20000070ff7e7230 */ /* 0x100fe40000004100 */
[C---:B------:R-:W-:Y:S01]  /*f380*/  FMUL.FTZ R115, R13.reuse, R122 ;  /* 0x0000007a0d737220 */ /* 0x040fe20000410000 */
[----:B------:R-:W-:Y:S02]  /*f390*/  HADD2.F32 R112, -RZ, R112.H1_H1 ;  /* 0x30000070ff707230 */ /* 0x000fe40000004100 */
[----:B------:R-:W-:Y:S01]  /*f3a0*/  FMUL.FTZ R13, R13, R113 ;  /* 0x000000710d0d7220 */ /* 0x000fe20000410000 */
[----:B------:R-:W-:-:S02]  /*f3b0*/  HADD2.F32 R120, -RZ, R15.H0_H0 ;  /* 0x2000000fff787230 */ /* 0x000fc40000004100 */
[----:B------:R-:W-:Y:S01]  /*f3c0*/  FFMA.FTZ R115, R116, R113, -R115 ;  /* 0x0000007174737223 */ /* 0x000fe20000010873 */
[----:B------:R-:W-:Y:S01]  /*f3d0*/  FFMA.FTZ R125, R118, R121, -R125 ;  /* 0x00000079767d7223 */ /* 0x000fe2000001087d */
[----:B------:R-:W-:Y:S01]  /*f3e0*/  FFMA.FTZ R116, R116, R122, R13 ;  /* 0x0000007a74747223 */ /* 0x000fe2000001000d */
[--C-:B------:R-:W-:Y:S02]  /*f3f0*/  HADD2.F32 R13, -RZ, R110.reuse.H1_H1 ;  /* 0x3000006eff0d7230 */ /* 0x100fe40000004100 */
[C---:B------:R-:W-:Y:S01]  /*f400*/  FMUL.FTZ R122, R119.reuse, R126 ;  /* 0x0000007e777a7220 */ /* 0x040fe20000410000 */
[----:B------:R-:W-:Y:S02]  /*f410*/  HADD2.F32 R110, -RZ, R110.H0_H0 ;  /* 0x2000006eff6e7230 */ /* 0x000fe40000004100 */
[----:B------:R-:W-:Y:S01]  /*f420*/  FFMA.FTZ R118, R118, R124, R117 ;  /* 0x0000007c76767223 */ /* 0x000fe20000010075 */
[-C--:B------:R-:W-:Y:S01]  /*f430*/  FMUL.FTZ R124, R119, R112.reuse ;  /* 0x00000070777c7220 */ /* 0x080fe20000410000 */
[----:B------:R-:W-:Y:S01]  /*f440*/  FFMA.FTZ R122, R31, R112, -R122 ;  /* 0x000000701f7a7223 */ /* 0x000fe2000001087a */
[----:B------:R-:W-:-:S02]  /*f450*/  HADD2.F32 R15, -RZ, R15.H1_H1 ;  /* 0x3000000fff0f7230 */ /* 0x000fc40000004100 */
[CC--:B------:R-:W-:Y:S01]  /*f460*/  FMUL.FTZ R128, R120.reuse, R110.reuse ;  /* 0x0000006e78807220 */ /* 0x0c0fe20000410000 */
[----:B------:R-:W-:Y:S02]  /*f470*/  HADD2.F32 R112, -RZ, R127.H0_H0 ;  /* 0x2000007fff707230 */ /* 0x000fe40000004100 */
[-C--:B------:R-:W-:Y:S01]  /*f480*/  FMUL.FTZ R113, R120, R13.reuse ;  /* 0x0000000d78717220 */ /* 0x080fe20000410000 */
[----:B------:R-:W-:Y:S02]  /*f490*/  HADD2.F32 R11, -RZ, R11.H1_H1 ;  /* 0x3000000bff0b7230 */ /* 0x000fe40000004100 */
[C---:B------:R-:W-:Y:S01]  /*f4a0*/  FFMA.FTZ R128, R7.reuse, R13, -R128 ;  /* 0x0000000d07807223 */ /* 0x040fe20000010880 */
[----:B------:R-:W-:Y:S02]  /*f4b0*/  HADD2.F32 R12, -RZ, R12.H1_H1 ;  /* 0x3000000cff0c7230 */ /* 0x000fe40000004100 */
[----:B------:R-:W-:Y:S01]  /*f4c0*/  FFMA.FTZ R113, R7, R110, R113 ;  /* 0x0000006e07717223 */ /* 0x000fe20000010071 */
[----:B------:R-:W-:-:S02]  /*f4d0*/  HADD2.F32 R14, -RZ, R14.H1_H1 ;  /* 0x3000000eff0e7230 */ /* 0x000fc40000004100 */
[C---:B------:R-:W-:Y:S01]  /*f4e0*/  FMUL.FTZ R120, R15.reuse, R112 ;  /* 0x000000700f787220 */ /* 0x040fe20000410000 */
[----:B------:R-:W-:Y:S01]  /*f4f0*/  FMUL.FTZ R110, R15, R30 ;  /* 0x0000001e0f6e7220 */ /* 0x000fe20000410000 */
[----:B------:R-:W-:Y:S02]  /*f500*/  HADD2.F32 R13, -RZ, R5.H0_H0 ;  /* 0x20000005ff0d7230 */ /* 0x000fe40000004100 */
[----:B------:R-:W-:Y:S01]  /*f510*/  FFMA.FTZ R124, R31, R126, R124 ;  /* 0x0000007e1f7c7223 */ /* 0x000fe2000001007c */
[----:B------:R-:W-:Y:S02]  /*f520*/  HADD2.F32 R7, -RZ, R28.H0_H0 ;  /* 0x2000001cff077230 */ /* 0x000fe40000004100 */
[C---:B------:R-:W-:Y:S01]  /*f530*/  FFMA.FTZ R31, R11.reuse, R30, -R120 ;  /* 0x0000001e0b1f7223 */ /* 0x040fe20000010878 */
[----:B------:R-:W-:Y:S02]  /*f540*/  HADD2.F32 R5, -RZ, R4.H0_H0 ;  /* 0x20000004ff057230 */ /* 0x000fe40000004100 */
[----:B------:R-:W-:Y:S01]  /*f550*/  FFMA.FTZ R110, R11, R112, R110 ;  /* 0x000000700b6e7223 */ /* 0x000fe2000001006e */
[----:B------:R-:W-:-:S02]  /*f560*/  HADD2.F32 R8, -RZ, R8.H1_H1 ;  /* 0x30000008ff087230 */ /* 0x000fc40000004100 */
[----:B------:R-:W-:Y:S01]  /*f570*/  FMUL.FTZ R11, R12, R29 ;  /* 0x0000001d0c0b7220 */ /* 0x000fe20000410000 */
[----:B------:R-:W-:Y:S02]  /*f580*/  HADD2.F32 R10, -RZ, R10.H1_H1 ;  /* 0x3000000aff0a7230 */ /* 0x000fe40000004100 */
[----:B------:R-:W-:Y:S01]  /*f590*/  FMUL.FTZ R15, R14, R13 ;  /* 0x0000000d0e0f7220 */ /* 0x000fe20000410000 */
[----:B------:R-:W-:Y:S01]  /*f5a0*/  FMUL.FTZ R12, R12, R7 ;  /* 0x000000070c0c7220 */ /* 0x000fe20000410000 */
[----:B------:R-:W-:Y:S01]  /*f5b0*/  FMUL.FTZ R14, R14, R5 ;  /* 0x000000050e0e7220 */ /* 0x000fe20000410000 */
[----:B------:R-:W-:Y:S01]  /*f5c0*/  FFMA.FTZ R4, R8, R7, -R11 ;  /* 0x0000000708047223 */ /* 0x000fe2000001080b */
[----:B------:R-:W-:Y:S01]  /*f5d0*/  FFMA.FTZ R15, R10, R5, -R15 ;  /* 0x000000050a0f7223 */ /* 0x000fe2000001080f */
[----:B------:R-:W-:Y:S01]  /*f5e0*/  FFMA.FTZ R29, R8, R29, R12 ;  /* 0x0000001d081d7223 */ /* 0x000fe2000001000c */
        /* <DEDUP_REMOVED lines=11> */
.L_x_1537:
[----:B------:R-:W-:Y:S05]  /*f6a0*/  BSYNC B2 ;  /* 0x0000000000027941 */ /* 0x000fea0003800000 */
.L_x_1536:
[----:B------:R-:W-:Y:S05]  /*f6b0*/  @P4 BRA `(.L_x_1535) ;  /* 0x0000000400804947 */ /* 0x000fea0003800000 */
[----:B------:R-:W2:Y:S01]  /*f6c0*/  LDL R116, [R1+0x94] ;  /* 0x0000940001747983 */ /* 0x000ea20000100800 */
[----:B------:R-:W-:Y:S01]  /*f6d0*/  LEA.HI R111, R111, R0, RZ, 0x1d ;  /* 0x000000006f6f7211 */ /* 0x000fe200078fe8ff */
[----:B------:R-:W-:Y:S01]  /*f6e0*/  HADD2.F32 R31, -RZ, R105.H1_H1 ;  /* 0x30000069ff1f7230 */ /* 0x000fe20000004100 */
[----:B------:R-:W-:Y:S02]  /*f6f0*/  SHF.R.U32.HI R30, RZ, 0x10, R25 ;  /* 0x00000010ff1e7819 */ /* 0x000fe40000011619 */
[----:B-1----:R-:W-:Y:S02]  /*f700*/  SHF.R.S32.HI R6, RZ, 0x1f, R111 ;  /* 0x0000001fff067819 */ /* 0x002fe4000001146f */
[----:B------:R-:W-:Y:S01]  /*f710*/  SHF.L.U32 R4, R111, 0x3, RZ ;  /* 0x000000036f047819 */ /* 0x000fe200000006ff */
[----:B------:R-:W-:Y:S01]  /*f720*/  HADD2.F32 R30, -RZ, R30.H0_H0 ;  /* 0x2000001eff1e7230 */ /* 0x000fe20000004100 */
[----:B------:R-:W-:Y:S02]  /*f730*/  LEA.HI R6, R6, R111, RZ, 0x3 ;  /* 0x0000006f06067211 */ /* 0x000fe400078f18ff */
[----:B------:R-:W-:-:S02]  /*f740*/  LOP3.LUT R4, R4, 0x38, RZ, 0xc0, !PT ;  /* 0x0000003804047812 */ /* 0x000fc400078ec0ff */
[----:B------:R-:W-:Y:S01]  /*f750*/  SHF.R.U64 R13, R44, 0x10, R45 ;  /* 0x000000102c0d7819 */ /* 0x000fe2000000122d */
[----:B------:R-:W-:Y:S01]  /*f760*/  IMAD.SHL.U32 R6, R6, 0x400, RZ ;  /* 0x0000040006067824 */ /* 0x000fe200078e00ff */
[----:B-----5:R-:W-:Y:S02]  /*f770*/  LOP3.LUT R4, R4, 0x1c0, R131, 0xf8, !PT ;  /* 0x000001c004047812 */ /* 0x020fe400078ef883 */
[----:B------:R-:W-:Y:S01]  /*f780*/  SHF.R.U32.HI R44, RZ, 0x10, R45 ;  /* 0x00000010ff2c7819 */ /* 0x000fe2000001162d */
[--C-:B------:R-:W-:Y:S01]  /*f790*/  HADD2.F32 R45, -RZ, R102.reuse.H1_H1 ;  /* 0x30000066ff2d7230 */ /* 0x100fe20000004100 */
[----:B0-----:R-:W-:Y:S01]  /*f7a0*/  LOP3.LUT R9, R4, R130, RZ, 0x3c, !PT ;  /* 0x0000008204097212 */ /* 0x001fe200078e3cff */
[----:B------:R-:W-:Y:S01]  /*f7b0*/  HADD2.F32 R102, -RZ, R102.H0_H0 ;  /* 0x20000066ff667230 */ /* 0x000fe20000004100 */
[----:B------:R-:W-:Y:S01]  /*f7c0*/  LOP3.LUT R8, R6, 0x7fffe000, RZ, 0xc0, !PT ;  /* 0x7fffe00006087812 */ /* 0x000fe200078ec0ff */
[----:B------:R-:W-:Y:S01]  /*f7d0*/  HADD2.F32 R13, -RZ, R13.H0_H0 ;  /* 0x2000000dff0d7230 */ /* 0x000fe20000004100 */
[----:B------:R-:W-:-:S02]  /*f7e0*/  SHF.R.U64 R112, R26, 0x10, R27 ;  /* 0x000000101a707819 */ /* 0x000fc4000000121b */
[----:B------:R-:W-:Y:S02]  /*f7f0*/  IADD3 R9, R9, R8, R129 ;  /* 0x0000000809097210 */ /* 0x000fe40007ffe081 */
[----:B------:R-:W-:Y:S02]  /*f800*/  SHF.R.U32.HI R110, RZ, 0x10, R27 ;  /* 0x00000010ff6e7819 */ /* 0x000fe4000001161b */
[--C-:B------:R-:W-:Y:S01]  /*f810*/  SHF.R.U64 R115, R46, 0x10, R47.reuse ;  /* 0x000000102e737819 */ /* 0x100fe2000000122f */
[----:B------:R-:W-:Y:S01]  /*f820*/  IMAD R12, R9, 0x2, R16 ;  /* 0x00000002090c7824 */ /* 0x000fe200078e0210 */
[----:B------:R-:W-:Y:S02]  /*f830*/  SHF.R.U32.HI R114, RZ, 0x10, R47 ;  /* 0x00000010ff727819 */ /* 0x000fe4000001162f */
[----:B------:R-:W-:Y:S02]  /*f840*/  SHF.R.U64 R113, R24, 0x10, R25 ;  /* 0x0000001018717819 */ /* 0x000fe40000001219 */
[----:B------:R-:W0:Y:S02]  /*f850*/  LDS.128 R8, [R12+0x10400] ;  /* 0x010400000c087984 */ /* 0x000e240000000c00 */
[----:B0-----:R-:W-:-:S02]  /*f860*/  HADD2.F32 R26, -RZ, R9.H0_H0 ;  /* 0x20000009ff1a7230 */ /* 0x001fc40000004100 */
[----:B------:R-:W-:Y:S02]  /*f870*/  HADD2.F32 R27, -RZ, R9.H1_H1 ;  /* 0x30000009ff1b7230 */ /* 0x000fe40000004100 */
[----:B------:R-:W-:Y:S02]  /*f880*/  HADD2.F32 R9, -RZ, R8.H0_H0 ;  /* 0x20000008ff097230 */ /* 0x000fe40000004100 */
[C---:B------:R-:W-:Y:S01]  /*f890*/  FMUL.FTZ R47, R26.reuse, R45 ;  /* 0x0000002d1a2f7220 */ /* 0x040fe20000410000 */
[----:B------:R-:W-:Y:S01]  /*f8a0*/  FMUL.FTZ R111, R26, R31 ;  /* 0x0000001f1a6f7220 */ /* 0x000fe20000410000 */
[----:B------:R-:W-:Y:S02]  /*f8b0*/  HADD2.F32 R26, -RZ, R44.H0_H0 ;  /* 0x2000002cff1a7230 */ /* 0x000fe40000004100 */
[----:B------:R-:W-:Y:S01]  /*f8c0*/  FMUL.FTZ R44, R27, R30 ;  /* 0x0000001e1b2c7220 */ /* 0x000fe20000410000 */
[----:B------:R-:W-:Y:S02]  /*f8d0*/  HADD2.F32 R28, -RZ, R10.H0_H0 ;  /* 0x2000000aff1c7230 */ /* 0x000fe40000004100 */
[----:B------:R-:W-:-:S02]  /*f8e0*/  HADD2.F32 R29, -RZ, R11.H0_H0 ;  /* 0x2000000bff1d7230 */ /* 0x000fc40000004100 */
[----:B------:R-:W-:Y:S01]  /*f8f0*/  FMUL.FTZ R46, R27, R26 ;  /* 0x0000001a1b2e7220 */ /* 0x000fe20000410000 */
[----:B------:R-:W-:Y:S02]  /*f900*/  HADD2.F32 R27, -RZ, R103.H0_H0 ;  /* 0x20000067ff1b7230 */ /* 0x000fe40000004100 */
[----:B------:R-:W-:Y:S02]  /*f910*/  HADD2.F32 R11, -RZ, R11.H1_H1 ;  /* 0x3000000bff0b7230 */ /* 0x000fe40000004100 */
[----:B------:R-:W-:Y:S02]  /*f920*/  HADD2.F32 R8, -RZ, R8.H1_H1 ;  /* 0x30000008ff087230 */ /* 0x000fe40000004100 */
[----:B------:R-:W-:Y:S01]  /*f930*/  HADD2.F32 R10, -RZ, R10.H1_H1 ;  /* 0x3000000aff0a7230 */ /* 0x000fe20000004100 */
[----:B--2---:R-:W0:Y:S02]  /*f940*/  LDS.128 R4, [R116] ;  /* 0x0000000074047984 */ /* 0x004e240000000c00 */
[----:B0-----:R-:W-:-:S02]  /*f950*/  HADD2.F32 R14, -RZ, R5.H0_H0 ;  /* 0x20000005ff0e7230 */ /* 0x001fc40000004100 */
[----:B------:R-:W-:Y:S02]  /*f960*/  HADD2.F32 R15, -RZ, R5.H1_H1 ;  /* 0x30000005ff0f7230 */ /* 0x000fe40000004100 */
[----:B------:R-:W-:Y:S02]  /*f970*/  HADD2.F32 R5, -RZ, R4.H0_H0 ;  /* 0x20000004ff057230 */ /* 0x000fe40000004100 */
[C---:B------:R-:W-:Y:S01]  /*f980*/  FFMA.FTZ R47, R14.reuse, R31, -R47 ;  /* 0x0000001f0e2f7223 */ /* 0x040fe2000001082f */
[----:B------:R-:W-:Y:S01]  /*f990*/  FFMA.FTZ R111, R14, R45, R111 ;  /* 0x0000002d0e6f7223 */ /* 0x000fe2000001006f */
[----:B------:R-:W-:Y:S02]  /*f9a0*/  HADD2.F32 R14, -RZ, R105.H0_H0 ;  /* 0x20000069ff0e7230 */ /* 0x000fe40000004100 */
[----:B------:R-:W-:Y:S01]  /*f9b0*/  FFMA.FTZ R44, R15, R26, -R44 ;  /* 0x0000001a0f2c7223 */ /* 0x000fe2000001082c */
[----:B------:R-:W-:Y:S01]  /*f9c0*/  FMUL.FTZ R26, R9, R102 ;  /* 0x00000066091a7220 */ /* 0x000fe20000410000 */
[----:B------:R-:W-:Y:S01]  /*f9d0*/  FFMA.FTZ R46, R15, R30, R46 ;  /* 0x0000001e0f2e7223 */ /* 0x000fe2000001002e */
[----:B------:R-:W-:-:S02]  /*f9e0*/  HADD2.F32 R24, -RZ, R6.H0_H0 ;  /* 0x20000006ff187230 */ /* 0x000fc40000004100 */
[-C--:B------:R-:W-:Y:S01]  /*f9f0*/  FMUL.FTZ R31, R9, R14.reuse ;  /* 0x0000000e091f7220 */ /* 0x080fe20000410000 */
[C---:B------:R-:W-:Y:S01]  /*fa00*/  FFMA.FTZ R15, R5.reuse, R14, -R26 ;  /* 0x0000000e050f7223 */ /* 0x040fe2000001081a */
[--C-:B------:R-:W-:Y:S02]  /*fa10*/  HADD2.F32 R9, -RZ, R106.reuse.H0_H0 ;  /* 0x2000006aff097230 */ /* 0x100fe40000004100 */
[----:B------:R-:W-:Y:S02]  /*fa20*/  HADD2.F32 R26, -RZ, R103.H1_H1 ;  /* 0x30000067ff1a7230 */ /* 0x000fe40000004100 */
[----:B------:R-:W-:Y:S01]  /*fa30*/  FFMA.FTZ R31, R5, R102, R31 ;  /* 0x00000066051f7223 */ /* 0x000fe2000001001f */
[----:B------:R-:W-:Y:S02]  /*fa40*/  HADD2.F32 R106, -RZ, R106.H1_H1 ;  /* 0x3000006aff6a7230 */ /* 0x000fe40000004100 */
[----:B------:R-:W-:Y:S01]  /*fa50*/  FMUL.FTZ R5, R28, R27 ;  /* 0x0000001b1c057220 */ /* 0x000fe20000410000 */
[----:B------:R-:W-:-:S02]  /*fa60*/  HADD2.F32 R25, -RZ, R7.H0_H0 ;  /* 0x20000007ff197230 */ /* 0x000fc40000004100 */
[-C--:B------:R-:W-:Y:S01]  /*fa70*/  FMUL.FTZ R45, R28, R9.reuse ;  /* 0x000000091c2d7220 */ /* 0x080fe20000410000 */
[C---:B------:R-:W-:Y:S01]  /*fa80*/  FMUL.FTZ R102, R29.reuse, R26 ;  /* 0x0000001a1d667220 */ /* 0x040fe20000410000 */
[----:B------:R-:W-:Y:S02]  /*fa90*/  HADD2.F32 R28, -RZ, R110.H0_H0 ;  /* 0x2000006eff1c7230 */ /* 0x000fe40000004100 */
[----:B------:R-:W-:Y:S01]  /*faa0*/  FMUL.FTZ R29, R29, R106 ;  /* 0x0000006a1d1d7220 */ /* 0x000fe20000410000 */
[----:B------:R-:W-:Y:S02]  /*fab0*/  HADD2.F32 R14, -RZ, R114.H0_H0 ;  /* 0x20000072ff0e7230 */ /* 0x000fe40000004100 */
[C---:B------:R-:W-:Y:S01]  /*fac0*/  FFMA.FTZ R30, R24.reuse, R9, -R5 ;  /* 0x00000009181e7223 */ /* 0x040fe20000010805 */
[----:B------:R-:W-:Y:S01]  /*fad0*/  FFMA.FTZ R45, R24, R27, R45 ;  /* 0x0000001b182d7223 */ /* 0x000fe2000001002d */
[----:B------:R-:W-:Y:S01]  /*fae0*/  FFMA.FTZ R29, R25, R26, R29 ;  /* 0x0000001a191d7223 */ /* 0x000fe2000001001d */
[----:B------:R-:W-:-:S02]  /*faf0*/  HADD2.F32 R7, -RZ, R7.H1_H1 ;  /* 0x30000007ff077230 */ /* 0x000fc40000004100 */
[C---:B------:R-:W-:Y:S01]  /*fb00*/  FMUL.FTZ R24, R11.reuse, R28 ;  /* 0x0000001c0b187220 */ /* 0x040fe20000410000 */
[----:B------:R-:W-:Y:S01]  /*fb10*/  FMUL.FTZ R26, R11, R14 ;  /* 0x0000000e0b1a7220 */ /* 0x000fe20000410000 */
[----:B------:R-:W-:Y:S02]  /*fb20*/  HADD2.F32 R9, -RZ, R113.H0_H0 ;  /* 0x20000071ff097230 */ /* 0x000fe40000004100 */
[----:B------:R-:W-:Y:S01]  /*fb30*/  FFMA.FTZ R102, R25, R106, -R102 ;  /* 0x0000006a19667223 */ /* 0x000fe20000010866 */
        /* <DEDUP_REMOVED lines=24> */
.L_x_1535:
[----:B------:R-:W-:Y:S05]  /*fcc0*/  BSYNC B1 ;  /* 0x0000000000017941 */ /* 0x000fea0003800000 */
.L_x_1534:
[----:B------:R-:W-:Y:S04]  /*fcd0*/  BSSY B1, `(.L_x_1538) ;  /* 0x00000cb000017945 */ /* 0x000fe80003800000 */
[----:B------:R-:W-:Y:S05]  /*fce0*/  @P1 BRA `(.L_x_1539) ;  /* 0x0000000c00241947 */ /* 0x000fea0003800000 */
[----:B------:R3:W5:Y:S01]  /*fcf0*/  LDL R105, [R1+0x34] ;  /* 0x0000340001697983 */ /* 0x0007620000100800 */
[----:B------:R-:W4:Y:S03]  /*fd00*/  LDC R13, c[0x0][0x3d4] ;  /* 0x0000f500ff0d7b82 */ /* 0x000f260000000800 */
[----:B------:R3:W5:Y:S04]  /*fd10*/  LDL R103, [R1+0x3c] ;  /* 0x00003c0001677983 */ /* 0x0007680000100800 */
[----:B------:R3:W5:Y:S01]  /*fd20*/  LDL R102, [R1+0x40] ;  /* 0x0000400001667983 */ /* 0x0007620000100800 */
[----:B------:R-:W-:Y:S01]  /*fd30*/  BSSY B2, `(.L_x_1540) ;  /* 0x0000064000027945 */ /* 0x000fe20003800000 */
[----:B----4-:R-:W-:-:S02]  /*fd40*/  ISETP.GE.AND P0, PT, R229, R13, PT ;  /* 0x0000000de500720c */ /* 0x010fc40003f06270 */
[----:B------:R-:W-:-:S11]  /*fd50*/  ISETP.GE.AND P1, PT, R226, R13, PT ;  /* 0x0000000de200720c */ /* 0x000fd60003f26270 */
[----:B---3--:R-:W-:Y:S05]  /*fd60*/  @P0 BRA `(.L_x_1541) ;  /* 0x0000000400800947 */ /* 0x008fea0003800000 */
[----:B-12---:R-:W2:Y:S04]  /*fd70*/  LDL R4, [R1+0x28] ;  /* 0x0000280001047983 */ /* 0x006ea80000100800 */
[----:B------:R-:W3:Y:S01]  /*fd80*/  LDL R106, [R1+0x90] ;  /* 0x00009000016a7983 */ /* 0x000ee20000100800 */
[--C-:B------:R-:W-:Y:S01]  /*fd90*/  SHF.R.U64 R45, R32, 0x10, R33.reuse ;  /* 0x00000010202d7819 */ /* 0x100fe20000001221 */
[--C-:B------:R-:W-:Y:S01]  /*fda0*/  HADD2.F32 R31, -RZ, R108.reuse.H1_H1 ;  /* 0x3000006cff1f7230 */ /* 0x100fe20000004100 */
[----:B------:R-:W-:Y:S01]  /*fdb0*/  SHF.R.U32.HI R32, RZ, 0x10, R33 ;  /* 0x00000010ff207819 */ /* 0x000fe20000011621 */
[--C-:B------:R-:W-:Y:S01]  /*fdc0*/  HADD2.F32 R33, -RZ, R101.reuse.H1_H1 ;  /* 0x30000065ff217230 */ /* 0x100fe20000004100 */
[--C-:B------:R-:W-:Y:S01]  /*fdd0*/  SHF.R.U64 R47, R40, 0x10, R41.reuse ;  /* 0x00000010282f7819 */ /* 0x100fe20000001229 */
[----:B------:R-:W-:Y:S01]  /*fde0*/  HADD2.F32 R108, -RZ, R108.H0_H0 ;  /* 0x2000006cff6c7230 */ /* 0x000fe20000004100 */
[----:B------:R-:W-:Y:S01]  /*fdf0*/  SHF.R.U32.HI R40, RZ, 0x10, R41 ;  /* 0x00000010ff287819 */ /* 0x000fe20000011629 */
[----:B------:R-:W-:Y:S01]  /*fe00*/  HADD2.F32 R32, -RZ, R32.H0_H0 ;  /* 0x20000020ff207230 */ /* 0x000fe20000004100 */
[--C-:B------:R-:W-:Y:S01]  /*fe10*/  SHF.R.U64 R46, R42, 0x10, R43.reuse ;  /* 0x000000102a2e7819 */ /* 0x100fe2000000122b */
[----:B------:R-:W-:Y:S01]  /*fe20*/  HADD2.F32 R30, -RZ, R101.H0_H0 ;  /* 0x20000065ff1e7230 */ /* 0x000fe20000004100 */
[----:B------:R-:W-:-:S02]  /*fe30*/  SHF.R.U32.HI R44, RZ, 0x10, R43 ;  /* 0x00000010ff2c7819 */ /* 0x000fc4000001162b */
[--C-:B------:R-:W-:Y:S02]  /*fe40*/  SHF.R.U64 R43, R34, 0x10, R35.reuse ;  /* 0x00000010222b7819 */ /* 0x100fe40000001223 */
[----:B------:R-:W-:Y:S02]  /*fe50*/  SHF.R.U32.HI R42, RZ, 0x10, R35 ;  /* 0x00000010ff2a7819 */ /* 0x000fe40000011623 */
[----:B--2---:R-:W-:-:S04]  /*fe60*/  LEA.HI R4, R13, R4, RZ, 0x1d ;  /* 0x000000040d047211 */ /* 0x004fc800078fe8ff */
[----:B------:R-:W-:Y:S01]  /*fe70*/  SHF.R.S32.HI R7, RZ, 0x1f, R4 ;  /* 0x0000001fff077819 */ /* 0x000fe20000011404 */
[----:B------:R-:W-:-:S03]  /*fe80*/  IMAD.SHL.U32 R5, R4, 0x8, RZ ;  /* 0x0000000804057824 */ /* 0x000fc600078e00ff */
[----:B------:R-:W-:Y:S02]  /*fe90*/  LEA.HI R7, R7, R4, RZ, 0x3 ;  /* 0x0000000407077211 */ /* 0x000fe400078f18ff */
[----:B-----5:R-:W-:Y:S02]  /*fea0*/  LOP3.LUT R4, R105, 0x38, R5, 0xf8, !PT ;  /* 0x0000003869047812 */ /* 0x020fe400078ef805 */
[----:B------:R-:W-:Y:S02]  /*feb0*/  SHF.L.U32 R7, R7, 0xa, RZ ;  /* 0x0000000a07077819 */ /* 0x000fe400000006ff */
[----:B------:R-:W-:Y:S02]  /*fec0*/  LOP3.LUT R8, R4, R103, RZ, 0x3c, !PT ;  /* 0x0000006704087212 */ /* 0x000fe400078e3cff */
[----:B0-----:R-:W-:Y:S02]  /*fed0*/  LOP3.LUT R9, R7, 0x7fffe000, RZ, 0xc0, !PT ;  /* 0x7fffe00007097812 */ /* 0x001fe400078ec0ff */
[----:B---3--:R-:W0:Y:S02]  /*fee0*/  LDS.128 R4, [R106] ;  /* 0x000000006a047984 */ /* 0x008e240000000c00 */
[----:B------:R-:W-:-:S05]  /*fef0*/  IADD3 R9, R8, R9, R102 ;  /* 0x0000000908097210 */ /* 0x000fca0007ffe066 */
[----:B------:R-:W-:-:S05]  /*ff00*/  IMAD R12, R9, 0x2, R16 ;  /* 0x00000002090c7824 */ /* 0x000fca00078e0210 */
[----:B------:R-:W1:Y:S01]  /*ff10*/  LDS.128 R8, [R12+0x10400] ;  /* 0x010400000c087984 */ /* 0x000e620000000c00 */
[--C-:B0-----:R-:W-:Y:S02]  /*ff20*/  HADD2.F32 R14, -RZ, R5.reuse.H0_H0 ;  /* 0x20000005ff0e7230 */ /* 0x101fe40000004100 */
[----:B------:R-:W-:Y:S02]  /*ff30*/  HADD2.F32 R15, -RZ, R5.H1_H1 ;  /* 0x30000005ff0f7230 */ /* 0x000fe40000004100 */
[----:B------:R-:W-:Y:S02]  /*ff40*/  HADD2.F32 R5, -RZ, R4.H0_H0 ;  /* 0x20000004ff057230 */ /* 0x000fe40000004100 */
[----:B------:R-:W-:Y:S02]  /*ff50*/  HADD2.F32 R24, -RZ, R6.H0_H0 ;  /* 0x20000006ff187230 */ /* 0x000fe40000004100 */
[--C-:B------:R-:W-:Y:S02]  /*ff60*/  HADD2.F32 R25, -RZ, R7.reuse.H0_H0 ;  /* 0x20000007ff197230 */ /* 0x100fe40000004100 */
[----:B------:R-:W-:-:S02]  /*ff70*/  HADD2.F32 R7, -RZ, R7.H1_H1 ;  /* 0x30000007ff077230 */ /* 0x000fc40000004100 */
[--C-:B-1----:R-:W-:Y:S02]  /*ff80*/  HADD2.F32 R26, -RZ, R9.reuse.H0_H0 ;  /* 0x20000009ff1a7230 */ /* 0x102fe40000004100 */
[----:B------:R-:W-:Y:S02]  /*ff90*/  HADD2.F32 R27, -RZ, R9.H1_H1 ;  /* 0x30000009ff1b7230 */ /* 0x000fe40000004100 */
[----:B------:R-:W-:Y:S02]  /*ffa0*/  HADD2.F32 R9, -RZ, R8.H0_H0 ;  /* 0x20000008ff097230 */ /* 0x000fe40000004100 */
[C---:B------:R-:W-:Y:S01]  /*ffb0*/  FMUL.FTZ R35, R26.reuse, R33 ;  /* 0x000000211a237220 */ /* 0x040fe20000410000 */
[-C--:B------:R-:W-:Y:S01]  /*ffc0*/  FMUL.FTZ R41, R26, R31.reuse ;  /* 0x0000001f1a297220 */ /* 0x080fe20000410000 */
[----:B------:R-:W-:Y:S02]  /*ffd0*/  HADD2.F32 R26, -RZ, R40.H0_H0 ;  /* 0x20000028ff1a7230 */ /* 0x000fe40000004100 */
[----:B------:R-:W-:Y:S01]  /*ffe0*/  FMUL.FTZ R34, R27, R32 ;  /* 0x000000201b227220 */ /* 0x000fe20000410000 */
[C---:B------:R-:W-:Y:S01]  /*fff0*/  FFMA.FTZ R35, R14.reuse, R31, -R35 ;  /* 0x0000001f0e237223 */ /* 0x040fe20000010823 */
[----:B------:R-:W-:Y:S01]  /*10000*/  FMUL.FTZ R31, R9, R108 ;  /* 0x0000006c091f7220 */ /* 0x000fe20000410000 */
[----:B------:R-:W-:Y:S01]  /*10010*/  FFMA.FTZ R41, R14, R33, R41 ;  /* 0x000000210e297223 */ /* 0x000fe20000010029 */
[----:B------:R-:W-:Y:S01]  /*10020*/  FMUL.FTZ R40, R27, R26 ;  /* 0x0000001a1b287220 */ /* 0x000fe20000410000 */
[----:B------:R-:W-:Y:S01]  /*10030*/  FMUL.FTZ R14, R9, R30 ;  /* 0x0000001e090e7220 */ /* 0x000fe20000410000 */
[----:B------:R-:W-:-:S02]  /*10040*/  HADD2.F32 R28, -RZ, R10.H0_H0 ;  /* 0x2000000aff1c7230 */ /* 0x000fc40000004100 */
[----:B------:R-:W-:Y:S01]  /*10050*/  FFMA.FTZ R31, R5, R30, R31 ;  /* 0x0000001e051f7223 */ /* 0x000fe2000001001f */
[----:B------:R-:W-:Y:S02]  /*10060*/  HADD2.F32 R27, -RZ, R107.H0_H0 ;  /* 0x2000006bff1b7230 */ /* 0x000fe40000004100 */
[C---:B------:R-:W-:Y:S01]  /*10070*/  FFMA.FTZ R34, R15.reuse, R26, -R34 ;  /* 0x0000001a0f227223 */ /* 0x040fe20000010822 */
[----:B------:R-:W-:Y:S02]  /*10080*/  HADD2.F32 R9, -RZ, R109.H0_H0 ;  /* 0x2000006dff097230 */ /* 0x000fe40000004100 */
[----:B------:R-:W-:Y:S01]  /*10090*/  FFMA.FTZ R40, R15, R32, R40 ;  /* 0x000000200f287223 */ /* 0x000fe20000010028 */
[----:B------:R-:W-:Y:S02]  /*100a0*/  HADD2.F32 R29, -RZ, R11.H0_H0 ;  /* 0x2000000bff1d7230 */ /* 0x000fe40000004100 */
[----:B------:R-:W-:Y:S01]  /*100b0*/  FFMA.FTZ R108, R5, R108, -R14 ;  /* 0x0000006c056c7223 */ /* 0x000fe2000001080e */
[----:B------:R-:W-:-:S02]  /*100c0*/  HADD2.F32 R30, -RZ, R107.H1_H1 ;  /* 0x3000006bff1e7230 */ /* 0x000fc40000004100 */
[C---:B------:R-:W-:Y:S01]  /*100d0*/  FMUL.FTZ R5, R28.reuse, R27 ;  /* 0x0000001b1c057220 */ /* 0x040fe20000410000 */
[-C--:B------:R-:W-:Y:S01]  /*100e0*/  FMUL.FTZ R15, R28, R9.reuse ;  /* 0x000000091c0f7220 */ /* 0x080fe20000410000 */
[----:B------:R-:W-:Y:S02]  /*100f0*/  HADD2.F32 R14, -RZ, R109.H1_H1 ;  /* 0x3000006dff0e7230 */ /* 0x000fe40000004100 */
[----:B------:R-:W-:Y:S02]  /*10100*/  HADD2.F32 R28, -RZ, R42.H0_H0 ;  /* 0x2000002aff1c7230 */ /* 0x000fe40000004100 */
[----:B------:R-:W-:Y:S01]  /*10110*/  FMUL.FTZ R42, R29, R30 ;  /* 0x0000001e1d2a7220 */ /* 0x000fe20000410000 */
[----:B------:R-:W-:Y:S02]  /*10120*/  HADD2.F32 R11, -RZ, R11.H1_H1 ;  /* 0x3000000bff0b7230 */ /* 0x000fe40000004100 */
[----:B------:R-:W-:Y:S01]  /*10130*/  FFMA.FTZ R32, R24, R9, -R5 ;  /* 0x0000000918207223 */ /* 0x000fe20000010805 */
[----:B------:R-:W-:-:S02]  /*10140*/  HADD2.F32 R26, -RZ, R44.H0_H0 ;  /* 0x2000002cff1a7230 */ /* 0x000fc40000004100 */
[-C--:B------:R-:W-:Y:S01]  /*10150*/  FMUL.FTZ R29, R29, R14.reuse ;  /* 0x0000000e1d1d7220 */ /* 0x080fe20000410000 */
[----:B------:R-:W-:Y:S01]  /*10160*/  FFMA.FTZ R42, R25, R14, -R42 ;  /* 0x0000000e192a7223 */ /* 0x000fe2000001082a */
[----:B------:R-:W-:Y:S01]  /*10170*/  FFMA.FTZ R24, R24, R27, R15 ;  /* 0x0000001b18187223 */ /* 0x000fe2000001000f */
[C---:B------:R-:W-:Y:S01]  /*10180*/  FMUL.FTZ R44, R11.reuse, R28 ;  /* 0x0000001c0b2c7220 */ /* 0x040fe20000410000 */
[----:B------:R-:W-:Y:S01]  /*10190*/  FMUL.FTZ R14, R11, R26 ;  /* 0x0000001a0b0e7220 */ /* 0x000fe20000410000 */
[----:B------:R-:W-:Y:S02]  /*101a0*/  HADD2.F32 R8, -RZ, R8.H1_H1 ;  /* 0x30000008ff087230 */ /* 0x000fe40000004100 */
[----:B------:R-:W-:Y:S01]  /*101b0*/  FFMA.FTZ R29, R25, R30, R29 ;  /* 0x0000001e191d7223 */ /* 0x000fe2000001001d */
[----:B------:R-:W-:Y:S02]  /*101c0*/  HADD2.F32 R10, -RZ, R10.H1_H1 ;  /* 0x3000000aff0a7230 */ /* 0x000fe40000004100 */
[----:B------:R-:W-:Y:S01]  /*101d0*/  FFMA.FTZ R33, R7, R26, -R44 ;  /* 0x0000001a07217223 */ /* 0x000fe2000001082c */
[----:B------:R-:W-:-:S02]  /*101e0*/  HADD2.F32 R11, -RZ, R45.H0_H0 ;  /* 0x2000002dff0b7230 */ /* 0x000fc40000004100 */
[----:B------:R-:W-:Y:S01]  /*101f0*/  FFMA.FTZ R14, R7, R28, R14 ;  /* 0x0000001c070e7223 */ /* 0x000fe2000001000e */
[----:B------:R-:W-:Y:S02]  /*10200*/  HADD2.F32 R15, -RZ, R43.H0_H0 ;  /* 0x2000002bff0f7230 */ /* 0x000fe40000004100 */
[----:B------:R-:W-:Y:S02]  /*10210*/  HADD2.F32 R5, -RZ, R47.H0_H0 ;  /* 0x2000002fff057230 */ /* 0x000fe40000004100 */
[----:B------:R-:W-:Y:S01]  /*10220*/  FMUL.FTZ R7, R8, R11 ;  /* 0x0000000b08077220 */ /* 0x000fe20000410000 */
[----:B------:R-:W-:Y:S02]  /*10230*/  HADD2.F32 R9, -RZ, R46.H0_H0 ;  /* 0x2000002eff097230 */ /* 0x000fe40000004100 */
[----:B------:R-:W-:Y:S01]  /*10240*/  FMUL.FTZ R27, R10, R15 ;  /* 0x0000000f0a1b7220 */ /* 0x000fe20000410000 */
[----:B------:R-:W-:Y:S02]  /*10250*/  HADD2.F32 R4, -RZ, R4.H1_H1 ;  /* 0x30000004ff047230 */ /* 0x000fe40000004100 */
[----:B------:R-:W-:Y:S01]  /*10260*/  FMUL.FTZ R8, R8, R5 ;  /* 0x0000000508087220 */ /* 0x000fe20000410000 */
[----:B------:R-:W-:-:S02]  /*10270*/  HADD2.F32 R6, -RZ, R6.H1_H1 ;  /* 0x30000006ff067230 */ /* 0x000fc40000004100 */
[----:B------:R-:W-:Y:S01]  /*10280*/  FMUL.FTZ R10, R10, R9 ;  /* 0x000000090a0a7220 */ /* 0x000fe20000410000 */
[C---:B------:R-:W-:Y:S01]  /*10290*/  FFMA.FTZ R25, R4.reuse, R5, -R7 ;  /* 0x0000000504197223 */ /* 0x040fe20000010807 */
[----:B------:R-:W-:Y:S01]  /*102a0*/  FFMA.FTZ R8, R4, R11, R8 ;  /* 0x0000000b04087223 */ /* 0x000fe20000010008 */
[C---:B------:R-:W-:Y:S01]  /*102b0*/  FFMA.FTZ R27, R6.reuse, R9, -R27 ;  /* 0x00000009061b7223 */ /* 0x040fe2000001081b */
[----:B------:R-:W-:Y:S01]  /*102c0*/  FFMA.FTZ R15, R6, R15, R10 ;  /* 0x0000000f060f7223 */ /* 0x000fe2000001000a */
[----:B------:R-:W-:Y:S02]  /*102d0*/  F2FP.F16.F32.PACK_AB R7, R33, R42 ;  /* 0x0000002a2107723e */ /* 0x000fe400000000ff */
[----:B------:R-:W-:Y:S02]  /*102e0*/  F2FP.F16.F32.PACK_AB R5, R34, R35 ;  /* 0x000000232205723e */ /* 0x000fe400000000ff */
[----:B------:R-:W-:Y:S02]  /*102f0*/  F2FP.F16.F32.PACK_AB R4, R25, R108 ;  /* 0x0000006c1904723e */ /* 0x000fe400000000ff */
[----:B------:R-:W-:-:S02]  /*10300*/  F2FP.F16.F32.PACK_AB R6, R27, R32 ;  /* 0x000000201b06723e */ /* 0x000fc400000000ff */
[----:B------:R-:W-:Y:S02]  /*10310*/  F2FP.F16.F32.PACK_AB R11, R14, R29 ;  /* 0x0000001d0e0b723e */ /* 0x000fe400000000ff */
[----:B------:R-:W-:Y:S01]  /*10320*/  F2FP.F16.F32.PACK_AB R9, R40, R41 ;  /* 0x000000292809723e */ /* 0x000fe200000000ff */
[----:B------:R3:W-:Y:S01]  /*10330*/  STS.128 [R106], R4 ;  /* 0x000000046a007388 */ /* 0x0007e20000000c00 */
[----:B------:R-:W-:Y:S02]  /*10340*/  F2FP.F16.F32.PACK_AB R8, R8, R31 ;  /* 0x0000001f0808723e */ /* 0x000fe400000000ff */
[----:B------:R-:W-:-:S05]  /*10350*/  F2FP.F16.F32.PACK_AB R10, R15, R24 ;  /* 0x000000180f0a723e */ /* 0x000fca00000000ff */
[----:B------:R3:W-:Y:S02]  /*10360*/  STS.128 [R12+0x10400], R8 ;  /* 0x010400080c007388 */ /* 0x0007e40000000c00 */
.L_x_1541:
[----:B------:R-:W-:Y:S05]  /*10370*/  BSYNC B2 ;  /* 0x0000000000027941 */ /* 0x000fea0003800000 */
.L_x_1540:
[----:B------:R-:W-:Y:S05]  /*10380*/  @P1 BRA `(.L_x_1539) ;  /* 0x00000004007c1947 */ /* 0x000fea0003800000 */
[----:B------:R-:W4:Y:S01]  /*10390*/  LDL R45, [R1+0x8c] ;  /* 0x00008c00012d7983 */ /* 0x000f220000100800 */
[----:B------:R-:W-:Y:S01]  /*103a0*/  LEA.HI R13, R13, R0, RZ, 0x1d ;  /* 0x000000000d0d7211 */ /* 0x000fe200078fe8ff */
[----:B------:R-:W-:Y:S01]  /*103b0*/  HADD2.F32 R34, -RZ, R97.H1_H1 ;  /* 0x30000061ff227230 */ /* 0x000fe20000004100 */
[----:B------:R-:W-:Y:S01]  /*103c0*/  SHF.R.U64 R44, R48, 0x10, R49 ;  /* 0x00000010302c7819 */ /* 0x000fe20000001231 */
[----:B------:R-:W-:Y:S01]  /*103d0*/  HADD2.F32 R30, -RZ, R99.H1_H1 ;  /* 0x30000063ff1e7230 */ /* 0x000fe20000004100 */
[----:B-123--:R-:W-:Y:S01]  /*103e0*/  SHF.R.S32.HI R6, RZ, 0x1f, R13 ;  /* 0x0000001fff067819 */ /* 0x00efe2000001140d */
[----:B------:R-:W-:Y:S01]  /*103f0*/  IMAD.SHL.U32 R4, R13, 0x8, RZ ;  /* 0x000000080d047824 */ /* 0x000fe200078e00ff */
[----:B------:R-:W-:Y:S02]  /*10400*/  SHF.R.U32.HI R48, RZ, 0x10, R49 ;  /* 0x00000010ff307819 */ /* 0x000fe40000011631 */
[----:B------:R-:W-:Y:S02]  /*10410*/  LEA.HI R6, R6, R13, RZ, 0x3 ;  /* 0x0000000d06067211 */ /* 0x000fe400078f18ff */
[----:B-----5:R-:W-:-:S02]  /*10420*/  LOP3.LUT R4, R105, 0x38, R4, 0xf8, !PT ;  /* 0x0000003869047812 */ /* 0x020fc400078ef804 */
[--C-:B------:R-:W-:Y:S01]  /*10430*/  SHF.R.U32.HI R29, RZ, 0x10, R37.reuse ;  /* 0x00000010ff1d7819 */ /* 0x100fe20000011625 */
[----:B------:R-:W-:Y:S01]  /*10440*/  IMAD.SHL.U32 R6, R6, 0x400, RZ ;  /* 0x0000040006067824 */ /* 0x000fe200078e00ff */
[----:B------:R-:W-:Y:S02]  /*10450*/  LOP3.LUT R8, R4, R103, RZ, 0x3c, !PT ;  /* 0x0000006704087212 */ /* 0x000fe400078e3cff */
[----:B------:R-:W-:Y:S01]  /*10460*/  SHF.R.U64 R41, R36, 0x10, R37 ;  /* 0x0000001024297819 */ /* 0x000fe20000001225 */
[----:B------:R-:W-:Y:S01]  /*10470*/  HADD2.F32 R29, -RZ, R29.H0_H0 ;  /* 0x2000001dff1d7230 */ /* 0x000fe20000004100 */
[----:B0-----:R-:W-:Y:S02]  /*10480*/  LOP3.LUT R9, R6, 0x7fffe000, RZ, 0xc0, !PT ;  /* 0x7fffe00006097812 */ /* 0x001fe400078ec0ff */
[----:B------:R-:W-:Y:S02]  /*10490*/  SHF.R.U64 R37, R38, 0x10, R39 ;  /* 0x0000001026257819 */ /* 0x000fe40000001227 */
[----:B------:R-:W-:-:S02]  /*104a0*/  IADD3 R9, R8, R9, R102 ;  /* 0x0000000908097210 */ /* 0x000fc40007ffe066 */
[--C-:B------:R-:W-:Y:S02]  /*104b0*/  SHF.R.U64 R43, R50, 0x10, R51.reuse ;  /* 0x00000010322b7819 */ /* 0x100fe40000001233 */
[----:B------:R-:W-:Y:S02]  /*104c0*/  LEA R12, R9, R16, 0x1 ;  /* 0x00000010090c7211 */ /* 0x000fe400078e08ff */
[----:B------:R-:W-:Y:S02]  /*104d0*/  SHF.R.U32.HI R50, RZ, 0x10, R51 ;  /* 0x00000010ff327819 */ /* 0x000fe40000011633 */
[----:B------:R-:W-:Y:S01]  /*104e0*/  SHF.R.U32.HI R39, RZ, 0x10, R39 ;  /* 0x00000010ff277819 */ /* 0x000fe20000011627 */
[----:B------:R-:W0:Y:S02]  /*104f0*/  LDS.128 R8, [R12+0x10400] ;  /* 0x010400000c087984 */ /* 0x000e240000000c00 */
[--C-:B0-----:R-:W-:Y:S02]  /*10500*/  HADD2.F32 R25, -RZ, R9.reuse.H0_H0 ;  /* 0x20000009ff197230 */ /* 0x101fe40000004100 */
[----:B------:R-:W-:-:S02]  /*10510*/  HADD2.F32 R26, -RZ, R9.H1_H1 ;  /* 0x30000009ff1a7230 */ /* 0x000fc40000004100 */
[----:B------:R-:W-:Y:S02]  /*10520*/  HADD2.F32 R9, -RZ, R8.H0_H0 ;  /* 0x20000008ff097230 */ /* 0x000fe40000004100 */
[C---:B------:R-:W-:Y:S01]  /*10530*/  FMUL.FTZ R32, R25.reuse, R34 ;  /* 0x0000002219207220 */ /* 0x040fe20000410000 */
[----:B------:R-:W-:Y:S01]  /*10540*/  FMUL.FTZ R36, R25, R30 ;  /* 0x0000001e19247220 */ /* 0x000fe20000410000 */
[----:B------:R-:W-:Y:S02]  /*10550*/  HADD2.F32 R25, -RZ, R48.H0_H0 ;  /* 0x20000030ff197230 */ /* 0x000fe40000004100 */
[----:B------:R-:W-:Y:S01]  /*10560*/  FMUL.FTZ R33, R26, R29 ;  /* 0x0000001d1a217220 */ /* 0x000fe20000410000 */
[----:B------:R-:W-:Y:S02]  /*10570*/  HADD2.F32 R27, -RZ, R10.H0_H0 ;  /* 0x2000000aff1b7230 */ /* 0x000fe40000004100 */
[--C-:B------:R-:W-:Y:S02]  /*10580*/  HADD2.F32 R28, -RZ, R11.reuse.H0_H0 ;  /* 0x2000000bff1c7230 */ /* 0x100fe40000004100 */
[----:B------:R-:W-:-:S02]  /*10590*/  HADD2.F32 R11, -RZ, R11.H1_H1 ;  /* 0x3000000bff0b7230 */ /* 0x000fc40000004100 */
[----:B------:R-:W-:Y:S02]  /*105a0*/  HADD2.F32 R8, -RZ, R8.H1_H1 ;  /* 0x30000008ff087230 */ /* 0x000fe40000004100 */
[----:B------:R-:W-:Y:S01]  /*105b0*/  HADD2.F32 R10, -RZ, R10.H1_H1 ;  /* 0x3000000aff0a7230 */ /* 0x000fe20000004100 */
[----:B----4-:R-:W0:Y:S02]  /*105c0*/  LDS.128 R4, [R45] ;  /* 0x000000002d047984 */ /* 0x010e240000000c00 */
[--C-:B0-----:R-:W-:Y:S02]  /*105d0*/  HADD2.F32 R13, -RZ, R5.reuse.H0_H0 ;  /* 0x20000005ff0d7230 */ /* 0x101fe40000004100 */
[----:B------:R-:W-:Y:S02]  /*105e0*/  HADD2.F32 R14, -RZ, R5.H1_H1 ;  /* 0x30000005ff0e7230 */ /* 0x000fe40000004100 */
[----:B------:R-:W-:Y:S02]  /*105f0*/  HADD2.F32 R5, -RZ, R4.H0_H0 ;  /* 0x20000004ff057230 */ /* 0x000fe40000004100 */
[----:B------:R-:W-:Y:S01]  /*10600*/  FFMA.FTZ R31, R13, R30, -R32 ;  /* 0x0000001e0d1f7223 */ /* 0x000fe20000010820 */
[----:B------:R-:W-:-:S02]  /*10610*/  HADD2.F32 R32, -RZ, R97.H0_H0 ;  /* 0x20000061ff207230 */ /* 0x000fc40000004100 */
[----:B------:R-:W-:Y:S01]  /*10620*/  FFMA.FTZ R36, R13, R34, R36 ;  /* 0x000000220d247223 */ /* 0x000fe20000010024 */
[----:B------:R-:W-:Y:S02]  /*10630*/  HADD2.F32 R30, -RZ, R99.H0_H0 ;  /* 0x20000063ff1e7230 */ /* 0x000fe40000004100 */
[-C--:B------:R-:W-:Y:S01]  /*10640*/  FMUL.FTZ R13, R26, R25.reuse ;  /* 0x000000191a0d7220 */ /* 0x080fe20000410000 */
[----:B------:R-:W-:Y:S02]  /*10650*/  HADD2.F32 R26, -RZ, R98.H0_H0 ;  /* 0x20000062ff1a7230 */ /* 0x000fe40000004100 */
[C---:B------:R-:W-:Y:S01]  /*10660*/  FMUL.FTZ R34, R9.reuse, R32 ;  /* 0x0000002009227220 */ /* 0x040fe20000410000 */
[C---:B------:R-:W-:Y:S01]  /*10670*/  FFMA.FTZ R38, R14.reuse, R25, -R33 ;  /* 0x000000190e267223 */ /* 0x040fe20000010821 */
[----:B------:R-:W-:Y:S01]  /*10680*/  FMUL.FTZ R9, R9, R30 ;  /* 0x0000001e09097220 */ /* 0x000fe20000410000 */
[----:B------:R-:W-:Y:S01]  /*10690*/  FFMA.FTZ R29, R14, R29, R13 ;  /* 0x0000001d0e1d7223 */ /* 0x000fe2000001000d */
[----:B------:R-:W-:-:S02]  /*106a0*/  HADD2.F32 R14, -RZ, R100.H0_H0 ;  /* 0x20000064ff0e7230 */ /* 0x000fc40000004100 */
[C---:B------:R-:W-:Y:S01]  /*106b0*/  FFMA.FTZ R34, R5.reuse, R30, -R34 ;  /* 0x0000001e05227223 */ /* 0x040fe20000010822 */
[----:B------:R-:W-:Y:S01]  /*106c0*/  FFMA.FTZ R32, R5, R32, R9 ;  /* 0x0000002005207223 */ /* 0x000fe20000010009 */
[----:B------:R-:W-:Y:S02]  /*106d0*/  HADD2.F32 R15, -RZ, R6.H0_H0 ;  /* 0x20000006ff0f7230 */ /* 0x000fe40000004100 */
[C---:B------:R-:W-:Y:S01]  /*106e0*/  FMUL.FTZ R30, R27.reuse, R26 ;  /* 0x0000001a1b1e7220 */ /* 0x040fe20000410000 */
[----:B------:R-:W-:Y:S02]  /*106f0*/  HADD2.F32 R9, -RZ, R98.H1_H1 ;  /* 0x30000062ff097230 */ /* 0x000fe40000004100 */
[-C--:B------:R-:W-:Y:S01]  /*10700*/  FMUL.FTZ R40, R27, R14.reuse ;  /* 0x0000000e1b287220 */ /* 0x080fe20000410000 */
[----:B------:R-:W-:Y:S02]  /*10710*/  HADD2.F32 R5, -RZ, R100.H1_H1 ;  /* 0x30000064ff057230 */ /* 0x000fe40000004100 */
[----:B------:R-:W-:Y:S01]  /*10720*/  FFMA.FTZ R27, R15, R14, -R30 ;  /* 0x0000000e0f1b7223 */ /* 0x000fe2000001081e */
[----:B------:R-:W-:-:S02]  /*10730*/  HADD2.F32 R24, -RZ, R7.H0_H0 ;  /* 0x20000007ff187230 */ /* 0x000fc40000004100 */
[C---:B------:R-:W-:Y:S01]  /*10740*/  FMUL.FTZ R13, R28.reuse, R9 ;  /* 0x000000091c0d7220 */ /* 0x040fe20000410000 */
[----:B------:R-:W-:Y:S02]  /*10750*/  HADD2.F32 R30, -RZ, R39.H0_H0 ;  /* 0x20000027ff1e7230 */ /* 0x000fe40000004100 */
[-C--:B------:R-:W-:Y:S01]  /*10760*/  FMUL.FTZ R28, R28, R5.reuse ;  /* 0x000000051c1c7220 */ /* 0x080fe20000410000 */
[----:B------:R-:W-:Y:S02]  /*10770*/  HADD2.F32 R14, -RZ, R50.H0_H0 ;  /* 0x20000032ff0e7230 */ /* 0x000fe40000004100 */
[----:B------:R-:W-:Y:S01]  /*10780*/  FFMA.FTZ R40, R15, R26, R40 ;  /* 0x0000001a0f287223 */ /* 0x000fe20000010028 */
[C---:B------:R-:W-:Y:S01]  /*10790*/  FFMA.FTZ R26, R24.reuse, R5, -R13 ;  /* 0x00000005181a7223 */ /* 0x040fe2000001080d */
[----:B------:R-:W-:Y:S01]  /*107a0*/  FFMA.FTZ R28, R24, R9, R28 ;  /* 0x00000009181c7223 */ /* 0x000fe2000001001c */
[----:B------:R-:W-:Y:S02]  /*107b0*/  HADD2.F32 R7, -RZ, R7.H1_H1 ;  /* 0x30000007ff077230 */ /* 0x000fe40000004100 */
[C---:B------:R-:W-:Y:S01]  /*107c0*/  FMUL.FTZ R42, R11.reuse, R30 ;  /* 0x0000001e0b2a7220 */ /* 0x040fe20000410000 */
[----:B------:R-:W-:Y:S01]  /*107d0*/  FMUL.FTZ R24, R11, R14 ;  /* 0x0000000e0b187220 */ /* 0x000fe20000410000 */
[----:B------:R-:W-:-:S02]  /*107e0*/  HADD2.F32 R11, -RZ, R41.H0_H0 ;  /* 0x20000029ff0b7230 */ /* 0x000fc40000004100 */
[----:B------:R-:W-:Y:S02]  /*107f0*/  HADD2.F32 R13, -RZ, R37.H0_H0 ;  /* 0x20000025ff0d7230 */ /* 0x000fe40000004100 */
[C---:B------:R-:W-:Y:S01]  /*10800*/  FFMA.FTZ R35, R7.reuse, R14, -R42 ;  /* 0x0000000e07237223 */ /* 0x040fe2000001082a */
[----:B------:R-:W-:Y:S02]  /*10810*/  HADD2.F32 R5, -RZ, R44.H0_H0 ;  /* 0x2000002cff057230 */ /* 0x000fe40000004100 */
[----:B------:R-:W-:Y:S01]  /*10820*/  FFMA.FTZ R37, R7, R30, R24 ;  /* 0x0000001e07257223 */ /* 0x000fe20000010018 */
[----:B------:R-:W-:Y:S02]  /*10830*/  HADD2.F32 R9, -RZ, R43.H0_H0 ;  /* 0x2000002bff097230 */ /* 0x000fe40000004100 */
[----:B------:R-:W-:Y:S01]  /*10840*/  FMUL.FTZ R7, R8, R11 ;  /* 0x0000000b08077220 */ /* 0x000fe20000410000 */
[----:B------:R-:W-:Y:S02]  /*10850*/  HADD2.F32 R4, -RZ, R4.H1_H1 ;  /* 0x30000004ff047230 */ /* 0x000fe40000004100 */
[----:B------:R-:W-:Y:S01]  /*10860*/  FMUL.FTZ R33, R10, R13 ;  /* 0x0000000d0a217220 */ /* 0x000fe20000410000 */
[----:B------:R-:W-:-:S02]  /*10870*/  HADD2.F32 R6, -RZ, R6.H1_H1 ;  /* 0x30000006ff067230 */ /* 0x000fc40000004100 */
[----:B------:R-:W-:Y:S01]  /*10880*/  FMUL.FTZ R8, R8, R5 ;  /* 0x0000000508087220 */ /* 0x000fe20000410000 */
[----:B------:R-:W-:Y:S01]  /*10890*/  FMUL.FTZ R14, R10, R9 ;  /* 0x000000090a0e7220 */ /* 0x000fe20000410000 */
[----:B------:R-:W-:Y:S01]  /*108a0*/  FFMA.FTZ R15, R4, R5, -R7 ;  /* 0x00000005040f7223 */ /* 0x000fe20000010807 */
[----:B------:R-:W-:Y:S01]  /*108b0*/  F2FP.F16.F32.PACK_AB R7, R35, R26 ;  /* 0x0000001a2307723e */ /* 0x000fe200000000ff */
[----:B------:R-:W-:Y:S01]  /*108c0*/  FFMA.FTZ R10, R6, R9, -R33 ;  /* 0x00000009060a7223 */ /* 0x000fe20000010821 */
[----:B------:R-:W-:Y:S01]  /*108d0*/  FFMA.FTZ R25, R4, R11, R8 ;  /* 0x0000000b04197223 */ /* 0x000fe20000010008 */
[----:B------:R-:W-:Y:S01]  /*108e0*/  FFMA.FTZ R13, R6, R13, R14 ;  /* 0x0000000d060d7223 */ /* 0x000fe2000001000e */
        /* <DEDUP_REMOVED lines=9> */
.L_x_1539:
[----:B------:R-:W-:Y:S05]  /*10980*/  BSYNC B1 ;  /* 0x0000000000017941 */ /* 0x000fea0003800000 */
.L_x_1538:
[----:B------:R-:W-:Y:S04]  /*10990*/  BSSY B1, `(.L_x_1542) ;  /* 0x00000cf000017945 */ /* 0x000fe80003800000 */
[----:B------:R-:W-:Y:S05]  /*109a0*/  @P2 BRA `(.L_x_1543) ;  /* 0x0000000c00342947 */ /* 0x000fea0003800000 */
[----:B------:R-:W0:Y:S01]  /*109b0*/  LDC R41, c[0x0][0x3d4] ;  /* 0x0000f500ff297b82 */ /* 0x000e220000000800 */
[----:B-1234-:R-:W-:Y:S01]  /*109c0*/  SHF.R.S32.HI R5, RZ, 0x1f, R20 ;  /* 0x0000001fff057819 */ /* 0x01efe20000011414 */
[----:B------:R-:W-:Y:S01]  /*109d0*/  IMAD.SHL.U32 R4, R20, 0x40, RZ ;  /* 0x0000004014047824 */ /* 0x000fe200078e00ff */
[----:B------:R-:W-:Y:S02]  /*109e0*/  BSSY B2, `(.L_x_1544) ;  /* 0x0000069000027945 */ /* 0x000fe40003800000 */
[----:B------:R-:W-:Y:S02]  /*109f0*/  LEA.HI R5, R5, R20, RZ, 0x3 ;  /* 0x0000001405057211 */ /* 0x000fe400078f18ff */
[----:B------:R-:W-:-:S03]  /*10a00*/  LOP3.LUT R42, R4, 0x1c0, RZ, 0xc0, !PT ;  /* 0x000001c0042a7812 */ /* 0x000fc600078ec0ff */
[----:B------:R-:W-:Y:S01]  /*10a10*/  IMAD.SHL.U32 R5, R5, 0x40, RZ ;  /* 0x0000004005057824 */ /* 0x000fe200078e00ff */
[----:B------:R-:W-:-:S04]  /*10a20*/  SHF.R.U32.HI R43, RZ, 0x3, R42 ;  /* 0x00000003ff2b7819 */ /* 0x000fc8000001162a */
[----:B------:R-:W-:Y:S02]  /*10a30*/  LOP3.LUT R44, R5, 0xfffffe00, RZ, 0xc0, !PT ;  /* 0xfffffe00052c7812 */ /* 0x000fe400078ec0ff */
[-C--:B0-----:R-:W-:Y:S02]  /*10a40*/  ISETP.GE.AND P0, PT, R229, R41.reuse, PT ;  /* 0x00000029e500720c */ /* 0x081fe40003f06270 */
[----:B------:R-:W-:-:S11]  /*10a50*/  ISETP.GE.AND P1, PT, R226, R41, PT ;  /* 0x00000029e200720c */ /* 0x000fd60003f26270 */
[----:B------:R-:W-:Y:S05]  /*10a60*/  @P0 BRA `(.L_x_1545) ;  /* 0x0000000400800947 */ /* 0x000fea0003800000 */
[----:B------:R-:W2:Y:S04]  /*10a70*/  LDL R6, [R1+0x28] ;  /* 0x0000280001067983 */ /* 0x000ea80000100800 */
[----:B------:R-:W3:Y:S01]  /*10a80*/  LDL R45, [R1+0x88] ;  /* 0x00008800012d7983 */ /* 0x000ee20000100800 */
[----:B------:R-:W-:Y:S01]  /*10a90*/  HADD2.F32 R29, -RZ, R93.H0_H0 ;  /* 0x2000005dff1d7230 */ /* 0x000fe20000004100 */
[----:B------:R-:W-:Y:S01]  /*10aa0*/  SHF.R.U64 R40, R60, 0x10, R61 ;  /* 0x000000103c287819 */ /* 0x000fe2000000123d */
[----:B------:R-:W-:Y:S01]  /*10ab0*/  HADD2.F32 R28, -RZ, R95.H0_H0 ;  /* 0x2000005fff1c7230 */ /* 0x000fe20000004100 */
[----:B------:R-:W-:Y:S01]  /*10ac0*/  SHF.R.U32.HI R31, RZ, 0x10, R53 ;  /* 0x00000010ff1f7819 */ /* 0x000fe20000011635 */
[----:B------:R-:W-:Y:S01]  /*10ad0*/  HADD2.F32 R93, -RZ, R93.H1_H1 ;  /* 0x3000005dff5d7230 */ /* 0x000fe20000004100 */
[----:B------:R-:W-:Y:S01]  /*10ae0*/  SHF.R.U32.HI R60, RZ, 0x10, R61 ;  /* 0x00000010ff3c7819 */ /* 0x000fe2000001163d */
[----:B------:R-:W-:Y:S01]  /*10af0*/  HADD2.F32 R95, -RZ, R95.H1_H1 ;  /* 0x3000005fff5f7230 */ /* 0x000fe20000004100 */
[----:B------:R-:W-:Y:S01]  /*10b00*/  SHF.R.U64 R39, R62, 0x10, R63 ;  /* 0x000000103e277819 */ /* 0x000fe2000000123f */
[----:B------:R-:W-:Y:S01]  /*10b10*/  HADD2.F32 R31, -RZ, R31.H0_H0 ;  /* 0x2000001fff1f7230 */ /* 0x000fe20000004100 */
[----:B------:R-:W-:-:S02]  /*10b20*/  SHF.R.U64 R35, R54, 0x10, R55 ;  /* 0x0000001036237819 */ /* 0x000fc40000001237 */
[----:B------:R-:W-:Y:S02]  /*10b30*/  SHF.R.U32.HI R62, RZ, 0x10, R63 ;  /* 0x00000010ff3e7819 */ /* 0x000fe4000001163f */
[----:B------:R-:W-:Y:S02]  /*10b40*/  SHF.R.U32.HI R54, RZ, 0x10, R55 ;  /* 0x00000010ff367819 */ /* 0x000fe40000011637 */
[----:B------:R-:W-:Y:S02]  /*10b50*/  SHF.R.U64 R37, R52, 0x10, R53 ;  /* 0x0000001034257819 */ /* 0x000fe40000001235 */
[----:B--2---:R-:W-:-:S04]  /*10b60*/  LEA.HI R4, R41, R6, RZ, 0x1d ;  /* 0x0000000629047211 */ /* 0x004fc800078fe8ff */
[----:B------:R-:W-:Y:S01]  /*10b70*/  SHF.R.S32.HI R7, RZ, 0x1f, R4 ;  /* 0x0000001fff077819 */ /* 0x000fe20000011404 */
[----:B------:R-:W-:-:S03]  /*10b80*/  IMAD.SHL.U32 R5, R4, 0x8, RZ ;  /* 0x0000000804057824 */ /* 0x000fc600078e00ff */
[----:B------:R-:W-:Y:S02]  /*10b90*/  LEA.HI R7, R7, R4, RZ, 0x3 ;  /* 0x0000000407077211 */ /* 0x000fe400078f18ff */
[----:B------:R-:W-:Y:S02]  /*10ba0*/  LOP3.LUT R4, R42, 0x38, R5, 0xf8, !PT ;  /* 0x000000382a047812 */ /* 0x000fe400078ef805 */
[----:B------:R-:W-:Y:S02]  /*10bb0*/  SHF.L.U32 R7, R7, 0xa, RZ ;  /* 0x0000000a07077819 */ /* 0x000fe400000006ff */
        /* <DEDUP_REMOVED lines=20> */
[----:B------:R-:W-:-:S02]  /*10d00*/  HADD2.F32 R28, -RZ, R60.H0_H0 ;  /* 0x2000003cff1c7230 */ /* 0x000fc40000004100 */
[----:B------:R-:W-:Y:S01]  /*10d10*/  FFMA.FTZ R29, R13, R29, R24 ;  /* 0x0000001d0d1d7223 */ /* 0x000fe20000010018 */
[----:B------:R-:W-:Y:S02]  /*10d20*/  HADD2.F32 R30, -RZ, R92.H1_H1 ;  /* 0x3000005cff1e7230 */ /* 0x000fe40000004100 */
[--C-:B------:R-:W-:Y:S02]  /*10d30*/  HADD2.F32 R24, -RZ, R94.reuse.H1_H1 ;  /* 0x3000005eff187230 */ /* 0x100fe40000004100 */
[-C--:B------:R-:W-:Y:S01]  /*10d40*/  FMUL.FTZ R25, R25, R28.reuse ;  /* 0x0000001c19197220 */ /* 0x080fe20000410000 */
[C---:B------:R-:W-:Y:S01]  /*10d50*/  FFMA.FTZ R33, R14.reuse, R28, -R33 ;  /* 0x0000001c0e217223 */ /* 0x040fe20000010821 */
[C---:B------:R-:W-:Y:S01]  /*10d60*/  FMUL.FTZ R28, R9.reuse, R30 ;  /* 0x0000001e091c7220 */ /* 0x040fe20000410000 */
[----:B------:R-:W-:Y:S02]  /*10d70*/  HADD2.F32 R27, -RZ, R11.H0_H0 ;  /* 0x2000000bff1b7230 */ /* 0x000fe40000004100 */
[----:B------:R-:W-:Y:S01]  /*10d80*/  FFMA.FTZ R34, R14, R31, R25 ;  /* 0x0000001f0e227223 */ /* 0x000fe20000010019 */
[----:B------:R-:W-:Y:S01]  /*10d90*/  FMUL.FTZ R14, R26, R93 ;  /* 0x0000005d1a0e7220 */ /* 0x000fe20000410000 */
[----:B------:R-:W-:Y:S01]  /*10da0*/  FMUL.FTZ R9, R9, R24 ;  /* 0x0000001809097220 */ /* 0x000fe20000410000 */
[----:B------:R-:W-:-:S02]  /*10db0*/  HADD2.F32 R94, -RZ, R94.H0_H0 ;  /* 0x2000005eff5e7230 */ /* 0x000fc40000004100 */
[-C--:B------:R-:W-:Y:S01]  /*10dc0*/  FMUL.FTZ R26, R26, R95.reuse ;  /* 0x0000005f1a1a7220 */ /* 0x080fe20000410000 */
[----:B------:R-:W-:Y:S01]  /*10dd0*/  FFMA.FTZ R28, R5, R24, -R28 ;  /* 0x00000018051c7223 */ /* 0x000fe2000001081c */
[----:B------:R-:W-:Y:S01]  /*10de0*/  FFMA.FTZ R95, R15, R95, -R14 ;  /* 0x0000005f0f5f7223 */ /* 0x000fe2000001080e */
[----:B------:R-:W-:Y:S02]  /*10df0*/  HADD2.F32 R11, -RZ, R11.H1_H1 ;  /* 0x3000000bff0b7230 */ /* 0x000fe40000004100 */
[----:B------:R-:W-:Y:S01]  /*10e00*/  FFMA.FTZ R30, R5, R30, R9 ;  /* 0x0000001e051e7223 */ /* 0x000fe20000010009 */
[----:B------:R-:W-:Y:S02]  /*10e10*/  HADD2.F32 R24, -RZ, R54.H0_H0 ;  /* 0x20000036ff187230 */ /* 0x000fe40000004100 */
[----:B------:R-:W-:Y:S01]  /*10e20*/  FMUL.FTZ R9, R27, R94 ;  /* 0x0000005e1b097220 */ /* 0x000fe20000410000 */
[----:B------:R-:W-:Y:S02]  /*10e30*/  HADD2.F32 R14, -RZ, R62.H0_H0 ;  /* 0x2000003eff0e7230 */ /* 0x000fe40000004100 */
[----:B------:R-:W-:Y:S01]  /*10e40*/  FFMA.FTZ R26, R15, R93, R26 ;  /* 0x0000005d0f1a7223 */ /* 0x000fe2000001001a */
[----:B------:R-:W-:-:S02]  /*10e50*/  HADD2.F32 R5, -RZ, R96.H0_H0 ;  /* 0x20000060ff057230 */ /* 0x000fc40000004100 */
[C---:B------:R-:W-:Y:S01]  /*10e60*/  FMUL.FTZ R36, R11.reuse, R24 ;  /* 0x000000180b247220 */ /* 0x040fe20000410000 */
[----:B------:R-:W-:Y:S02]  /*10e70*/  HADD2.F32 R8, -RZ, R8.H1_H1 ;  /* 0x30000008ff087230 */ /* 0x000fe40000004100 */
[-C--:B------:R-:W-:Y:S01]  /*10e80*/  FMUL.FTZ R38, R11, R14.reuse ;  /* 0x0000000e0b267220 */ /* 0x080fe20000410000 */
[----:B------:R-:W-:Y:S02]  /*10e90*/  HADD2.F32 R10, -RZ, R10.H1_H1 ;  /* 0x3000000aff0a7230 */ /* 0x000fe40000004100 */
[-C--:B------:R-:W-:Y:S01]  /*10ea0*/  FMUL.FTZ R27, R27, R5.reuse ;  /* 0x000000051b1b7220 */ /* 0x080fe20000410000 */
[----:B------:R-:W-:Y:S01]  /*10eb0*/  FFMA.FTZ R31, R20, R5, -R9 ;  /* 0x00000005141f7223 */ /* 0x000fe20000010809 */
[----:B------:R-:W-:Y:S02]  /*10ec0*/  HADD2.F32 R11, -RZ, R37.H0_H0 ;  /* 0x20000025ff0b7230 */ /* 0x000fe40000004100 */
[----:B------:R-:W-:Y:S01]  /*10ed0*/  FFMA.FTZ R36, R7, R14, -R36 ;  /* 0x0000000e07247223 */ /* 0x000fe20000010824 */
[----:B------:R-:W-:-:S02]  /*10ee0*/  HADD2.F32 R13, -RZ, R35.H0_H0 ;  /* 0x20000023ff0d7230 */ /* 0x000fc40000004100 */
[----:B------:R-:W-:Y:S01]  /*10ef0*/  FFMA.FTZ R20, R20, R94, R27 ;  /* 0x0000005e14147223 */ /* 0x000fe2000001001b */
        /* <DEDUP_REMOVED lines=23> */
.L_x_1545:
[----:B------:R-:W-:Y:S05]  /*11070*/  BSYNC B2 ;  /* 0x0000000000027941 */ /* 0x000fea0003800000 */
.L_x_1544:
[----:B------:R-:W-:Y:S05]  /*11080*/  @P1 BRA `(.L_x_1543) ;  /* 0x00000004007c1947 */ /* 0x000fea0003800000 */
[----:B------:R-:W2:Y:S01]  /*11090*/  LDL R39, [R1+0x84] ;  /* 0x0000840001277983 */ /* 0x000ea20000100800 */
[----:B------:R-:W-:Y:S01]  /*110a0*/  LEA.HI R41, R41, R0, RZ, 0x1d ;  /* 0x0000000029297211 */ /* 0x000fe200078fe8ff */
[--C-:B------:R-:W-:Y:S01]  /*110b0*/  HADD2.F32 R28, -RZ, R91.reuse.H1_H1 ;  /* 0x3000005bff1c7230 */ /* 0x100fe20000004100 */
[----:B------:R-:W-:Y:S01]  /*110c0*/  SHF.R.U64 R38, R80, 0x10, R81 ;  /* 0x0000001050267819 */ /* 0x000fe20000001251 */
[--C-:B------:R-:W-:Y:S01]  /*110d0*/  HADD2.F32 R29, -RZ, R88.reuse.H1_H1 ;  /* 0x30000058ff1d7230 */ /* 0x100fe20000004100 */
[----:B0-----:R-:W-:Y:S01]  /*110e0*/  SHF.R.S32.HI R6, RZ, 0x1f, R41 ;  /* 0x0000001fff067819 */ /* 0x001fe20000011429 */
[----:B------:R-:W-:Y:S01]  /*110f0*/  IMAD.SHL.U32 R4, R41, 0x8, RZ ;  /* 0x0000000829047824 */ /* 0x000fe200078e00ff */
[----:B------:R-:W-:Y:S01]  /*11100*/  SHF.R.U32.HI R30, RZ, 0x10, R57 ;  /* 0x00000010ff1e7819 */ /* 0x000fe20000011639 */
[----:B------:R-:W-:Y:S01]  /*11110*/  HADD2.F32 R88, -RZ, R88.H0_H0 ;  /* 0x20000058ff587230 */ /* 0x000fe20000004100 */
[----:B------:R-:W-:Y:S01]  /*11120*/  LEA.HI R6, R6, R41, RZ, 0x3 ;  /* 0x0000002906067211 */ /* 0x000fe200078f18ff */
[----:B------:R-:W-:Y:S01]  /*11130*/  HADD2.F32 R92, -RZ, R92.H0_H0 ;  /* 0x2000005cff5c7230 */ /* 0x000fe20000004100 */
[----:B------:R-:W-:Y:S01]  /*11140*/  LOP3.LUT R4, R42, 0x38, R4, 0xf8, !PT ;  /* 0x000000382a047812 */ /* 0x000fe200078ef804 */
[----:B------:R-:W-:Y:S01]  /*11150*/  HADD2.F32 R30, -RZ, R30.H0_H0 ;  /* 0x2000001eff1e7230 */ /* 0x000fe20000004100 */
[----:B------:R-:W-:Y:S01]  /*11160*/  SHF.R.U32.HI R80, RZ, 0x10, R81 ;  /* 0x00000010ff507819 */ /* 0x000fe20000011651 */
[----:B------:R-:W-:Y:S01]  /*11170*/  IMAD.SHL.U32 R6, R6, 0x400, RZ ;  /* 0x0000040006067824 */ /* 0x000fe200078e00ff */
[----:B------:R-:W-:Y:S01]  /*11180*/  LOP3.LUT R8, R4, R43, RZ, 0x3c, !PT ;  /* 0x0000002b04087212 */ /* 0x000fe200078e3cff */
[----:B------:R-:W-:Y:S01]  /*11190*/  HADD2.F32 R91, -RZ, R91.H0_H0 ;  /* 0x2000005bff5b7230 */ /* 0x000fe20000004100 */
[----:B------:R-:W-:Y:S01]  /*111a0*/  SHF.R.U64 R37, R82, 0x10, R83 ;  /* 0x0000001052257819 */ /* 0x000fe20000001253 */
[----:B------:R-:W-:Y:S01]  /*111b0*/  HADD2.F32 R96, -RZ, R96.H1_H1 ;  /* 0x30000060ff607230 */ /* 0x000fe20000004100 */
[----:B------:R-:W-:-:S02]  /*111c0*/  LOP3.LUT R9, R6, 0x7fffe000, RZ, 0xc0, !PT ;  /* 0x7fffe00006097812 */ /* 0x000fc400078ec0ff */
[----:B------:R-:W-:Y:S02]  /*111d0*/  SHF.R.U64 R35, R58, 0x10, R59 ;  /* 0x000000103a237819 */ /* 0x000fe4000000123b */
[----:B------:R-:W-:Y:S02]  /*111e0*/  IADD3 R9, R8, R9, R44 ;  /* 0x0000000908097210 */ /* 0x000fe40007ffe02c */
[----:B------:R-:W-:Y:S02]  /*111f0*/  SHF.R.U32.HI R82, RZ, 0x10, R83 ;  /* 0x00000010ff527819 */ /* 0x000fe40000011653 */
[----:B------:R-:W-:Y:S02]  /*11200*/  LEA R12, R9, R16, 0x1 ;  /* 0x00000010090c7211 */ /* 0x000fe400078e08ff */
[----:B------:R-:W-:Y:S02]  /*11210*/  SHF.R.U32.HI R58, RZ, 0x10, R59 ;  /* 0x00000010ff3a7819 */ /* 0x000fe4000001163b */
[----:B------:R-:W-:Y:S01]  /*11220*/  SHF.R.U64 R36, R56, 0x10, R57 ;  /* 0x0000001038247819 */ /* 0x000fe20000001239 */
        /* <DEDUP_REMOVED lines=11> */
[----:B------:R-:W-:Y:S02]  /*112e0*/  HADD2.F32 R11, -RZ, R11.H1_H1 ;  /* 0x3000000bff0b7230 */ /* 0x000fe40000004100 */
[----:B------:R-:W-:Y:S02]  /*112f0*/  HADD2.F32 R8, -RZ, R8.H1_H1 ;  /* 0x30000008ff087230 */ /* 0x000fe40000004100 */
[----:B------:R-:W-:Y:S01]  /*11300*/  HADD2.F32 R10, -RZ, R10.H1_H1 ;  /* 0x3000000aff0a7230 */ /* 0x000fe20000004100 */
[----:B--2---:R-:W0:Y:S02]  /*11310*/  LDS.128 R4, [R39] ;  /* 0x0000000027047984 */ /* 0x004e240000000c00 */
[--C-:B0-----:R-:W-:Y:S02]  /*11320*/  HADD2.F32 R13, -RZ, R5.reuse.H0_H0 ;  /* 0x20000005ff0d7230 */ /* 0x101fe40000004100 */
[----:B------:R-:W-:-:S02]  /*11330*/  HADD2.F32 R14, -RZ, R5.H1_H1 ;  /* 0x30000005ff0e7230 */ /* 0x000fc40000004100 */
[----:B------:R-:W-:Y:S02]  /*11340*/  HADD2.F32 R5, -RZ, R4.H0_H0 ;  /* 0x20000004ff057230 */ /* 0x000fe40000004100 */
[C---:B------:R-:W-:Y:S01]  /*11350*/  FFMA.FTZ R32, R13.reuse, R28, -R32 ;  /* 0x0000001c0d207223 */ /* 0x040fe20000010820 */
[----:B------:R-:W-:Y:S01]  /*11360*/  FFMA.FTZ R34, R13, R29, R34 ;  /* 0x0000001d0d227223 */ /* 0x000fe20000010022 */
[--C-:B------:R-:W-:Y:S02]  /*11370*/  HADD2.F32 R13, -RZ, R89.reuse.H0_H0 ;  /* 0x20000059ff0d7230 */ /* 0x100fe40000004100 */
[C---:B------:R-:W-:Y:S01]  /*11380*/  FFMA.FTZ R31, R14.reuse, R24, -R31 ;  /* 0x000000180e1f7223 */ /* 0x040fe2000001081f */
[----:B------:R-:W-:Y:S02]  /*11390*/  HADD2.F32 R15, -RZ, R6.H0_H0 ;  /* 0x20000006ff0f7230 */ /* 0x000fe40000004100 */
[C---:B------:R-:W-:Y:S01]  /*113a0*/  FMUL.FTZ R24, R9.reuse, R88 ;  /* 0x0000005809187220 */ /* 0x040fe20000410000 */
[----:B------:R-:W-:Y:S01]  /*113b0*/  FFMA.FTZ R29, R14, R30, R25 ;  /* 0x0000001e0e1d7223 */ /* 0x000fe20000010019 */
[----:B------:R-:W-:Y:S01]  /*113c0*/  FMUL.FTZ R9, R9, R92 ;  /* 0x0000005c09097220 */ /* 0x000fe20000410000 */
[----:B------:R-:W-:Y:S01]  /*113d0*/  FMUL.FTZ R14, R26, R13 ;  /* 0x0000000d1a0e7220 */ /* 0x000fe20000410000 */
[----:B------:R-:W-:-:S02]  /*113e0*/  HADD2.F32 R89, -RZ, R89.H1_H1 ;  /* 0x30000059ff597230 */ /* 0x000fc40000004100 */
[-C--:B------:R-:W-:Y:S01]  /*113f0*/  FMUL.FTZ R26, R26, R91.reuse ;  /* 0x0000005b1a1a7220 */ /* 0x080fe20000410000 */
[--C-:B------:R-:W-:Y:S02]  /*11400*/  HADD2.F32 R20, -RZ, R7.reuse.H0_H0 ;  /* 0x20000007ff147230 */ /* 0x100fe40000004100 */
[C---:B------:R-:W-:Y:S01]  /*11410*/  FFMA.FTZ R92, R5.reuse, R92, -R24 ;  /* 0x0000005c055c7223 */ /* 0x040fe20000010818 */
[----:B------:R-:W-:Y:S01]  /*11420*/  FFMA.FTZ R88, R5, R88, R9 ;  /* 0x0000005805587223 */ /* 0x000fe20000010009 */
[----:B------:R-:W-:Y:S01]  /*11430*/  FFMA.FTZ R91, R15, R91, -R14 ;  /* 0x0000005b0f5b7223 */ /* 0x000fe2000001080e */
[----:B------:R-:W-:Y:S02]  /*11440*/  HADD2.F32 R24, -RZ, R58.H0_H0 ;  /* 0x2000003aff187230 */ /* 0x000fe40000004100 */
[C---:B------:R-:W-:Y:S01]  /*11450*/  FMUL.FTZ R5, R27.reuse, R89 ;  /* 0x000000591b057220 */ /* 0x040fe20000410000 */
[----:B------:R-:W-:Y:S02]  /*11460*/  HADD2.F32 R14, -RZ, R82.H0_H0 ;  /* 0x20000052ff0e7230 */ /* 0x000fe40000004100 */
[----:B------:R-:W-:Y:S01]  /*11470*/  FMUL.FTZ R28, R27, R96 ;  /* 0x000000601b1c7220 */ /* 0x000fe20000410000 */
[----:B------:R-:W-:-:S02]  /*11480*/  HADD2.F32 R7, -RZ, R7.H1_H1 ;  /* 0x30000007ff077230 */ /* 0x000fc40000004100 */
[C---:B------:R-:W-:Y:S01]  /*11490*/  FFMA.FTZ R96, R20.reuse, R96, -R5 ;  /* 0x0000006014607223 */ /* 0x040fe20000010805 */
[----:B------:R-:W-:Y:S01]  /*114a0*/  FFMA.FTZ R26, R15, R13, R26 ;  /* 0x0000000d0f1a7223 */ /* 0x000fe2000001001a */
[----:B------:R-:W-:Y:S01]  /*114b0*/  FFMA.FTZ R28, R20, R89, R28 ;  /* 0x00000059141c7223 */ /* 0x000fe2000001001c */
[C---:B------:R-:W-:Y:S01]  /*114c0*/  FMUL.FTZ R30, R11.reuse, R24 ;  /* 0x000000180b1e7220 */ /* 0x040fe20000410000 */
[-C--:B------:R-:W-:Y:S01]  /*114d0*/  FMUL.FTZ R20, R11, R14.reuse ;  /* 0x0000000e0b147220 */ /* 0x080fe20000410000 */
[----:B------:R-:W-:Y:S02]  /*114e0*/  HADD2.F32 R11, -RZ, R36.H0_H0 ;  /* 0x20000024ff0b7230 */ /* 0x000fe40000004100 */
[----:B------:R-:W-:Y:S02]  /*114f0*/  HADD2.F32 R13, -RZ, R35.H0_H0 ;  /* 0x20000023ff0d7230 */ /* 0x000fe40000004100 */
[----:B------:R-:W-:Y:S01]  /*11500*/  FFMA.FTZ R33, R7, R14, -R30 ;  /* 0x0000000e07217223 */ /* 0x000fe2000001081e */
[----:B------:R-:W-:-:S02]  /*11510*/  HADD2.F32 R5, -RZ, R38.H0_H0 ;  /* 0x20000026ff057230 */ /* 0x000fc40000004100 */
[----:B------:R-:W-:Y:S01]  /*11520*/  FFMA.FTZ R35, R7, R24, R20 ;  /* 0x0000001807237223 */ /* 0x000fe20000010014 */
[----:B------:R-:W-:Y:S02]  /*11530*/  HADD2.F32 R9, -RZ, R37.H0_H0 ;  /* 0x20000025ff097230 */ /* 0x000fe40000004100 */
[----:B------:R-:W-:Y:S01]  /*11540*/  FMUL.FTZ R7, R8, R11 ;  /* 0x0000000b08077220 */ /* 0x000fe20000410000 */
[----:B------:R-:W-:Y:S02]  /*11550*/  HADD2.F32 R4, -RZ, R4.H1_H1 ;  /* 0x30000004ff047230 */ /* 0x000fe40000004100 */
        /* <DEDUP_REMOVED lines=18> */
.L_x_1543:
[----:B------:R-:W-:Y:S05]  /*11680*/  BSYNC B1 ;  /* 0x0000000000017941 */ /* 0x000fea0003800000 */
.L_x_1542:
[----:B------:R-:W-:Y:S05]  /*11690*/  @P3 BRA `(.L_x_1501) ;  /* 0x0000000c002c3947 */ /* 0x000fea0003800000 */
[----:B01234-:R-:W2:Y:S01]  /*116a0*/  LDL R4, [R1+0x70] ;  /* 0x0000700001047983 */ /* 0x01fea20000100800 */
[----:B------:R-:W0:Y:S03]  /*116b0*/  LDC R43, c[0x0][0x3d4] ;  /* 0x0000f500ff2b7b82 */ /* 0x000e260000000800 */
[----:B------:R1:W5:Y:S01]  /*116c0*/  LDL R44, [R1+0x74] ;  /* 0x00007400012c7983 */ /* 0x0003620000100800 */
[----:B------:R-:W-:Y:S01]  /*116d0*/  BSSY B1, `(.L_x_1546) ;  /* 0x0000067000017945 */ /* 0x000fe20003800000 */
[-C--:B0-----:R-:W-:Y:S02]  /*116e0*/  ISETP.GE.AND P0, PT, R229, R43.reuse, PT ;  /* 0x0000002be500720c */ /* 0x081fe40003f06270 */
[----:B------:R-:W-:Y:S01]  /*116f0*/  ISETP.GE.AND P1, PT, R226, R43, PT ;  /* 0x0000002be200720c */ /* 0x000fe20003f26270 */
[----:B--2---:R-:W-:-:S05]  /*11700*/  IMAD.SHL.U32 R4, R4, 0x40, RZ ;  /* 0x0000004004047824 */ /* 0x004fca00078e00ff */
[----:B------:R-:W-:-:S04]  /*11710*/  LOP3.LUT R42, R4, 0x1c0, RZ, 0xc0, !PT ;  /* 0x000001c0042a7812 */ /* 0x000fc800078ec0ff */
[----:B------:R-:W-:Y:S01]  /*11720*/  SHF.R.U32.HI R45, RZ, 0x3, R42 ;  /* 0x00000003ff2d7819 */ /* 0x000fe2000001162a */
[----:B-1----:R-:W-:Y:S06]  /*11730*/  @P0 BRA `(.L_x_1547) ;  /* 0x0000000400800947 */ /* 0x002fec0003800000 */
[----:B------:R-:W2:Y:S04]  /*11740*/  LDL R5, [R1+0x28] ;  /* 0x0000280001057983 */ /* 0x000ea80000100800 */
[----:B------:R-:W3:Y:S01]  /*11750*/  LDL R46, [R1+0x80] ;  /* 0x00008000012e7983 */ /* 0x000ee20000100800 */
[----:B------:R-:W-:Y:S01]  /*11760*/  HADD2.F32 R29, -RZ, R85.H1_H1 ;  /* 0x30000055ff1d7230 */ /* 0x000fe20000004100 */
[----:B------:R-:W-:Y:S01]  /*11770*/  SHF.R.U32.HI R31, RZ, 0x10, R65 ;  /* 0x00000010ff1f7819 */ /* 0x000fe20000011641 */
[----:B------:R-:W-:Y:S01]  /*11780*/  HADD2.F32 R28, -RZ, R87.H1_H1 ;  /* 0x30000057ff1c7230 */ /* 0x000fe20000004100 */
[--C-:B------:R-:W-:Y:S02]  /*11790*/  SHF.R.U64 R41, R72, 0x10, R73.reuse ;  /* 0x0000001048297819 */ /* 0x100fe40000001249 */
[----:B------:R-:W-:Y:S01]  /*117a0*/  SHF.R.U32.HI R72, RZ, 0x10, R73 ;  /* 0x00000010ff487819 */ /* 0x000fe20000011649 */
[----:B------:R-:W-:Y:S01]  /*117b0*/  HADD2.F32 R31, -RZ, R31.H0_H0 ;  /* 0x2000001fff1f7230 */ /* 0x000fe20000004100 */
[----:B------:R-:W-:-:S02]  /*117c0*/  SHF.R.U64 R40, R74, 0x10, R75 ;  /* 0x000000104a287819 */ /* 0x000fc4000000124b */
[----:B------:R-:W-:Y:S02]  /*117d0*/  SHF.R.U64 R37, R66, 0x10, R67 ;  /* 0x0000001042257819 */ /* 0x000fe40000001243 */
[----:B------:R-:W-:Y:S02]  /*117e0*/  SHF.R.U32.HI R74, RZ, 0x10, R75 ;  /* 0x00000010ff4a7819 */ /* 0x000fe4000001164b */
[----:B------:R-:W-:Y:S02]  /*117f0*/  SHF.R.U32.HI R66, RZ, 0x10, R67 ;  /* 0x00000010ff427819 */ /* 0x000fe40000011643 */
[----:B------:R-:W-:Y:S02]  /*11800*/  SHF.R.U64 R39, R64, 0x10, R65 ;  /* 0x0000001040277819 */ /* 0x000fe40000001241 */
[----:B--2---:R-:W-:-:S04]  /*11810*/  LEA.HI R4, R43, R5, RZ, 0x1d ;  /* 0x000000052b047211 */ /* 0x004fc800078fe8ff */
[----:B------:R-:W-:Y:S01]  /*11820*/  SHF.R.S32.HI R7, RZ, 0x1f, R4 ;  /* 0x0000001fff077819 */ /* 0x000fe20000011404 */
[----:B------:R-:W-:-:S03]  /*11830*/  IMAD.SHL.U32 R5, R4, 0x8, RZ ;  /* 0x0000000804057824 */ /* 0x000fc600078e00ff */
[----:B------:R-:W-:Y:S02]  /*11840*/  LEA.HI R7, R7, R4, RZ, 0x3 ;  /* 0x0000000407077211 */ /* 0x000fe400078f18ff */
[----:B------:R-:W-:-:S03]  /*11850*/  LOP3.LUT R4, R42, 0x38, R5, 0xf8, !PT ;  /* 0x000000382a047812 */ /* 0x000fc600078ef805 */
[----:B------:R-:W-:Y:S01]  /*11860*/  IMAD.SHL.U32 R7, R7, 0x400, RZ ;  /* 0x0000040007077824 */ /* 0x000fe200078e00ff */
[----:B------:R-:W-:-:S04]  /*11870*/  LOP3.LUT R8, R4, R45, RZ, 0x3c, !PT ;  /* 0x0000002d04087212 */ /* 0x000fc800078e3cff */
[----:B------:R-:W-:Y:S02]  /*11880*/  LOP3.LUT R9, R7, 0x7fffe000, RZ, 0xc0, !PT ;  /* 0x7fffe00007097812 */ /* 0x000fe400078ec0ff */
[----:B---3--:R-:W0:Y:S02]  /*11890*/  LDS.128 R4, [R46] ;  /* 0x000000002e047984 */ /* 0x008e240000000c00 */
[----:B-----5:R-:W-:-:S04]  /*118a0*/  IADD3 R9, R8, R9, R44 ;  /* 0x0000000908097210 */ /* 0x020fc80007ffe02c */
[----:B------:R-:W-:-:S05]  /*118b0*/  LEA R12, R9, R16, 0x1 ;  /* 0x00000010090c7211 */ /* 0x000fca00078e08ff */
        /* <DEDUP_REMOVED lines=17> */
[----:B------:R-:W-:Y:S02]  /*119d0*/  HADD2.F32 R30, -RZ, R85.H0_H0 ;  /* 0x20000055ff1e7230 */ /* 0x000fe40000004100 */
[----:B------:R-:W-:Y:S02]  /*119e0*/  HADD2.F32 R24, -RZ, R87.H0_H0 ;  /* 0x20000057ff187230 */ /* 0x000fe40000004100 */
[-C--:B------:R-:W-:Y:S01]  /*119f0*/  FMUL.FTZ R35, R25, R28.reuse ;  /* 0x0000001c19237220 */ /* 0x080fe20000410000 */
[----:B------:R-:W-:Y:S02]  /*11a00*/  HADD2.F32 R13, -RZ, R86.H0_H0 ;  /* 0x20000056ff0d7230 */ /* 0x000fe40000004100 */
[----:B------:R-:W-:Y:S01]  /*11a10*/  FFMA.FTZ R33, R14, R28, -R33 ;  /* 0x0000001c0e217223 */ /* 0x000fe20000010821 */
[C---:B------:R-:W-:Y:S01]  /*11a20*/  FMUL.FTZ R28, R9.reuse, R30 ;  /* 0x0000001e091c7220 */ /* 0x040fe20000410000 */
[----:B------:R-:W-:Y:S01]  /*11a30*/  FMUL.FTZ R25, R9, R24 ;  /* 0x0000001809197220 */ /* 0x000fe20000410000 */
[----:B------:R-:W-:-:S02]  /*11a40*/  HADD2.F32 R9, -RZ, R90.H0_H0 ;  /* 0x2000005aff097230 */ /* 0x000fc40000004100 */
[----:B------:R-:W-:Y:S01]  /*11a50*/  FFMA.FTZ R34, R14, R31, R35 ;  /* 0x0000001f0e227223 */ /* 0x000fe20000010023 */
[C---:B------:R-:W-:Y:S01]  /*11a60*/  FMUL.FTZ R14, R26.reuse, R13 ;  /* 0x0000000d1a0e7220 */ /* 0x040fe20000410000 */
[--C-:B------:R-:W-:Y:S02]  /*11a70*/  HADD2.F32 R27, -RZ, R11.reuse.H0_H0 ;  /* 0x2000000bff1b7230 */ /* 0x100fe40000004100 */
[C---:B------:R-:W-:Y:S01]  /*11a80*/  FFMA.FTZ R25, R5.reuse, R30, R25 ;  /* 0x0000001e05197223 */ /* 0x040fe20000010019 */
[----:B------:R-:W-:Y:S02]  /*11a90*/  HADD2.F32 R86, -RZ, R86.H1_H1 ;  /* 0x30000056ff567230 */ /* 0x000fe40000004100 */
[-C--:B------:R-:W-:Y:S01]  /*11aa0*/  FMUL.FTZ R30, R26, R9.reuse ;  /* 0x000000091a1e7220 */ /* 0x080fe20000410000 */
[----:B------:R-:W-:Y:S01]  /*11ab0*/  FFMA.FTZ R28, R5, R24, -R28 ;  /* 0x00000018051c7223 */ /* 0x000fe2000001081c */
[----:B------:R-:W-:Y:S01]  /*11ac0*/  FFMA.FTZ R26, R15, R9, -R14 ;  /* 0x000000090f1a7223 */ /* 0x000fe2000001080e */
[----:B------:R-:W-:-:S02]  /*11ad0*/  HADD2.F32 R11, -RZ, R11.H1_H1 ;  /* 0x3000000bff0b7230 */ /* 0x000fc40000004100 */
[----:B------:R-:W-:Y:S01]  /*11ae0*/  FMUL.FTZ R5, R27, R86 ;  /* 0x000000561b057220 */ /* 0x000fe20000410000 */
[----:B------:R-:W-:Y:S02]  /*11af0*/  HADD2.F32 R90, -RZ, R90.H1_H1 ;  /* 0x3000005aff5a7230 */ /* 0x000fe40000004100 */
[----:B------:R-:W-:Y:S01]  /*11b00*/  FFMA.FTZ R30, R15, R13, R30 ;  /* 0x0000000d0f1e7223 */ /* 0x000fe2000001001e */
[----:B------:R-:W-:Y:S02]  /*11b10*/  HADD2.F32 R24, -RZ, R66.H0_H0 ;  /* 0x20000042ff187230 */ /* 0x000fe40000004100 */
[----:B------:R-:W-:Y:S02]  /*11b20*/  HADD2.F32 R14, -RZ, R74.H0_H0 ;  /* 0x2000004aff0e7230 */ /* 0x000fe40000004100 */
[----:B------:R-:W-:Y:S01]  /*11b30*/  FMUL.FTZ R27, R27, R90 ;  /* 0x0000005a1b1b7220 */ /* 0x000fe20000410000 */
[----:B------:R-:W-:Y:S02]  /*11b40*/  HADD2.F32 R8, -RZ, R8.H1_H1 ;  /* 0x30000008ff087230 */ /* 0x000fe40000004100 */
[----:B------:R-:W-:Y:S01]  /*11b50*/  FMUL.FTZ R36, R11, R24 ;  /* 0x000000180b247220 */ /* 0x000fe20000410000 */
[----:B------:R-:W-:-:S02]  /*11b60*/  HADD2.F32 R10, -RZ, R10.H1_H1 ;  /* 0x3000000aff0a7230 */ /* 0x000fc40000004100 */
[----:B------:R-:W-:Y:S01]  /*11b70*/  FMUL.FTZ R38, R11, R14 ;  /* 0x0000000e0b267220 */ /* 0x000fe20000410000 */
[C---:B------:R-:W-:Y:S01]  /*11b80*/  FFMA.FTZ R90, R20.reuse, R90, -R5 ;  /* 0x0000005a145a7223 */ /* 0x040fe20000010805 */
[----:B------:R-:W-:Y:S02]  /*11b90*/  HADD2.F32 R11, -RZ, R39.H0_H0 ;  /* 0x20000027ff0b7230 */ /* 0x000fe40000004100 */
[----:B------:R-:W-:Y:S01]  /*11ba0*/  FFMA.FTZ R20, R20, R86, R27 ;  /* 0x0000005614147223 */ /* 0x000fe2000001001b */
[----:B------:R-:W-:Y:S02]  /*11bb0*/  HADD2.F32 R13, -RZ, R37.H0_H0 ;  /* 0x20000025ff0d7230 */ /* 0x000fe40000004100 */
[C---:B------:R-:W-:Y:S01]  /*11bc0*/  FFMA.FTZ R31, R7.reuse, R14, -R36 ;  /* 0x0000000e071f7223 */ /* 0x040fe20000010824 */
[----:B------:R-:W-:Y:S02]  /*11bd0*/  HADD2.F32 R5, -RZ, R41.H0_H0 ;  /* 0x20000029ff057230 */ /* 0x000fe40000004100 */
[----:B------:R-:W-:Y:S01]  /*11be0*/  FFMA.FTZ R35, R7, R24, R38 ;  /* 0x0000001807237223 */ /* 0x000fe20000010026 */
[----:B------:R-:W-:-:S02]  /*11bf0*/  HADD2.F32 R9, -RZ, R40.H0_H0 ;  /* 0x20000028ff097230 */ /* 0x000fc40000004100 */
        /* <DEDUP_REMOVED lines=20> */
.L_x_1547:
[----:B------:R-:W-:Y:S05]  /*11d40*/  BSYNC B1 ;  /* 0x0000000000017941 */ /* 0x000fea0003800000 */
.L_x_1546:
[----:B------:R-:W-:Y:S05]  /*11d50*/  @P1 BRA `(.L_x_1501) ;  /* 0x00000004007c1947 */ /* 0x000fea0003800000 */
[----:B------:R-:W2:Y:S01]  /*11d60*/  LDL R39, [R1+0x7c] ;  /* 0x00007c0001277983 */ /* 0x000ea20000100800 */
[----:B------:R-:W-:Y:S01]  /*11d70*/  LEA.HI R0, R43, R0, RZ, 0x1d ;  /* 0x000000002b007211 */ /* 0x000fe200078fe8ff */
[----:B------:R-:W-:Y:S01]  /*11d80*/  HADD2.F32 R27, -RZ, R23.H1_H1 ;  /* 0x30000017ff1b7230 */ /* 0x000fe20000004100 */
[----:B------:R-:W-:Y:S01]  /*11d90*/  SHF.R.U32.HI R30, RZ, 0x10, R69 ;  /* 0x00000010ff1e7819 */ /* 0x000fe20000011645 */
[--C-:B------:R-:W-:Y:S01]  /*11da0*/  HADD2.F32 R29, -RZ, R3.reuse.H1_H1 ;  /* 0x30000003ff1d7230 */ /* 0x100fe20000004100 */
[----:B0-----:R-:W-:Y:S01]  /*11db0*/  SHF.R.S32.HI R5, RZ, 0x1f, R0 ;  /* 0x0000001fff057819 */ /* 0x001fe20000011400 */
[----:B------:R-:W-:Y:S01]  /*11dc0*/  IMAD.SHL.U32 R4, R0, 0x8, RZ ;  /* 0x0000000800047824 */ /* 0x000fe200078e00ff */
[--C-:B------:R-:W-:Y:S01]  /*11dd0*/  SHF.R.U64 R38, R76, 0x10, R77.reuse ;  /* 0x000000104c267819 */ /* 0x100fe2000000124d */
[----:B------:R-:W-:Y:S01]  /*11de0*/  HADD2.F32 R30, -RZ, R30.H0_H0 ;  /* 0x2000001eff1e7230 */ /* 0x000fe20000004100 */
[----:B------:R-:W-:Y:S01]  /*11df0*/  LEA.HI R5, R5, R0, RZ, 0x3 ;  /* 0x0000000005057211 */ /* 0x000fe200078f18ff */
[----:B------:R-:W-:Y:S01]  /*11e00*/  HADD2.F32 R28, -RZ, R3.H0_H0 ;  /* 0x20000003ff1c7230 */ /* 0x000fe20000004100 */
[----:B------:R-:W-:Y:S01]  /*11e10*/  LOP3.LUT R0, R42, 0x38, R4, 0xf8, !PT ;  /* 0x000000382a007812 */ /* 0x000fe200078ef804 */
[--C-:B------:R-:W-:Y:S01]  /*11e20*/  HADD2.F32 R3, -RZ, R84.reuse.H0_H0 ;  /* 0x20000054ff037230 */ /* 0x100fe20000004100 */
[----:B------:R-:W-:Y:S01]  /*11e30*/  SHF.R.U32.HI R76, RZ, 0x10, R77 ;  /* 0x00000010ff4c7819 */ /* 0x000fe2000001164d */
[----:B------:R-:W-:Y:S01]  /*11e40*/  IMAD.SHL.U32 R5, R5, 0x400, RZ ;  /* 0x0000040005057824 */ /* 0x000fe200078e00ff */
[----:B------:R-:W-:Y:S01]  /*11e50*/  LOP3.LUT R0, R0, R45, RZ, 0x3c, !PT ;  /* 0x0000002d00007212 */ /* 0x000fe200078e3cff */
[----:B------:R-:W-:Y:S01]  /*11e60*/  HADD2.F32 R84, -RZ, R84.H1_H1 ;  /* 0x30000054ff547230 */ /* 0x000fe20000004100 */
[----:B------:R-:W-:-:S02]  /*11e70*/  SHF.R.U64 R37, R78, 0x10, R79 ;  /* 0x000000104e257819 */ /* 0x000fc4000000124f */
[----:B------:R-:W-:Y:S02]  /*11e80*/  LOP3.LUT R9, R5, 0x7fffe000, RZ, 0xc0, !PT ;  /* 0x7fffe00005097812 */ /* 0x000fe400078ec0ff */
[----:B------:R-:W-:Y:S02]  /*11e90*/  SHF.R.U64 R35, R70, 0x10, R71 ;  /* 0x0000001046237819 */ /* 0x000fe40000001247 */
[----:B-----5:R-:W-:Y:S02]  /*11ea0*/  IADD3 R9, R0, R9, R44 ;  /* 0x0000000900097210 */ /* 0x020fe40007ffe02c */
[----:B------:R-:W-:Y:S02]  /*11eb0*/  SHF.R.U32.HI R78, RZ, 0x10, R79 ;  /* 0x00000010ff4e7819 */ /* 0x000fe4000001164f */
[----:B------:R-:W-:Y:S01]  /*11ec0*/  SHF.R.U32.HI R70, RZ, 0x10, R71 ;  /* 0x00000010ff467819 */ /* 0x000fe20000011647 */
[----:B------:R-:W-:Y:S01]  /*11ed0*/  IMAD R0, R9, 0x2, R16 ;  /* 0x0000000209007824 */ /* 0x000fe200078e0210 */
[----:B------:R-:W-:-:S04]  /*11ee0*/  SHF.R.U64 R36, R68, 0x10, R69 ;  /* 0x0000001044247819 */ /* 0x000fc80000001245 */
        /* <DEDUP_REMOVED lines=8> */
[----:B------:R-:W-:Y:S02]  /*11f70*/  HADD2.F32 R25, -RZ, R10.H0_H0 ;  /* 0x2000000aff197230 */ /* 0x000fe40000004100 */
[--C-:B------:R-:W-:Y:S02]  /*11f80*/  HADD2.F32 R26, -RZ, R11.reuse.H0_H0 ;  /* 0x2000000bff1a7230 */ /* 0x100fe40000004100 */
[----:B------:R-:W-:Y:S01]  /*11f90*/  FMUL.FTZ R34, R24, R20 ;  /* 0x0000001418227220 */ /* 0x000fe20000410000 */
[----:B------:R-:W-:Y:S01]  /*11fa0*/  FMUL.FTZ R24, R9, R28 ;  /* 0x0000001c09187220 */ /* 0x000fe20000410000 */
        /* <DEDUP_REMOVED lines=10> */
[C---:B------:R-:W-:Y:S01]  /*12050*/  FFMA.FTZ R32, R13.reuse, R20, -R32 ;  /* 0x000000140d207223 */ /* 0x040fe20000010820 */
[----:B------:R-:W-:Y:S02]  /*12060*/  HADD2.F32 R20, -RZ, R21.H0_H0 ;  /* 0x20000015ff147230 */ /* 0x000fe40000004100 */
[----:B------:R-:W-:Y:S01]  /*12070*/  FFMA.FTZ R34, R13, R30, R34 ;  /* 0x0000001e0d227223 */ /* 0x000fe20000010022 */
[----:B------:R-:W-:-:S02]  /*12080*/  HADD2.F32 R14, -RZ, R6.H0_H0 ;  /* 0x20000006ff0e7230 */ /* 0x000fc40000004100 */
[-C--:B------:R-:W-:Y:S01]  /*12090*/  FMUL.FTZ R9, R9, R12.reuse ;  /* 0x0000000c09097220 */ /* 0x080fe20000410000 */
[C---:B------:R-:W-:Y:S01]  /*120a0*/  FFMA.FTZ R13, R5.reuse, R12, -R24 ;  /* 0x0000000c050d7223 */ /* 0x040fe20000010818 */
[----:B------:R-:W-:Y:S02]  /*120b0*/  HADD2.F32 R21, -RZ, R21.H1_H1 ;  /* 0x30000015ff157230 */ /* 0x000fe40000004100 */
[----:B------:R-:W-:Y:S01]  /*120c0*/  FFMA.FTZ R28, R5, R28, R9 ;  /* 0x0000001c051c7223 */ /* 0x000fe20000010009 */
[C---:B------:R-:W-:Y:S01]  /*120d0*/  FMUL.FTZ R5, R25.reuse, R20 ;  /* 0x0000001419057220 */ /* 0x040fe20000410000 */
[----:B------:R-:W-:Y:S01]  /*120e0*/  FMUL.FTZ R25, R25, R3 ;  /* 0x0000000319197220 */ /* 0x000fe20000410000 */
[----:B------:R-:W-:Y:S02]  /*120f0*/  HADD2.F32 R24, -RZ, R70.H0_H0 ;  /* 0x20000046ff187230 */ /* 0x000fe40000004100 */
[----:B------:R-:W-:Y:S01]  /*12100*/  FMUL.FTZ R30, R26, R21 ;  /* 0x000000151a1e7220 */ /* 0x000fe20000410000 */
[----:B------:R-:W-:-:S02]  /*12110*/  HADD2.F32 R12, -RZ, R78.H0_H0 ;  /* 0x2000004eff0c7230 */ /* 0x000fc40000004100 */
[C---:B------:R-:W-:Y:S01]  /*12120*/  FFMA.FTZ R23, R14.reuse, R3, -R5 ;  /* 0x000000030e177223 */ /* 0x040fe20000010805 */
[--C-:B------:R-:W-:Y:S02]  /*12130*/  HADD2.F32 R15, -RZ, R7.reuse.H0_H0 ;  /* 0x20000007ff0f7230 */ /* 0x100fe40000004100 */
[----:B------:R-:W-:Y:S01]  /*12140*/  FFMA.FTZ R25, R14, R20, R25 ;  /* 0x000000140e197223 */ /* 0x000fe20000010019 */
[----:B------:R-:W-:Y:S02]  /*12150*/  HADD2.F32 R7, -RZ, R7.H1_H1 ;  /* 0x30000007ff077230 */ /* 0x000fe40000004100 */
[----:B------:R-:W-:Y:S01]  /*12160*/  FMUL.FTZ R26, R26, R84 ;  /* 0x000000541a1a7220 */ /* 0x000fe20000410000 */
[C---:B------:R-:W-:Y:S01]  /*12170*/  FMUL.FTZ R14, R11.reuse, R24 ;  /* 0x000000180b0e7220 */ /* 0x040fe20000410000 */
[----:B------:R-:W-:Y:S01]  /*12180*/  FMUL.FTZ R20, R11, R12 ;  /* 0x0000000c0b147220 */ /* 0x000fe20000410000 */
[----:B------:R-:W-:Y:S02]  /*12190*/  HADD2.F32 R9, -RZ, R36.H0_H0 ;  /* 0x20000024ff097230 */ /* 0x000fe40000004100 */
[----:B------:R-:W-:Y:S01]  /*121a0*/  FFMA.FTZ R26, R15, R21, R26 ;  /* 0x000000150f1a7223 */ /* 0x000fe2000001001a */
[----:B------:R-:W-:-:S02]  /*121b0*/  HADD2.F32 R11, -RZ, R35.H0_H0 ;  /* 0x20000023ff0b7230 */ /* 0x000fc40000004100 */
[----:B------:R-:W-:Y:S01]  /*121c0*/  FFMA.FTZ R30, R15, R84, -R30 ;  /* 0x000000540f1e7223 */ /* 0x000fe2000001081e */
[----:B------:R-:W-:Y:S02]  /*121d0*/  HADD2.F32 R3, -RZ, R38.H0_H0 ;  /* 0x20000026ff037230 */ /* 0x000fe40000004100 */
[C---:B------:R-:W-:Y:S01]  /*121e0*/  FFMA.FTZ R21, R7.reuse, R12, -R14 ;  /* 0x0000000c07157223 */ /* 0x040fe2000001080e */
[----:B------:R-:W-:Y:S02]  /*121f0*/  HADD2.F32 R5, -RZ, R37.H0_H0 ;  /* 0x20000025ff057230 */ /* 0x000fe40000004100 */
[----:B------:R-:W-:Y:S01]  /*12200*/  FFMA.FTZ R27, R7, R24, R20 ;  /* 0x00000018071b7223 */ /* 0x000fe20000010014 */
[----:B------:R-:W-:Y:S02]  /*12210*/  HADD2.F32 R4, -RZ, R4.H1_H1 ;  /* 0x30000004ff047230 */ /* 0x000fe40000004100 */
[----:B------:R-:W-:Y:S01]  /*12220*/  FMUL.FTZ R7, R8, R9 ;  /* 0x0000000908077220 */ /* 0x000fe20000410000 */
[----:B------:R-:W-:-:S02]  /*12230*/  HADD2.F32 R6, -RZ, R6.H1_H1 ;  /* 0x30000006ff067230 */ /* 0x000fc40000004100 */
[----:B------:R-:W-:Y:S01]  /*12240*/  FMUL.FTZ R15, R10, R11 ;  /* 0x0000000b0a0f7220 */ /* 0x000fe20000410000 */
[----:B------:R-:W-:Y:S01]  /*12250*/  FMUL.FTZ R12, R8, R3 ;  /* 0x00000003080c7220 */ /* 0x000fe20000410000 */
[----:B------:R-:W-:Y:S01]  /*12260*/  FMUL.FTZ R14, R10, R5 ;  /* 0x000000050a0e7220 */ /* 0x000fe20000410000 */
[----:B------:R-:W-:Y:S01]  /*12270*/  FFMA.FTZ R8, R4, R3, -R7 ;  /* 0x0000000304087223 */ /* 0x000fe20000010807 */
[----:B------:R-:W-:Y:S01]  /*12280*/  FFMA.FTZ R10, R6, R5, -R15 ;  /* 0x00000005060a7223 */ /* 0x000fe2000001080f */
[----:B------:R-:W-:Y:S01]  /*12290*/  FFMA.FTZ R3, R4, R9, R12 ;  /* 0x0000000904037223 */ /* 0x000fe2000001000c */
[----:B------:R-:W-:Y:S01]  /*122a0*/  FFMA.FTZ R14, R6, R11, R14 ;  /* 0x0000000b060e7223 */ /* 0x000fe2000001000e */
[----:B------:R-:W-:Y:S02]  /*122b0*/  F2FP.F16.F32.PACK_AB R7, R21, R30 ;  /* 0x0000001e1507723e */ /* 0x000fe400000000ff */
[----:B------:R-:W-:Y:S02]  /*122c0*/  F2FP.F16.F32.PACK_AB R5, R32, R31 ;  /* 0x0000001f2005723e */ /* 0x000fe400000000ff */
[----:B------:R-:W-:-:S02]  /*122d0*/  F2FP.F16.F32.PACK_AB R4, R8, R13 ;  /* 0x0000000d0804723e */ /* 0x000fc400000000ff */
[----:B------:R-:W-:Y:S02]  /*122e0*/  F2FP.F16.F32.PACK_AB R6, R10, R23 ;  /* 0x000000170a06723e */ /* 0x000fe400000000ff */
[----:B------:R-:W-:Y:S02]  /*122f0*/  F2FP.F16.F32.PACK_AB R11, R27, R26 ;  /* 0x0000001a1b0b723e */ /* 0x000fe400000000ff */
[----:B------:R-:W-:Y:S01]  /*12300*/  F2FP.F16.F32.PACK_AB R9, R34, R33 ;  /* 0x000000212209723e */ /* 0x000fe200000000ff */
[----:B------:R0:W-:Y:S01]  /*12310*/  STS.128 [R39], R4 ;  /* 0x0000000427007388 */ /* 0x0001e20000000c00 */
[----:B------:R-:W-:Y:S02]  /*12320*/  F2FP.F16.F32.PACK_AB R8, R3, R28 ;  /* 0x0000001c0308723e */ /* 0x000fe400000000ff */
[----:B------:R-:W-:-:S05]  /*12330*/  F2FP.F16.F32.PACK_AB R10, R14, R25 ;  /* 0x000000190e0a723e */ /* 0x000fca00000000ff */
[----:B------:R0:W-:Y:S02]  /*12340*/  STS.128 [R0+0x10400], R8 ;  /* 0x0104000800007388 */ /* 0x0001e40000000c00 */
.L_x_1501:
[----:B------:R-:W-:Y:S05]  /*12350*/  BSYNC B0 ;  /* 0x0000000000007941 */ /* 0x000fea0003800000 */
.L_x_1449:
[----:B------:R-:W-:Y:S01]  /*12360*/  @!PT LDS RZ, [RZ] ;  /* 0x00000000fffff984 */ /* 0x000fe20000000800 */
[----:B------:R-:W-:Y:S01]  /*12370*/  @!PT LDS RZ, [RZ] ;  /* 0x00000000fffff984 */ /* 0x000fe20000000800 */
[----:B------:R-:W-:Y:S01]  /*12380*/  @!PT LDS RZ, [RZ] ;  /* 0x00000000fffff984 */ /* 0x000fe20000000800 */
[----:B------:R-:W-:Y:S01]  /*12390*/  @!PT LDS RZ, [RZ] ;  /* 0x00000000fffff984 */ /* 0x000fe20000000800 */
[----:B------:R1:W-:Y:S06]  /*123a0*/  MEMBAR.ALL.CTA ;  /* 0x0000000000007992 */ /* 0x0003ec0000008000 */
[----:B-1----:R-:W1:Y:S01]  /*123b0*/  FENCE.VIEW.ASYNC.S ;  /* 0x00000000000073c6 */ /* 0x002e620000000000 */
[----:B------:R-:W-:Y:S05]  /*123c0*/  WARPSYNC.ALL ;  /* 0x0000000000007948 */ /* 0x000fea0003800000 */
[----:B-1----:R-:W-:Y:S06]  /*123d0*/  BAR.SYNC.DEFER_BLOCKING 0xd, 0x100 ;  /* 0x0344000000007b1d */ /* 0x002fec0000010000 */
.L_x_1446:
[----:B------:R-:W-:-:S13]  /*123e0*/  ISETP.NE.AND P0, PT, R236, 0x3, PT ;  /* 0x00000003ec00780c */ /* 0x000fda0003f05270 */
[----:B------:R-:W-:Y:S05]  /*123f0*/  @!P0 BRA `(.L_x_1548) ;  /* 0x0000000000048947 */ /* 0x000fea0003800000 */
[----:B------:R-:W-:Y:S01]  /*12400*/  BPT.TRAP 0x1 ;  /* 0x000000040000795c */ /* 0x000fe20000300000 */
.L_x_1548:
[----:B0-234-:R-:W-:Y:S02]  /*12410*/  LEA R5, R22, R16, 0x3 ;  /* 0x0000001016057211 */ /* 0x01dfe400078e18ff */
[----:B------:R-:W-:-:S04]  /*12420*/  SHF.L.U32 R0, R205, 0x1f, RZ ;  /* 0x0000001fcd007819 */ /* 0x000fc800000006ff */
[----:B------:R0:W2:Y:S01]  /*12430*/  SYNCS.PHASECHK.TRANS64.TRYWAIT P2, [R5+URZ+0x30830], R0 ;  /* 0x03083000050075a7 */ /* 0x0000a2000804017f */
[----:B------:R-:W-:Y:S05]  /*12440*/  @!P0 BRA `(.L_x_1549) ;  /* 0x0000000000048947 */ /* 0x000fea0003800000 */
[----:B------:R-:W-:Y:S01]  /*12450*/  BPT.TRAP 0x1 ;  /* 0x000000040000795c */ /* 0x000fe20000300000 */
.L_x_1549:
[----:B-1----:R-:W1:Y:S02]  /*12460*/  S2R R3, SR_TID.X ;  /* 0x0000000000037919 */ /* 0x002e640000002100 */
[----:B-1----:R-:W-:-:S04]  /*12470*/  LOP3.LUT R3, R3, 0x7f, RZ, 0xc0, !PT ;  /* 0x0000007f03037812 */ /* 0x002fc800078ec0ff */
[----:B------:R-:W-:Y:S01]  /*12480*/  ISETP.NE.AND P1, PT, R3, RZ, PT ;  /* 0x000000ff0300720c */ /* 0x000fe20003f25270 */
[----:B--2---:R-:W-:-:S12]  /*12490*/  @P2 BRA `(.L_x_1550) ;  /* 0x0000000000082947 */ /* 0x004fd80003800000 */
[----:B------:R-:W1:Y:S02]  /*124a0*/  SYNCS.PHASECHK.TRANS64.TRYWAIT P2, [R5+URZ+0x30830], R0 ;  /* 0x03083000050075a7 */ /* 0x000e64000804017f */
[----:B-1----:R-:W-:Y:S05]  /*124b0*/  @!P2 BRA `(.L_x_1551) ;  /* 0x000001640028a947 */ /* 0x002fea0003800000 */
.L_x_1550:
[----:B------:R-:W-:Y:S05]  /*124c0*/  WARPSYNC.ALL ;  /* 0x0000000000007948 */ /* 0x000fea0003800000 */
[----:B01----:R-:W-:Y:S01]  /*124d0*/  VIADD R0, R16, 0x20400 ;  /* 0x0002040010007836 */ /* 0x003fe20000000000 */
[----:B------:R-:W-:Y:S01]  /*124e0*/  LOP3.LUT R6, R2, 0x10000, RZ, 0xfc, !PT ;  /* 0x0001000002067812 */ /* 0x000fe200078efcff */
[----:B------:R-:W-:Y:S01]  /*124f0*/  IMAD.MOV.U32 R7, RZ, RZ, 0x40000040 ;  /* 0x40000040ff077424 */ /* 0x000fe200078e00ff */
[----:B------:R-:W-:Y:S01]  /*12500*/  MOV R3, 0x40000040 ;  /* 0x4000004000037802 */ /* 0x000fe20000000f00 */
[----:B-----5:R-:W-:Y:S01]  /*12510*/  WARPGROUP.ARRIVE ;  /* 0x00000000000079c5 */ /* 0x020fe20000000000 */
[----:B------:R-:W-:Y:S01]  /*12520*/  SHF.R.U32.HI R0, RZ, 0x4, R0 ;  /* 0x00000004ff007819 */ /* 0x000fe20000011600 */
[----:B------:R-:W-:Y:S01]  /*12530*/  IMAD.MOV.U32 R223, RZ, RZ, 0x40000040 ;  /* 0x40000040ffdf7424 */ /* 0x000fe200078e00ff */
[----:B------:R-:W-:Y:S01]  /*12540*/  MOV R9, 0x40000040 ;  /* 0x4000004000097802 */ /* 0x000fe20000000f00 */
[----:B------:R-:W-:Y:S01]  /*12550*/  IMAD.MOV.U32 R221, RZ, RZ, 0x40000040 ;  /* 0x40000040ffdd7424 */ /* 0x000fe200078e00ff */
[----:B------:R-:W-:Y:S01]  /*12560*/  LOP3.LUT R0, R0, 0x3fff, RZ, 0xc0, !PT ;  /* 0x00003fff00007812 */ /* 0x000fe200078ec0ff */
[----:B------:R-:W-:Y:S01]  /*12570*/  IMAD.MOV.U32 R219, RZ, RZ, 0x40000040 ;  /* 0x40000040ffdb7424 */ /* 0x000fe200078e00ff */
[----:B------:R-:W0:Y:S02]  /*12580*/  LDC.64 R56, c[0x0][0x9e0] ;  /* 0x00027800ff387b82 */ /* 0x000e240000000a00 */
[----:B------:R-:W-:-:S05]  /*12590*/  LOP3.LUT R4, R0, 0x10000, RZ, 0xfc, !PT ;  /* 0x0001000000047812 */ /* 0x000fca00078efcff */
[----:B------:R-:W-:Y:S01]  /*125a0*/  IMAD R2, R22, 0x800, R4 ;  /* 0x0000080016027824 */ /* 0x000fe200078e0204 */
[C---:B------:R-:W-:Y:S01]  /*125b0*/  R2UR UR4, R6.reuse ;  /* 0x00000000060472ca */ /* 0x040fe200000e0000 */
[C---:B------:R-:W-:Y:S01]  /*125c0*/  VIADD R222, R6.reuse, 0x2 ;  /* 0x0000000206de7836 */ /* 0x040fe20000000000 */
[----:B------:R-:W-:Y:S01]  /*125d0*/  R2UR UR5, R7 ;  /* 0x00000000070572ca */ /* 0x000fe200000e0000 */
[----:B------:R-:W-:Y:S01]  /*125e0*/  VIADD R220, R6, 0x4 ;  /* 0x0000000406dc7836 */ /* 0x000fe20000000000 */
[----:B------:R-:W-:Y:S02]  /*125f0*/  R2UR UR6, R2 ;  /* 0x00000000020672ca */ /* 0x000fe400000e0000 */
[----:B------:R-:W-:Y:S01]  /*12600*/  R2UR UR7, R3 ;  /* 0x00000000030772ca */ /* 0x000fe200000e0000 */
[----:B------:R-:W-:Y:S01]  /*12610*/  VIADD R218, R6, 0x6 ;  /* 0x0000000606da7836 */ /* 0x000fe20000000000 */
[----:B------:R1:W-:Y:S01]  /*12620*/  STL [R1+0x18], R4 ;  /* 0x0000180401007387 */ /* 0x0003e20000100800 */
[----:B------:R-:W-:-:S02]  /*12630*/  VIADD R8, R2, 0x2 ;  /* 0x0000000202087836 */ /* 0x000fc40000000000 */
[C---:B------:R-:W-:Y:S01]  /*12640*/  VIADD R216, R6.reuse, 0x400 ;  /* 0x0000040006d87836 */ /* 0x040fe20000000000 */
[----:B------:R-:W2:Y:S01]  /*12650*/  LDL R73, [R1+0x14] ;  /* 0x0000140001497983 */ /* 0x000ea20000100800 */
[----:B------:R-:W-:Y:S02]  /*12660*/  IMAD.MOV.U32 R217, RZ, RZ, 0x40000040 ;  /* 0x40000040ffd97424 */ /* 0x000fe400078e00ff */
[----:B------:R-:W-:Y:S02]  /*12670*/  VIADD R214, R6, 0x402 ;  /* 0x0000040206d67836 */ /* 0x000fe40000000000 */
[----:B------:R-:W-:Y:S01]  /*12680*/  IMAD.MOV.U32 R215, RZ, RZ, 0x40000040 ;  /* 0x40000040ffd77424 */ /* 0x000fe200078e00ff */
[----:B-1----:R-:W2:Y:S01]  /*12690*/  LDL R4, [R1+0x54] ;  /* 0x0000540001047983 */ /* 0x002ea20000100800 */
[----:B------:R-:W-:Y:S01]  /*126a0*/  HGMMA.64x64x16.F32 R24, gdesc[UR4], RZ, !UPT, gsb0 ;  /* 0x00e00000041879f0 */ /* 0x000fe2000c0008ff */
[----:B------:R-:W-:Y:S02]  /*126b0*/  R2UR UR4, R222 ;  /* 0x00000000de0472ca */ /* 0x000fe400000e0000 */
[----:B------:R-:W-:-:S02]  /*126c0*/  R2UR UR5, R223 ;  /* 0x00000000df0572ca */ /* 0x000fc400000e0000 */
[----:B------:R-:W-:Y:S02]  /*126d0*/  R2UR UR6, R8 ;  /* 0x00000000080672ca */ /* 0x000fe400000e0000 */
[----:B------:R-:W-:Y:S01]  /*126e0*/  R2UR UR7, R9 ;  /* 0x00000000090772ca */ /* 0x000fe200000e0000 */
[----:B------:R-:W-:Y:S02]  /*126f0*/  WARPGROUP.DEPBAR.LE gsb0, 0x0 ;  /* 0x00008000000079c5 */ /* 0x000fe40000010000 */
[----:B------:R-:W-:-:S10]  /*12700*/  WARPGROUP.ARRIVE ;  /* 0x00000000000079c5 */ /* 0x000fd40000000000 */
[----:B------:R-:W-:Y:S01]  /*12710*/  HGMMA.64x64x16.F32 R24, gdesc[UR4], R24, gsb0 ;  /* 0x00e00000041879f0 */ /* 0x000fe20008000818 */
[----:B------:R-:W-:Y:S01]  /*12720*/  VIADD R8, R2, 0x4 ;  /* 0x0000000402087836 */ /* 0x000fe20000000000 */
[----:B------:R-:W-:Y:S02]  /*12730*/  MOV R9, 0x40000040 ;  /* 0x4000004000097802 */ /* 0x000fe40000000f00 */
[----:B------:R-:W-:Y:S02]  /*12740*/  R2UR UR4, R220 ;  /* 0x00000000dc0472ca */ /* 0x000fe400000e0000 */
[----:B------:R-:W-:Y:S02]  /*12750*/  R2UR UR5, R221 ;  /* 0x00000000dd0572ca */ /* 0x000fe400000e0000 */
[----:B------:R-:W-:Y:S02]  /*12760*/  R2UR UR6, R8 ;  /* 0x00000000080672ca */ /* 0x000fe400000e0000 */
[----:B------:R-:W-:Y:S01]  /*12770*/  R2UR UR7, R9 ;  /* 0x00000000090772ca */ /* 0x000fe200000e0000 */
[----:B------:R-:W-:-:S02]  /*12780*/  WARPGROUP.DEPBAR.LE gsb0, 0x0 ;  /* 0x00008000000079c5 */ /* 0x000fc40000010000 */
        /* <DEDUP_REMOVED lines=30> */
[----:B------:R-:W-:Y:S01]  /*12970*/  MOV R9, 0x40000040 ;  /* 0x4000004000097802 */ /* 0x000fe20000000f00 */
[----:B------:R-:W-:Y:S02]  /*12980*/  VIADD R8, R2, 0x204 ;  /* 0x0000020402087836 */ /* 0x000fe40000000000 */
[----:B------:R-:W-:Y:S01]  /*12990*/  IMAD.MOV.U32 R213, RZ, RZ, 0x40000040 ;  /* 0x40000040ffd57424 */ /* 0x000fe200078e00ff */
[----:B------:R-:W-:Y:S02]  /*129a0*/  R2UR UR4, R212 ;  /* 0x00000000d40472ca */ /* 0x000fe400000e0000 */
[----:B------:R-:W-:Y:S02]  /*129b0*/  R2UR UR6, R8 ;  /* 0x00000000080672ca */ /* 0x000fe400000e0000 */
[----:B------:R-:W-:-:S02]  /*129c0*/  R2UR UR5, R213 ;  /* 0x00000000d50572ca */ /* 0x000fc400000e0000 */
[----:B------:R-:W-:Y:S01]  /*129d0*/  R2UR UR7, R9 ;  /* 0x00000000090772ca */ /* 0x000fe200000e0000 */
[----:B------:R-:W-:Y:S02]  /*129e0*/  WARPGROUP.DEPBAR.LE gsb0, 0x0 ;  /* 0x00008000000079c5 */ /* 0x000fe40000010000 */
        /* <DEDUP_REMOVED lines=101> */
[----:B------:R-:W-:Y:S01]  /*13040*/  IMAD.MOV.U32 R3, RZ, RZ, -0x40 ;  /* 0xffffffc0ff037424 */ /* 0x000fe200078e00ff */
[----:B------:R-:W-:Y:S01]  /*13050*/  ULDC UR4, c[0x0][0x9dc] ;  /* 0x0002770000047ab9 */ /* 0x000fe20000000800 */
[----:B------:R-:W-:Y:S02]  /*13060*/  @!P1 VIADD R0, R5, 0x30840 ;  /* 0x0003084005009836 */ /* 0x000fe40000000000 */
[----:B------:R-:W-:-:S03]  /*13070*/  IMAD R59, R104, R3, 0x40 ;  /* 0x00000040683b7424 */ /* 0x000fc600078e0203 */
[----:B------:R-:W-:Y:S01]  /*13080*/  @!P1 PRMT R0, RZ, 0x654, R0 ;  /* 0x00000654ff009816 */ /* 0x000fe20000000000 */
[----:B------:R-:W-:Y:S01]  /*13090*/  IMAD.IADD R2, R224, 0x1, R59 ;  /* 0x00000001e0027824 */ /* 0x000fe200078e023b */
[----:B0-----:R-:W-:Y:S02]  /*130a0*/  ISETP.GE.AND P2, PT, R57, 0x1, PT ;  /* 0x000000013900780c */ /* 0x001fe40003f46270 */
[----:B------:R-:W-:Y:S01]  /*130b0*/  MOV R232, UR4 ;  /* 0x0000000400e87c02 */ /* 0x000fe20008000f00 */
[----:B--2---:R-:W-:Y:S02]  /*130c0*/  IMAD R23, R73, 0x80, R4 ;  /* 0x0000008049177824 */ /* 0x004fe400078e0204 */
[--C-:B------:R-:W-:Y:S01]  /*130d0*/  IMAD R60, R235, -0x2, R2.reuse ;  /* 0xfffffffeeb3c7824 */ /* 0x100fe200078e0202 */
[----:B------:R-:W-:Y:S01]  /*130e0*/  LEA R58, R104, 0xffffffc0, 0x6 ;  /* 0xffffffc0683a7811 */ /* 0x000fe200078e30ff */
[----:B------:R-:W-:Y:S02]  /*130f0*/  WARPGROUP.DEPBAR.LE gsb0, 0x0 ;  /* 0x00008000000079c5 */ /* 0x000fe40000010000 */
[----:B------:R0:W-:Y:S02]  /*13100*/  @!P1 SYNCS.ARRIVE.TRANS64.RED.A1T0 RZ, [R0+URZ], RZ ;  /* 0x000000ff00ff99a7 */ /* 0x0001e4000810043f */
[----:B0-----:R-:W-:-:S05]  /*13110*/  IADD3 R0, -R225, 0x1, R2 ;  /* 0x00000001e1007810 */ /* 0x001fca0007ffe102 */
[----:B------:R-:W-:Y:S01]  /*13120*/  IMAD R3, R235, -0x2, R0 ;  /* 0xfffffffeeb037824 */ /* 0x000fe200078e0200 */
[----:B------:R-:W-:-:S03]  /*13130*/  LOP3.LUT R0, RZ, R232, RZ, 0x33, !PT ;  /* 0x000000e8ff007212 */ /* 0x000fc600078e33ff */
[C---:B------:R-:W-:Y:S02]  /*13140*/  IMAD.IADD R61, R3.reuse, 0x1, R56 ;  /* 0x00000001033d7824 */ /* 0x040fe400078e0238 */
[----:B------:R-:W-:-:S03]  /*13150*/  IMAD.IADD R62, R3, 0x1, R0 ;  /* 0x00000001033e7824 */ /* 0x000fc600078e0200 */
[----:B------:R-:W-:Y:S02]  /*13160*/  VIADDMNMX R0, R23, R61, R60, PT ;  /* 0x0000003d17007246 */ /* 0x000fe4000380013c */
[----:B------:R-:W-:Y:S01]  /*13170*/  IADD3 R3, R62, R23, RZ ;  /* 0x000000173e037210 */ /* 0x000fe20007ffe0ff */
[----:B------:R-:W-:Y:S06]  /*13180*/  @!P2 BRA `(.L_x_1552) ;  /* 0x000000000050a947 */ /* 0x000fec0003800000 */
[----:B------:R-:W-:Y:S01]  /*13190*/  IADD3 R2, -R225, R224, R23 ;  /* 0x000000e0e1027210 */ /* 0x000fe20007ffe117 */
[----:B------:R-:W-:Y:S03]  /*131a0*/  BSSY B0, `(.L_x_1553) ;  /* 0x000000e000007945 */ /* 0x000fe60003800000 */
        /* <DEDUP_REMOVED lines=9> */
.L_x_1554:
[----:B------:R-:W-:-:S13]  /*13240*/  ISETP.NE.AND P3, PT, R57, 0x1, PT ;  /* 0x000000013900780c */ /* 0x000fda0003f65270 */
[----:B------:R-:W0:Y:S02]  /*13250*/  @P3 LDC.64 R4, c[0x0][0x9e8] ;  /* 0x00027a00ff043b82 */ /* 0x000e240000000a00 */
[----:B0-----:R-:W-:-:S05]  /*13260*/  @P3 IMAD.HI.U32 R4, R2, R4, RZ ;  /* 0x0000000402043227 */ /* 0x001fca00078e00ff */
[----:B------:R-:W-:-:S07]  /*13270*/  @P3 SHF.R.U32.HI R2, RZ, R5, R4 ;  /* 0x00000005ff023219 */ /* 0x000fce0000011604 */
.L_x_1555:
[----:B------:R-:W-:Y:S05]  /*13280*/  BSYNC B0 ;  /* 0x0000000000007941 */ /* 0x000fea0003800000 */
.L_x_1553:
[----:B------:R-:W-:-:S04]  /*13290*/  IMAD R2, R2, R57, -R58 ;  /* 0x0000003902027224 */ /* 0x000fc800078e0a3a */
[----:B------:R-:W-:-:S05]  /*132a0*/  IMAD R2, R235, -0x2, R2 ;  /* 0xfffffffeeb027824 */ /* 0x000fca00078e0202 */
[----:B------:R-:W-:Y:S02]  /*132b0*/  VIMNMX R3, R3, R2, !PT ;  /* 0x0000000203037248 */ /* 0x000fe40007fe0100 */
[----:B------:R-:W-:-:S07]  /*132c0*/  VIADDMNMX R0, R2, R57, R0, PT ;  /* 0x0000003902007246 */ /* 0x000fce0003800100 */
.L_x_1552:
[C---:B------:R-:W-:Y:S02]  /*132d0*/  ISETP.GE.AND P3, PT, R59.reuse, 0x2, PT ;  /* 0x000000023b00780c */ /* 0x040fe40003f66270 */
[----:B------:R-:W-:Y:S02]  /*132e0*/  ISETP.GE.AND P4, PT, R59, 0x9, PT ;  /* 0x000000093b00780c */ /* 0x000fe40003f86270 */
[C---:B------:R-:W-:Y:S02]  /*132f0*/  ISETP.GT.AND P6, PT, R3.reuse, 0x1, !P3 ;  /* 0x000000010300780c */ /* 0x040fe40005fc4270 */
[----:B------:R-:W-:Y:S02]  /*13300*/  ISETP.GT.AND P5, PT, R3, 0x8, !P4 ;  /* 0x000000080300780c */ /* 0x000fe400067a4270 */
[C---:B------:R-:W-:Y:S02]  /*13310*/  ISETP.LT.OR P6, PT, R0.reuse, 0x2, P6 ;  /* 0x000000020000780c */ /* 0x040fe400037c1670 */
[----:B------:R-:W-:-:S02]  /*13320*/  ISETP.LT.OR P5, PT, R0, 0x9, P5 ;  /* 0x000000090000780c */ /* 0x000fc40002fa1670 */
[----:B------:R-:W-:Y:S02]  /*13330*/  FSEL R66, R25, -INF , !P6 ;  /* 0xff80000019427808 */ /* 0x000fe40007000000 */
        /* <DEDUP_REMOVED lines=55> */
[----:B------:R-:W-:Y:S02]  /*136b0*/  IADD3 R25, R62, 0x8, R23 ;  /* 0x000000083e197810 */ /* 0x000fe40007ffe017 */
        /* <DEDUP_REMOVED lines=12> */
[----:B------:R-:W-:Y:S01]  /*13780*/  ISETP.GT.AND P6, PT, R3, 0x39, !P6 ;  /* 0x000000390300780c */ /* 0x000fe200077c4270 */
[----:B------:R-:W-:-:S03]  /*13790*/  VIADD R3, R23, 0x8 ;  /* 0x0000000817037836 */ /* 0x000fc60000000000 */
[----:B------:R-:W-:Y:S02]  /*137a0*/  ISETP.LT.OR P6, PT, R0, 0x3a, P6 ;  /* 0x0000003a0000780c */ /* 0x000fe400037c1670 */
[----:B------:R-:W-:Y:S02]  /*137b0*/  VIADDMNMX R24, R3, R61, R60, PT ;  /* 0x0000003d03187246 */ /* 0x000fe4000380013c */
[----:B------:R-:W-:Y:S01]  /*137c0*/  FSEL R0, R53, -INF , !P6 ;  /* 0xff80000035007808 */ /* 0x000fe20007000000 */
[----:B------:R-:W-:Y:S08]  /*137d0*/  @!P2 BRA `(.L_x_1556) ;  /* 0x000000000054a947 */ /* 0x000ff00003800000 */
[----:B------:R-:W-:Y:S01]  /*137e0*/  IADD3 R28, R224, 0x8, R23 ;  /* 0x00000008e01c7810 */ /* 0x000fe20007ffe017 */
[----:B------:R-:W-:Y:S04]  /*137f0*/  BSSY B0, `(.L_x_1557) ;  /* 0x000000f000007945 */ /* 0x000fe80003800000 */
[----:B------:R-:W-:-:S05]  /*13800*/  IMAD.IADD R28, R28, 0x1, -R225 ;  /* 0x000000011c1c7824 */ /* 0x000fca00078e0ae1 */
        /* <DEDUP_REMOVED lines=9> */
.L_x_1558:
[----:B------:R-:W-:-:S13]  /*138a0*/  ISETP.NE.AND P6, PT, R57, 0x1, PT ;  /* 0x000000013900780c */ /* 0x000fda0003fc5270 */
[----:B------:R-:W0:Y:S02]  /*138b0*/  @P6 LDC.64 R32, c[0x0][0x9e8] ;  /* 0x00027a00ff206b82 */ /* 0x000e240000000a00 */
[----:B0-----:R-:W-:-:S05]  /*138c0*/  @P6 IMAD.HI.U32 R32, R28, R32, RZ ;  /* 0x000000201c206227 */ /* 0x001fca00078e00ff */
[----:B------:R-:W-:-:S07]  /*138d0*/  @P6 SHF.R.U32.HI R28, RZ, R33, R32 ;  /* 0x00000021ff1c6219 */ /* 0x000fce0000011620 */
.L_x_1559:
[----:B------:R-:W-:Y:S05]  /*138e0*/  BSYNC B0 ;  /* 0x0000000000007941 */ /* 0x000fea0003800000 */
.L_x_1557:
[----:B------:R-:W-:-:S04]  /*138f0*/  IMAD R28, R28, R57, -R58 ;  /* 0x000000391c1c7224 */ /* 0x000fc800078e0a3a */
[----:B------:R-:W-:-:S05]  /*13900*/  IMAD R28, R235, -0x2, R28 ;  /* 0xfffffffeeb1c7824 */ /* 0x000fca00078e021c */
[----:B------:R-:W-:Y:S02]  /*13910*/  VIMNMX R25, R25, R28, !PT ;  /* 0x0000001c19197248 */ /* 0x000fe40007fe0100 */
[----:B------:R-:W-:-:S07]  /*13920*/  VIADDMNMX R24, R28, R57, R24, PT ;  /* 0x000000391c187246 */ /* 0x000fce0003800118 */
.L_x_1556:
[----:B------:R-:W-:Y:S01]  /*13930*/  ISETP.GT.AND P3, PT, R25, 0x1, !P3 ;  /* 0x000000011900780c */ /* 0x000fe20005f64270 */
[----:B------:R-:W-:Y:S01]  /*13940*/  ULDC UR4, c[0x0][0x988] ;  /* 0x0002620000047ab9 */ /* 0x000fe20000000800 */
[----:B------:R-:W-:Y:S01]  /*13950*/  FMNMX.FTZ R3, R64, R66, !PT ;  /* 0x0000004240037209 */ /* 0x000fe20007810000 */
[----:B------:R-:W-:Y:S01]  /*13960*/  VIADD R204, R104, 0xfffffffe ;  /* 0xfffffffe68cc7836 */ /* 0x000fe20000000000 */
        /* <DEDUP_REMOVED lines=32> */
[----:B------:R-:W-:Y:S01]  /*13b70*/  FMNMX.FTZ R31, R0, R3, !PT ;  /* 0x00000003001f7209 */ /* 0x000fe20007810000 */
[----:B------:R-:W-:Y:S01]  /*13b80*/  IMAD.U32 R3, RZ, RZ, UR4 ;  /* 0x00000004ff037e24 */ /* 0x000fe2000f8e00ff */
[----:B------:R-:W-:-:S02]  /*13b90*/  ISETP.GT.AND P3, PT, R25, 0x19, !P3 ;  /* 0x000000191900780c */ /* 0x000fc40005f64270 */
[----:B------:R-:W-:Y:S01]  /*13ba0*/  ISETP.NE.AND P6, PT, R5, RZ, PT ;  /* 0x000000ff0500720c */ /* 0x000fe20003fc5270 */
[----:B------:R-:W0:Y:S01]  /*13bb0*/  SHFL.BFLY PT, R60, R31, 0x2, 0x1f ;  /* 0x0c401f001f3c7f89 */ /* 0x000e2200000e0000 */
[C---:B------:R-:W-:Y:S02]  /*13bc0*/  ISETP.LT.OR P3, PT, R24.reuse, 0x1a, P3 ;  /* 0x0000001a1800780c */ /* 0x040fe40001f61670 */
[----:B------:R-:W-:Y:S02]  /*13bd0*/  ISETP.GT.AND P4, PT, R25, 0x8, !P4 ;  /* 0x000000081900780c */ /* 0x000fe40006784270 */
[----:B------:R-:W-:Y:S02]  /*13be0*/  FSEL R36, R39, -INF , !P3 ;  /* 0xff80000027247808 */ /* 0x000fe40005800000 */
[----:B------:R-:W-:Y:S02]  /*13bf0*/  ISETP.NE.AND P3, PT, R37, RZ, PT ;  /* 0x000000ff2500720c */ /* 0x000fe40003f65270 */
[----:B------:R-:W-:-:S02]  /*13c00*/  ISETP.LT.OR P4, PT, R24, 0x9, P4 ;  /* 0x000000091800780c */ /* 0x000fc40002781670 */
[----:B------:R-:W-:Y:S02]  /*13c10*/  ISETP.GT.AND P3, PT, R25, 0x20, !P3 ;  /* 0x000000201900780c */ /* 0x000fe40005f64270 */
[----:B------:R-:W-:Y:S02]  /*13c20*/  FSEL R30, R30, -INF , !P4 ;  /* 0xff8000001e1e7808 */ /* 0x000fe40006000000 */
[----:B------:R-:W-:Y:S02]  /*13c30*/  ISETP.LT.OR P3, PT, R24, 0x21, P3 ;  /* 0x000000211800780c */ /* 0x000fe40001f61670 */
[----:B------:R-:W-:Y:S02]  /*13c40*/  ISETP.NE.AND P4, PT, R69, RZ, PT ;  /* 0x000000ff4500720c */ /* 0x000fe40003f85270 */
[----:B------:R-:W-:Y:S02]  /*13c50*/  FSEL R42, R42, -INF , !P3 ;  /* 0xff8000002a2a7808 */ /* 0x000fe40005800000 */
[----:B------:R-:W-:-:S02]  /*13c60*/  ISETP.NE.AND P3, PT, R40, RZ, PT ;  /* 0x000000ff2800720c */ /* 0x000fc40003f65270 */
[C---:B------:R-:W-:Y:S02]  /*13c70*/  ISETP.GT.AND P5, PT, R25.reuse, 0x38, !P5 ;  /* 0x000000381900780c */ /* 0x040fe40006fa4270 */
[----:B------:R-:W-:Y:S02]  /*13c80*/  ISETP.GT.AND P3, PT, R25, 0x21, !P3 ;  /* 0x000000211900780c */ /* 0x000fe40005f64270 */
[----:B0-----:R-:W-:Y:S02]  /*13c90*/  FMNMX.FTZ R60, R31, R60, !PT ;  /* 0x0000003c1f3c7209 */ /* 0x001fe40007810000 */
[C---:B------:R-:W-:Y:S02]  /*13ca0*/  ISETP.LT.OR P3, PT, R24.reuse, 0x22, P3 ;  /* 0x000000221800780c */ /* 0x040fe40001f61670 */
[----:B------:R-:W-:Y:S01]  /*13cb0*/  ISETP.LT.OR P5, PT, R24, 0x39, P5 ;  /* 0x000000391800780c */ /* 0x000fe20002fa1670 */
[----:B------:R-:W0:Y:S01]  /*13cc0*/  SHFL.BFLY PT, R5, R60, 0x1, 0x1f ;  /* 0x0c201f003c057f89 */ /* 0x000e2200000e0000 */
[----:B------:R-:W-:-:S02]  /*13cd0*/  FSEL R40, R43, -INF , !P3 ;  /* 0xff8000002b287808 */ /* 0x000fc40005800000 */
[----:B------:R-:W-:Y:S02]  /*13ce0*/  ISETP.NE.AND P3, PT, R41, RZ, PT ;  /* 0x000000ff2900720c */ /* 0x000fe40003f65270 */
[----:B------:R-:W-:Y:S02]  /*13cf0*/  FSEL R54, R54, -INF , !P5 ;  /* 0xff80000036367808 */ /* 0x000fe40006800000 */
[----:B------:R-:W-:Y:S02]  /*13d00*/  ISETP.GT.AND P3, PT, R25, 0x28, !P3 ;  /* 0x000000281900780c */ /* 0x000fe40005f64270 */
[----:B------:R-:W-:Y:S02]  /*13d10*/  IADD3 R152, R224, -R225, RZ ;  /* 0x800000e1e0987210 */ /* 0x000fe40007ffe0ff */
[----:B------:R-:W-:-:S03]  /*13d20*/  ISETP.LT.OR P3, PT, R24, 0x29, P3 ;  /* 0x000000291800780c */ /* 0x000fc60001f61670 */
[----:B------:R-:W-:Y:S01]  /*13d30*/  STL [R1+0x1c], R152 ;  /* 0x00001c9801007387 */ /* 0x000fe20000100800 */
[----:B------:R-:W-:Y:S02]  /*13d40*/  FSEL R46, R46, -INF , !P3 ;  /* 0xff8000002e2e7808 */ /* 0x000fe40005800000 */
[----:B------:R-:W-:Y:S02]  /*13d50*/  ISETP.GT.AND P3, PT, R25, 0x29, !P4 ;  /* 0x000000291900780c */ /* 0x000fe40006764270 */
[----:B------:R-:W-:Y:S02]  /*13d60*/  ISETP.NE.AND P4, PT, R71, RZ, PT ;  /* 0x000000ff4700720c */ /* 0x000fe40003f85270 */
[----:B------:R-:W-:Y:S02]  /*13d70*/  ISETP.LT.OR P3, PT, R24, 0x2a, P3 ;  /* 0x0000002a1800780c */ /* 0x000fe40001f61670 */
[----:B------:R-:W-:Y:S02]  /*13d80*/  ISETP.GT.AND P4, PT, R25, 0x31, !P4 ;  /* 0x000000311900780c */ /* 0x000fe40006784270 */
[----:B------:R-:W-:-:S02]  /*13d90*/  FSEL R58, R47, -INF , !P3 ;  /* 0xff8000002f3a7808 */ /* 0x000fc40005800000 */
[----:B------:R-:W-:Y:S02]  /*13da0*/  ISETP.GT.AND P3, PT, R25, RZ, !P6 ;  /* 0x000000ff1900720c */ /* 0x000fe40007764270 */
[----:B0-----:R-:W-:Y:S02]  /*13db0*/  FMNMX.FTZ R5, R60, R5, !PT ;  /* 0x000000053c057209 */ /* 0x001fe40007810000 */
[----:B------:R-:W-:Y:S02]  /*13dc0*/  ISETP.LT.OR P3, PT, R24, 0x1, P3 ;  /* 0x000000011800780c */ /* 0x000fe40001f61670 */
[----:B------:R-:W-:Y:S01]  /*13dd0*/  ISETP.NE.AND P6, PT, R49, RZ, PT ;  /* 0x000000ff3100720c */ /* 0x000fe20003fc5270 */
[C---:B------:R-:W-:Y:S01]  /*13de0*/  FMUL.FTZ R29, R5.reuse, R3 ;  /* 0x00000003051d7220 */ /* 0x040fe20000410000 */
[----:B------:R-:W-:Y:S02]  /*13df0*/  FSEL R26, R26, -INF , !P3 ;  /* 0xff8000001a1a7808 */ /* 0x000fe40005800000 */
[----:B------:R-:W-:-:S02]  /*13e00*/  FSETP.NEU.FTZ.AND P3, PT, R5, -INF , PT ;  /* 0xff8000000500780b */ /* 0x000fc40003f7d000 */
[----:B------:R-:W-:Y:S02]  /*13e10*/  ISETP.LT.OR P4, PT, R24, 0x32, P4 ;  /* 0x000000321800780c */ /* 0x000fe40002781670 */
[----:B------:R-:W-:Y:S02]  /*13e20*/  FSEL R33, R29, RZ, P3 ;  /* 0x000000ff1d217208 */ /* 0x000fe40001800000 */
[----:B------:R-:W-:Y:S02]  /*13e30*/  FMNMX.FTZ R29, R26, R27, !PT ;  /* 0x0000001b1a1d7209 */ /* 0x000fe40007810000 */
[----:B------:R-:W-:Y:S01]  /*13e40*/  ISETP.NE.AND P3, PT, R45, RZ, PT ;  /* 0x000000ff2d00720c */ /* 0x000fe20003f65270 */
[--C-:B------:R-:W-:Y:S01]  /*13e50*/  FFMA.FTZ R39, R74, R3, -R33.reuse ;  /* 0x000000034a277223 */ /* 0x100fe20000010821 */
[----:B------:R-:W-:Y:S01]  /*13e60*/  FMNMX.FTZ R29, R30, R29, !PT ;  /* 0x0000001d1e1d7209 */ /* 0x000fe20007810000 */
[--C-:B------:R-:W-:Y:S01]  /*13e70*/  FFMA.FTZ R31, R66, R3, -R33.reuse ;  /* 0x00000003421f7223 */ /* 0x100fe20000010821 */
[C---:B------:R-:W-:Y:S01]  /*13e80*/  ISETP.GT.AND P3, PT, R25.reuse, 0x30, !P3 ;  /* 0x000000301900780c */ /* 0x040fe20005f64270 */
[----:B------:R0:W-:Y:S01]  /*13e90*/  MUFU.EX2 R192, R39 ;  /* 0x0000002700c07308 */ /* 0x0001e20000000800 */
[----:B------:R-:W-:Y:S01]  /*13ea0*/  FMNMX.FTZ R29, R28, R29, !PT ;  /* 0x0000001d1c1d7209 */ /* 0x000fe20007810000 */
[-CC-:B------:R-:W-:Y:S01]  /*13eb0*/  FFMA.FTZ R35, R70, R3.reuse, -R33.reuse ;  /* 0x0000000346237223 */ /* 0x180fe20000010821 */
[----:B------:R-:W-:Y:S01]  /*13ec0*/  ISETP.LT.OR P3, PT, R24, 0x31, P3 ;  /* 0x000000311800780c */ /* 0x000fe20001f61670 */
[--C-:B------:R-:W-:Y:S01]  /*13ed0*/  FFMA.FTZ R37, R72, R3, -R33.reuse ;  /* 0x0000000348257223 */ /* 0x100fe20000010821 */
[----:B------:R-:W-:Y:S01]  /*13ee0*/  FMNMX.FTZ R29, R34, R29, !PT ;  /* 0x0000001d221d7209 */ /* 0x000fe20007810000 */
[--C-:B------:R-:W-:Y:S01]  /*13ef0*/  FFMA.FTZ R41, R76, R3, -R33.reuse ;  /* 0x000000034c297223 */ /* 0x100fe20000010821 */
[----:B------:R-:W-:Y:S01]  /*13f00*/  FSEL R50, R50, -INF , !P3 ;  /* 0xff80000032327808 */ /* 0x000fe20005800000 */
[----:B------:R-:W-:Y:S01]  /*13f10*/  MUFU.EX2 R31, R31 ;  /* 0x0000001f001f7308 */ /* 0x000fe20000000800 */
[----:B------:R-:W-:Y:S01]  /*13f20*/  FMNMX.FTZ R29, R32, R29, !PT ;  /* 0x0000001d201d7209 */ /* 0x000fe20007810000 */
[-CC-:B0-----:R-:W-:Y:S01]  /*13f30*/  FFMA.FTZ R39, R4, R3.reuse, -R33.reuse ;  /* 0x0000000304277223 */ /* 0x181fe20000010821 */
[----:B------:R-:W-:Y:S01]  /*13f40*/  ISETP.GT.AND P6, PT, R25, 0x39, !P6 ;  /* 0x000000391900780c */ /* 0x000fe200077c4270 */
[--C-:B------:R-:W-:Y:S01]  /*13f50*/  FFMA.FTZ R25, R64, R3, -R33.reuse ;  /* 0x0000000340197223 */ /* 0x100fe20000010821 */
[----:B------:R-:W-:Y:S01]  /*13f60*/  FMNMX.FTZ R29, R38, R29, !PT ;  /* 0x0000001d261d7209 */ /* 0x000fe20007810000 */
[--C-:B------:R-:W-:Y:S01]  /*13f70*/  FFMA.FTZ R43, R78, R3, -R33.reuse ;  /* 0x000000034e2b7223 */ /* 0x100fe20000010821 */
[----:B------:R-:W-:Y:S01]  /*13f80*/  FSEL R60, R51, -INF , !P4 ;  /* 0xff800000333c7808 */ /* 0x000fe20006000000 */
[----:B------:R0:W1:Y:S01]  /*13f90*/  MUFU.EX2 R196, R25 ;  /* 0x0000001900c47308 */ /* 0x0000620000000800 */
        /* <DEDUP_REMOVED lines=10> */
[-CC-:B------:R-:W-:Y:S01]  /*14040*/  FFMA.FTZ R2, R2, R3.reuse, -R33.reuse ;  /* 0x0000000302027223 */ /* 0x180fe20000010821 */
[--C-:B------:R-:W-:Y:S01]  /*14050*/  FFMA.FTZ R52, R52, R3, -R33.reuse ;  /* 0x0000000334347223 */ /* 0x100fe20000010821 */
[----:B------:R-:W-:Y:S01]  /*14060*/  FMNMX.FTZ R29, R46, R29, !PT ;  /* 0x0000001d2e1d7209 */ /* 0x000fe20007810000 */
[----:B------:R-:W-:-:S02]  /*14070*/  FFMA.FTZ R0, R0, R3, -R33 ;  /* 0x0000000300007223 */ /* 0x000fc40000010821 */
[----:B------:R0:W-:Y:S01]  /*14080*/  MUFU.EX2 R198, R25 ;  /* 0x0000001900c67308 */ /* 0x0001e20000000800 */
[----:B------:R-:W-:-:S04]  /*14090*/  FMNMX.FTZ R29, R58, R29, !PT ;  /* 0x0000001d3a1d7209 */ /* 0x000fc80007810000 */
[----:B------:R-:W-:-:S03]  /*140a0*/  FMNMX.FTZ R29, R50, R29, !PT ;  /* 0x0000001d321d7209 */ /* 0x000fc60007810000 */
[----:B------:R-:W-:Y:S01]  /*140b0*/  MUFU.EX2 R37, R37 ;  /* 0x0000002500257308 */ /* 0x000fe20000000800 */
[----:B------:R-:W-:-:S04]  /*140c0*/  FMNMX.FTZ R29, R60, R29, !PT ;  /* 0x0000001d3c1d7209 */ /* 0x000fc80007810000 */
[----:B------:R-:W-:-:S03]  /*140d0*/  FMNMX.FTZ R29, R54, R29, !PT ;  /* 0x0000001d361d7209 */ /* 0x000fc60007810000 */
[----:B------:R-:W-:Y:S01]  /*140e0*/  MUFU.EX2 R41, R41 ;  /* 0x0000002900297308 */ /* 0x000fe20000000800 */
[----:B------:R-:W-:-:S05]  /*140f0*/  FMNMX.FTZ R29, R24, R29, !PT ;  /* 0x0000001d181d7209 */ /* 0x000fca0007810000 */
[----:B------:R-:W2:Y:S02]  /*14100*/  SHFL.BFLY PT, R62, R29, 0x2, 0x1f ;  /* 0x0c401f001d3e7f89 */ /* 0x000ea400000e0000 */
[----:B------:R-:W-:Y:S08]  /*14110*/  MUFU.EX2 R194, R43 ;  /* 0x0000002b00c27308 */ /* 0x000ff00000000800 */
[----:B------:R-:W-:Y:S08]  /*14120*/  MUFU.EX2 R45, R45 ;  /* 0x0000002d002d7308 */ /* 0x000ff00000000800 */
[----:B------:R-:W-:Y:S01]  /*14130*/  MUFU.EX2 R43, R2 ;  /* 0x00000002002b7308 */ /* 0x000fe20000000800 */
[----:B--2---:R-:W-:Y:S01]  /*14140*/  FMNMX.FTZ R62, R29, R62, !PT ;  /* 0x0000003e1d3e7209 */ /* 0x004fe20007810000 */
[----:B------:R-:W-:Y:S01]  /*14150*/  FFMA.FTZ R29, R82, R3, -R33 ;  /* 0x00000003521d7223 */ /* 0x000fe20000010821 */
[----:B-1----:R-:W-:-:S05]  /*14160*/  FADD.FTZ R33, R196, R31 ;  /* 0x0000001fc4217221 */ /* 0x002fca0000010000 */
[----:B------:R-:W-:Y:S01]  /*14170*/  MUFU.EX2 R44, R44 ;  /* 0x0000002c002c7308 */ /* 0x000fe20000000800 */
[----:B------:R-:W-:Y:S01]  /*14180*/  F2FP.F16.F32.PACK_AB R196, R31, R196 ;  /* 0x000000c41fc4723e */ /* 0x000fe200000000ff */
[----:B0-----:R-:W0:Y:S06]  /*14190*/  SHFL.BFLY PT, R25, R62, 0x1, 0x1f ;  /* 0x0c201f003e197f89 */ /* 0x001e2c00000e0000 */
[----:B------:R-:W-:Y:S08]  /*141a0*/  MUFU.EX2 R188, R29 ;  /* 0x0000001d00bc7308 */ /* 0x000ff00000000800 */
[----:B------:R-:W1:Y:S08]  /*141b0*/  MUFU.EX2 R39, R39 ;  /* 0x0000002700277308 */ /* 0x000e700000000800 */
[----:B------:R-:W-:Y:S01]  /*141c0*/  MUFU.EX2 R48, R48 ;  /* 0x0000003000307308 */ /* 0x000fe20000000800 */
[----:B0-----:R-:W-:-:S04]  /*141d0*/  FMNMX.FTZ R4, R62, R25, !PT ;  /* 0x000000193e047209 */ /* 0x001fc80007810000 */
[C---:B------:R-:W-:Y:S01]  /*141e0*/  FSETP.NEU.FTZ.AND P3, PT, R4.reuse, -INF , PT ;  /* 0xff8000000400780b */ /* 0x040fe20003f7d000 */
[----:B------:R-:W-:Y:S02]  /*141f0*/  FMUL.FTZ R25, R4, R3 ;  /* 0x0000000304197220 */ /* 0x000fe40000410000 */
[----:B------:R-:W-:Y:S01]  /*14200*/  MUFU.EX2 R52, R52 ;  /* 0x0000003400347308 */ /* 0x000fe20000000800 */
[----:B-1----:R-:W-:Y:S02]  /*14210*/  F2FP.F16.F32.PACK_AB R190, R39, R44 ;  /* 0x0000002c27be723e */ /* 0x002fe400000000ff */
[----:B------:R-:W-:-:S05]  /*14220*/  FSEL R29, R25, RZ, P3 ;  /* 0x000000ff191d7208 */ /* 0x000fca0001800000 */
[----:B------:R0:W1:Y:S01]  /*14230*/  MUFU.EX2 R25, R0 ;  /* 0x0000000000197308 */ /* 0x0000620000000800 */
[-CC-:B------:R-:W-:Y:S01]  /*14240*/  FFMA.FTZ R26, R26, R3.reuse, -R29.reuse ;  /* 0x000000031a1a7223 */ /* 0x180fe2000001081d */
[-CC-:B------:R-:W-:Y:S01]  /*14250*/  FFMA.FTZ R27, R27, R3.reuse, -R29.reuse ;  /* 0x000000031b1b7223 */ /* 0x180fe2000001081d */
[-CC-:B------:R-:W-:Y:S01]  /*14260*/  FFMA.FTZ R30, R30, R3.reuse, -R29.reuse ;  /* 0x000000031e1e7223 */ /* 0x180fe2000001081d */
[-CC-:B------:R-:W-:Y:S01]  /*14270*/  FFMA.FTZ R28, R28, R3.reuse, -R29.reuse ;  /* 0x000000031c1c7223 */ /* 0x180fe2000001081d */
[-CC-:B------:R-:W-:Y:S01]  /*14280*/  FFMA.FTZ R34, R34, R3.reuse, -R29.reuse ;  /* 0x0000000322227223 */ /* 0x180fe2000001081d */
[-CC-:B------:R-:W-:Y:S01]  /*14290*/  FFMA.FTZ R32, R32, R3.reuse, -R29.reuse ;  /* 0x0000000320207223 */ /* 0x180fe2000001081d */
[-C--:B------:R-:W-:Y:S01]  /*142a0*/  FFMA.FTZ R38, R38, R3.reuse, -R29 ;  /* 0x0000000326267223 */ /* 0x080fe2000001081d */
[----:B------:R-:W-:Y:S01]  /*142b0*/  MUFU.EX2 R26, R26 ;  /* 0x0000001a001a7308 */ /* 0x000fe20000000800 */
[----:B0-----:R-:W-:Y:S01]  /*142c0*/  FADD.FTZ R0, R198, R33 ;  /* 0x00000021c6007221 */ /* 0x001fe20000010000 */
[-CC-:B------:R-:W-:Y:S01]  /*142d0*/  FFMA.FTZ R36, R36, R3.reuse, -R29.reuse ;  /* 0x0000000324247223 */ /* 0x180fe2000001081d */
[-CC-:B------:R-:W-:Y:S01]  /*142e0*/  FFMA.FTZ R42, R42, R3.reuse, -R29.reuse ;  /* 0x000000032a2a7223 */ /* 0x180fe2000001081d */
[-CC-:B------:R-:W-:Y:S01]  /*142f0*/  FFMA.FTZ R40, R40, R3.reuse, -R29.reuse ;  /* 0x0000000328287223 */ /* 0x180fe2000001081d */
[----:B------:R-:W-:Y:S01]  /*14300*/  FADD.FTZ R0, R35, R0 ;  /* 0x0000000023007221 */ /* 0x000fe20000010000 */
[-CC-:B------:R-:W-:Y:S01]  /*14310*/  FFMA.FTZ R46, R46, R3.reuse, -R29.reuse ;  /* 0x000000032e2e7223 */ /* 0x180fe2000001081d */
[-CC-:B------:R-:W-:Y:S01]  /*14320*/  FFMA.FTZ R58, R58, R3.reuse, -R29.reuse ;  /* 0x000000033a3a7223 */ /* 0x180fe2000001081d */
[----:B------:R-:W0:Y:S01]  /*14330*/  MUFU.EX2 R27, R27 ;  /* 0x0000001b001b7308 */ /* 0x000e220000000800 */
[----:B------:R-:W-:Y:S01]  /*14340*/  FADD.FTZ R47, R37, R0 ;  /* 0x00000000252f7221 */ /* 0x000fe20000010000 */
[-CC-:B------:R-:W-:Y:S01]  /*14350*/  FFMA.FTZ R50, R50, R3.reuse, -R29.reuse ;  /* 0x0000000332327223 */ /* 0x180fe2000001081d */
[-CC-:B------:R-:W-:Y:S01]  /*14360*/  FFMA.FTZ R60, R60, R3.reuse, -R29.reuse ;  /* 0x000000033c3c7223 */ /* 0x180fe2000001081d */
[-C--:B------:R-:W-:Y:S01]  /*14370*/  FFMA.FTZ R54, R54, R3.reuse, -R29 ;  /* 0x0000000336367223 */ /* 0x080fe2000001081d */
[----:B------:R-:W-:Y:S01]  /*14380*/  FADD.FTZ R2, R192, R47 ;  /* 0x0000002fc0027221 */ /* 0x000fe20000010000 */
[----:B------:R-:W-:Y:S01]  /*14390*/  FFMA.FTZ R24, R24, R3, -R29 ;  /* 0x0000000318187223 */ /* 0x000fe2000001081d */
[----:B-1----:R-:W-:Y:S01]  /*143a0*/  F2FP.F16.F32.PACK_AB R186, R25, R52 ;  /* 0x0000003419ba723e */ /* 0x002fe200000000ff */
[----:B------:R-:W1:Y:S01]  /*143b0*/  MUFU.EX2 R30, R30 ;  /* 0x0000001e001e7308 */ /* 0x000e620000000800 */
[----:B------:R-:W-:Y:S01]  /*143c0*/  FADD.FTZ R47, R41, R2 ;  /* 0x00000002292f7221 */ /* 0x000fe20000010000 */
[----:B------:R-:W-:-:S02]  /*143d0*/  F2FP.F16.F32.PACK_AB R198, R35, R198 ;  /* 0x000000c623c6723e */ /* 0x000fc400000000ff */
[----:B------:R-:W-:Y:S01]  /*143e0*/  F2FP.F16.F32.PACK_AB R192, R192, R37 ;  /* 0x00000025c0c0723e */ /* 0x000fe200000000ff */
[C---:B------:R-:W-:Y:S01]  /*143f0*/  FADD.FTZ R2, R194.reuse, R47 ;  /* 0x0000002fc2027221 */ /* 0x040fe20000010000 */
[----:B------:R-:W-:Y:S02]  /*14400*/  F2FP.F16.F32.PACK_AB R194, R194, R41 ;  /* 0x00000029c2c2723e */ /* 0x000fe400000000ff */
[----:B------:R-:W2:Y:S01]  /*14410*/  MUFU.EX2 R199, R28 ;  /* 0x0000001c00c77308 */ /* 0x000ea20000000800 */
[----:B0-----:R-:W-:Y:S01]  /*14420*/  FADD.FTZ R33, R26, R27 ;  /* 0x0000001b1a217221 */ /* 0x001fe20000010000 */
[----:B------:R-:W-:Y:S01]  /*14430*/  FADD.FTZ R47, R45, R2 ;  /* 0x000000022d2f7221 */ /* 0x000fe20000010000 */
[----:B------:R-:W-:Y:S02]  /*14440*/  F2FP.F16.F32.PACK_AB R184, R43, R48 ;  /* 0x000000302bb8723e */ /* 0x000fe400000000ff */
[----:B------:R-:W-:Y:S01]  /*14450*/  F2FP.F16.F32.PACK_AB R197, R27, R26 ;  /* 0x0000001a1bc5723e */ /* 0x000fe200000000ff */
[C---:B------:R-:W-:Y:S01]  /*14460*/  FADD.FTZ R47, R188.reuse, R47 ;  /* 0x0000002fbc2f7221 */ /* 0x040fe20000010000 */
[----:B------:R-:W-:Y:S01]  /*14470*/  F2FP.F16.F32.PACK_AB R188, R188, R45 ;  /* 0x0000002dbcbc723e */ /* 0x000fe200000000ff */
[----:B------:R-:W0:Y:S01]  /*14480*/  MUFU.EX2 R34, R34 ;  /* 0x0000002200227308 */ /* 0x000e220000000800 */
[----:B-1----:R-:W-:Y:S01]  /*14490*/  FADD.FTZ R0, R30, R33 ;  /* 0x000000211e007221 */ /* 0x002fe20000010000 */
[----:B------:R-:W-:-:S04]  /*144a0*/  FADD.FTZ R2, R44, R47 ;  /* 0x0000002f2c027221 */ /* 0x000fc80000010000 */
[----:B------:R-:W-:Y:S02]  /*144b0*/  FADD.FTZ R31, R39, R2 ;  /* 0x00000002271f7221 */ /* 0x000fe40000010000 */
[----:B------:R-:W1:Y:S01]  /*144c0*/  MUFU.EX2 R193, R32 ;  /* 0x0000002000c17308 */ /* 0x000e620000000800 */
[C---:B--2---:R-:W-:Y:S01]  /*144d0*/  FADD.FTZ R33, R199.reuse, R0 ;  /* 0x00000000c7217221 */ /* 0x044fe20000010000 */
[----:B------:R-:W-:Y:S01]  /*144e0*/  FADD.FTZ R2, R48, R31 ;  /* 0x0000001f30027221 */ /* 0x000fe20000010000 */
[----:B------:R-:W-:-:S03]  /*144f0*/  F2FP.F16.F32.PACK_AB R199, R199, R30 ;  /* 0x0000001ec7c7723e */ /* 0x000fc600000000ff */
[----:B------:R-:W-:Y:S02]  /*14500*/  FADD.FTZ R31, R43, R2 ;  /* 0x000000022b1f7221 */ /* 0x000fe40000010000 */
[----:B------:R-:W2:Y:S01]  /*14510*/  MUFU.EX2 R38, R38 ;  /* 0x0000002600267308 */ /* 0x000ea20000000800 */
[----:B0-----:R-:W-:Y:S01]  /*14520*/  FADD.FTZ R0, R34, R33 ;  /* 0x0000002122007221 */ /* 0x001fe20000010000 */
[----:B------:R-:W-:-:S04]  /*14530*/  FADD.FTZ R228, R52, R31 ;  /* 0x0000001f34e47221 */ /* 0x000fc80000010000 */
[----:B------:R-:W-:Y:S02]  /*14540*/  FADD.FTZ R228, R25, R228 ;  /* 0x000000e419e47221 */ /* 0x000fe40000010000 */
        /* <DEDUP_REMOVED lines=22> */
[----:B------:R-:W-:-:S03]  /*146b0*/  F2FP.F16.F32.PACK_AB R185, R185, R50 ;  /* 0x00000032b9b9723e */ /* 0x000fc600000000ff */
[----:B-1----:R-:W-:Y:S01]  /*146c0*/  FADD.FTZ R0, R54, R25 ;  /* 0x0000001936007221 */ /* 0x002fe20000010000 */
[----:B------:R-:W-:-:S04]  /*146d0*/  IMAD R25, R73, 0x80, R152 ;  /* 0x0000008049197824 */ /* 0x000fc800078e0298 */
[----:B------:R-:W-:Y:S02]  /*146e0*/  IMAD.IADD R56, R25, 0x1, R56 ;  /* 0x0000000119387824 */ /* 0x000fe400078e0238 */
[C---:B--2---:R-:W-:Y:S01]  /*146f0*/  FADD.FTZ R227, R187.reuse, R0 ;  /* 0x00000000bbe37221 */ /* 0x044fe20000010000 */
[----:B------:R-:W-:Y:S01]  /*14700*/  F2FP.F16.F32.PACK_AB R187, R187, R54 ;  /* 0x00000036bbbb723e */ /* 0x000fe200000000ff */
[----:B------:R-:W-:Y:S06]  /*14710*/  @!P2 BRA `(.L_x_1560) ;  /* 0x000000000048a947 */ /* 0x000fec0003800000 */
[C---:B------:R-:W-:Y:S01]  /*14720*/  ISETP.GT.AND P3, PT, R25.reuse, RZ, PT ;  /* 0x000000ff1900720c */ /* 0x040fe20003f64270 */
[----:B------:R-:W-:Y:S01]  /*14730*/  BSSY B0, `(.L_x_1561) ;  /* 0x000000e000007945 */ /* 0x000fe20003800000 */
[----:B------:R-:W-:-:S11]  /*14740*/  IADD3 R0, R25, -0x1, RZ ;  /* 0xffffffff19007810 */ /* 0x000fd60007ffe0ff */
        /* <DEDUP_REMOVED lines=8> */
.L_x_1562:
[----:B------:R-:W-:-:S13]  /*147d0*/  ISETP.NE.AND P3, PT, R57, 0x1, PT ;  /* 0x000000013900780c */ /* 0x000fda0003f65270 */
[----:B------:R-:W0:Y:S02]  /*147e0*/  @P3 LDC.64 R24, c[0x0][0x9e8] ;  /* 0x00027a00ff183b82 */ /* 0x000e240000000a00 */
[----:B0-----:R-:W-:-:S05]  /*147f0*/  @P3 IMAD.HI.U32 R2, R0, R24, RZ ;  /* 0x0000001800023227 */ /* 0x001fca00078e00ff */
[----:B------:R-:W-:-:S07]  /*14800*/  @P3 SHF.R.U32.HI R0, RZ, R25, R2 ;  /* 0x00000019ff003219 */ /* 0x000fce0000011602 */
.L_x_1563:
[----:B------:R-:W-:Y:S05]  /*14810*/  BSYNC B0 ;  /* 0x0000000000007941 */ /* 0x000fea0003800000 */
.L_x_1561:
[----:B------:R-:W-:-:S05]  /*14820*/  IMAD R57, R0, R57, R57 ;  /* 0x0000003900397224 */ /* 0x000fca00078e0239 */
[----:B------:R-:W-:-:S07]  /*14830*/  VIMNMX R56, R56, R57, PT ;  /* 0x0000003938387248 */ /* 0x000fce0003fe0100 */
.L_x_1560:
[----:B------:R-:W2:Y:S01]  /*14840*/  LDL R24, [R1+0x50] ;  /* 0x0000500001187983 */ /* 0x000ea20000100800 */
[----:B------:R-:W-:Y:S01]  /*14850*/  SHF.R.S32.HI R25, RZ, 0x1f, R56 ;  /* 0x0000001fff197819 */ /* 0x000fe20000011438 */
[----:B------:R-:W-:Y:S01]  /*14860*/  BSSY B1, `(.L_x_1564) ;  /* 0x00002fe000017945 */ /* 0x000fe20003800000 */
[----:B------:R-:W-:Y:S01]  /*14870*/  IMAD.MOV.U32 R2, RZ, RZ, 0x3f800000 ;  /* 0x3f800000ff027424 */ /* 0x000fe200078e00ff */
[----:B------:R-:W-:Y:S02]  /*14880*/  CS2R R150, SRZ ;  /* 0x0000000000967805 */ /* 0x000fe4000001ff00 */
[----:B------:R-:W-:Y:S01]  /*14890*/  LEA.HI R25, R25, R56, RZ, 0x6 ;  /* 0x0000003819197211 */ /* 0x000fe200078f30ff */
[----:B------:R-:W-:Y:S01]  /*148a0*/  IMAD.MOV.U32 R0, RZ, RZ, 0x3f800000 ;  /* 0x3f800000ff007424 */ /* 0x000fe200078e00ff */
[----:B------:R-:W-:Y:S02]  /*148b0*/  CS2R R148, SRZ ;  /* 0x0000000000947805 */ /* 0x000fe4000001ff00 */
[----:B------:R-:W-:-:S02]  /*148c0*/  CS2R R146, SRZ ;  /* 0x0000000000927805 */ /* 0x000fc4000001ff00 */
[----:B------:R-:W-:Y:S02]  /*148d0*/  SHF.R.S32.HI R25, RZ, 0x6, R25 ;  /* 0x00000006ff197819 */ /* 0x000fe40000011419 */
        /* <DEDUP_REMOVED lines=60> */
[----:B--2---:R-:W-:-:S04]  /*14ca0*/  VIMNMX R24, R24, R25, !PT ;  /* 0x0000001918187248 */ /* 0x004fc80007fe0100 */
[----:B------:R-:W-:Y:S01]  /*14cb0*/  ISETP.GE.AND P3, PT, R204, R24, PT ;  /* 0x00000018cc00720c */ /* 0x000fe20003f66270 */
[----:B------:R0:W-:Y:S02]  /*14cc0*/  STL [R1+0x30], R24 ;  /* 0x0000301801007387 */ /* 0x0001e40000100800 */
[----:B0-----:R-:W-:-:S10]  /*14cd0*/  CS2R R24, SRZ ;  /* 0x0000000000187805 */ /* 0x001fd4000001ff00 */
[----:B------:R-:W-:Y:S05]  /*14ce0*/  @!P3 BRA `(.L_x_1565) ;  /* 0x0000002800d4b947 */ /* 0x000fea0003800000 */
[----:B------:R-:W-:Y:S01]  /*14cf0*/  IADD3 R3, R23, R152, RZ ;  /* 0x0000009817037210 */ /* 0x000fe20007ffe0ff */
[----:B------:R-:W-:Y:S01]  /*14d00*/  BSSY B0, `(.L_x_1566) ;  /* 0x00002af000007945 */ /* 0x000fe20003800000 */
[----:B------:R-:W-:Y:S02]  /*14d10*/  IMAD.MOV.U32 R2, RZ, RZ, 0x3f800000 ;  /* 0x3f800000ff027424 */ /* 0x000fe400078e00ff */
[----:B------:R-:W-:Y:S01]  /*14d20*/  IMAD.MOV.U32 R151, RZ, RZ, RZ ;  /* 0x000000ffff977224 */ /* 0x000fe200078e00ff */
[----:B------:R0:W-:Y:S01]  /*14d30*/  STL [R1+0x2c], R3 ;  /* 0x00002c0301007387 */ /* 0x0001e20000100800 */
[----:B------:R-:W-:-:S07]  /*14d40*/  VIADD R231, R3, 0x8 ;  /* 0x0000000803e77836 */ /* 0x000fce0000000000 */
.L_x_1585:
[----:B------:R-:W-:-:S04]  /*14d50*/  IADD3 R230, R22, 0x1, RZ ;  /* 0x0000000116e67810 */ /* 0x000fc80007ffe0ff */
[----:B------:R-:W-:-:S04]  /*14d60*/  ISETP.NE.AND P3, PT, R230, 0x2, PT ;  /* 0x00000002e600780c */ /* 0x000fc80003f65270 */
[----:B------:R-:W-:Y:S02]  /*14d70*/  SEL R233, RZ, 0x1, P3 ;  /* 0x00000001ffe97807 */ /* 0x000fe40001800000 */
[----:B------:R-:W-:Y:S02]  /*14d80*/  SEL R230, R230, RZ, P3 ;  /* 0x000000ffe6e67207 */ /* 0x000fe40001800000 */
[----:B------:R-:W-:Y:S01]  /*14d90*/  LOP3.LUT R233, R205, R233, RZ, 0x3c, !PT ;  /* 0x000000e9cde97212 */ /* 0x000fe200078e3cff */
[----:B------:R-:W-:Y:S06]  /*14da0*/  @!P0 BRA `(.L_x_1567) ;  /* 0x0000000000048947 */ /* 0x000fec0003800000 */
[----:B------:R-:W-:Y:S01]  /*14db0*/  BPT.TRAP 0x1 ;  /* 0x000000040000795c */ /* 0x000fe20000300000 */
.L_x_1567:
[----:B------:R-:W-:Y:S01]  /*14dc0*/  IMAD R232, R230, 0x8, R16 ;  /* 0x00000008e6e87824 */ /* 0x000fe200078e0210 */
[----:B------:R-:W-:-:S04]  /*14dd0*/  SHF.L.U32 R152, R233, 0x1f, RZ ;  /* 0x0000001fe9987819 */ /* 0x000fc800000006ff */
[----:B------:R1:W2:Y:S01]  /*14de0*/  SYNCS.PHASECHK.TRANS64.TRYWAIT P3, [R232+URZ+0x30830], R152 ;  /* 0x03083098e80075a7 */ /* 0x0002a2000806017f */
[----:B------:R-:W-:Y:S05]  /*14df0*/  @!P0 BRA `(.L_x_1568) ;  /* 0x0000000000048947 */ /* 0x000fea0003800000 */
[----:B------:R-:W-:Y:S01]  /*14e00*/  BPT.TRAP 0x1 ;  /* 0x000000040000795c */ /* 0x000fe20000300000 */
.L_x_1568:
[----:B0-----:R-:W3:Y:S01]  /*14e10*/  LDL R3, [R1+0x18] ;  /* 0x0000180001037983 */ /* 0x001ee20000100800 */
[----:B------:R-:W-:Y:S01]  /*14e20*/  BSSY B2, `(.L_x_1569) ;  /* 0x0000007000027945 */ /* 0x000fe20003800000 */
[----:B---3--:R-:W-:-:S04]  /*14e30*/  IMAD R3, R230, 0x800, R3 ;  /* 0x00000800e6037824 */ /* 0x008fc800078e0203 */
[C---:B------:R-:W-:Y:S01]  /*14e40*/  VIADD R156, R3.reuse, 0x2 ;  /* 0x00000002039c7836 */ /* 0x040fe20000000000 */
[----:B------:R-:W-:Y:S01]  /*14e50*/  IADD3 R155, R3, 0x4, RZ ;  /* 0x00000004039b7810 */ /* 0x000fe20007ffe0ff */
[----:B--2---:R-:W-:Y:S06]  /*14e60*/  @P3 BRA `(.L_x_1570) ;  /* 0x0000000000083947 */ /* 0x004fec0003800000 */
[----:B------:R-:W0:Y:S02]  /*14e70*/  SYNCS.PHASECHK.TRANS64.TRYWAIT P3, [R232+URZ+0x30830], R152 ;  /* 0x03083098e80075a7 */ /* 0x000e24000806017f */
[----:B0-----:R-:W-:Y:S05]  /*14e80*/  @!P3 BRA `(.L_x_1571) ;  /* 0x0000013800c8b947 */ /* 0x001fea0003800000 */
.L_x_1570:
[----:B------:R-:W-:Y:S05]  /*14e90*/  BSYNC B2 ;  /* 0x0000000000027941 */ /* 0x000fea0003800000 */
.L_x_1569:
[----:B01----:R-:W-:Y:S01]  /*14ea0*/  IMAD.MOV.U32 R152, RZ, RZ, R3 ;  /* 0x000000ffff987224 */ /* 0x003fe200078e0003 */
[----:B------:R-:W-:Y:S01]  /*14eb0*/  R2UR UR12, R216 ;  /* 0x00000000d80c72ca */ /* 0x000fe200000e0000 */
[----:B------:R-:W-:Y:S01]  /*14ec0*/  VIADD R154, R3, 0x6 ;  /* 0x00000006039a7836 */ /* 0x000fe20000000000 */
[----:B------:R-:W-:Y:S01]  /*14ed0*/  R2UR UR13, R217 ;  /* 0x00000000d90d72ca */ /* 0x000fe200000e0000 */
[----:B------:R-:W-:Y:S01]  /*14ee0*/  IMAD.MOV.U32 R153, RZ, RZ, 0x40000040 ;  /* 0x40000040ff997424 */ /* 0x000fe200078e00ff */
[----:B------:R-:W-:Y:S01]  /*14ef0*/  R2UR UR6, R152 ;  /* 0x00000000980672ca */ /* 0x000fe200000e0000 */
[----:B------:R-:W-:Y:S01]  /*14f00*/  IMAD.MOV.U32 R157, RZ, RZ, 0x40000040 ;  /* 0x40000040ff9d7424 */ /* 0x000fe200078e00ff */
[----:B------:R-:W-:Y:S01]  /*14f10*/  MOV R152, R156 ;  /* 0x0000009c00987202 */ /* 0x000fe20000000f00 */
[----:B------:R-:W-:Y:S01]  /*14f20*/  VIADD R156, R3, 0x204 ;  /* 0x00000204039c7836 */ /* 0x000fe20000000000 */
[----:B------:R-:W-:Y:S01]  /*14f30*/  R2UR UR10, R154 ;  /* 0x000000009a0a72ca */ /* 0x000fe200000e0000 */
[-C--:B------:R-:W-:Y:S01]  /*14f40*/  FMUL.FTZ R24, R24, R0.reuse ;  /* 0x0000000018187220 */ /* 0x080fe20000410000 */
[----:B------:R-:W-:Y:S01]  /*14f50*/  R2UR UR4, R152 ;  /* 0x00000000980472ca */ /* 0x000fe200000e0000 */
[----:B------:R-:W-:Y:S01]  /*14f60*/  IMAD.MOV.U32 R152, RZ, RZ, R155 ;  /* 0x000000ffff987224 */ /* 0x000fe200078e009b */
[----:B------:R-:W-:Y:S01]  /*14f70*/  R2UR UR5, R153 ;  /* 0x00000000990572ca */ /* 0x000fe200000e0000 */
[----:B------:R-:W-:Y:S01]  /*14f80*/  IMAD.MOV.U32 R155, RZ, RZ, 0x40000040 ;  /* 0x40000040ff9b7424 */ /* 0x000fe200078e00ff */
[----:B------:R-:W-:Y:S01]  /*14f90*/  R2UR UR22, R156 ;  /* 0x000000009c1672ca */ /* 0x000fe200000e0000 */
[-C--:B------:R-:W-:Y:S01]  /*14fa0*/  FMUL.FTZ R25, R25, R0.reuse ;  /* 0x0000000019197220 */ /* 0x080fe20000410000 */
[----:B------:R-:W-:Y:S01]  /*14fb0*/  R2UR UR8, R152 ;  /* 0x00000000980872ca */ /* 0x000fe200000e0000 */
[----:B------:R-:W-:Y:S01]  /*14fc0*/  VIADD R152, R3, 0x200 ;  /* 0x0000020003987836 */ /* 0x000fe20000000000 */
[----:B------:R-:W-:Y:S01]  /*14fd0*/  R2UR UR11, R155 ;  /* 0x000000009b0b72ca */ /* 0x000fe200000e0000 */
[-C--:B------:R-:W-:Y:S01]  /*14fe0*/  FMUL.FTZ R28, R28, R0.reuse ;  /* 0x000000001c1c7220 */ /* 0x080fe20000410000 */
[----:B------:R-:W-:Y:S01]  /*14ff0*/  IADD3 R154, R3, 0x202, RZ ;  /* 0x00000202039a7810 */ /* 0x000fe20007ffe0ff */
[-C--:B------:R-:W-:Y:S01]  /*15000*/  FMUL.FTZ R29, R29, R0.reuse ;  /* 0x000000001d1d7220 */ /* 0x080fe20000410000 */
[----:B------:R-:W-:Y:S01]  /*15010*/  R2UR UR14, R152 ;  /* 0x00000000980e72ca */ /* 0x000fe200000e0000 */
[C---:B------:R-:W-:Y:S01]  /*15020*/  VIADD R152, R3.reuse, 0x206 ;  /* 0x0000020603987836 */ /* 0x040fe20000000000 */
[C---:B------:R-:W-:Y:S01]  /*15030*/  IADD3 R156, R3.reuse, 0x400, RZ ;  /* 0x00000400039c7810 */ /* 0x040fe20007ffe0ff */
[-C--:B------:R-:W-:Y:S01]  /*15040*/  FMUL.FTZ R32, R32, R0.reuse ;  /* 0x0000000020207220 */ /* 0x080fe20000410000 */
[----:B------:R-:W-:Y:S01]  /*15050*/  R2UR UR18, R154 ;  /* 0x000000009a1272ca */ /* 0x000fe200000e0000 */
[C---:B------:R-:W-:Y:S01]  /*15060*/  VIADD R154, R3.reuse, 0x402 ;  /* 0x00000402039a7836 */ /* 0x040fe20000000000 */
[----:B------:R-:W-:Y:S01]  /*15070*/  R2UR UR26, R152 ;  /* 0x00000000981a72ca */ /* 0x000fe200000e0000 */
[C---:B------:R-:W-:Y:S01]  /*15080*/  VIADD R152, R3.reuse, 0x404 ;  /* 0x0000040403987836 */ /* 0x040fe20000000000 */
[----:B------:R-:W-:Y:S01]  /*15090*/  R2UR UR30, R156 ;  /* 0x000000009c1e72ca */ /* 0x000fe200000e0000 */
[----:B------:R-:W-:Y:S01]  /*150a0*/  VIADD R156, R3, 0x406 ;  /* 0x00000406039c7836 */ /* 0x000fe20000000000 */
[----:B------:R-:W-:Y:S01]  /*150b0*/  MOV R158, UR11 ;  /* 0x0000000b009e7c02 */ /* 0x000fe20008000f00 */
[----:B------:R-:W-:Y:S01]  /*150c0*/  UMOV UR11, UR5 ;  /* 0x00000005000b7c82 */ /* 0x000fe20008000000 */
[----:B------:R-:W-:Y:S01]  /*150d0*/  R2UR UR38, R152 ;  /* 0x00000000982672ca */ /* 0x000fe200000e0000 */
[-C--:B------:R-:W-:Y:S01]  /*150e0*/  FMUL.FTZ R33, R33, R0.reuse ;  /* 0x0000000021217220 */ /* 0x080fe20000410000 */
[----:B------:R-:W-:Y:S01]  /*150f0*/  IADD3 R152, R3, 0x600, RZ ;  /* 0x0000060003987810 */ /* 0x000fe20007ffe0ff */
[-C--:B------:R-:W-:Y:S01]  /*15100*/  FMUL.FTZ R36, R36, R0.reuse ;  /* 0x0000000024247220 */ /* 0x080fe20000410000 */
[----:B------:R-:W-:Y:S01]  /*15110*/  MOV R237, UR10 ;  /* 0x0000000a00ed7c02 */ /* 0x000fe20008000f00 */
[----:B------:R-:W-:Y:S01]  /*15120*/  UMOV UR10, UR4 ;  /* 0x00000004000a7c82 */ /* 0x000fe20008000000 */
[----:B------:R-:W-:Y:S01]  /*15130*/  R2UR UR7, R153 ;  /* 0x00000000990772ca */ /* 0x000fe200000e0000 */
[-C--:B------:R-:W-:Y:S01]  /*15140*/  FMUL.FTZ R37, R37, R0.reuse ;  /* 0x0000000025257220 */ /* 0x080fe20000410000 */
[----:B------:R-:W-:Y:S01]  /*15150*/  R2UR UR34, R154 ;  /* 0x000000009a2272ca */ /* 0x000fe200000e0000 */
[C---:B------:R-:W-:Y:S01]  /*15160*/  VIADD R154, R3.reuse, 0x604 ;  /* 0x00000604039a7836 */ /* 0x040fe20000000000 */
[----:B------:R-:W-:Y:S01]  /*15170*/  R2UR UR42, R156 ;  /* 0x000000009c2a72ca */ /* 0x000fe200000e0000 */
[C---:B------:R-:W-:Y:S01]  /*15180*/  VIADD R156, R3.reuse, 0x602 ;  /* 0x00000602039c7836 */ /* 0x040fe20000000000 */
[----:B------:R-:W-:Y:S01]  /*15190*/  R2UR UR46, R152 ;  /* 0x00000000982e72ca */ /* 0x000fe200000e0000 */
[----:B------:R-:W-:Y:S01]  /*151a0*/  VIADD R152, R3, 0x606 ;  /* 0x0000060603987836 */ /* 0x000fe20000000000 */
[----:B------:R-:W-:Y:S01]  /*151b0*/  R2UR UR4, R6 ;  /* 0x00000000060472ca */ /* 0x000fe200000e0000 */
[-C--:B------:R-:W-:Y:S01]  /*151c0*/  FMUL.FTZ R40, R40, R0.reuse ;  /* 0x0000000028287220 */ /* 0x080fe20000410000 */
[----:B------:R-:W-:Y:S01]  /*151d0*/  R2UR UR5, R7 ;  /* 0x00000000070572ca */ /* 0x000fe200000e0000 */
[-C--:B------:R-:W-:Y:S01]  /*151e0*/  FMUL.FTZ R41, R41, R0.reuse ;  /* 0x0000000029297220 */ /* 0x080fe20000410000 */
[C---:B------:R-:W-:Y:S01]  /*151f0*/  R2UR UR9, R153.reuse ;  /* 0x00000000990972ca */ /* 0x040fe200000e0000 */
[-C--:B------:R-:W-:Y:S01]  /*15200*/  FMUL.FTZ R44, R44, R0.reuse ;  /* 0x000000002c2c7220 */ /* 0x080fe20000410000 */
[----:B------:R-:W-:Y:S01]  /*15210*/  R2UR UR15, R153 ;  /* 0x00000000990f72ca */ /* 0x000fe200000e0000 */
        /* <DEDUP_REMOVED lines=16> */
[----:B------:R-:W-:Y:S01]  /*15320*/  FMUL.FTZ R61, R61, R0 ;  /* 0x000000003d3d7220 */ /* 0x000fe20000410000 */
[----:B------:R-:W-:Y:S01]  /*15330*/  MOV R3, R158 ;  /* 0x0000009e00037202 */ /* 0x000fe20000000f00 */
        /* <DEDUP_REMOVED lines=13> */
[----:B------:R-:W-:Y:S01]  /*15410*/  WARPGROUP.ARRIVE ;  /* 0x00000000000079c5 */ /* 0x000fe20000000000 */
[----:B------:R-:W-:Y:S01]  /*15420*/  R2UR UR16, R214 ;  /* 0x00000000d61072ca */ /* 0x000fe200000e0000 */
[-C--:B------:R-:W-:Y:S01]  /*15430*/  FMUL.FTZ R77, R77, R0.reuse ;  /* 0x000000004d4d7220 */ /* 0x080fe20000410000 */
[----:B------:R-:W-:Y:S01]  /*15440*/  R2UR UR17, R215 ;  /* 0x00000000d71172ca */ /* 0x000fe200000e0000 */
[-C--:B------:R-:W-:Y:S01]  /*15450*/  FMUL.FTZ R80, R80, R0.reuse ;  /* 0x0000000050507220 */ /* 0x080fe20000410000 */
[----:B------:R-:W-:Y:S01]  /*15460*/  R2UR UR20, R212 ;  /* 0x00000000d41472ca */ /* 0x000fe200000e0000 */
[----:B------:R-:W-:Y:S01]  /*15470*/  HGMMA.64x64x16.F32 R152, gdesc[UR4], RZ, !UPT, gsb0 ;  /* 0x00e00000049879f0 */ /* 0x000fe2000c0008ff */
[----:B------:R-:W-:Y:S01]  /*15480*/  UMOV UR6, UR8 ;  /* 0x0000000800067c82 */ /* 0x000fe20008000000 */
[----:B------:R-:W-:Y:S01]  /*15490*/  UMOV UR7, UR9 ;  /* 0x0000000900077c82 */ /* 0x000fe20008000000 */
        /* <DEDUP_REMOVED lines=80> */
[----:B------:R-:W-:Y:S01]  /*159a0*/  HGMMA.64x64x16.F32 R152, gdesc[UR8], R152, gsb0 ;  /* 0x00e00000089879f0 */ /* 0x000fe20008000898 */
        /* <DEDUP_REMOVED lines=93> */
.L_x_1572:
[----:B------:R-:W-:Y:S01]  /*15f80*/  SHF.L.U32 R2, R205, 0x1f, RZ ;  /* 0x0000001fcd027819 */ /* 0x000fe200000006ff */
[----:B------:R-:W-:-:S04]  /*15f90*/  IMAD R0, R22, 0x8, R16 ;  /* 0x0000000816007824 */ /* 0x000fc800078e0210 */
[----:B------:R0:W1:Y:S01]  /*15fa0*/  SYNCS.PHASECHK.TRANS64.TRYWAIT P3, [R0+URZ+0x30850], R2 ;  /* 0x03085002000075a7 */ /* 0x000062000806017f */
[----:B------:R-:W-:Y:S05]  /*15fb0*/  @!P0 BRA `(.L_x_1573) ;  /* 0x0000000000048947 */ /* 0x000fea0003800000 */
[----:B------:R-:W-:Y:S01]  /*15fc0*/  BPT.TRAP 0x1 ;  /* 0x000000040000795c */ /* 0x000fe20000300000 */
.L_x_1573:
[----:B------:R-:W-:Y:S04]  /*15fd0*/  BSSY B2, `(.L_x_1574) ;  /* 0x0000004000027945 */ /* 0x000fe80003800000 */
[----:B-1----:R-:W-:Y:S05]  /*15fe0*/  @P3 BRA `(.L_x_1575) ;  /* 0x0000000000083947 */ /* 0x002fea0003800000 */
[----:B------:R-:W1:Y:S02]  /*15ff0*/  SYNCS.PHASECHK.TRANS64.TRYWAIT P3, [R0+URZ+0x30850], R2 ;  /* 0x03085002000075a7 */ /* 0x000e64000806017f */
[----:B-1----:R-:W-:Y:S05]  /*16000*/  @!P3 BRA `(.L_x_1576) ;  /* 0x00000128007cb947 */ /* 0x002fea0003800000 */
.L_x_1575:
[----:B------:R-:W-:Y:S05]  /*16010*/  BSYNC B2 ;  /* 0x0000000000027941 */ /* 0x000fea0003800000 */
.L_x_1574:
[----:B01----:R-:W-:Y:S01]  /*16020*/  VIADD R2, R16, 0x400 ;  /* 0x0000040010027836 */ /* 0x003fe20000000000 */
[----:B------:R-:W-:Y:S01]  /*16030*/  MOV R3, 0x40000040 ;  /* 0x4000004000037802 */ /* 0x000fe20000000f00 */
[----:B------:R-:W-:Y:S01]  /*16040*/  WARPGROUP.ARRIVE ;  /* 0x00000000000079c5 */ /* 0x000fe20000000000 */
[----:B------:R-:W-:Y:S01]  /*16050*/  @!P1 VIADD R232, R232, 0x30840 ;  /* 0x00030840e8e89836 */ /* 0x000fe20000000000 */
[----:B------:R-:W-:Y:S01]  /*16060*/  ULDC UR4, c[0x0][0x9dc] ;  /* 0x0002770000047ab9 */ /* 0x000fe20000000800 */
[----:B------:R-:W-:Y:S02]  /*16070*/  SHF.R.U32.HI R2, RZ, 0x4, R2 ;  /* 0x00000004ff027819 */ /* 0x000fe40000011602 */
[----:B------:R-:W-:Y:S01]  /*16080*/  R2UR UR7, R3 ;  /* 0x00000000030772ca */ /* 0x000fe200000e0000 */
[----:B------:R-:W-:Y:S01]  /*16090*/  IMAD.MOV.U32 R3, RZ, RZ, 0x40000040 ;  /* 0x40000040ff037424 */ /* 0x000fe200078e00ff */
[----:B------:R-:W-:Y:S02]  /*160a0*/  LOP3.LUT R2, R2, 0x3fff, RZ, 0xc0, !PT ;  /* 0x00003fff02027812 */ /* 0x000fe400078ec0ff */
[----:B------:R-:W-:-:S02]  /*160b0*/  @!P1 PRMT R232, RZ, 0x654, R232 ;  /* 0x00000654ffe89816 */ /* 0x000fc400000000e8 */
[----:B------:R-:W-:-:S05]  /*160c0*/  LOP3.LUT R2, R2, 0x2000000, RZ, 0xfc, !PT ;  /* 0x0200000002027812 */ /* 0x000fca00078efcff */
[----:B------:R-:W-:Y:S01]  /*160d0*/  IMAD R2, R22, 0x800, R2 ;  /* 0x0000080016027824 */ /* 0x000fe200078e0202 */
[----:B------:R-:W-:-:S04]  /*160e0*/  SHF.L.U32 R22, R204, 0x6, RZ ;  /* 0x00000006cc167819 */ /* 0x000fc800000006ff */
[----:B------:R-:W-:-:S13]  /*160f0*/  R2UR UR6, R2 ;  /* 0x00000000020672ca */ /* 0x000fda00000e0000 */
[----:B------:R-:W-:Y:S03]  /*16100*/  HGMMA.64x256x16.F32 R24, R196, gdesc[UR4].tnspB, R24, gsb0 ;  /* 0x43e00004c4187df0 */ /* 0x000fe60008000818 */
[----:B------:R-:W-:Y:S02]  /*16110*/  WARPGROUP.DEPBAR.LE gsb0, 0x0 ;  /* 0x00008000000079c5 */ /* 0x000fe40000010000 */
[----:B------:R-:W-:Y:S01]  /*16120*/  VIADD R196, R2, 0x80 ;  /* 0x0000008002c47836 */ /* 0x000fe20000000000 */
[----:B------:R-:W-:Y:S01]  /*16130*/  WARPGROUP.ARRIVE ;  /* 0x00000000000079c5 */ /* 0x000fe20000000000 */
[----:B------:R-:W-:-:S03]  /*16140*/  IMAD.MOV.U32 R197, RZ, RZ, 0x40000040 ;  /* 0x40000040ffc57424 */ /* 0x000fc600078e00ff */
[----:B------:R-:W-:Y:S02]  /*16150*/  R2UR UR6, R196 ;  /* 0x00000000c40672ca */ /* 0x000fe400000e0000 */
[----:B------:R-:W-:-:S15]  /*16160*/  R2UR UR7, R197 ;  /* 0x00000000c50772ca */ /* 0x000fde00000e0000 */
[----:B------:R-:W-:-:S01]  /*16170*/  NOP ;  /* 0x0000000000007918 */ /* 0x000fc20000000000 */
[----:B------:R-:W-:Y:S03]  /*16180*/  HGMMA.64x256x16.F32 R24, R192, gdesc[UR4].tnspB, R24, gsb0 ;  /* 0x43e00004c0187df0 */ /* 0x000fe60008000818 */
[----:B------:R-:W-:Y:S02]  /*16190*/  WARPGROUP.DEPBAR.LE gsb0, 0x0 ;  /* 0x00008000000079c5 */ /* 0x000fe40000010000 */
[C---:B------:R-:W-:Y:S01]  /*161a0*/  VIADD R192, R2.reuse, 0x100 ;  /* 0x0000010002c07836 */ /* 0x040fe20000000000 */
[----:B------:R-:W-:Y:S01]  /*161b0*/  MOV R193, 0x40000040 ;  /* 0x4000004000c17802 */ /* 0x000fe20000000f00 */
[----:B------:R-:W-:Y:S01]  /*161c0*/  WARPGROUP.ARRIVE ;  /* 0x00000000000079c5 */ /* 0x000fe20000000000 */
[----:B------:R-:W-:Y:S02]  /*161d0*/  VIADD R2, R2, 0x180 ;  /* 0x0000018002027836 */ /* 0x000fe40000000000 */
[----:B------:R-:W-:-:S02]  /*161e0*/  R2UR UR6, R192 ;  /* 0x00000000c00672ca */ /* 0x000fc400000e0000 */
[----:B------:R-:W-:-:S15]  /*161f0*/  R2UR UR7, R193 ;  /* 0x00000000c10772ca */ /* 0x000fde00000e0000 */
[----:B------:R-:W-:-:S01]  /*16200*/  NOP ;  /* 0x0000000000007918 */ /* 0x000fc20000000000 */
[----:B------:R-:W-:Y:S01]  /*16210*/  HGMMA.64x256x16.F32 R24, R188, gdesc[UR4].tnspB, R24, gsb0 ;  /* 0x43e00004bc187df0 */ /* 0x000fe20008000818 */
[----:B------:R-:W-:Y:S02]  /*16220*/  R2UR UR6, R2 ;  /* 0x00000000020672ca */ /* 0x000fe400000e0000 */
[----:B------:R-:W-:Y:S01]  /*16230*/  R2UR UR7, R3 ;  /* 0x00000000030772ca */ /* 0x000fe200000e0000 */
[----:B------:R-:W-:Y:S02]  /*16240*/  WARPGROUP.DEPBAR.LE gsb0, 0x0 ;  /* 0x00008000000079c5 */ /* 0x000fe40000010000 */
[----:B------:R-:W-:-:S15]  /*16250*/  WARPGROUP.ARRIVE ;  /* 0x00000000000079c5 */ /* 0x000fde0000000000 */
[----:B------:R-:W-:-:S07]  /*16260*/  NOP ;  /* 0x0000000000007918 */ /* 0x000fce0000000000 */
[----:B------:R-:W-:Y:S03]  /*16270*/  HGMMA.64x256x16.F32 R24, R184, gdesc[UR4].tnspB, R24, gsb0 ;  /* 0x43e00004b8187df0 */ /* 0x000fe60008000818 */
[----:B------:R-:W-:Y:S02]  /*16280*/  WARPGROUP.DEPBAR.LE gsb0, 0x0 ;  /* 0x00008000000079c5 */ /* 0x000fe40000010000 */
[----:B------:R-:W-:Y:S01]  /*16290*/  IADD3 R186, R224, 0x1, -R22 ;  /* 0x00000001e0ba7810 */ /* 0x000fe20007ffe816 */
[----:B------:R0:W-:Y:S04]  /*162a0*/  @!P1 SYNCS.ARRIVE.TRANS64.RED.A1T0 RZ, [R232+URZ], RZ ;  /* 0x000000ffe8ff99a7 */ /* 0x0001e8000810043f */
[----:B------:R-:W-:-:S02]  /*162b0*/  IMAD.IADD R186, R186, 0x1, -R225 ;  /* 0x00000001baba7824 */ /* 0x000fc400078e0ae1 */
[----:B0-----:R-:W-:Y:S01]  /*162c0*/  IMAD.U32 R232, RZ, RZ, UR4 ;  /* 0x00000004ffe87e24 */ /* 0x001fe2000f8e00ff */
[----:B------:R-:W-:Y:S01]  /*162d0*/  ULDC UR4, c[0x0][0x9e0] ;  /* 0x0002780000047ab9 */ /* 0x000fe20000000800 */
[----:B------:R-:W-:-:S03]  /*162e0*/  IMAD R186, R235, -0x2, R186 ;  /* 0xfffffffeebba7824 */ /* 0x000fc600078e02ba */
[----:B------:R-:W-:-:S05]  /*162f0*/  LOP3.LUT R187, RZ, R232, RZ, 0x33, !PT ;  /* 0x000000e8ffbb7212 */ /* 0x000fca00078e33ff */
[----:B------:R-:W-:Y:S01]  /*16300*/  IMAD.IADD R187, R187, 0x1, R186 ;  /* 0x00000001bbbb7824 */ /* 0x000fe200078e02ba */
[----:B------:R-:W-:-:S03]  /*16310*/  IADD3 R186, R186, UR4, RZ ;  /* 0x00000004baba7c10 */ /* 0x000fc6000fffe0ff */
[C---:B------:R-:W-:Y:S02]  /*16320*/  IMAD.IADD R184, R23.reuse, 0x1, R187 ;  /* 0x0000000117b87824 */ /* 0x040fe400078e02bb */
[----:B------:R-:W-:Y:S01]  /*16330*/  IMAD.IADD R185, R23, 0x1, R186 ;  /* 0x0000000117b97824 */ /* 0x000fe200078e02ba */
[----:B------:R-:W-:Y:S06]  /*16340*/  @!P2 BRA `(.L_x_1577) ;  /* 0x000000000064a947 */ /* 0x000fec0003800000 */
[----:B------:R-:W2:Y:S01]  /*16350*/  LDL R205, [R1+0x1c] ;  /* 0x00001c0001cd7983 */ /* 0x000ea20000100800 */
[----:B------:R-:W-:Y:S01]  /*16360*/  BSSY B2, `(.L_x_1578) ;  /* 0x0000013000027945 */ /* 0x000fe20003800000 */
[----:B--2---:R-:W-:-:S05]  /*16370*/  IMAD.IADD R188, R23, 0x1, R205 ;  /* 0x0000000117bc7824 */ /* 0x004fca00078e02cd */
[----:B------:R-:W-:-:S13]  /*16380*/  ISETP.GT.AND P3, PT, R188, -0x1, PT ;  /* 0xffffffffbc00780c */ /* 0x000fda0003f64270 */
[----:B------:R-:W-:Y:S05]  /*16390*/  @P3 BRA `(.L_x_1579) ;  /* 0x0000000000243947 */ /* 0x000fea0003800000 */
[----:B------:R-:W-:Y:S01]  /*163a0*/  ULDC UR4, c[0x0][0x9e4] ;  /* 0x0002790000047ab9 */ /* 0x000fe20000000800 */
[----:B------:R-:W-:Y:S02]  /*163b0*/  LOP3.LUT R188, RZ, R188, RZ, 0x33, !PT ;  /* 0x000000bcffbc7212 */ /* 0x000fe400078e33ff */
[----:B------:R-:W-:-:S04]  /*163c0*/  MOV R189, UR4 ;  /* 0x0000000400bd7c02 */ /* 0x000fc80008000f00 */
[----:B------:R-:W-:-:S13]  /*163d0*/  ISETP.NE.AND P3, PT, R189, 0x1, PT ;  /* 0x00000001bd00780c */ /* 0x000fda0003f65270 */
[----:B------:R-:W0:Y:S02]  /*163e0*/  @P3 LDC.64 R2, c[0x0][0x9e8] ;  /* 0x00027a00ff023b82 */ /* 0x000e240000000a00 */
[----:B0-----:R-:W-:-:S05]  /*163f0*/  @P3 IMAD.HI.U32 R2, R188, R2, RZ ;  /* 0x00000002bc023227 */ /* 0x001fca00078e00ff */
[----:B------:R-:W-:-:S04]  /*16400*/  @P3 SHF.R.U32.HI R188, RZ, R3, R2 ;  /* 0x00000003ffbc3219 */ /* 0x000fc80000011602 */
[----:B------:R-:W-:Y:S01]  /*16410*/  LOP3.LUT R188, RZ, R188, RZ, 0x33, !PT ;  /* 0x000000bcffbc7212 */ /* 0x000fe200078e33ff */
[----:B------:R-:W-:Y:S06]  /*16420*/  BRA `(.L_x_1580) ;  /* 0x0000000000187947 */ /* 0x000fec0003800000 */
.L_x_1579:
[----:B------:R-:W-:Y:S02]  /*16430*/  ULDC UR4, c[0x0][0x9e4] ;  /* 0x0002790000047ab9 */ /* 0x000fe40000000800 */
[----:B------:R-:W-:-:S05]  /*16440*/  IMAD.U32 R189, RZ, RZ, UR4 ;  /* 0x00000004ffbd7e24 */ /* 0x000fca000f8e00ff */
[----:B------:R-:W-:-:S13]  /*16450*/  ISETP.NE.AND P3, PT, R189, 0x1, PT ;  /* 0x00000001bd00780c */ /* 0x000fda0003f65270 */
[----:B------:R-:W0:Y:S02]  /*16460*/  @P3 LDC.64 R2, c[0x0][0x9e8] ;  /* 0x00027a00ff023b82 */ /* 0x000e240000000a00 */
[----:B0-----:R-:W-:-:S05]  /*16470*/  @P3 IMAD.HI.U32 R2, R188, R2, RZ ;  /* 0x00000002bc023227 */ /* 0x001fca00078e00ff */
[----:B------:R-:W-:-:S07]  /*16480*/  @P3 SHF.R.U32.HI R188, RZ, R3, R2 ;  /* 0x00000003ffbc3219 */ /* 0x000fce0000011602 */
.L_x_1580:
[----:B------:R-:W-:Y:S05]  /*16490*/  BSYNC B2 ;  /* 0x0000000000027941 */ /* 0x000fea0003800000 */
.L_x_1578:
[----:B------:R-:W-:-:S04]  /*164a0*/  IMAD R188, R188, R189, -R22 ;  /* 0x000000bdbcbc7224 */ /* 0x000fc800078e0a16 */
[----:B------:R-:W-:-:S05]  /*164b0*/  IMAD R188, R235, -0x2, R188 ;  /* 0xfffffffeebbc7824 */ /* 0x000fca00078e02bc */
[----:B------:R-:W-:Y:S02]  /*164c0*/  VIMNMX R184, R184, R188, !PT ;  /* 0x000000bcb8b87248 */ /* 0x000fe40007fe0100 */
[----:B------:R-:W-:-:S07]  /*164d0*/  VIADDMNMX R185, R188, R189, R185, PT ;  /* 0x000000bdbcb97246 */ /* 0x000fce00038001b9 */
.L_x_1577:
[----:B------:R-:W-:Y:S02]  /*164e0*/  ISETP.GT.AND P3, PT, R204, -0x1, PT ;  /* 0xffffffffcc00780c */ /* 0x000fe40003f64270 */
[----:B------:R-:W-:Y:S02]  /*164f0*/  IADD3 R186, R186, 0x8, R23 ;  /* 0x00000008baba7810 */ /* 0x000fe40007ffe017 */
[C---:B------:R-:W-:Y:S02]  /*16500*/  ISETP.GT.AND P4, PT, R184.reuse, RZ, P3 ;  /* 0x000000ffb800720c */ /* 0x040fe40001f84270 */
[C---:B------:R-:W-:Y:S02]  /*16510*/  ISETP.GT.AND P6, PT, R184.reuse, 0x1, P3 ;  /* 0x00000001b800780c */ /* 0x040fe40001fc4270 */
        /* <DEDUP_REMOVED lines=51> */
[----:B------:R-:W2:Y:S01]  /*16850*/  LDL R189, [R1+0x2c] ;  /* 0x00002c0001bd7983 */ /* 0x000ea20000100800 */
[----:B------:R-:W-:Y:S02]  /*16860*/  ULDC UR4, c[0x0][0x9e4] ;  /* 0x0002790000047ab9 */ /* 0x000fe40000000800 */
[----:B------:R-:W-:-:S05]  /*16870*/  IMAD.U32 R164, RZ, RZ, UR4 ;  /* 0x00000004ffa47e24 */ /* 0x000fca000f8e00ff */
[----:B------:R-:W-:-:S13]  /*16880*/  ISETP.NE.AND P4, PT, R164, 0x1, PT ;  /* 0x00000001a400780c */ /* 0x000fda0003f85270 */
[----:B------:R-:W0:Y:S01]  /*16890*/  @P4 LDC.64 R2, c[0x0][0x9e8] ;  /* 0x00027a00ff024b82 */ /* 0x000e220000000a00 */
[----:B--2---:R-:W-:-:S05]  /*168a0*/  VIADD R184, R189, 0x8 ;  /* 0x00000008bdb87836 */ /* 0x004fca0000000000 */
[----:B------:R-:W-:-:S05]  /*168b0*/  LOP3.LUT R184, RZ, R184, RZ, 0x33, !PT ;  /* 0x000000b8ffb87212 */ /* 0x000fca00078e33ff */
[----:B0-----:R-:W-:-:S05]  /*168c0*/  @P4 IMAD.HI.U32 R2, R184, R2, RZ ;  /* 0x00000002b8024227 */ /* 0x001fca00078e00ff */
[----:B------:R-:W-:-:S04]  /*168d0*/  @P4 SHF.R.U32.HI R184, RZ, R3, R2 ;  /* 0x00000003ffb84219 */ /* 0x000fc80000011602 */
[----:B------:R-:W-:Y:S01]  /*168e0*/  LOP3.LUT R184, RZ, R184, RZ, 0x33, !PT ;  /* 0x000000b8ffb87212 */ /* 0x000fe200078e33ff */
[----:B------:R-:W-:Y:S06]  /*168f0*/  BRA `(.L_x_1584) ;  /* 0x00000000001c7947 */ /* 0x000fec0003800000 */
.L_x_1583:
[----:B------:R-:W-:Y:S01]  /*16900*/  ULDC UR4, c[0x0][0x9e4] ;  /* 0x0002790000047ab9 */ /* 0x000fe20000000800 */
[----:B------:R-:W-:Y:S01]  /*16910*/  IMAD.MOV.U32 R184, RZ, RZ, R231 ;  /* 0x000000ffffb87224 */ /* 0x000fe200078e00e7 */
[----:B------:R-:W-:-:S04]  /*16920*/  MOV R164, UR4 ;  /* 0x0000000400a47c02 */ /* 0x000fc80008000f00 */
[----:B------:R-:W-:-:S13]  /*16930*/  ISETP.NE.AND P4, PT, R164, 0x1, PT ;  /* 0x00000001a400780c */ /* 0x000fda0003f85270 */
[----:B------:R-:W0:Y:S02]  /*16940*/  @P4 LDC.64 R2, c[0x0][0x9e8] ;  /* 0x00027a00ff024b82 */ /* 0x000e240000000a00 */
[----:B0-----:R-:W-:-:S05]  /*16950*/  @P4 IMAD.HI.U32 R2, R231, R2, RZ ;  /* 0x00000002e7024227 */ /* 0x001fca00078e00ff */
[----:B------:R-:W-:-:S07]  /*16960*/  @P4 SHF.R.U32.HI R184, RZ, R3, R2 ;  /* 0x00000003ffb84219 */ /* 0x000fce0000011602 */
.L_x_1584:
[----:B------:R-:W-:Y:S05]  /*16970*/  BSYNC B2 ;  /* 0x0000000000027941 */ /* 0x000fea0003800000 */
.L_x_1582:
[----:B------:R-:W-:-:S04]  /*16980*/  IMAD R22, R184, R164, -R22 ;  /* 0x000000a4b8167224 */ /* 0x000fc800078e0a16 */
[----:B------:R-:W-:-:S05]  /*16990*/  IMAD R22, R235, -0x2, R22 ;  /* 0xfffffffeeb167824 */ /* 0x000fca00078e0216 */
[----:B------:R-:W-:Y:S02]  /*169a0*/  VIMNMX R187, R187, R22, !PT ;  /* 0x00000016bbbb7248 */ /* 0x000fe40007fe0100 */
[----:B------:R-:W-:-:S07]  /*169b0*/  VIADDMNMX R186, R22, R164, R186, PT ;  /* 0x000000a416ba7246 */ /* 0x000fce00038001ba */
.L_x_1581:
[----:B------:R-:W-:Y:S01]  /*169c0*/  @!P1 VIADD R0, R0, 0x30860 ;  /* 0x0003086000009836 */ /* 0x000fe20000000000 */
[----:B------:R-:W2:Y:S01]  /*169d0*/  LDL R205, [R1+0x30] ;  /* 0x0000300001cd7983 */ /* 0x000ea20000100800 */
[C---:B------:R-:W-:Y:S01]  /*169e0*/  ISETP.GT.AND P6, PT, R187.reuse, 0x9, P3 ;  /* 0x00000009bb00780c */ /* 0x040fe20001fc4270 */
[----:B------:R-:W-:Y:S01]  /*169f0*/  ULDC UR4, c[0x0][0x988] ;  /* 0x0002620000047ab9 */ /* 0x000fe20000000800 */
[----:B------:R-:W-:Y:S01]  /*16a00*/  ISETP.GT.AND P5, PT, R187, 0x1, P3 ;  /* 0x00000001bb00780c */ /* 0x000fe20001fa4270 */
[----:B------:R-:W-:Y:S01]  /*16a10*/  IMAD.U32 R3, RZ, RZ, UR4 ;  /* 0x00000004ff037e24 */ /* 0x000fe2000f8e00ff */
[----:B------:R-:W-:Y:S02]  /*16a20*/  @!P1 PRMT R0, RZ, 0x654, R0 ;  /* 0x00000654ff009816 */ /* 0x000fe40000000000 */
[C---:B------:R-:W-:Y:S02]  /*16a30*/  ISETP.LT.OR P6, PT, R186.reuse, 0xa, P6 ;  /* 0x0000000aba00780c */ /* 0x040fe400037c1670 */
[----:B------:R0:W-:Y:S01]  /*16a40*/  @!P1 SYNCS.ARRIVE.TRANS64.RED.A1T0 RZ, [R0+URZ], RZ ;  /* 0x000000ff00ff99a7 */ /* 0x0001e2000810043f */
[----:B------:R-:W-:-:S02]  /*16a50*/  ISETP.LT.OR P5, PT, R186, 0x2, P5 ;  /* 0x00000002ba00780c */ /* 0x000fc40002fa1670 */
[----:B------:R-:W-:Y:S02]  /*16a60*/  FSEL R159, R159, -INF , !P6 ;  /* 0xff8000009f9f7808 */ /* 0x000fe40007000000 */
[----:B------:R-:W-:Y:S02]  /*16a70*/  ISETP.GT.AND P6, PT, R187, 0x18, P3 ;  /* 0x00000018bb00780c */ /* 0x000fe40001fc4270 */
[----:B------:R-:W-:Y:S02]  /*16a80*/  FSEL R155, R155, -INF , !P5 ;  /* 0xff8000009b9b7808 */ /* 0x000fe40006800000 */
[----:B0-----:R-:W-:Y:S02]  /*16a90*/  FMNMX.FTZ R0, R152, R5, !PT ;  /* 0x0000000598007209 */ /* 0x001fe40007810000 */
[----:B------:R-:W-:Y:S02]  /*16aa0*/  ISETP.LT.OR P6, PT, R186, 0x19, P6 ;  /* 0x00000019ba00780c */ /* 0x000fe400037c1670 */
[----:B------:R-:W-:-:S02]  /*16ab0*/  FMNMX.FTZ R0, R153, R0, !PT ;  /* 0x0000000099007209 */ /* 0x000fc40007810000 */
[----:B------:R-:W-:Y:S02]  /*16ac0*/  FSEL R166, R166, -INF , !P6 ;  /* 0xff800000a6a67808 */ /* 0x000fe40007000000 */
[----:B------:R-:W-:Y:S02]  /*16ad0*/  FMNMX.FTZ R0, R156, R0, !PT ;  /* 0x000000009c007209 */ /* 0x000fe40007810000 */
[----:B------:R-:W-:Y:S02]  /*16ae0*/  ISETP.GT.AND P6, PT, R187, 0x21, P3 ;  /* 0x00000021bb00780c */ /* 0x000fe40001fc4270 */
[----:B------:R-:W-:Y:S02]  /*16af0*/  FMNMX.FTZ R0, R157, R0, !PT ;  /* 0x000000009d007209 */ /* 0x000fe40007810000 */
[----:B------:R-:W-:Y:S02]  /*16b00*/  ISETP.LT.OR P6, PT, R186, 0x22, P6 ;  /* 0x00000022ba00780c */ /* 0x000fe400037c1670 */
[----:B------:R-:W-:-:S02]  /*16b10*/  FMNMX.FTZ R0, R160, R0, !PT ;  /* 0x00000000a0007209 */ /* 0x000fc40007810000 */
[----:B------:R-:W-:Y:S02]  /*16b20*/  FSEL R171, R171, -INF , !P6 ;  /* 0xff800000abab7808 */ /* 0x000fe40007000000 */
[----:B------:R-:W-:Y:S02]  /*16b30*/  FMNMX.FTZ R0, R161, R0, !PT ;  /* 0x00000000a1007209 */ /* 0x000fe40007810000 */
[----:B------:R-:W-:Y:S02]  /*16b40*/  ISETP.GT.AND P6, PT, R187, RZ, P3 ;  /* 0x000000ffbb00720c */ /* 0x000fe40001fc4270 */
[----:B------:R-:W-:Y:S02]  /*16b50*/  FMNMX.FTZ R0, R188, R0, !PT ;  /* 0x00000000bc007209 */ /* 0x000fe40007810000 */
        /* <DEDUP_REMOVED lines=19> */
[----:B------:R-:W-:Y:S01]  /*16c90*/  ISETP.GT.AND P6, PT, R187, 0x38, P3 ;  /* 0x00000038bb00780c */ /* 0x000fe20001fc4270 */
[----:B------:R-:W0:Y:S01]  /*16ca0*/  SHFL.BFLY PT, R2, R0, 0x2, 0x1f ;  /* 0x0c401f0000027f89 */ /* 0x000e2200000e0000 */
[----:B------:R-:W-:-:S02]  /*16cb0*/  FSEL R174, R174, -INF , !P5 ;  /* 0xff800000aeae7808 */ /* 0x000fc40006800000 */
[----:B------:R-:W-:Y:S02]  /*16cc0*/  ISETP.GT.AND P5, PT, R187, 0x30, P3 ;  /* 0x00000030bb00780c */ /* 0x000fe40001fa4270 */
[C---:B------:R-:W-:Y:S02]  /*16cd0*/  ISETP.LT.OR P6, PT, R186.reuse, 0x39, P6 ;  /* 0x00000039ba00780c */ /* 0x040fe400037c1670 */
[----:B------:R-:W-:Y:S02]  /*16ce0*/  ISETP.LT.OR P5, PT, R186, 0x31, P5 ;  /* 0x00000031ba00780c */ /* 0x000fe40002fa1670 */
[----:B------:R-:W-:Y:S02]  /*16cf0*/  FSEL R182, R182, -INF , !P6 ;  /* 0xff800000b6b67808 */ /* 0x000fe40007000000 */
[----:B------:R-:W-:Y:S02]  /*16d00*/  FSEL R178, R178, -INF , !P5 ;  /* 0xff800000b2b27808 */ /* 0x000fe40006800000 */
[----:B0-----:R-:W-:-:S05]  /*16d10*/  FMNMX.FTZ R2, R0, R2, !PT ;  /* 0x0000000200027209 */ /* 0x001fca0007810000 */
[----:B------:R-:W0:Y:S02]  /*16d20*/  SHFL.BFLY PT, R164, R2, 0x1, 0x1f ;  /* 0x0c201f0002a47f89 */ /* 0x000e2400000e0000 */
[----:B0-----:R-:W-:-:S04]  /*16d30*/  FMNMX.FTZ R164, R2, R164, !PT ;  /* 0x000000a402a47209 */ /* 0x001fc80007810000 */
[C---:B------:R-:W-:Y:S01]  /*16d40*/  FSETP.NEU.FTZ.AND P4, PT, R164.reuse, -INF , PT ;  /* 0xff800000a400780b */ /* 0x040fe20003f9d000 */
[----:B------:R-:W-:-:S03]  /*16d50*/  FMUL.FTZ R0, R164, R3 ;  /* 0x00000003a4007220 */ /* 0x000fc60000410000 */
[----:B------:R-:W-:Y:S02]  /*16d60*/  FSEL R2, R164, RZ, P4 ;  /* 0x000000ffa4027208 */ /* 0x000fe40002000000 */
[----:B------:R-:W-:Y:S02]  /*16d70*/  FSEL R0, R0, RZ, P4 ;  /* 0x000000ff00007208 */ /* 0x000fe40002000000 */
[----:B------:R-:W-:Y:S01]  /*16d80*/  ISETP.GT.AND P4, PT, R187, 0x8, P3 ;  /* 0x00000008bb00780c */ /* 0x000fe20001f84270 */
[----:B------:R-:W-:Y:S01]  /*16d90*/  FADD.FTZ R2, -R2, R5 ;  /* 0x0000000502027221 */ /* 0x000fe20000010100 */
[----:B------:R-:W-:Y:S01]  /*16da0*/  FMNMX.FTZ R5, R154, R4, !PT ;  /* 0x000000049a057209 */ /* 0x000fe20007810000 */
[-CC-:B------:R-:W-:Y:S01]  /*16db0*/  FFMA.FTZ R152, R152, R3.reuse, -R0.reuse ;  /* 0x0000000398987223 */ /* 0x180fe20000010800 */
[----:B------:R-:W-:Y:S01]  /*16dc0*/  ISETP.LT.OR P4, PT, R186, 0x9, P4 ;  /* 0x00000009ba00780c */ /* 0x000fe20002781670 */
[--C-:B------:R-:W-:Y:S01]  /*16dd0*/  FFMA.FTZ R153, R153, R3, -R0.reuse ;  /* 0x0000000399997223 */ /* 0x100fe20000010800 */
[----:B------:R-:W-:Y:S01]  /*16de0*/  FMNMX.FTZ R5, R155, R5, !PT ;  /* 0x000000059b057209 */ /* 0x000fe20007810000 */
[-C--:B------:R-:W-:Y:S01]  /*16df0*/  FMUL.FTZ R2, R2, R3.reuse ;  /* 0x0000000302027220 */ /* 0x080fe20000410000 */
[----:B------:R-:W-:Y:S01]  /*16e00*/  FSEL R158, R158, -INF , !P4 ;  /* 0xff8000009e9e7808 */ /* 0x000fe20006000000 */
[-CC-:B------:R-:W-:Y:S01]  /*16e10*/  FFMA.FTZ R156, R156, R3.reuse, -R0.reuse ;  /* 0x000000039c9c7223 */ /* 0x180fe20000010800 */
[----:B------:R-:W-:Y:S01]  /*16e20*/  ISETP.GT.AND P4, PT, R187, 0x11, P3 ;  /* 0x00000011bb00780c */ /* 0x000fe20001f84270 */
[--C-:B------:R-:W-:Y:S01]  /*16e30*/  FFMA.FTZ R157, R157, R3, -R0.reuse ;  /* 0x000000039d9d7223 */ /* 0x100fe20000010800 */
[----:B------:R-:W-:Y:S01]  /*16e40*/  FMNMX.FTZ R5, R158, R5, !PT ;  /* 0x000000059e057209 */ /* 0x000fe20007810000 */
[-CC-:B------:R-:W-:Y:S01]  /*16e50*/  FFMA.FTZ R160, R160, R3.reuse, -R0.reuse ;  /* 0x00000003a0a07223 */ /* 0x180fe20000010800 */
[----:B------:R-:W-:Y:S01]  /*16e60*/  ISETP.LT.OR P4, PT, R186, 0x12, P4 ;  /* 0x00000012ba00780c */ /* 0x000fe20002781670 */
[--C-:B------:R-:W-:Y:S01]  /*16e70*/  FFMA.FTZ R161, R161, R3, -R0.reuse ;  /* 0x00000003a1a17223 */ /* 0x100fe20000010800 */
[----:B------:R-:W-:Y:S01]  /*16e80*/  FMNMX.FTZ R5, R159, R5, !PT ;  /* 0x000000059f057209 */ /* 0x000fe20007810000 */
[-CC-:B------:R-:W-:Y:S01]  /*16e90*/  FFMA.FTZ R188, R188, R3.reuse, -R0.reuse ;  /* 0x00000003bcbc7223 */ /* 0x180fe20000010800 */
[----:B------:R-:W-:Y:S01]  /*16ea0*/  FSEL R163, R163, -INF , !P4 ;  /* 0xff800000a3a37808 */ /* 0x000fe20006000000 */
[--C-:B------:R-:W-:Y:S01]  /*16eb0*/  FFMA.FTZ R165, R165, R3, -R0.reuse ;  /* 0x00000003a5a57223 */ /* 0x100fe20000010800 */
[----:B------:R-:W-:Y:S01]  /*16ec0*/  FMNMX.FTZ R5, R162, R5, !PT ;  /* 0x00000005a2057209 */ /* 0x000fe20007810000 */
        /* <DEDUP_REMOVED lines=14> */
[----:B------:R-:W-:Y:S01]  /*16fb0*/  FFMA.FTZ R181, R181, R3, -R0 ;  /* 0x00000003b5b57223 */ /* 0x000fe20000010800 */
[----:B------:R-:W-:Y:S01]  /*16fc0*/  FMNMX.FTZ R5, R170, R5, !PT ;  /* 0x00000005aa057209 */ /* 0x000fe20007810000 */
[----:B------:R-:W-:Y:S01]  /*16fd0*/  MUFU.EX2 R152, R152 ;  /* 0x0000009800987308 */ /* 0x000fe20000000800 */
[----:B------:R-:W-:-:S02]  /*16fe0*/  ISETP.LT.OR P4, PT, R186, 0x2a, P4 ;  /* 0x0000002aba00780c */ /* 0x000fc40002781670 */
[----:B------:R-:W-:Y:S02]  /*16ff0*/  FMNMX.FTZ R5, R171, R5, !PT ;  /* 0x00000005ab057209 */ /* 0x000fe40007810000 */
[----:B------:R-:W-:Y:S02]  /*17000*/  FSEL R175, R175, -INF , !P4 ;  /* 0xff800000afaf7808 */ /* 0x000fe40006000000 */
[----:B------:R-:W-:Y:S01]  /*17010*/  ISETP.GT.AND P4, PT, R187, 0x31, P3 ;  /* 0x00000031bb00780c */ /* 0x000fe20001f84270 */
[----:B------:R-:W0:Y:S01]  /*17020*/  MUFU.EX2 R0, R2 ;  /* 0x0000000200007308 */ /* 0x000e220000000800 */
[----:B------:R-:W-:Y:S02]  /*17030*/  FMNMX.FTZ R5, R174, R5, !PT ;  /* 0x00000005ae057209 */ /* 0x000fe40007810000 */
[----:B------:R-:W-:Y:S02]  /*17040*/  ISETP.LT.OR P4, PT, R186, 0x32, P4 ;  /* 0x00000032ba00780c */ /* 0x000fe40002781670 */
[----:B------:R-:W-:-:S02]  /*17050*/  FMNMX.FTZ R5, R175, R5, !PT ;  /* 0x00000005af057209 */ /* 0x000fc40007810000 */
[----:B------:R-:W-:Y:S01]  /*17060*/  ISETP.GT.AND P3, PT, R187, 0x39, P3 ;  /* 0x00000039bb00780c */ /* 0x000fe20001f64270 */
[----:B------:R-:W1:Y:S01]  /*17070*/  MUFU.EX2 R153, R153 ;  /* 0x0000009900997308 */ /* 0x000e620000000800 */
[----:B------:R-:W-:Y:S02]  /*17080*/  FSEL R179, R179, -INF , !P4 ;  /* 0xff800000b3b37808 */ /* 0x000fe40006000000 */
[----:B------:R-:W-:Y:S02]  /*17090*/  FMNMX.FTZ R5, R178, R5, !PT ;  /* 0x00000005b2057209 */ /* 0x000fe40007810000 */
[----:B------:R-:W-:Y:S02]  /*170a0*/  ISETP.LT.OR P3, PT, R186, 0x3a, P3 ;  /* 0x0000003aba00780c */ /* 0x000fe40001f61670 */
[----:B------:R-:W-:Y:S01]  /*170b0*/  FMNMX.FTZ R5, R179, R5, !PT ;  /* 0x00000005b3057209 */ /* 0x000fe20007810000 */
[----:B------:R-:W3:Y:S01]  /*170c0*/  MUFU.EX2 R156, R156 ;  /* 0x0000009c009c7308 */ /* 0x000ee20000000800 */
[----:B------:R-:W-:Y:S01]  /*170d0*/  FSEL R183, R183, -INF , !P3 ;  /* 0xff800000b7b77808 */ /* 0x000fe20005800000 */
[----:B0-----:R-:W-:Y:S01]  /*170e0*/  FFMA.FTZ R2, R0, R228, R152 ;  /* 0x000000e400027223 */ /* 0x001fe20000010098 */
[----:B------:R-:W-:-:S04]  /*170f0*/  FMNMX.FTZ R5, R182, R5, !PT ;  /* 0x00000005b6057209 */ /* 0x000fc80007810000 */
[----:B------:R-:W-:Y:S01]  /*17100*/  FMNMX.FTZ R5, R183, R5, !PT ;  /* 0x00000005b7057209 */ /* 0x000fe20007810000 */
[----:B------:R-:W0:Y:S01]  /*17110*/  MUFU.EX2 R157, R157 ;  /* 0x0000009d009d7308 */ /* 0x000e220000000800 */
[C---:B-1----:R-:W-:Y:S01]  /*17120*/  F2FP.F16.F32.PACK_AB R196, R153.reuse, R152 ;  /* 0x0000009899c4723e */ /* 0x042fe200000000ff */
[----:B------:R-:W-:Y:S02]  /*17130*/  FADD.FTZ R2, R153, R2 ;  /* 0x0000000299027221 */ /* 0x000fe40000010000 */
[----:B------:R-:W1:Y:S04]  /*17140*/  SHFL.BFLY PT, R22, R5, 0x2, 0x1f ;  /* 0x0c401f0005167f89 */ /* 0x000e6800000e0000 */
[----:B------:R-:W4:Y:S01]  /*17150*/  MUFU.EX2 R160, R160 ;  /* 0x000000a000a07308 */ /* 0x000f220000000800 */
[----:B---3--:R-:W-:-:S07]  /*17160*/  FADD.FTZ R2, R156, R2 ;  /* 0x000000029c027221 */ /* 0x008fce0000010000 */
[----:B------:R-:W3:Y:S01]  /*17170*/  MUFU.EX2 R161, R161 ;  /* 0x000000a100a17308 */ /* 0x000ee20000000800 */
[C---:B0-----:R-:W-:Y:S01]  /*17180*/  FADD.FTZ R2, R157.reuse, R2 ;  /* 0x000000029d027221 */ /* 0x041fe20000010000 */
[----:B------:R-:W-:-:S06]  /*17190*/  F2FP.F16.F32.PACK_AB R198, R157, R156 ;  /* 0x0000009c9dc6723e */ /* 0x000fcc00000000ff */
[----:B------:R-:W-:Y:S01]  /*171a0*/  MUFU.EX2 R188, R188 ;  /* 0x000000bc00bc7308 */ /* 0x000fe20000000800 */
[----:B----4-:R-:W-:Y:S01]  /*171b0*/  FADD.FTZ R2, R160, R2 ;  /* 0x00000002a0027221 */ /* 0x010fe20000010000 */
[----:B-1----:R-:W-:-:S06]  /*171c0*/  FMNMX.FTZ R5, R5, R22, !PT ;  /* 0x0000001605057209 */ /* 0x002fcc0007810000 */
[----:B------:R-:W0:Y:S01]  /*171d0*/  MUFU.EX2 R165, R165 ;  /* 0x000000a500a57308 */ /* 0x000e220000000800 */
[----:B------:R-:W1:Y:S01]  /*171e0*/  SHFL.BFLY PT, R152, R5, 0x1, 0x1f ;  /* 0x0c201f0005987f89 */ /* 0x000e6200000e0000 */
[C---:B---3--:R-:W-:Y:S01]  /*171f0*/  FADD.FTZ R2, R161.reuse, R2 ;  /* 0x00000002a1027221 */ /* 0x048fe20000010000 */
[----:B------:R-:W-:-:S05]  /*17200*/  F2FP.F16.F32.PACK_AB R192, R161, R160 ;  /* 0x000000a0a1c0723e */ /* 0x000fca00000000ff */
[----:B------:R-:W3:Y:S08]  /*17210*/  MUFU.EX2 R168, R168 ;  /* 0x000000a800a87308 */ /* 0x000ef00000000800 */
[----:B------:R-:W4:Y:S01]  /*17220*/  MUFU.EX2 R169, R169 ;  /* 0x000000a900a97308 */ /* 0x000f220000000800 */
[----:B0-----:R-:W-:-:S07]  /*17230*/  F2FP.F16.F32.PACK_AB R194, R165, R188 ;  /* 0x000000bca5c2723e */ /* 0x001fce00000000ff */
[----:B------:R-:W-:Y:S01]  /*17240*/  MUFU.EX2 R172, R172 ;  /* 0x000000ac00ac7308 */ /* 0x000fe20000000800 */
[----:B-1----:R-:W-:-:S04]  /*17250*/  FMNMX.FTZ R152, R5, R152, !PT ;  /* 0x0000009805987209 */ /* 0x002fc80007810000 */
[C---:B------:R-:W-:Y:S01]  /*17260*/  FSETP.NEU.FTZ.AND P3, PT, R152.reuse, -INF , PT ;  /* 0xff8000009800780b */ /* 0x040fe20003f7d000 */
[C---:B------:R-:W-:Y:S02]  /*17270*/  FMUL.FTZ R5, R152.reuse, R3 ;  /* 0x0000000398057220 */ /* 0x040fe40000410000 */
[----:B------:R-:W0:Y:S01]  /*17280*/  MUFU.EX2 R173, R173 ;  /* 0x000000ad00ad7308 */ /* 0x000e220000000800 */
[----:B------:R-:W-:Y:S02]  /*17290*/  FSEL R22, R152, RZ, P3 ;  /* 0x000000ff98167208 */ /* 0x000fe40001800000 */
[----:B------:R-:W-:-:S03]  /*172a0*/  FSEL R5, R5, RZ, P3 ;  /* 0x000000ff05057208 */ /* 0x000fc60001800000 */
[----:B------:R-:W-:Y:S01]  /*172b0*/  FADD.FTZ R22, -R22, R4 ;  /* 0x0000000416167221 */ /* 0x000fe20000010100 */
[----:B------:R-:W-:Y:S01]  /*172c0*/  FADD.FTZ R4, R188, R2 ;  /* 0x00000002bc047221 */ /* 0x000fe20000010000 */
[-CC-:B------:R-:W-:Y:S01]  /*172d0*/  FFMA.FTZ R154, R154, R3.reuse, -R5.reuse ;  /* 0x000000039a9a7223 */ /* 0x180fe20000010805 */
[-CC-:B------:R-:W-:Y:S01]  /*172e0*/  FFMA.FTZ R155, R155, R3.reuse, -R5.reuse ;  /* 0x000000039b9b7223 */ /* 0x180fe20000010805 */
[-C--:B------:R-:W-:Y:S01]  /*172f0*/  FMUL.FTZ R22, R22, R3.reuse ;  /* 0x0000000316167220 */ /* 0x080fe20000410000 */
        /* <DEDUP_REMOVED lines=11> */
[----:B------:R1:W5:Y:S01]  /*173b0*/  MUFU.EX2 R2, R22 ;  /* 0x0000001600027308 */ /* 0x0003620000000800 */
[-CC-:B------:R-:W-:Y:S01]  /*173c0*/  FFMA.FTZ R178, R178, R3.reuse, -R5.reuse ;  /* 0x00000003b2b27223 */ /* 0x180fe20000010805 */
[----:B------:R-:W-:Y:S01]  /*173d0*/  FADD.FTZ R4, R165, R4 ;  /* 0x00000004a5047221 */ /* 0x000fe20000010000 */
[-CC-:B------:R-:W-:Y:S01]  /*173e0*/  FFMA.FTZ R179, R179, R3.reuse, -R5.reuse ;  /* 0x00000003b3b37223 */ /* 0x180fe20000010805 */
[-CC-:B------:R-:W-:Y:S01]  /*173f0*/  FFMA.FTZ R182, R182, R3.reuse, -R5.reuse ;  /* 0x00000003b6b67223 */ /* 0x180fe20000010805 */
[----:B------:R-:W-:Y:S01]  /*17400*/  FFMA.FTZ R5, R183, R3, -R5 ;  /* 0x00000003b7057223 */ /* 0x000fe20000010805 */
[----:B---3--:R-:W-:Y:S01]  /*17410*/  FADD.FTZ R4, R168, R4 ;  /* 0x00000004a8047221 */ /* 0x008fe20000010000 */
[C---:B--2---:R-:W-:Y:S01]  /*17420*/  ISETP.GT.AND P3, PT, R204.reuse, R205, PT ;  /* 0x000000cdcc00720c */ /* 0x044fe20003f64270 */
[----:B------:R-:W2:Y:S01]  /*17430*/  MUFU.EX2 R155, R155 ;  /* 0x0000009b009b7308 */ /* 0x000ea20000000800 */
[C---:B----4-:R-:W-:Y:S01]  /*17440*/  F2FP.F16.F32.PACK_AB R188, R169.reuse, R168 ;  /* 0x000000a8a9bc723e */ /* 0x050fe200000000ff */
[----:B------:R-:W-:Y:S01]  /*17450*/  FADD.FTZ R4, R169, R4 ;  /* 0x00000004a9047221 */ /* 0x000fe20000010000 */
[C---:B0-----:R-:W-:Y:S01]  /*17460*/  F2FP.F16.F32.PACK_AB R190, R173.reuse, R172 ;  /* 0x000000acadbe723e */ /* 0x041fe200000000ff */
[----:B------:R-:W-:Y:S01]  /*17470*/  IMAD.MOV.U32 R205, RZ, RZ, R233 ;  /* 0x000000ffffcd7224 */ /* 0x000fe200078e00e9 */
[----:B------:R-:W-:Y:S01]  /*17480*/  IADD3 R204, R204, -0x1, RZ ;  /* 0xffffffffcccc7810 */ /* 0x000fe20007ffe0ff */
[----:B------:R-:W-:Y:S01]  /*17490*/  FADD.FTZ R4, R172, R4 ;  /* 0x00000004ac047221 */ /* 0x000fe20000010000 */
[----:B-1----:R-:W-:Y:S01]  /*174a0*/  IMAD.MOV.U32 R22, RZ, RZ, R230 ;  /* 0x000000ffff167224 */ /* 0x002fe200078e00e6 */
[----:B------:R-:W0:Y:S01]  /*174b0*/  MUFU.EX2 R158, R158 ;  /* 0x0000009e009e7308 */ /* 0x000e220000000800 */
[----:B-----5:R-:W-:Y:S01]  /*174c0*/  FFMA.FTZ R227, R2, R227, R154 ;  /* 0x000000e302e37223 */ /* 0x020fe2000001009a */
[----:B------:R-:W-:-:S06]  /*174d0*/  FADD.FTZ R4, R173, R4 ;  /* 0x00000004ad047221 */ /* 0x000fcc0000010000 */
        /* <DEDUP_REMOVED lines=31> */
[----:B--2---:R-:W-:-:S07]  /*176d0*/  FADD.FTZ R227, R178, R227 ;  /* 0x000000e3b2e37221 */ /* 0x004fce0000010000 */
[----:B------:R-:W2:Y:S01]  /*176e0*/  MUFU.EX2 R180, R180 ;  /* 0x000000b400b47308 */ /* 0x000ea20000000800 */
[C---:B0-----:R-:W-:Y:S01]  /*176f0*/  FADD.FTZ R4, R177.reuse, R4 ;  /* 0x00000004b1047221 */ /* 0x041fe20000010000 */
[----:B------:R-:W-:-:S06]  /*17700*/  F2FP.F16.F32.PACK_AB R184, R177, R176 ;  /* 0x000000b0b1b8723e */ /* 0x000fcc00000000ff */
[----:B------:R-:W0:Y:S01]  /*17710*/  MUFU.EX2 R182, R182 ;  /* 0x000000b600b67308 */ /* 0x000e220000000800 */
[C---:B-1----:R-:W-:Y:S01]  /*17720*/  FADD.FTZ R227, R179.reuse, R227 ;  /* 0x000000e3b3e37221 */ /* 0x042fe20000010000 */
[----:B------:R-:W-:-:S06]  /*17730*/  F2FP.F16.F32.PACK_AB R185, R179, R178 ;  /* 0x000000b2b3b9723e */ /* 0x000fcc00000000ff */
[----:B------:R-:W1:Y:S01]  /*17740*/  MUFU.EX2 R181, R181 ;  /* 0x000000b500b57308 */ /* 0x000e620000000800 */
[----:B--2---:R-:W-:-:S07]  /*17750*/  FADD.FTZ R4, R180, R4 ;  /* 0x00000004b4047221 */ /* 0x004fce0000010000 */
[----:B------:R-:W2:Y:S01]  /*17760*/  MUFU.EX2 R5, R5 ;  /* 0x0000000500057308 */ /* 0x000ea20000000800 */
[----:B0-----:R-:W-:Y:S01]  /*17770*/  FADD.FTZ R227, R182, R227 ;  /* 0x000000e3b6e37221 */ /* 0x001fe20000010000 */
[C---:B-1----:R-:W-:Y:S01]  /*17780*/  FADD.FTZ R228, R181.reuse, R4 ;  /* 0x00000004b5e47221 */ /* 0x042fe20000010000 */
[----:B------:R-:W-:Y:S02]  /*17790*/  F2FP.F16.F32.PACK_AB R186, R181, R180 ;  /* 0x000000b4b5ba723e */ /* 0x000fe400000000ff */
[----:B------:R-:W-:Y:S01]  /*177a0*/  MOV R4, R152 ;  /* 0x0000009800047202 */ /* 0x000fe20000000f00 */
[C---:B--2---:R-:W-:Y:S01]  /*177b0*/  FADD.FTZ R227, R5.reuse, R227 ;  /* 0x000000e305e37221 */ /* 0x044fe20000010000 */
[----:B------:R-:W-:Y:S01]  /*177c0*/  F2FP.F16.F32.PACK_AB R187, R5, R182 ;  /* 0x000000b605bb723e */ /* 0x000fe200000000ff */
[----:B------:R-:W-:Y:S01]  /*177d0*/  IMAD.MOV.U32 R5, RZ, RZ, R164 ;  /* 0x000000ffff057224 */ /* 0x000fe200078e00a4 */
[----:B------:R-:W-:Y:S06]  /*177e0*/  @P3 BRA `(.L_x_1585) ;  /* 0xffffffd400583947 */ /* 0x000fec000383ffff */
[----:B------:R-:W-:Y:S05]  /*177f0*/  BSYNC B0 ;  /* 0x0000000000007941 */ /* 0x000fea0003800000 */
.L_x_1566:
[----:B------:R-:W-:Y:S01]  /*17800*/  IMAD.MOV.U32 R4, RZ, RZ, R152 ;  /* 0x000000ffff047224 */ /* 0x000fe200078e0098 */
[----:B------:R-:W-:Y:S01]  /*17810*/  MOV R205, R233 ;  /* 0x000000e900cd7202 */ /* 0x000fe20000000f00 */
[----:B------:R-:W-:Y:S02]  /*17820*/  IMAD.MOV.U32 R5, RZ, RZ, R164 ;  /* 0x000000ffff057224 */ /* 0x000fe400078e00a4 */
[----:B------:R-:W-:-:S07]  /*17830*/  IMAD.MOV.U32 R22, RZ, RZ, R230 ;  /* 0x000000ffff167224 */ /* 0x000fce00078e00e6 */
.L_x_1565:
[----:B------:R-:W-:Y:S05]  /*17840*/  BSYNC B1 ;  /* 0x0000000000017941 */ /* 0x000fea0003800000 */
.L_x_1564:
[----:B------:R-:W2:Y:S01]  /*17850*/  LDL R152, [R1+0x14] ;  /* 0x0000140001987983 */ /* 0x000ea20000100800 */
[----:B------:R-:W0:Y:S01]  /*17860*/  LDC R154, c[0x0][0x9e4] ;  /* 0x00027900ff9a7b82 */ /* 0x000e220000000800 */
[----:B------:R-:W-:Y:S02]  /*17870*/  IADD3 R23, R224, 0x80, -R225 ;  /* 0x00000080e0177810 */ /* 0x000fe40007ffe8e1 */
[----:B0-----:R-:W-:-:S03]  /*17880*/  ISETP.GE.AND P5, PT, R154, 0x1, PT ;  /* 0x000000019a00780c */ /* 0x001fc60003fa6270 */
[----:B--2---:R-:W-:-:S04]  /*17890*/  IMAD R23, R152, 0x80, R23 ;  /* 0x0000008098177824 */ /* 0x004fc800078e0217 */
[----:B------:R-:W-:-:S06]  /*178a0*/  IMAD.IADD R232, R23, 0x1, -R232 ;  /* 0x0000000117e87824 */ /* 0x000fcc00078e0ae8 */
[----:B------:R-:W-:Y:S05]  /*178b0*/  @!P5 BRA `(.L_x_1586) ;  /* 0x000000000044d947 */ /* 0x000fea0003800000 */
        /* <DEDUP_REMOVED lines=10> */
.L_x_1588:
[----:B------:R-:W-:-:S13]  /*17960*/  ISETP.NE.AND P2, PT, R154, 0x1, PT ;  /* 0x000000019a00780c */ /* 0x000fda0003f45270 */
[----:B------:R-:W0:Y:S02]  /*17970*/  @P2 LDC.64 R152, c[0x0][0x9e8] ;  /* 0x00027a00ff982b82 */ /* 0x000e240000000a00 */
[----:B0-----:R-:W-:-:S05]  /*17980*/  @P2 IMAD.HI.U32 R152, R23, R152, RZ ;  /* 0x0000009817982227 */ /* 0x001fca00078e00ff */
[----:B------:R-:W-:-:S07]  /*17990*/  @P2 SHF.R.U32.HI R23, RZ, R153, R152 ;  /* 0x00000099ff172219 */ /* 0x000fce0000011698 */
.L_x_1589:
[----:B------:R-:W-:Y:S05]  /*179a0*/  BSYNC B0 ;  /* 0x0000000000007941 */ /* 0x000fea0003800000 */
.L_x_1587:
[----:B------:R-:W-:-:S05]  /*179b0*/  IMAD R23, R23, R154, RZ ;  /* 0x0000009a17177224 */ /* 0x000fca00078e02ff */
[----:B------:R-:W-:-:S07]  /*179c0*/  VIMNMX R232, R232, R23, !PT ;  /* 0x00000017e8e87248 */ /* 0x000fce0007fe0100 */
.L_x_1586:
[----:B------:R-:W2:Y:S01]  /*179d0*/  LDL R152, [R1+0x50] ;  /* 0x0000500001987983 */ /* 0x000ea20000100800 */
[----:B------:R-:W-:Y:S01]  /*179e0*/  VIADD R232, R232, 0x3f ;  /* 0x0000003fe8e87836 */ /* 0x000fe20000000000 */
[----:B------:R-:W-:Y:S04]  /*179f0*/  BSSY B0, `(.L_x_1590) ;  /* 0x0000209000007945 */ /* 0x000fe80003800000 */
[----:B------:R-:W-:-:S04]  /*17a00*/  SHF.R.S32.HI R23, RZ, 0x1f, R232 ;  /* 0x0000001fff177819 */ /* 0x000fc800000114e8 */
[----:B------:R-:W-:-:S04]  /*17a10*/  LEA.HI R23, R23, R232, RZ, 0x6 ;  /* 0x000000e817177211 */ /* 0x000fc800078f30ff */
[----:B------:R-:W-:-:S04]  /*17a20*/  SHF.R.S32.HI R23, RZ, 0x6, R23 ;  /* 0x00000006ff177819 */ /* 0x000fc80000011417 */
[----:B--2---:R-:W-:-:S04]  /*17a30*/  VIMNMX R237, R152, R23, !PT ;  /* 0x0000001798ed7248 */ /* 0x004fc80007fe0100 */
[----:B------:R-:W-:-:S13]  /*17a40*/  ISETP.GE.AND P2, PT, R204, R237, PT ;  /* 0x000000edcc00720c */ /* 0x000fda0003f46270 */
[----:B------:R-:W-:Y:S05]  /*17a50*/  @!P2 BRA `(.L_x_1591) ;  /* 0x000000200008a947 */ /* 0x000fea0003800000 */
[----:B------:R-:W-:Y:S01]  /*17a60*/  BSSY B1, `(.L_x_1591) ;  /* 0x0000201000017945 */ /* 0x000fe20003800000 */
[----:B------:R-:W-:Y:S01]  /*17a70*/  MOV R230, R4 ;  /* 0x0000000400e67202 */ /* 0x000fe20000000f00 */
[----:B------:R-:W-:Y:S02]  /*17a80*/  IMAD.MOV.U32 R23, RZ, RZ, R5 ;  /* 0x000000ffff177224 */ /* 0x000fe400078e0005 */
[----:B------:R-:W-:Y:S02]  /*17a90*/  IMAD.MOV.U32 R231, RZ, RZ, R205 ;  /* 0x000000ffffe77224 */ /* 0x000fe400078e00cd */
[----:B------:R-:W-:-:S07]  /*17aa0*/  IMAD.MOV.U32 R232, RZ, RZ, R22 ;  /* 0x000000ffffe87224 */ /* 0x000fce00078e0016 */
.L_x_1602:
[----:B------:R-:W-:-:S04]  /*17ab0*/  IADD3 R22, R232, 0x1, RZ ;  /* 0x00000001e8167810 */ /* 0x000fc80007ffe0ff */
[----:B------:R-:W-:-:S04]  /*17ac0*/  ISETP.NE.AND P2, PT, R22, 0x2, PT ;  /* 0x000000021600780c */ /* 0x000fc80003f45270 */
[----:B------:R-:W-:Y:S02]  /*17ad0*/  SEL R205, RZ, 0x1, P2 ;  /* 0x00000001ffcd7807 */ /* 0x000fe40001000000 */
[----:B------:R-:W-:Y:S02]  /*17ae0*/  SEL R22, R22, RZ, P2 ;  /* 0x000000ff16167207 */ /* 0x000fe40001000000 */
[----:B------:R-:W-:Y:S01]  /*17af0*/  LOP3.LUT R205, R231, R205, RZ, 0x3c, !PT ;  /* 0x000000cde7cd7212 */ /* 0x000fe200078e3cff */
[----:B------:R-:W-:Y:S06]  /*17b00*/  @!P0 BRA `(.L_x_1592) ;  /* 0x0000000000048947 */ /* 0x000fec0003800000 */
[----:B------:R-:W-:Y:S01]  /*17b10*/  BPT.TRAP 0x1 ;  /* 0x000000040000795c */ /* 0x000fe20000300000 */
.L_x_1592:
[----:B------:R-:W-:Y:S01]  /*17b20*/  IMAD R4, R22, 0x8, R16 ;  /* 0x0000000816047824 */ /* 0x000fe200078e0210 */
[----:B------:R-:W-:-:S04]  /*17b30*/  SHF.L.U32 R5, R205, 0x1f, RZ ;  /* 0x0000001fcd057819 */ /* 0x000fc800000006ff */
[----:B------:R0:W1:Y:S01]  /*17b40*/  SYNCS.PHASECHK.TRANS64.TRYWAIT P2, [R4+URZ+0x30830], R5 ;  /* 0x03083005040075a7 */ /* 0x000062000804017f */
[----:B------:R-:W-:Y:S05]  /*17b50*/  @!P0 BRA `(.L_x_1593) ;  /* 0x0000000000048947 */ /* 0x000fea0003800000 */
[----:B------:R-:W-:Y:S01]  /*17b60*/  BPT.TRAP 0x1 ;  /* 0x000000040000795c */ /* 0x000fe20000300000 */
.L_x_1593:
[----:B------:R-:W2:Y:S01]  /*17b70*/  LDL R3, [R1+0x18] ;  /* 0x0000180001037983 */ /* 0x000ea20000100800 */
[----:B------:R-:W-:Y:S01]  /*17b80*/  BSSY B2, `(.L_x_1594) ;  /* 0x0000007000027945 */ /* 0x000fe20003800000 */
[----:B--2---:R-:W-:-:S04]  /*17b90*/  IMAD R156, R22, 0x800, R3 ;  /* 0x00000800169c7824 */ /* 0x004fc800078e0203 */
[C---:B------:R-:W-:Y:S01]  /*17ba0*/  VIADD R153, R156.reuse, 0x2 ;  /* 0x000000029c997836 */ /* 0x040fe20000000000 */
[----:B------:R-:W-:Y:S01]  /*17bb0*/  IADD3 R3, R156, 0x4, RZ ;  /* 0x000000049c037810 */ /* 0x000fe20007ffe0ff */
[----:B-1----:R-:W-:Y:S06]  /*17bc0*/  @P2 BRA `(.L_x_1595) ;  /* 0x0000000000082947 */ /* 0x002fec0003800000 */
[----:B------:R-:W1:Y:S02]  /*17bd0*/  SYNCS.PHASECHK.TRANS64.TRYWAIT P2, [R4+URZ+0x30830], R5 ;  /* 0x03083005040075a7 */ /* 0x000e64000804017f */
[----:B-1----:R-:W-:Y:S05]  /*17be0*/  @!P2 BRA `(.L_x_1596) ;  /* 0x0000010c0098a947 */ /* 0x002fea0003800000 */
.L_x_1595:
[----:B------:R-:W-:Y:S05]  /*17bf0*/  BSYNC B2 ;  /* 0x0000000000027941 */ /* 0x000fea0003800000 */
.L_x_1594:
[----:B01----:R-:W-:Y:S01]  /*17c00*/  IMAD.MOV.U32 R4, RZ, RZ, R156 ;  /* 0x000000ffff047224 */ /* 0x003fe200078e009c */
[----:B------:R-:W-:Y:S01]  /*17c10*/  R2UR UR12, R216 ;  /* 0x00000000d80c72ca */ /* 0x000fe200000e0000 */
[----:B------:R-:W-:Y:S01]  /*17c20*/  VIADD R152, R156, 0x6 ;  /* 0x000000069c987836 */ /* 0x000fe20000000000 */
[----:B------:R-:W-:Y:S01]  /*17c30*/  R2UR UR13, R217 ;  /* 0x00000000d90d72ca */ /* 0x000fe200000e0000 */
[----:B------:R-:W-:Y:S01]  /*17c40*/  IMAD.MOV.U32 R5, RZ, RZ, 0x40000040 ;  /* 0x40000040ff057424 */ /* 0x000fe200078e00ff */
[----:B------:R-:W-:Y:S01]  /*17c50*/  R2UR UR6, R4 ;  /* 0x00000000040672ca */ /* 0x000fe200000e0000 */
[----:B------:R-:W-:Y:S01]  /*17c60*/  VIADD R154, R156, 0x204 ;  /* 0x000002049c9a7836 */ /* 0x000fe20000000000 */
[----:B------:R-:W-:Y:S01]  /*17c70*/  MOV R4, R153 ;  /* 0x0000009900047202 */ /* 0x000fe20000000f00 */
[----:B------:R-:W-:Y:S01]  /*17c80*/  IMAD.MOV.U32 R153, RZ, RZ, 0x40000040 ;  /* 0x40000040ff997424 */ /* 0x000fe200078e00ff */
[----:B------:R-:W-:Y:S01]  /*17c90*/  R2UR UR10, R152 ;  /* 0x00000000980a72ca */ /* 0x000fe200000e0000 */
[----:B------:R-:W-:Y:S01]  /*17ca0*/  IMAD.MOV.U32 R155, RZ, RZ, 0x40000040 ;  /* 0x40000040ff9b7424 */ /* 0x000fe200078e00ff */
[----:B------:R-:W-:Y:S01]  /*17cb0*/  R2UR UR4, R4 ;  /* 0x00000000040472ca */ /* 0x000fe200000e0000 */
[----:B------:R-:W-:Y:S01]  /*17cc0*/  IMAD.MOV.U32 R4, RZ, RZ, R3 ;  /* 0x000000ffff047224 */ /* 0x000fe200078e0003 */
[----:B------:R-:W-:Y:S01]  /*17cd0*/  R2UR UR11, R153 ;  /* 0x00000000990b72ca */ /* 0x000fe200000e0000 */
[-C--:B------:R-:W-:Y:S01]  /*17ce0*/  FMUL.FTZ R24, R24, R0.reuse ;  /* 0x0000000018187220 */ /* 0x080fe20000410000 */
        /* <DEDUP_REMOVED lines=10> */
[----:B------:R-:W-:Y:S01]  /*17d90*/  IADD3 R154, R156, 0x400, RZ ;  /* 0x000004009c9a7810 */ /* 0x000fe20007ffe0ff */
[-C--:B------:R-:W-:Y:S01]  /*17da0*/  FMUL.FTZ R32, R32, R0.reuse ;  /* 0x0000000020207220 */ /* 0x080fe20000410000 */
[----:B------:R-:W-:Y:S01]  /*17db0*/  R2UR UR18, R152 ;  /* 0x00000000981272ca */ /* 0x000fe200000e0000 */
[----:B------:R-:W-:Y:S01]  /*17dc0*/  VIADD R152, R156, 0x402 ;  /* 0x000004029c987836 */ /* 0x000fe20000000000 */
[----:B------:R-:W-:Y:S01]  /*17dd0*/  R2UR UR26, R4 ;  /* 0x00000000041a72ca */ /* 0x000fe200000e0000 */
[----:B------:R-:W-:Y:S01]  /*17de0*/  VIADD R4, R156, 0x404 ;  /* 0x000004049c047836 */ /* 0x000fe20000000000 */
[----:B------:R-:W-:Y:S01]  /*17df0*/  R2UR UR30, R154 ;  /* 0x000000009a1e72ca */ /* 0x000fe200000e0000 */
[----:B------:R-:W-:Y:S01]  /*17e00*/  VIADD R154, R156, 0x406 ;  /* 0x000004069c9a7836 */ /* 0x000fe20000000000 */
[----:B------:R-:W-:Y:S01]  /*17e10*/  MOV R233, UR11 ;  /* 0x0000000b00e97c02 */ /* 0x000fe20008000f00 */
[----:B------:R-:W-:Y:S01]  /*17e20*/  UMOV UR11, UR5 ;  /* 0x00000005000b7c82 */ /* 0x000fe20008000000 */
[----:B------:R-:W-:Y:S01]  /*17e30*/  MOV R3, UR10 ;  /* 0x0000000a00037c02 */ /* 0x000fe20008000f00 */
[----:B------:R-:W-:Y:S01]  /*17e40*/  UMOV UR10, UR4 ;  /* 0x00000004000a7c82 */ /* 0x000fe20008000000 */
[----:B------:R-:W-:Y:S01]  /*17e50*/  R2UR UR7, R5 ;  /* 0x00000000050772ca */ /* 0x000fe200000e0000 */
[-C--:B------:R-:W-:Y:S01]  /*17e60*/  FMUL.FTZ R33, R33, R0.reuse ;  /* 0x0000000021217220 */ /* 0x080fe20000410000 */
[----:B------:R-:W-:Y:S01]  /*17e70*/  R2UR UR34, R152 ;  /* 0x00000000982272ca */ /* 0x000fe200000e0000 */
[----:B------:R-:W-:Y:S01]  /*17e80*/  VIADD R152, R156, 0x604 ;  /* 0x000006049c987836 */ /* 0x000fe20000000000 */
[----:B------:R-:W-:Y:S01]  /*17e90*/  R2UR UR38, R4 ;  /* 0x00000000042672ca */ /* 0x000fe200000e0000 */
[-C--:B------:R-:W-:Y:S01]  /*17ea0*/  FMUL.FTZ R36, R36, R0.reuse ;  /* 0x0000000024247220 */ /* 0x080fe20000410000 */
[----:B------:R-:W-:Y:S01]  /*17eb0*/  R2UR UR42, R154 ;  /* 0x000000009a2a72ca */ /* 0x000fe200000e0000 */
[----:B------:R-:W-:Y:S01]  /*17ec0*/  VIADD R154, R156, 0x602 ;  /* 0x000006029c9a7836 */ /* 0x000fe20000000000 */
[----:B------:R-:W-:Y:S01]  /*17ed0*/  R2UR UR4, R6 ;  /* 0x00000000060472ca */ /* 0x000fe200000e0000 */
[-C--:B------:R-:W-:Y:S01]  /*17ee0*/  FMUL.FTZ R37, R37, R0.reuse ;  /* 0x0000000025257220 */ /* 0x080fe20000410000 */
[----:B------:R-:W-:Y:S01]  /*17ef0*/  R2UR UR5, R7 ;  /* 0x00000000070572ca */ /* 0x000fe200000e0000 */
[-C--:B------:R-:W-:Y:S01]  /*17f00*/  FMUL.FTZ R40, R40, R0.reuse ;  /* 0x0000000028287220 */ /* 0x080fe20000410000 */
[----:B------:R-:W-:Y:S01]  /*17f10*/  IADD3 R4, R156, 0x600, RZ ;  /* 0x000006009c047810 */ /* 0x000fe20007ffe0ff */
[-C--:B------:R-:W-:Y:S01]  /*17f20*/  FMUL.FTZ R41, R41, R0.reuse ;  /* 0x0000000029297220 */ /* 0x080fe20000410000 */
        /* <DEDUP_REMOVED lines=28> */
[----:B------:R-:W-:Y:S01]  /*180f0*/  R2UR UR8, R222 ;  /* 0x00000000de0872ca */ /* 0x000fe200000e0000 */
[-C--:B------:R-:W-:Y:S01]  /*18100*/  FMUL.FTZ R65, R65, R0.reuse ;  /* 0x0000000041417220 */ /* 0x080fe20000410000 */
[----:B------:R-:W-:Y:S01]  /*18110*/  R2UR UR4, R220 ;  /* 0x00000000dc0472ca */ /* 0x000fe200000e0000 */
[-C--:B------:R-:W-:Y:S01]  /*18120*/  FMUL.FTZ R68, R68, R0.reuse ;  /* 0x0000000044447220 */ /* 0x080fe20000410000 */
[----:B------:R-:W-:Y:S01]  /*18130*/  R2UR UR5, R221 ;  /* 0x00000000dd0572ca */ /* 0x000fe200000e0000 */
[-C--:B------:R-:W-:Y:S01]  /*18140*/  FMUL.FTZ R69, R69, R0.reuse ;  /* 0x0000000045457220 */ /* 0x080fe20000410000 */
        /* <DEDUP_REMOVED lines=184> */
.L_x_1597:
[----:B------:R-:W-:Y:S02]  /*18cd0*/  SHF.L.U32 R0, R231, 0x1f, RZ ;  /* 0x0000001fe7007819 */ /* 0x000fe400000006ff */
[----:B------:R-:W-:-:S04]  /*18ce0*/  LEA R231, R232, R16, 0x3 ;  /* 0x00000010e8e77211 */ /* 0x000fc800078e18ff */
[----:B------:R0:W1:Y:S01]  /*18cf0*/  SYNCS.PHASECHK.TRANS64.TRYWAIT P2, [R231+URZ+0x30850], R0 ;  /* 0x03085000e70075a7 */ /* 0x000062000804017f */
[----:B------:R-:W-:Y:S05]  /*18d00*/  @!P0 BRA `(.L_x_1598) ;  /* 0x0000000000048947 */ /* 0x000fea0003800000 */
[----:B------:R-:W-:Y:S01]  /*18d10*/  BPT.TRAP 0x1 ;  /* 0x000000040000795c */ /* 0x000fe20000300000 */
.L_x_1598:
[----:B------:R-:W-:Y:S04]  /*18d20*/  BSSY B2, `(.L_x_1599) ;  /* 0x0000004000027945 */ /* 0x000fe80003800000 */
[----:B-1----:R-:W-:Y:S05]  /*18d30*/  @P2 BRA `(.L_x_1600) ;  /* 0x0000000000082947 */ /* 0x002fea0003800000 */
[----:B------:R-:W1:Y:S02]  /*18d40*/  SYNCS.PHASECHK.TRANS64.TRYWAIT P2, [R231+URZ+0x30850], R0 ;  /* 0x03085000e70075a7 */ /* 0x000e64000804017f */
[----:B-1----:R-:W-:Y:S05]  /*18d50*/  @!P2 BRA `(.L_x_1601) ;  /* 0x000000fc0050a947 */ /* 0x002fea0003800000 */
.L_x_1600:
[----:B------:R-:W-:Y:S05]  /*18d60*/  BSYNC B2 ;  /* 0x0000000000027941 */ /* 0x000fea0003800000 */
.L_x_1599:
[----:B01----:R-:W-:Y:S01]  /*18d70*/  VIADD R0, R16, 0x400 ;  /* 0x0000040010007836 */ /* 0x003fe20000000000 */
[----:B------:R-:W-:Y:S01]  /*18d80*/  WARPGROUP.ARRIVE ;  /* 0x00000000000079c5 */ /* 0x000fe20000000000 */
[----:B------:R-:W-:Y:S01]  /*18d90*/  IMAD.MOV.U32 R3, RZ, RZ, 0x40000040 ;  /* 0x40000040ff037424 */ /* 0x000fe200078e00ff */
[----:B------:R-:W-:Y:S01]  /*18da0*/  ULDC UR4, c[0x0][0x988] ;  /* 0x0002620000047ab9 */ /* 0x000fe20000000800 */
[----:B------:R-:W-:Y:S01]  /*18db0*/  IMAD.MOV.U32 R5, RZ, RZ, 0x40000040 ;  /* 0x40000040ff057424 */ /* 0x000fe200078e00ff */
[----:B------:R-:W-:Y:S01]  /*18dc0*/  SHF.R.U32.HI R0, RZ, 0x4, R0 ;  /* 0x00000004ff007819 */ /* 0x000fe20000011600 */
[----:B------:R-:W-:Y:S01]  /*18dd0*/  @!P1 VIADD R231, R231, 0x30860 ;  /* 0x00030860e7e79836 */ /* 0x000fe20000000000 */
[----:B------:R-:W-:Y:S01]  /*18de0*/  R2UR UR7, R3 ;  /* 0x00000000030772ca */ /* 0x000fe200000e0000 */
[----:B------:R-:W-:Y:S01]  /*18df0*/  IMAD.MOV.U32 R3, RZ, RZ, 0x40000040 ;  /* 0x40000040ff037424 */ /* 0x000fe200078e00ff */
[----:B------:R-:W-:Y:S02]  /*18e00*/  LOP3.LUT R0, R0, 0x3fff, RZ, 0xc0, !PT ;  /* 0x00003fff00007812 */ /* 0x000fe400078ec0ff */
[C---:B------:R-:W-:Y:S01]  /*18e10*/  ISETP.GT.AND P2, PT, R204.reuse, R237, PT ;  /* 0x000000edcc00720c */ /* 0x040fe20003f44270 */
[----:B------:R-:W-:Y:S01]  /*18e20*/  VIADD R204, R204, 0xffffffff ;  /* 0xffffffffcccc7836 */ /* 0x000fe20000000000 */
[----:B------:R-:W-:-:S02]  /*18e30*/  LOP3.LUT R0, R0, 0x2000000, RZ, 0xfc, !PT ;  /* 0x0200000000007812 */ /* 0x000fc400078efcff */
[----:B------:R-:W-:-:S03]  /*18e40*/  @!P1 PRMT R231, RZ, 0x654, R231 ;  /* 0x00000654ffe79816 */ /* 0x000fc600000000e7 */
[----:B------:R-:W-:Y:S01]  /*18e50*/  IMAD R2, R232, 0x800, R0 ;  /* 0x00000800e8027824 */ /* 0x000fe200078e0200 */
[----:B------:R-:W-:Y:S02]  /*18e60*/  FMNMX.FTZ R0, R152, R23, !PT ;  /* 0x0000001798007209 */ /* 0x000fe40007810000 */
[----:B------:R-:W-:Y:S02]  /*18e70*/  MOV R232, R22 ;  /* 0x0000001600e87202 */ /* 0x000fe40000000f00 */
[C---:B------:R-:W-:Y:S02]  /*18e80*/  R2UR UR6, R2.reuse ;  /* 0x00000000020672ca */ /* 0x040fe400000e0000 */
[----:B------:R-:W-:Y:S02]  /*18e90*/  IADD3 R4, R2, 0x80, RZ ;  /* 0x0000008002047810 */ /* 0x000fe40007ffe0ff */
[----:B------:R-:W-:-:S04]  /*18ea0*/  FMNMX.FTZ R0, R153, R0, !PT ;  /* 0x0000000099007209 */ /* 0x000fc80007810000 */
[----:B------:R-:W-:-:S04]  /*18eb0*/  FMNMX.FTZ R0, R156, R0, !PT ;  /* 0x000000009c007209 */ /* 0x000fc80007810000 */
[----:B------:R-:W-:Y:S01]  /*18ec0*/  FMNMX.FTZ R0, R157, R0, !PT ;  /* 0x000000009d007209 */ /* 0x000fe20007810000 */
[----:B------:R-:W-:Y:S01]  /*18ed0*/  HGMMA.64x256x16.F32 R24, R196, gdesc[UR4].tnspB, R24, gsb0 ;  /* 0x43e00004c4187df0 */ /* 0x000fe20008000818 */
[----:B------:R-:W-:Y:S01]  /*18ee0*/  R2UR UR6, R4 ;  /* 0x00000000040672ca */ /* 0x000fe200000e0000 */
[----:B------:R-:W-:Y:S01]  /*18ef0*/  VIADD R4, R2, 0x100 ;  /* 0x0000010002047836 */ /* 0x000fe20000000000 */
[----:B------:R-:W-:Y:S01]  /*18f00*/  R2UR UR7, R5 ;  /* 0x00000000050772ca */ /* 0x000fe200000e0000 */
[----:B------:R-:W-:Y:S01]  /*18f10*/  IMAD.MOV.U32 R5, RZ, RZ, 0x40000040 ;  /* 0x40000040ff057424 */ /* 0x000fe200078e00ff */
[----:B------:R-:W-:Y:S02]  /*18f20*/  FMNMX.FTZ R0, R160, R0, !PT ;  /* 0x00000000a0007209 */ /* 0x000fe40007810000 */
        /* <DEDUP_REMOVED lines=17> */
[----:B------:R-:W0:Y:S02]  /*19040*/  SHFL.BFLY PT, R4, R0, 0x2, 0x1f ;  /* 0x0c401f0000047f89 */ /* 0x000e2400000e0000 */
[----:B0-----:R-:W-:Y:S02]  /*19050*/  FMNMX.FTZ R4, R0, R4, !PT ;  /* 0x0000000400047209 */ /* 0x001fe40007810000 */
[----:B------:R-:W-:-:S03]  /*19060*/  FMNMX.FTZ R0, R154, R230, !PT ;  /* 0x000000e69a007209 */ /* 0x000fc60007810000 */
[----:B------:R-:W0:Y:S01]  /*19070*/  SHFL.BFLY PT, R5, R4, 0x1, 0x1f ;  /* 0x0c201f0004057f89 */ /* 0x000e2200000e0000 */
[----:B------:R-:W-:-:S04]  /*19080*/  FMNMX.FTZ R0, R155, R0, !PT ;  /* 0x000000009b007209 */ /* 0x000fc80007810000 */
[----:B------:R-:W-:-:S04]  /*19090*/  FMNMX.FTZ R0, R158, R0, !PT ;  /* 0x000000009e007209 */ /* 0x000fc80007810000 */
[----:B------:R-:W-:-:S04]  /*190a0*/  FMNMX.FTZ R0, R159, R0, !PT ;  /* 0x000000009f007209 */ /* 0x000fc80007810000 */
[----:B------:R-:W-:-:S04]  /*190b0*/  FMNMX.FTZ R0, R162, R0, !PT ;  /* 0x00000000a2007209 */ /* 0x000fc80007810000 */
[----:B------:R-:W-:-:S04]  /*190c0*/  FMNMX.FTZ R0, R163, R0, !PT ;  /* 0x00000000a3007209 */ /* 0x000fc80007810000 */
[----:B------:R-:W-:Y:S02]  /*190d0*/  FMNMX.FTZ R0, R166, R0, !PT ;  /* 0x00000000a6007209 */ /* 0x000fe40007810000 */
        /* <DEDUP_REMOVED lines=13> */
[----:B------:R-:W-:Y:S01]  /*191b0*/  R2UR UR6, R2 ;  /* 0x00000000020672ca */ /* 0x000fe200000e0000 */
[----:B------:R-:W-:Y:S01]  /*191c0*/  FADD.FTZ R2, -R5, R23 ;  /* 0x0000001705027221 */ /* 0x000fe20000010100 */
[----:B------:R-:W-:Y:S01]  /*191d0*/  R2UR UR7, R3 ;  /* 0x00000000030772ca */ /* 0x000fe200000e0000 */
[----:B------:R-:W0:Y:S01]  /*191e0*/  SHFL.BFLY PT, R23, R4, 0x2, 0x1f ;  /* 0x0c401f0004177f89 */ /* 0x000e2200000e0000 */
[----:B------:R-:W-:-:S04]  /*191f0*/  IMAD.U32 R3, RZ, RZ, UR4 ;  /* 0x00000004ff037e24 */ /* 0x000fc8000f8e00ff */
[----:B------:R-:W-:-:S04]  /*19200*/  FMUL.FTZ R2, R2, R3 ;  /* 0x0000000302027220 */ /* 0x000fc80000410000 */
[----:B------:R1:W-:Y:S02]  /*19210*/  MUFU.EX2 R0, R2 ;  /* 0x0000000200007308 */ /* 0x0003e40000000800 */
[----:B-1----:R-:W-:-:S04]  /*19220*/  FMUL.FTZ R2, R5, R3 ;  /* 0x0000000305027220 */ /* 0x002fc80000410000 */
[-CC-:B------:R-:W-:Y:S01]  /*19230*/  FFMA.FTZ R198, R156, R3.reuse, -R2.reuse ;  /* 0x000000039cc67223 */ /* 0x180fe20000010802 */
[--C-:B------:R-:W-:Y:S01]  /*19240*/  FFMA.FTZ R156, R157, R3, -R2.reuse ;  /* 0x000000039d9c7223 */ /* 0x100fe20000010802 */
[----:B0-----:R-:W-:Y:S01]  /*19250*/  FMNMX.FTZ R4, R4, R23, !PT ;  /* 0x0000001704047209 */ /* 0x001fe20007810000 */
[-CC-:B------:R-:W-:Y:S01]  /*19260*/  FFMA.FTZ R196, R153, R3.reuse, -R2.reuse ;  /* 0x0000000399c47223 */ /* 0x180fe20000010802 */
[-CC-:B------:R-:W-:Y:S01]  /*19270*/  FFMA.FTZ R192, R161, R3.reuse, -R2.reuse ;  /* 0x00000003a1c07223 */ /* 0x180fe20000010802 */
[-CC-:B------:R-:W-:Y:S01]  /*19280*/  FFMA.FTZ R194, R165, R3.reuse, -R2.reuse ;  /* 0x00000003a5c27223 */ /* 0x180fe20000010802 */
[-CC-:B------:R-:W-:Y:S01]  /*19290*/  FFMA.FTZ R23, R169, R3.reuse, -R2.reuse ;  /* 0x00000003a9177223 */ /* 0x180fe20000010802 */
[----:B------:R-:W0:Y:S01]  /*192a0*/  SHFL.BFLY PT, R157, R4, 0x1, 0x1f ;  /* 0x0c201f00049d7f89 */ /* 0x000e2200000e0000 */
[--C-:B------:R-:W-:Y:S01]  /*192b0*/  FFMA.FTZ R153, R177, R3, -R2.reuse ;  /* 0x00000003b1997223 */ /* 0x100fe20000010802 */
[----:B------:R-:W-:Y:S08]  /*192c0*/  MUFU.EX2 R196, R196 ;  /* 0x000000c400c47308 */ /* 0x000ff00000000800 */
[----:B------:R-:W-:Y:S08]  /*192d0*/  MUFU.EX2 R198, R198 ;  /* 0x000000c600c67308 */ /* 0x000ff00000000800 */
[----:B------:R-:W-:Y:S01]  /*192e0*/  MUFU.EX2 R156, R156 ;  /* 0x0000009c009c7308 */ /* 0x000fe20000000800 */
[----:B0-----:R-:W-:Y:S01]  /*192f0*/  FMNMX.FTZ R4, R4, R157, !PT ;  /* 0x0000009d04047209 */ /* 0x001fe20007810000 */
[----:B------:R-:W-:-:S06]  /*19300*/  FFMA.FTZ R157, R181, R3, -R2 ;  /* 0x00000003b59d7223 */ /* 0x000fcc0000010802 */
[----:B------:R-:W-:Y:S01]  /*19310*/  MUFU.EX2 R192, R192 ;  /* 0x000000c000c07308 */ /* 0x000fe20000000800 */
[----:B------:R-:W-:-:S04]  /*19320*/  FMUL.FTZ R161, R4, R3 ;  /* 0x0000000304a17220 */ /* 0x000fc80000410000 */
[-CC-:B------:R-:W-:Y:S01]  /*19330*/  FFMA.FTZ R197, R154, R3.reuse, -R161.reuse ;  /* 0x000000039ac57223 */ /* 0x180fe200000108a1 */
[-CC-:B------:R-:W-:Y:S01]  /*19340*/  FFMA.FTZ R154, R155, R3.reuse, -R161.reuse ;  /* 0x000000039b9a7223 */ /* 0x180fe200000108a1 */
[-CC-:B------:R-:W-:Y:S01]  /*19350*/  FFMA.FTZ R199, R158, R3.reuse, -R161.reuse ;  /* 0x000000039ec77223 */ /* 0x180fe200000108a1 */
[----:B------:R-:W-:Y:S02]  /*19360*/  @!P1 IMAD R158, R22, 0x8, R16 ;  /* 0x00000008169e9824 */ /* 0x000fe400078e0210 */
[-CC-:B------:R-:W-:Y:S01]  /*19370*/  FFMA.FTZ R155, R159, R3.reuse, -R161.reuse ;  /* 0x000000039f9b7223 */ /* 0x180fe200000108a1 */
[-CC-:B------:R-:W-:Y:S01]  /*19380*/  FFMA.FTZ R193, R162, R3.reuse, -R161.reuse ;  /* 0x00000003a2c17223 */ /* 0x180fe200000108a1 */
[----:B------:R-:W-:Y:S01]  /*19390*/  MUFU.EX2 R197, R197 ;  /* 0x000000c500c57308 */ /* 0x000fe20000000800 */
[-CC-:B------:R-:W-:Y:S01]  /*193a0*/  FFMA.FTZ R163, R163, R3.reuse, -R161.reuse ;  /* 0x00000003a3a37223 */ /* 0x180fe200000108a1 */
[----:B------:R-:W-:Y:S01]  /*193b0*/  @!P1 IADD3 R159, R158, 0x30840, RZ ;  /* 0x000308409e9f9810 */ /* 0x000fe20007ffe0ff */
[-CC-:B------:R-:W-:Y:S01]  /*193c0*/  FFMA.FTZ R195, R166, R3.reuse, -R161.reuse ;  /* 0x00000003a6c37223 */ /* 0x180fe200000108a1 */
[-CC-:B------:R-:W-:Y:S01]  /*193d0*/  FFMA.FTZ R162, R171, R3.reuse, -R161.reuse ;  /* 0x00000003aba27223 */ /* 0x180fe200000108a1 */
[-C--:B------:R-:W-:Y:S01]  /*193e0*/  FFMA.FTZ R178, R178, R3.reuse, -R161 ;  /* 0x00000003b2b27223 */ /* 0x080fe200000108a1 */
[----:B------:R-:W-:Y:S01]  /*193f0*/  @!P1 PRMT R159, RZ, 0x654, R159 ;  /* 0x00000654ff9f9816 */ /* 0x000fe2000000009f */
[-CC-:B------:R-:W-:Y:S01]  /*19400*/  FFMA.FTZ R179, R179, R3.reuse, -R161.reuse ;  /* 0x00000003b3b37223 */ /* 0x180fe200000108a1 */
[----:B------:R-:W-:Y:S01]  /*19410*/  MUFU.EX2 R154, R154 ;  /* 0x0000009a009a7308 */ /* 0x000fe20000000800 */
[-CC-:B------:R-:W-:Y:S01]  /*19420*/  FFMA.FTZ R182, R182, R3.reuse, -R161.reuse ;  /* 0x00000003b6b67223 */ /* 0x180fe200000108a1 */
[----:B------:R-:W-:-:S06]  /*19430*/  FFMA.FTZ R183, R183, R3, -R161 ;  /* 0x00000003b7b77223 */ /* 0x000fcc00000108a1 */
[----:B------:R-:W-:Y:S08]  /*19440*/  MUFU.EX2 R199, R199 ;  /* 0x000000c700c77308 */ /* 0x000ff00000000800 */
[----:B------:R-:W-:Y:S08]  /*19450*/  MUFU.EX2 R155, R155 ;  /* 0x0000009b009b7308 */ /* 0x000ff00000000800 */
[----:B------:R0:W-:Y:S08]  /*19460*/  MUFU.EX2 R158, R163 ;  /* 0x000000a3009e7308 */ /* 0x0001f00000000800 */
[----:B------:R-:W-:Y:S01]  /*19470*/  MUFU.EX2 R193, R193 ;  /* 0x000000c100c17308 */ /* 0x000fe20000000800 */
[----:B0-----:R-:W-:-:S07]  /*19480*/  FFMA.FTZ R163, R175, R3, -R161 ;  /* 0x00000003afa37223 */ /* 0x001fce00000108a1 */
        /* <DEDUP_REMOVED lines=11> */
[----:B------:R-:W-:Y:S01]  /*19540*/  WARPGROUP.ARRIVE ;  /* 0x00000000000079c5 */ /* 0x000fe20000000000 */
[-CC-:B------:R-:W-:Y:S01]  /*19550*/  FFMA.FTZ R188, R168, R3.reuse, -R2.reuse ;  /* 0x00000003a8bc7223 */ /* 0x180fe20000010802 */
[-C--:B------:R-:W-:Y:S01]  /*19560*/  FFMA.FTZ R190, R172, R3.reuse, -R2 ;  /* 0x00000003acbe7223 */ /* 0x080fe20000010802 */
[-CC-:B------:R-:W-:Y:S01]  /*19570*/  FFMA.FTZ R189, R170, R3.reuse, -R161.reuse ;  /* 0x00000003aabd7223 */ /* 0x180fe200000108a1 */
[----:B------:R-:W-:Y:S02]  /*19580*/  FFMA.FTZ R191, R174, R3, -R161 ;  /* 0x00000003aebf7223 */ /* 0x000fe400000108a1 */
[----:B------:R-:W-:Y:S01]  /*19590*/  HGMMA.64x256x16.F32 R24, R184, gdesc[UR4].tnspB, R24, gsb0 ;  /* 0x43e00004b8187df0 */ /* 0x000fe20008000818 */
[----:B------:R-:W-:Y:S08]  /*195a0*/  MUFU.EX2 R188, R188 ;  /* 0x000000bc00bc7308 */ /* 0x000ff00000000800 */
[----:B------:R-:W-:Y:S08]  /*195b0*/  MUFU.EX2 R189, R189 ;  /* 0x000000bd00bd7308 */ /* 0x000ff00000000800 */
[----:B------:R-:W-:Y:S08]  /*195c0*/  MUFU.EX2 R190, R190 ;  /* 0x000000be00be7308 */ /* 0x000ff00000000800 */
[----:B------:R-:W-:Y:S01]  /*195d0*/  MUFU.EX2 R191, R191 ;  /* 0x000000bf00bf7308 */ /* 0x000fe20000000800 */
[----:B------:R-:W-:-:S02]  /*195e0*/  WARPGROUP.DEPBAR.LE gsb0, 0x0 ;  /* 0x00008000000079c5 */ /* 0x000fc40000010000 */
[-CC-:B------:R-:W-:Y:S01]  /*195f0*/  FFMA.FTZ R187, R152, R3.reuse, -R2.reuse ;  /* 0x0000000398bb7223 */ /* 0x180fe20000010802 */
[-CC-:B------:R-:W-:Y:S01]  /*19600*/  FFMA.FTZ R185, R160, R3.reuse, -R2.reuse ;  /* 0x00000003a0b97223 */ /* 0x180fe20000010802 */
[-CC-:B------:R-:W-:Y:S01]  /*19610*/  FFMA.FTZ R160, R164, R3.reuse, -R2.reuse ;  /* 0x00000003a4a07223 */ /* 0x180fe20000010802 */
[-CC-:B------:R-:W-:Y:S01]  /*19620*/  FFMA.FTZ R152, R173, R3.reuse, -R2.reuse ;  /* 0x00000003ad987223 */ /* 0x180fe20000010802 */
[-CC-:B------:R-:W-:Y:S01]  /*19630*/  FFMA.FTZ R184, R176, R3.reuse, -R2.reuse ;  /* 0x00000003b0b87223 */ /* 0x180fe20000010802 */
[-C--:B------:R-:W-:Y:S01]  /*19640*/  FFMA.FTZ R186, R180, R3.reuse, -R2 ;  /* 0x00000003b4ba7223 */ /* 0x080fe20000010802 */
[----:B------:R-:W-:Y:S01]  /*19650*/  FADD.FTZ R2, -R4, R230 ;  /* 0x000000e604027221 */ /* 0x000fe20000010100 */
[----:B------:R-:W0:Y:S01]  /*19660*/  MUFU.EX2 R187, R187 ;  /* 0x000000bb00bb7308 */ /* 0x000e220000000800 */
[----:B------:R1:W-:Y:S01]  /*19670*/  @!P1 SYNCS.ARRIVE.TRANS64.RED.A1T0 RZ, [R159+URZ], RZ ;  /* 0x000000ff9fff99a7 */ /* 0x0003e2000810043f */
[----:B------:R-:W-:Y:S02]  /*19680*/  IMAD.MOV.U32 R230, RZ, RZ, R4 ;  /* 0x000000ffffe67224 */ /* 0x000fe400078e0004 */
[----:B------:R-:W-:-:S04]  /*19690*/  FMUL.FTZ R2, R2, R3 ;  /* 0x0000000302027220 */ /* 0x000fc80000410000 */
[----:B------:R-:W-:Y:S01]  /*196a0*/  MUFU.EX2 R185, R185 ;  /* 0x000000b900b97308 */ /* 0x000fe20000000800 */
[----:B-1----:R-:W-:Y:S01]  /*196b0*/  FFMA.FTZ R159, R167, R3, -R161 ;  /* 0x00000003a79f7223 */ /* 0x002fe200000108a1 */
[----:B------:R1:W-:Y:S06]  /*196c0*/  @!P1 SYNCS.ARRIVE.TRANS64.RED.A1T0 RZ, [R231+URZ], RZ ;  /* 0x000000ffe7ff99a7 */ /* 0x0003ec000810043f */
[----:B------:R-:W2:Y:S01]  /*196d0*/  MUFU.EX2 R2, R2 ;  /* 0x0000000200027308 */ /* 0x000ea20000000800 */
[----:B0-----:R-:W-:Y:S01]  /*196e0*/  FFMA.FTZ R161, R0, R228, R187 ;  /* 0x000000e400a17223 */ /* 0x001fe200000100bb */
[----:B-1----:R-:W-:-:S03]  /*196f0*/  IMAD.MOV.U32 R231, RZ, RZ, R205 ;  /* 0x000000ffffe77224 */ /* 0x002fc600078e00cd */
[C---:B------:R-:W-:Y:S01]  /*19700*/  FADD.FTZ R161, R196.reuse, R161 ;  /* 0x000000a1c4a17221 */ /* 0x040fe20000010000 */
[----:B------:R-:W-:Y:S02]  /*19710*/  F2FP.F16.F32.PACK_AB R196, R196, R187 ;  /* 0x000000bbc4c4723e */ /* 0x000fe400000000ff */
[----:B------:R-:W0:Y:S01]  /*19720*/  MUFU.EX2 R160, R160 ;  /* 0x000000a000a07308 */ /* 0x000e220000000800 */
[----:B------:R-:W-:Y:S01]  /*19730*/  FADD.FTZ R164, R198, R161 ;  /* 0x000000a1c6a47221 */ /* 0x000fe20000010000 */
[C---:B------:R-:W-:Y:S02]  /*19740*/  F2FP.F16.F32.PACK_AB R198, R156.reuse, R198 ;  /* 0x000000c69cc6723e */ /* 0x040fe400000000ff */
[----:B------:R-:W-:Y:S01]  /*19750*/  F2FP.F16.F32.PACK_AB R187, R183, R182 ;  /* 0x000000b6b7bb723e */ /* 0x000fe200000000ff */
[----:B------:R-:W-:-:S03]  /*19760*/  FADD.FTZ R164, R156, R164 ;  /* 0x000000a49ca47221 */ /* 0x000fc60000010000 */
[----:B------:R-:W1:Y:S01]  /*19770*/  MUFU.EX2 R159, R159 ;  /* 0x0000009f009f7308 */ /* 0x000e620000000800 */
[----:B--2---:R-:W-:Y:S01]  /*19780*/  FFMA.FTZ R227, R2, R227, R197 ;  /* 0x000000e302e37223 */ /* 0x004fe200000100c5 */
[----:B------:R-:W-:Y:S01]  /*19790*/  FADD.FTZ R164, R185, R164 ;  /* 0x000000a4b9a47221 */ /* 0x000fe20000010000 */
[C---:B------:R-:W-:Y:S02]  /*197a0*/  F2FP.F16.F32.PACK_AB R197, R154.reuse, R197 ;  /* 0x000000c59ac5723e */ /* 0x040fe400000000ff */
[----:B------:R-:W-:Y:S01]  /*197b0*/  FADD.FTZ R227, R154, R227 ;  /* 0x000000e39ae37221 */ /* 0x000fe20000010000 */
[C---:B------:R-:W-:Y:S01]  /*197c0*/  FADD.FTZ R164, R192.reuse, R164 ;  /* 0x000000a4c0a47221 */ /* 0x040fe20000010000 */
[----:B------:R-:W-:Y:S01]  /*197d0*/  F2FP.F16.F32.PACK_AB R192, R192, R185 ;  /* 0x000000b9c0c0723e */ /* 0x000fe200000000ff */
[----:B------:R-:W2:Y:S01]  /*197e0*/  MUFU.EX2 R152, R152 ;  /* 0x0000009800987308 */ /* 0x000ea20000000800 */
[----:B------:R-:W-:Y:S01]  /*197f0*/  FADD.FTZ R161, R199, R227 ;  /* 0x000000e3c7a17221 */ /* 0x000fe20000010000 */
[----:B0-----:R-:W-:Y:S01]  /*19800*/  FADD.FTZ R164, R160, R164 ;  /* 0x000000a4a0a47221 */ /* 0x001fe20000010000 */
[----:B------:R-:W-:-:S02]  /*19810*/  F2FP.F16.F32.PACK_AB R199, R155, R199 ;  /* 0x000000c79bc7723e */ /* 0x000fc400000000ff */
[----:B------:R-:W-:Y:S01]  /*19820*/  FADD.FTZ R161, R155, R161 ;  /* 0x000000a19ba17221 */ /* 0x000fe20000010000 */
[C---:B------:R-:W-:Y:S01]  /*19830*/  FADD.FTZ R164, R194.reuse, R164 ;  /* 0x000000a4c2a47221 */ /* 0x040fe20000010000 */
[----:B------:R-:W-:Y:S01]  /*19840*/  F2FP.F16.F32.PACK_AB R194, R194, R160 ;  /* 0x000000a0c2c2723e */ /* 0x000fe200000000ff */
[----:B------:R-:W0:Y:S01]  /*19850*/  MUFU.EX2 R184, R184 ;  /* 0x000000b800b87308 */ /* 0x000e220000000800 */
[----:B------:R-:W-:Y:S01]  /*19860*/  FADD.FTZ R165, R193, R161 ;  /* 0x000000a1c1a57221 */ /* 0x000fe20000010000 */
[----:B------:R-:W-:Y:S01]  /*19870*/  FADD.FTZ R164, R188, R164 ;  /* 0x000000a4bca47221 */ /* 0x000fe20000010000 */
[C---:B------:R-:W-:Y:S02]  /*19880*/  F2FP.F16.F32.PACK_AB R188, R23.reuse, R188 ;  /* 0x000000bc17bc723e */ /* 0x040fe400000000ff */
[C---:B------:R-:W-:Y:S01]  /*19890*/  FADD.FTZ R165, R158.reuse, R165 ;  /* 0x000000a59ea57221 */ /* 0x040fe20000010000 */
[----:B------:R-:W-:Y:S01]  /*198a0*/  FADD.FTZ R164, R23, R164 ;  /* 0x000000a417a47221 */ /* 0x000fe20000010000 */
[----:B------:R-:W-:Y:S01]  /*198b0*/  F2FP.F16.F32.PACK_AB R193, R158, R193 ;  /* 0x000000c19ec1723e */ /* 0x000fe200000000ff */
[----:B------:R-:W3:Y:S01]  /*198c0*/  MUFU.EX2 R161, R178 ;  /* 0x000000b200a17308 */ /* 0x000ee20000000800 */
[----:B------:R-:W-:Y:S01]  /*198d0*/  FADD.FTZ R156, R195, R165 ;  /* 0x000000a5c39c7221 */ /* 0x000fe20000010000 */
[----:B------:R-:W-:Y:S01]  /*198e0*/  FADD.FTZ R164, R190, R164 ;  /* 0x000000a4bea47221 */ /* 0x000fe20000010000 */
[----:B-1----:R-:W-:Y:S01]  /*198f0*/  F2FP.F16.F32.PACK_AB R195, R159, R195 ;  /* 0x000000c39fc3723e */ /* 0x002fe200000000ff */
[----:B------:R-:W-:-:S02]  /*19900*/  IMAD.MOV.U32 R23, RZ, RZ, R5 ;  /* 0x000000ffff177224 */ /* 0x000fc400078e0005 */
[----:B------:R-:W-:Y:S01]  /*19910*/  FADD.FTZ R156, R159, R156 ;  /* 0x0000009c9f9c7221 */ /* 0x000fe20000010000 */
[C---:B--2---:R-:W-:Y:S01]  /*19920*/  FADD.FTZ R164, R152.reuse, R164 ;  /* 0x000000a498a47221 */ /* 0x044fe20000010000 */
[----:B------:R-:W-:Y:S01]  /*19930*/  F2FP.F16.F32.PACK_AB R190, R152, R190 ;  /* 0x000000be98be723e */ /* 0x000fe200000000ff */
[----:B------:R-:W1:Y:S01]  /*19940*/  MUFU.EX2 R186, R186 ;  /* 0x000000ba00ba7308 */ /* 0x000e620000000800 */
[----:B------:R-:W-:Y:S01]  /*19950*/  FADD.FTZ R156, R189, R156 ;  /* 0x0000009cbd9c7221 */ /* 0x000fe20000010000 */
[----:B0-----:R-:W-:Y:S01]  /*19960*/  FADD.FTZ R164, R184, R164 ;  /* 0x000000a4b8a47221 */ /* 0x001fe20000010000 */
[C---:B------:R-:W-:Y:S02]  /*19970*/  F2FP.F16.F32.PACK_AB R189, R162.reuse, R189 ;  /* 0x000000bda2bd723e */ /* 0x040fe400000000ff */
[----:B------:R-:W-:Y:S01]  /*19980*/  FADD.FTZ R156, R162, R156 ;  /* 0x0000009ca29c7221 */ /* 0x000fe20000010000 */
[C---:B------:R-:W-:Y:S01]  /*19990*/  FADD.FTZ R164, R153.reuse, R164 ;  /* 0x000000a499a47221 */ /* 0x040fe20000010000 */
[----:B------:R-:W-:-:S02]  /*199a0*/  F2FP.F16.F32.PACK_AB R184, R153, R184 ;  /* 0x000000b899b8723e */ /* 0x000fc400000000ff */
[----:B------:R-:W-:Y:S01]  /*199b0*/  FADD.FTZ R156, R191, R156 ;  /* 0x0000009cbf9c7221 */ /* 0x000fe20000010000 */
[----:B------:R-:W-:Y:S02]  /*199c0*/  F2FP.F16.F32.PACK_AB R191, R163, R191 ;  /* 0x000000bfa3bf723e */ /* 0x000fe400000000ff */
[----:B---3--:R-:W-:Y:S01]  /*199d0*/  F2FP.F16.F32.PACK_AB R185, R179, R161 ;  /* 0x000000a1b3b9723e */ /* 0x008fe200000000ff */
[----:B------:R-:W-:-:S04]  /*199e0*/  FADD.FTZ R156, R163, R156 ;  /* 0x0000009ca39c7221 */ /* 0x000fc80000010000 */
[----:B------:R-:W-:Y:S01]  /*199f0*/  FADD.FTZ R156, R161, R156 ;  /* 0x0000009ca19c7221 */ /* 0x000fe20000010000 */
[----:B-1----:R-:W-:Y:S01]  /*19a00*/  FADD.FTZ R164, R186, R164 ;  /* 0x000000a4baa47221 */ /* 0x002fe20000010000 */
[----:B------:R-:W-:Y:S02]  /*19a10*/  F2FP.F16.F32.PACK_AB R186, R157, R186 ;  /* 0x000000ba9dba723e */ /* 0x000fe400000000ff */
[----:B------:R-:W-:Y:S01]  /*19a20*/  FADD.FTZ R156, R179, R156 ;  /* 0x0000009cb39c7221 */ /* 0x000fe20000010000 */
[----:B------:R-:W-:-:S03]  /*19a30*/  FADD.FTZ R228, R157, R164 ;  /* 0x000000a49de47221 */ /* 0x000fc60000010000 */
[----:B------:R-:W-:-:S04]  /*19a40*/  FADD.FTZ R156, R182, R156 ;  /* 0x0000009cb69c7221 */ /* 0x000fc80000010000 */
[----:B------:R-:W-:Y:S01]  /*19a50*/  FADD.FTZ R227, R183, R156 ;  /* 0x0000009cb7e37221 */ /* 0x000fe20000010000 */
[----:B------:R-:W-:Y:S06]  /*19a60*/  @P2 BRA `(.L_x_1602) ;  /* 0xffffffe000102947 */ /* 0x000fec000383ffff */
[----:B------:R-:W-:Y:S05]  /*19a70*/  BSYNC B1 ;  /* 0x0000000000017941 */ /* 0x000fea0003800000 */
.L_x_1591:
[----:B------:R-:W-:Y:S05]  /*19a80*/  BSYNC B0 ;  /* 0x0000000000007941 */ /* 0x000fea0003800000 */
.L_x_1590:
[----:B------:R-:W2:Y:S01]  /*19a90*/  LDL R23, [R1+0x50] ;  /* 0x0000500001177983 */ /* 0x000ea20000100800 */
[----:B------:R-:W-:Y:S01]  /*19aa0*/  BSSY B0, `(.L_x_1603) ;  /* 0x00002b7000007945 */ /* 0x000fe20003800000 */
[----:B--2---:R-:W-:-:S13]  /*19ab0*/  ISETP.GE.AND P2, PT, R204, R23, PT ;  /* 0x00000017cc00720c */ /* 0x004fda0003f46270 */
[----:B------:R-:W-:Y:S05]  /*19ac0*/  @!P2 BRA `(.L_x_1604) ;  /* 0x0000002800d0a947 */ /* 0x000fea0003800000 */
[----:B------:R-:W2:Y:S04]  /*19ad0*/  LDL R152, [R1+0x54] ;  /* 0x0000540001987983 */ /* 0x000ea80000100800 */
[----:B------:R-:W2:Y:S01]  /*19ae0*/  LDL R23, [R1+0x14] ;  /* 0x0000140001177983 */ /* 0x000ea20000100800 */
[----:B------:R-:W-:Y:S01]  /*19af0*/  IMAD.MOV.U32 R230, RZ, RZ, R5 ;  /* 0x000000ffffe67224 */ /* 0x000fe200078e0005 */
[----:B------:R-:W-:Y:S01]  /*19b00*/  MOV R233, R22 ;  /* 0x0000001600e97202 */ /* 0x000fe20000000f00 */
[----:B------:R-:W-:Y:S02]  /*19b10*/  IMAD.MOV.U32 R237, RZ, RZ, R205 ;  /* 0x000000ffffed7224 */ /* 0x000fe400078e00cd */
[----:B--2---:R-:W-:Y:S01]  /*19b20*/  IMAD R231, R23, 0x80, R152 ;  /* 0x0000008017e77824 */ /* 0x004fe200078e0298 */
[----:B------:R-:W-:-:S03]  /*19b30*/  MOV R23, R4 ;  /* 0x0000000400177202 */ /* 0x000fc60000000f00 */
[----:B------:R-:W-:-:S05]  /*19b40*/  VIADD R231, R231, 0x8 ;  /* 0x00000008e7e77836 */ /* 0x000fca0000000000 */
[----:B------:R-:W-:-:S07]  /*19b50*/  IADD3 R231, R231, R224, -R225 ;  /* 0x000000e0e7e77210 */ /* 0x000fce0007ffe8e1 */
.L_x_1623:
[----:B------:R-:W-:-:S05]  /*19b60*/  VIADD R3, R233, 0x1 ;  /* 0x00000001e9037836 */ /* 0x000fca0000000000 */
[----:B------:R-:W-:-:S04]  /*19b70*/  ISETP.NE.AND P2, PT, R3, 0x2, PT ;  /* 0x000000020300780c */ /* 0x000fc80003f45270 */
[----:B------:R-:W-:Y:S02]  /*19b80*/  SEL R3, R3, RZ, P2 ;  /* 0x000000ff03037207 */ /* 0x000fe40001000000 */
[----:B------:R-:W-:-:S03]  /*19b90*/  SEL R205, RZ, 0x1, P2 ;  /* 0x00000001ffcd7807 */ /* 0x000fc60001000000 */
[----:B------:R-:W-:Y:S01]  /*19ba0*/  IMAD.MOV.U32 R22, RZ, RZ, R3 ;  /* 0x000000ffff167224 */ /* 0x000fe200078e0003 */
[----:B------:R-:W-:Y:S01]  /*19bb0*/  LOP3.LUT R205, R237, R205, RZ, 0x3c, !PT ;  /* 0x000000cdedcd7212 */ /* 0x000fe200078e3cff */
[----:B------:R-:W-:Y:S06]  /*19bc0*/  @!P0 BRA `(.L_x_1605) ;  /* 0x0000000000048947 */ /* 0x000fec0003800000 */
[----:B------:R-:W-:Y:S01]  /*19bd0*/  BPT.TRAP 0x1 ;  /* 0x000000040000795c */ /* 0x000fe20000300000 */
.L_x_1605:
[----:B------:R-:W-:Y:S01]  /*19be0*/  IMAD R232, R3, 0x8, R16 ;  /* 0x0000000803e87824 */ /* 0x000fe200078e0210 */
[----:B------:R-:W-:-:S04]  /*19bf0*/  SHF.L.U32 R4, R205, 0x1f, RZ ;  /* 0x0000001fcd047819 */ /* 0x000fc800000006ff */
[----:B------:R0:W1:Y:S01]  /*19c00*/  SYNCS.PHASECHK.TRANS64.TRYWAIT P2, [R232+URZ+0x30830], R4 ;  /* 0x03083004e80075a7 */ /* 0x000062000804017f */
[----:B------:R-:W-:Y:S05]  /*19c10*/  @!P0 BRA `(.L_x_1606) ;  /* 0x0000000000048947 */ /* 0x000fea0003800000 */
[----:B------:R-:W-:Y:S01]  /*19c20*/  BPT.TRAP 0x1 ;  /* 0x000000040000795c */ /* 0x000fe20000300000 */
.L_x_1606:
[----:B------:R-:W2:Y:S01]  /*19c30*/  LDL R3, [R1+0x18] ;  /* 0x0000180001037983 */ /* 0x000ea20000100800 */
[----:B------:R-:W-:Y:S01]  /*19c40*/  BSSY B1, `(.L_x_1607) ;  /* 0x0000007000017945 */ /* 0x000fe20003800000 */
[----:B--2---:R-:W-:-:S05]  /*19c50*/  LEA R156, R22, R3, 0xb ;  /* 0x00000003169c7211 */ /* 0x004fca00078e58ff */
[C---:B------:R-:W-:Y:S02]  /*19c60*/  VIADD R153, R156.reuse, 0x2 ;  /* 0x000000029c997836 */ /* 0x040fe40000000000 */
[----:B------:R-:W-:Y:S01]  /*19c70*/  VIADD R3, R156, 0x4 ;  /* 0x000000049c037836 */ /* 0x000fe20000000000 */
[----:B-1----:R-:W-:Y:S06]  /*19c80*/  @P2 BRA `(.L_x_1608) ;  /* 0x0000000000082947 */ /* 0x002fec0003800000 */
[----:B------:R-:W1:Y:S02]  /*19c90*/  SYNCS.PHASECHK.TRANS64.TRYWAIT P2, [R232+URZ+0x30830], R4 ;  /* 0x03083004e80075a7 */ /* 0x000e64000804017f */
[----:B-1----:R-:W-:Y:S05]  /*19ca0*/  @!P2 BRA `(.L_x_1609) ;  /* 0x000000ec0090a947 */ /* 0x002fea0003800000 */
.L_x_1608:
[----:B------:R-:W-:Y:S05]  /*19cb0*/  BSYNC B1 ;  /* 0x0000000000017941 */ /* 0x000fea0003800000 */
.L_x_1607:
[----:B01----:R-:W-:Y:S01]  /*19cc0*/  IMAD.MOV.U32 R4, RZ, RZ, R156 ;  /* 0x000000ffff047224 */ /* 0x003fe200078e009c */
[----:B------:R-:W-:Y:S01]  /*19cd0*/  MOV R5, 0x40000040 ;  /* 0x4000004000057802 */ /* 0x000fe20000000f00 */
[----:B------:R-:W-:Y:S01]  /*19ce0*/  VIADD R152, R156, 0x6 ;  /* 0x000000069c987836 */ /* 0x000fe20000000000 */
[----:B------:R-:W-:Y:S01]  /*19cf0*/  R2UR UR12, R216 ;  /* 0x00000000d80c72ca */ /* 0x000fe200000e0000 */
[----:B------:R-:W-:Y:S01]  /*19d00*/  VIADD R154, R156, 0x204 ;  /* 0x000002049c9a7836 */ /* 0x000fe20000000000 */
[----:B------:R-:W-:Y:S01]  /*19d10*/  R2UR UR6, R4 ;  /* 0x00000000040672ca */ /* 0x000fe200000e0000 */
[----:B------:R-:W-:Y:S01]  /*19d20*/  IMAD.MOV.U32 R4, RZ, RZ, R153 ;  /* 0x000000ffff047224 */ /* 0x000fe200078e0099 */
[----:B------:R-:W-:Y:S01]  /*19d30*/  R2UR UR10, R152 ;  /* 0x00000000980a72ca */ /* 0x000fe200000e0000 */
[----:B------:R-:W-:Y:S01]  /*19d40*/  IMAD.MOV.U32 R153, RZ, RZ, 0x40000040 ;  /* 0x40000040ff997424 */ /* 0x000fe200078e00ff */
        /* <DEDUP_REMOVED lines=9> */
[-C--:B------:R-:W-:Y:S01]  /*19de0*/  FMUL.FTZ R24, R24, R0.reuse ;  /* 0x0000000018187220 */ /* 0x080fe20000410000 */
[----:B------:R-:W-:Y:S01]  /*19df0*/  IADD3 R4, R156, 0x200, RZ ;  /* 0x000002009c047810 */ /* 0x000fe20007ffe0ff */
        /* <DEDUP_REMOVED lines=13> */
[----:B------:R-:W-:Y:S01]  /*19ed0*/  MOV R157, UR11 ;  /* 0x0000000b009d7c02 */ /* 0x000fe20008000f00 */
[----:B------:R-:W-:Y:S01]  /*19ee0*/  UMOV UR11, UR5 ;  /* 0x00000005000b7c82 */ /* 0x000fe20008000000 */
[----:B------:R-:W-:Y:S01]  /*19ef0*/  MOV R3, UR10 ;  /* 0x0000000a00037c02 */ /* 0x000fe20008000f00 */
[----:B------:R-:W-:Y:S01]  /*19f00*/  UMOV UR10, UR4 ;  /* 0x00000004000a7c82 */ /* 0x000fe20008000000 */
[----:B------:R-:W-:Y:S01]  /*19f10*/  R2UR UR38, R4 ;  /* 0x00000000042672ca */ /* 0x000fe200000e0000 */
[----:B------:R-:W-:Y:S01]  /*19f20*/  VIADD R4, R156, 0x600 ;  /* 0x000006009c047836 */ /* 0x000fe20000000000 */
        /* <DEDUP_REMOVED lines=14> */
[C---:B------:R-:W-:Y:S01]  /*1a010*/  R2UR UR15, R5.reuse ;  /* 0x00000000050f72ca */ /* 0x040fe200000e0000 */
[-C--:B------:R-:W-:Y:S01]  /*1a020*/  FMUL.FTZ R48, R48, R0.reuse ;  /* 0x0000000030307220 */ /* 0x080fe20000410000 */
[----:B------:R-:W-:Y:S01]  /*1a030*/  R2UR UR27, R5 ;  /* 0x00000000051b72ca */ /* 0x000fe200000e0000 */
[-C--:B------:R-:W-:Y:S01]  /*1a040*/  FMUL.FTZ R49, R49, R0.reuse ;  /* 0x0000000031317220 */ /* 0x080fe20000410000 */
[C---:B------:R-:W-:Y:S01]  /*1a050*/  R2UR UR39, R5.reuse ;  /* 0x00000000052772ca */ /* 0x040fe200000e0000 */
[-C--:B------:R-:W-:Y:S01]  /*1a060*/  FMUL.FTZ R52, R52, R0.reuse ;  /* 0x0000000034347220 */ /* 0x080fe20000410000 */
[----:B------:R-:W-:Y:S01]  /*1a070*/  R2UR UR46, R4 ;  /* 0x00000000042e72ca */ /* 0x000fe200000e0000 */
[----:B------:R-:W-:Y:S01]  /*1a080*/  VIADD R4, R156, 0x606 ;  /* 0x000006069c047836 */ /* 0x000fe20000000000 */
[----:B------:R-:W-:Y:S01]  /*1a090*/  R2UR UR47, R5 ;  /* 0x00000000052f72ca */ /* 0x000fe200000e0000 */
[-C--:B------:R-:W-:Y:S01]  /*1a0a0*/  FMUL.FTZ R53, R53, R0.reuse ;  /* 0x0000000035357220 */ /* 0x080fe20000410000 */
[----:B------:R-:W-:Y:S01]  /*1a0b0*/  R2UR UR59, R5 ;  /* 0x00000000053b72ca */ /* 0x000fe200000e0000 */
[----:B------:R-:W-:Y:S01]  /*1a0c0*/  IMAD.MOV.U32 R5, RZ, RZ, R157 ;  /* 0x000000ffff057224 */ /* 0x000fe200078e009d */
        /* <DEDUP_REMOVED lines=205> */
.L_x_1610:
[----:B------:R-:W-:Y:S01]  /*1ada0*/  SHF.L.U32 R2, R237, 0x1f, RZ ;  /* 0x0000001fed027819 */ /* 0x000fe200000006ff */
[----:B------:R-:W-:-:S04]  /*1adb0*/  IMAD R0, R233, 0x8, R16 ;  /* 0x00000008e9007824 */ /* 0x000fc800078e0210 */
[----:B------:R0:W1:Y:S01]  /*1adc0*/  SYNCS.PHASECHK.TRANS64.TRYWAIT P2, [R0+URZ+0x30850], R2 ;  /* 0x03085002000075a7 */ /* 0x000062000804017f */
[----:B------:R-:W-:Y:S05]  /*1add0*/  @!P0 BRA `(.L_x_1611) ;  /* 0x0000000000048947 */ /* 0x000fea0003800000 */
[----:B------:R-:W-:Y:S01]  /*1ade0*/  BPT.TRAP 0x1 ;  /* 0x000000040000795c */ /* 0x000fe20000300000 */
.L_x_1611:
[----:B------:R-:W-:Y:S04]  /*1adf0*/  BSSY B1, `(.L_x_1612) ;  /* 0x0000004000017945 */ /* 0x000fe80003800000 */
[----:B-1----:R-:W-:Y:S05]  /*1ae00*/  @P2 BRA `(.L_x_1613) ;  /* 0x0000000000082947 */ /* 0x002fea0003800000 */
[----:B------:R-:W1:Y:S02]  /*1ae10*/  SYNCS.PHASECHK.TRANS64.TRYWAIT P2, [R0+URZ+0x30850], R2 ;  /* 0x03085002000075a7 */ /* 0x000e64000804017f */
[----:B-1----:R-:W-:Y:S05]  /*1ae20*/  @!P2 BRA `(.L_x_1614) ;  /* 0x000000dc0044a947 */ /* 0x002fea0003800000 */
.L_x_1613:
[----:B------:R-:W-:Y:S05]  /*1ae30*/  BSYNC B1 ;  /* 0x0000000000017941 */ /* 0x000fea0003800000 */
.L_x_1612:
[----:B01----:R-:W-:Y:S01]  /*1ae40*/  IADD3 R2, R16, 0x400, RZ ;  /* 0x0000040010027810 */ /* 0x003fe20007ffe0ff */
[----:B------:R-:W-:Y:S01]  /*1ae50*/  IMAD.MOV.U32 R3, RZ, RZ, 0x40000040 ;  /* 0x40000040ff037424 */ /* 0x000fe200078e00ff */
[----:B------:R-:W-:Y:S01]  /*1ae60*/  WARPGROUP.ARRIVE ;  /* 0x00000000000079c5 */ /* 0x000fe20000000000 */
[----:B------:R-:W-:Y:S01]  /*1ae70*/  MOV R5, 0x40000040 ;  /* 0x4000004000057802 */ /* 0x000fe20000000f00 */
[----:B------:R-:W-:Y:S01]  /*1ae80*/  ULDC UR4, c[0x0][0x9dc] ;  /* 0x0002770000047ab9 */ /* 0x000fe20000000800 */
[----:B------:R-:W-:Y:S01]  /*1ae90*/  SHF.R.U32.HI R2, RZ, 0x4, R2 ;  /* 0x00000004ff027819 */ /* 0x000fe20000011602 */
[----:B------:R-:W-:Y:S01]  /*1aea0*/  @!P1 VIADD R232, R232, 0x30840 ;  /* 0x00030840e8e89836 */ /* 0x000fe20000000000 */
[----:B------:R-:W-:Y:S02]  /*1aeb0*/  ULDC UR5, c[0x0][0x9e0] ;  /* 0x0002780000057ab9 */ /* 0x000fe40000000800 */
[----:B------:R-:W-:-:S04]  /*1aec0*/  LOP3.LUT R2, R2, 0x3fff, RZ, 0xc0, !PT ;  /* 0x00003fff02027812 */ /* 0x000fc800078ec0ff */
[----:B------:R-:W-:-:S05]  /*1aed0*/  LOP3.LUT R2, R2, 0x2000000, RZ, 0xfc, !PT ;  /* 0x0200000002027812 */ /* 0x000fca00078efcff */
[----:B------:R-:W-:Y:S01]  /*1aee0*/  IMAD R2, R233, 0x800, R2 ;  /* 0x00000800e9027824 */ /* 0x000fe200078e0202 */
[----:B------:R-:W-:Y:S01]  /*1aef0*/  R2UR UR7, R3 ;  /* 0x00000000030772ca */ /* 0x000fe200000e0000 */
[----:B------:R-:W2:Y:S03]  /*1af00*/  LDL R233, [R1+0x14] ;  /* 0x0000140001e97983 */ /* 0x000ea60000100800 */
[----:B------:R-:W-:-:S13]  /*1af10*/  R2UR UR6, R2 ;  /* 0x00000000020672ca */ /* 0x000fda00000e0000 */
[----:B------:R-:W-:Y:S01]  /*1af20*/  HGMMA.64x256x16.F32 R24, R196, gdesc[UR4].tnspB, R24, gsb0 ;  /* 0x43e00004c4187df0 */ /* 0x000fe20008000818 */
[----:B------:R-:W-:Y:S01]  /*1af30*/  VIADD R4, R2, 0x80 ;  /* 0x0000008002047836 */ /* 0x000fe20000000000 */
[----:B------:R-:W-:-:S04]  /*1af40*/  R2UR UR7, R5 ;  /* 0x00000000050772ca */ /* 0x000fc800000e0000 */
[----:B------:R-:W-:Y:S01]  /*1af50*/  R2UR UR6, R4 ;  /* 0x00000000040672ca */ /* 0x000fe200000e0000 */
[C---:B------:R-:W-:Y:S02]  /*1af60*/  VIADD R4, R2.reuse, 0x100 ;  /* 0x0000010002047836 */ /* 0x040fe40000000000 */
[----:B------:R-:W-:Y:S01]  /*1af70*/  IMAD.MOV.U32 R5, RZ, RZ, 0x40000040 ;  /* 0x40000040ff057424 */ /* 0x000fe200078e00ff */
[----:B------:R-:W-:Y:S02]  /*1af80*/  WARPGROUP.DEPBAR.LE gsb0, 0x0 ;  /* 0x00008000000079c5 */ /* 0x000fe40000010000 */
[----:B------:R-:W-:Y:S01]  /*1af90*/  WARPGROUP.ARRIVE ;  /* 0x00000000000079c5 */ /* 0x000fe20000000000 */
[----:B------:R-:W2:Y:S01]  /*1afa0*/  LDL R199, [R1+0x54] ;  /* 0x0000540001c77983 */ /* 0x000ea20000100800 */
[----:B------:R-:W-:Y:S01]  /*1afb0*/  VIADD R2, R2, 0x180 ;  /* 0x0000018002027836 */ /* 0x000fe20000000000 */
[----:B------:R-:W-:Y:S01]  /*1afc0*/  MOV R3, 0x40000040 ;  /* 0x4000004000037802 */ /* 0x000fe20000000f00 */
[----:B------:R-:W-:Y:S01]  /*1afd0*/  ULOP3.LUT UR4, URZ, UR4, URZ, 0x33, !UPT ;  /* 0x000000043f047292 */ /* 0x000fe2000f8e333f */
[----:B------:R-:W-:-:S11]  /*1afe0*/  @!P1 PRMT R232, RZ, 0x654, R232 ;  /* 0x00000654ffe89816 */ /* 0x000fd600000000e8 */
[----:B------:R-:W-:Y:S01]  /*1aff0*/  HGMMA.64x256x16.F32 R24, R192, gdesc[UR4].tnspB, R24, gsb0 ;  /* 0x43e00004c0187df0 */ /* 0x000fe20008000818 */
[----:B------:R-:W-:Y:S01]  /*1b000*/  R2UR UR6, R4 ;  /* 0x00000000040672ca */ /* 0x000fe200000e0000 */
[----:B------:R-:W-:Y:S01]  /*1b010*/  IMAD.SHL.U32 R4, R204, 0x40, RZ ;  /* 0x00000040cc047824 */ /* 0x000fe200078e00ff */
[----:B------:R-:W-:Y:S01]  /*1b020*/  R2UR UR7, R5 ;  /* 0x00000000050772ca */ /* 0x000fe200000e0000 */
[----:B------:R-:W-:Y:S02]  /*1b030*/  WARPGROUP.DEPBAR.LE gsb0, 0x0 ;  /* 0x00008000000079c5 */ /* 0x000fe40000010000 */
[----:B------:R-:W-:-:S15]  /*1b040*/  WARPGROUP.ARRIVE ;  /* 0x00000000000079c5 */ /* 0x000fde0000000000 */
[----:B------:R-:W-:-:S07]  /*1b050*/  NOP ;  /* 0x0000000000007918 */ /* 0x000fce0000000000 */
[----:B------:R-:W-:Y:S01]  /*1b060*/  HGMMA.64x256x16.F32 R24, R188, gdesc[UR4].tnspB, R24, gsb0 ;  /* 0x43e00004bc187df0 */ /* 0x000fe20008000818 */
[----:B------:R-:W-:Y:S02]  /*1b070*/  R2UR UR6, R2 ;  /* 0x00000000020672ca */ /* 0x000fe400000e0000 */
[----:B------:R-:W-:Y:S02]  /*1b080*/  R2UR UR7, R3 ;  /* 0x00000000030772ca */ /* 0x000fe400000e0000 */
[----:B------:R-:W-:-:S05]  /*1b090*/  IADD3 R2, R224, 0x1, -R4 ;  /* 0x00000001e0027810 */ /* 0x000fca0007ffe804 */
[----:B------:R-:W-:Y:S02]  /*1b0a0*/  IMAD.IADD R2, R2, 0x1, -R225 ;  /* 0x0000000102027824 */ /* 0x000fe400078e0ae1 */
[----:B--2---:R-:W-:Y:S01]  /*1b0b0*/  IMAD R5, R233, 0x80, R199 ;  /* 0x00000080e9057824 */ /* 0x004fe200078e02c7 */
[----:B------:R-:W-:Y:S02]  /*1b0c0*/  WARPGROUP.DEPBAR.LE gsb0, 0x0 ;  /* 0x00008000000079c5 */ /* 0x000fe40000010000 */
[----:B------:R-:W-:-:S13]  /*1b0d0*/  WARPGROUP.ARRIVE ;  /* 0x00000000000079c5 */ /* 0x000fda0000000000 */
[----:B------:R-:W-:Y:S03]  /*1b0e0*/  HGMMA.64x256x16.F32 R24, R184, gdesc[UR4].tnspB, R24, gsb0 ;  /* 0x43e00004b8187df0 */ /* 0x000fe60008000818 */
[----:B------:R-:W-:Y:S02]  /*1b0f0*/  WARPGROUP.DEPBAR.LE gsb0, 0x0 ;  /* 0x00008000000079c5 */ /* 0x000fe40000010000 */
[----:B------:R-:W-:Y:S01]  /*1b100*/  IMAD R186, R235, -0x2, R2 ;  /* 0xfffffffeebba7824 */ /* 0x000fe200078e0202 */
[----:B------:R0:W-:Y:S04]  /*1b110*/  @!P1 SYNCS.ARRIVE.TRANS64.RED.A1T0 RZ, [R232+URZ], RZ ;  /* 0x000000ffe8ff99a7 */ /* 0x0001e8000810043f */
[C---:B------:R-:W-:Y:S01]  /*1b120*/  IADD3 R187, R186.reuse, UR5, RZ ;  /* 0x00000005babb7c10 */ /* 0x040fe2000fffe0ff */
[----:B------:R-:W-:-:S04]  /*1b130*/  VIADD R186, R186, UR4 ;  /* 0x00000004baba7c36 */ /* 0x000fc80008000000 */
[C---:B------:R-:W-:Y:S01]  /*1b140*/  IMAD.IADD R185, R5.reuse, 0x1, R187 ;  /* 0x0000000105b97824 */ /* 0x040fe200078e02bb */
[----:B------:R-:W-:Y:S01]  /*1b150*/  IADD3 R184, R5, R186, RZ ;  /* 0x000000ba05b87210 */ /* 0x000fe20007ffe0ff */
[----:B0-----:R-:W-:Y:S06]  /*1b160*/  @!P5 BRA `(.L_x_1615) ;  /* 0x000000000064d947 */ /* 0x001fec0003800000 */
[----:B------:R-:W-:Y:S01]  /*1b170*/  IADD3 R189, R5, R224, -R225 ;  /* 0x000000e005bd7210 */ /* 0x000fe20007ffe8e1 */
[----:B------:R-:W-:Y:S03]  /*1b180*/  BSSY B1, `(.L_x_1616) ;  /* 0x0000013000017945 */ /* 0x000fe60003800000 */
[----:B------:R-:W-:-:S13]  /*1b190*/  ISETP.GT.AND P2, PT, R189, -0x1, PT ;  /* 0xffffffffbd00780c */ /* 0x000fda0003f44270 */
[----:B------:R-:W-:Y:S05]  /*1b1a0*/  @P2 BRA `(.L_x_1617) ;  /* 0x0000000000242947 */ /* 0x000fea0003800000 */
[----:B------:R-:W-:Y:S01]  /*1b1b0*/  ULDC UR4, c[0x0][0x9e4] ;  /* 0x0002790000047ab9 */ /* 0x000fe20000000800 */
[----:B------:R-:W-:Y:S01]  /*1b1c0*/  LOP3.LUT R189, RZ, R189, RZ, 0x33, !PT ;  /* 0x000000bdffbd7212 */ /* 0x000fe200078e33ff */
[----:B------:R-:W-:-:S05]  /*1b1d0*/  IMAD.U32 R188, RZ, RZ, UR4 ;  /* 0x00000004ffbc7e24 */ /* 0x000fca000f8e00ff */
[----:B------:R-:W-:-:S13]  /*1b1e0*/  ISETP.NE.AND P2, PT, R188, 0x1, PT ;  /* 0x00000001bc00780c */ /* 0x000fda0003f45270 */
[----:B------:R-:W0:Y:S02]  /*1b1f0*/  @P2 LDC.64 R2, c[0x0][0x9e8] ;  /* 0x00027a00ff022b82 */ /* 0x000e240000000a00 */
[----:B0-----:R-:W-:-:S05]  /*1b200*/  @P2 IMAD.HI.U32 R2, R189, R2, RZ ;  /* 0x00000002bd022227 */ /* 0x001fca00078e00ff */
[----:B------:R-:W-:-:S04]  /*1b210*/  @P2 SHF.R.U32.HI R189, RZ, R3, R2 ;  /* 0x00000003ffbd2219 */ /* 0x000fc80000011602 */
[----:B------:R-:W-:Y:S01]  /*1b220*/  LOP3.LUT R189, RZ, R189, RZ, 0x33, !PT ;  /* 0x000000bdffbd7212 */ /* 0x000fe200078e33ff */
[----:B------:R-:W-:Y:S06]  /*1b230*/  BRA `(.L_x_1618) ;  /* 0x00000000001c7947 */ /* 0x000fec0003800000 */
.L_x_1617:
[----:B------:R-:W-:Y:S01]  /*1b240*/  ULDC UR4, c[0x0][0x9e4] ;  /* 0x0002790000047ab9 */ /* 0x000fe20000000800 */
[----:B------:R-:W-:Y:S01]  /*1b250*/  IADD3 R189, R5, R224, -R225 ;  /* 0x000000e005bd7210 */ /* 0x000fe20007ffe8e1 */
[----:B------:R-:W-:-:S05]  /*1b260*/  IMAD.U32 R188, RZ, RZ, UR4 ;  /* 0x00000004ffbc7e24 */ /* 0x000fca000f8e00ff */
[----:B------:R-:W-:-:S13]  /*1b270*/  ISETP.NE.AND P2, PT, R188, 0x1, PT ;  /* 0x00000001bc00780c */ /* 0x000fda0003f45270 */
[----:B------:R-:W0:Y:S02]  /*1b280*/  @P2 LDC.64 R2, c[0x0][0x9e8] ;  /* 0x00027a00ff022b82 */ /* 0x000e240000000a00 */
[----:B0-----:R-:W-:-:S05]  /*1b290*/  @P2 IMAD.HI.U32 R2, R189, R2, RZ ;  /* 0x00000002bd022227 */ /* 0x001fca00078e00ff */
[----:B------:R-:W-:-:S07]  /*1b2a0*/  @P2 SHF.R.U32.HI R189, RZ, R3, R2 ;  /* 0x00000003ffbd2219 */ /* 0x000fce0000011602 */
.L_x_1618:
[----:B------:R-:W-:Y:S05]  /*1b2b0*/  BSYNC B1 ;  /* 0x0000000000017941 */ /* 0x000fea0003800000 */
.L_x_1616:
[----:B------:R-:W-:-:S04]  /*1b2c0*/  IMAD R189, R189, R188, -R4 ;  /* 0x000000bcbdbd7224 */ /* 0x000fc800078e0a04 */
[----:B------:R-:W-:-:S05]  /*1b2d0*/  IMAD R189, R235, -0x2, R189 ;  /* 0xfffffffeebbd7824 */ /* 0x000fca00078e02bd */
[----:B------:R-:W-:Y:S02]  /*1b2e0*/  VIMNMX R184, R184, R189, !PT ;  /* 0x000000bdb8b87248 */ /* 0x000fe40007fe0100 */
[----:B------:R-:W-:-:S07]  /*1b2f0*/  VIADDMNMX R185, R189, R188, R185, PT ;  /* 0x000000bcbdb97246 */ /* 0x000fce00038001b9 */
.L_x_1615:
        /* <DEDUP_REMOVED lines=55> */
[----:B------:R-:W-:Y:S01]  /*1b670*/  ULDC UR4, c[0x0][0x9e4] ;  /* 0x0002790000047ab9 */ /* 0x000fe20000000800 */
[----:B------:R-:W-:Y:S01]  /*1b680*/  IADD3 R5, R5, 0x8, RZ ;  /* 0x0000000805057810 */ /* 0x000fe20007ffe0ff */
[----:B------:R-:W-:-:S03]  /*1b690*/  IMAD.U32 R184, RZ, RZ, UR4 ;  /* 0x00000004ffb87e24 */ /* 0x000fc6000f8e00ff */
[----:B------:R-:W-:Y:S02]  /*1b6a0*/  IADD3 R5, R5, R224, -R225 ;  /* 0x000000e005057210 */ /* 0x000fe40007ffe8e1 */
[----:B------:R-:W-:Y:S02]  /*1b6b0*/  ISETP.NE.AND P3, PT, R184, 0x1, PT ;  /* 0x00000001b800780c */ /* 0x000fe40003f65270 */
[----:B------:R-:W-:-:S11]  /*1b6c0*/  LOP3.LUT R5, RZ, R5, RZ, 0x33, !PT ;  /* 0x00000005ff057212 */ /* 0x000fd600078e33ff */
[----:B------:R-:W0:Y:S02]  /*1b6d0*/  @P3 LDC.64 R2, c[0x0][0x9e8] ;  /* 0x00027a00ff023b82 */ /* 0x000e240000000a00 */
[----:B0-----:R-:W-:-:S05]  /*1b6e0*/  @P3 IMAD.HI.U32 R2, R5, R2, RZ ;  /* 0x0000000205023227 */ /* 0x001fca00078e00ff */
[----:B------:R-:W-:-:S04]  /*1b6f0*/  @P3 SHF.R.U32.HI R5, RZ, R3, R2 ;  /* 0x00000003ff053219 */ /* 0x000fc80000011602 */
[----:B------:R-:W-:Y:S01]  /*1b700*/  LOP3.LUT R5, RZ, R5, RZ, 0x33, !PT ;  /* 0x00000005ff057212 */ /* 0x000fe200078e33ff */
[----:B------:R-:W-:Y:S06]  /*1b710*/  BRA `(.L_x_1622) ;  /* 0x00000000001c7947 */ /* 0x000fec0003800000 */
.L_x_1621:
[----:B------:R-:W-:Y:S01]  /*1b720*/  ULDC UR4, c[0x0][0x9e4] ;  /* 0x0002790000047ab9 */ /* 0x000fe20000000800 */
[----:B------:R-:W-:Y:S02]  /*1b730*/  IMAD.MOV.U32 R5, RZ, RZ, R231 ;  /* 0x000000ffff057224 */ /* 0x000fe400078e00e7 */
[----:B------:R-:W-:-:S05]  /*1b740*/  IMAD.U32 R184, RZ, RZ, UR4 ;  /* 0x00000004ffb87e24 */ /* 0x000fca000f8e00ff */
[----:B------:R-:W-:-:S13]  /*1b750*/  ISETP.NE.AND P3, PT, R184, 0x1, PT ;  /* 0x00000001b800780c */ /* 0x000fda0003f65270 */
[----:B------:R-:W0:Y:S02]  /*1b760*/  @P3 LDC.64 R2, c[0x0][0x9e8] ;  /* 0x00027a00ff023b82 */ /* 0x000e240000000a00 */
[----:B0-----:R-:W-:-:S05]  /*1b770*/  @P3 IMAD.HI.U32 R2, R231, R2, RZ ;  /* 0x00000002e7023227 */ /* 0x001fca00078e00ff */
[----:B------:R-:W-:-:S07]  /*1b780*/  @P3 SHF.R.U32.HI R5, RZ, R3, R2 ;  /* 0x00000003ff053219 */ /* 0x000fce0000011602 */
.L_x_1622:
[----:B------:R-:W-:Y:S05]  /*1b790*/  BSYNC B1 ;  /* 0x0000000000017941 */ /* 0x000fea0003800000 */
.L_x_1620:
[----:B------:R-:W-:-:S04]  /*1b7a0*/  IMAD R4, R5, R184, -R4 ;  /* 0x000000b805047224 */ /* 0x000fc800078e0a04 */
[----:B------:R-:W-:-:S05]  /*1b7b0*/  IMAD R4, R235, -0x2, R4 ;  /* 0xfffffffeeb047824 */ /* 0x000fca00078e0204 */
[----:B------:R-:W-:Y:S02]  /*1b7c0*/  VIMNMX R186, R186, R4, !PT ;  /* 0x00000004baba7248 */ /* 0x000fe40007fe0100 */
[----:B------:R-:W-:-:S07]  /*1b7d0*/  VIADDMNMX R187, R4, R184, R187, PT ;  /* 0x000000b804bb7246 */ /* 0x000fce00038001bb */
.L_x_1619:
[----:B------:R-:W-:Y:S01]  /*1b7e0*/  @!P1 VIADD R0, R0, 0x30860 ;  /* 0x0003086000009836 */ /* 0x000fe20000000000 */
[----:B------:R-:W2:Y:S01]  /*1b7f0*/  LDL R232, [R1+0x50] ;  /* 0x0000500001e87983 */ /* 0x000ea20000100800 */
[C---:B------:R-:W-:Y:S01]  /*1b800*/  ISETP.GT.AND P6, PT, R186.reuse, 0x9, P2 ;  /* 0x00000009ba00780c */ /* 0x040fe200017c4270 */
[----:B------:R-:W-:Y:S01]  /*1b810*/  ULDC UR4, c[0x0][0x988] ;  /* 0x0002620000047ab9 */ /* 0x000fe20000000800 */
[----:B------:R-:W-:Y:S01]  /*1b820*/  ISETP.GT.AND P4, PT, R186, 0x1, P2 ;  /* 0x00000001ba00780c */ /* 0x000fe20001784270 */
[----:B------:R-:W-:Y:S01]  /*1b830*/  IMAD.MOV.U32 R237, RZ, RZ, R205 ;  /* 0x000000ffffed7224 */ /* 0x000fe200078e00cd */
[----:B------:R-:W-:Y:S01]  /*1b840*/  @!P1 PRMT R0, RZ, 0x654, R0 ;  /* 0x00000654ff009816 */ /* 0x000fe20000000000 */
[----:B------:R-:W-:Y:S01]  /*1b850*/  IMAD.MOV.U32 R233, RZ, RZ, R22 ;  /* 0x000000ffffe97224 */ /* 0x000fe200078e0016 */
[----:B------:R-:W-:Y:S02]  /*1b860*/  ISETP.LT.OR P6, PT, R187, 0xa, P6 ;  /* 0x0000000abb00780c */ /* 0x000fe400037c1670 */
[----:B------:R0:W-:Y:S01]  /*1b870*/  @!P1 SYNCS.ARRIVE.TRANS64.RED.A1T0 RZ, [R0+URZ], RZ ;  /* 0x000000ff00ff99a7 */ /* 0x0001e2000810043f */
[----:B------:R-:W-:-:S02]  /*1b880*/  MOV R3, UR4 ;  /* 0x0000000400037c02 */ /* 0x000fc40008000f00 */
[----:B------:R-:W-:Y:S02]  /*1b890*/  FSEL R159, R159, -INF , !P6 ;  /* 0xff8000009f9f7808 */ /* 0x000fe40007000000 */
[----:B------:R-:W-:Y:S02]  /*1b8a0*/  ISETP.GT.AND P6, PT, R186, 0x18, P2 ;  /* 0x00000018ba00780c */ /* 0x000fe400017c4270 */
[C---:B------:R-:W-:Y:S02]  /*1b8b0*/  ISETP.LT.OR P4, PT, R187.reuse, 0x2, P4 ;  /* 0x00000002bb00780c */ /* 0x040fe40002781670 */
        /* <DEDUP_REMOVED lines=17> */
[----:B------:R-:W-:Y:S02]  /*1b9d0*/  FSEL R155, R155, -INF , !P4 ;  /* 0xff8000009b9b7808 */ /* 0x000fe40006000000 */
[----:B------:R-:W-:Y:S02]  /*1b9e0*/  FMNMX.FTZ R0, R169, R0, !PT ;  /* 0x00000000a9007209 */ /* 0x000fe40007810000 */
[----:B------:R-:W-:Y:S02]  /*1b9f0*/  FMNMX.FTZ R4, R154, R23, !PT ;  /* 0x000000179a047209 */ /* 0x000fe40007810000 */
[----:B------:R-:W-:-:S02]  /*1ba00*/  FMNMX.FTZ R0, R172, R0, !PT ;  /* 0x00000000ac007209 */ /* 0x000fc40007810000 */
[----:B------:R-:W-:Y:S02]  /*1ba10*/  ISETP.GT.AND P4, PT, R186, 0x10, P2 ;  /* 0x00000010ba00780c */ /* 0x000fe40001784270 */
[----:B------:R-:W-:Y:S02]  /*1ba20*/  FMNMX.FTZ R0, R173, R0, !PT ;  /* 0x00000000ad007209 */ /* 0x000fe40007810000 */
[----:B------:R-:W-:Y:S02]  /*1ba30*/  FMNMX.FTZ R4, R155, R4, !PT ;  /* 0x000000049b047209 */ /* 0x000fe40007810000 */
[----:B------:R-:W-:Y:S02]  /*1ba40*/  FMNMX.FTZ R0, R176, R0, !PT ;  /* 0x00000000b0007209 */ /* 0x000fe40007810000 */
[----:B------:R-:W-:Y:S02]  /*1ba50*/  ISETP.LT.OR P4, PT, R187, 0x11, P4 ;  /* 0x00000011bb00780c */ /* 0x000fe40002781670 */
[----:B------:R-:W-:-:S02]  /*1ba60*/  FMNMX.FTZ R0, R177, R0, !PT ;  /* 0x00000000b1007209 */ /* 0x000fc40007810000 */
[----:B------:R-:W-:Y:S02]  /*1ba70*/  FSEL R162, R162, -INF , !P4 ;  /* 0xff800000a2a27808 */ /* 0x000fe40006000000 */
[----:B------:R-:W-:Y:S02]  /*1ba80*/  FMNMX.FTZ R0, R180, R0, !PT ;  /* 0x00000000b4007209 */ /* 0x000fe40007810000 */
[C---:B------:R-:W-:Y:S02]  /*1ba90*/  ISETP.GT.AND P4, PT, R186.reuse, 0x19, P2 ;  /* 0x00000019ba00780c */ /* 0x040fe40001784270 */
        /* <DEDUP_REMOVED lines=10> */
[----:B------:R-:W-:-:S04]  /*1bb40*/  ISETP.GT.AND P4, PT, R186, 0x30, P2 ;  /* 0x00000030ba00780c */ /* 0x000fc80001784270 */
[----:B------:R-:W-:-:S04]  /*1bb50*/  ISETP.LT.OR P4, PT, R187, 0x31, P4 ;  /* 0x00000031bb00780c */ /* 0x000fc80002781670 */
        /* <DEDUP_REMOVED lines=10> */
[----:B------:R-:W-:Y:S01]  /*1bc00*/  MOV R230, R5 ;  /* 0x0000000500e67202 */ /* 0x000fe20000000f00 */
[-CC-:B------:R-:W-:Y:S01]  /*1bc10*/  FFMA.FTZ R152, R152, R3.reuse, -R0.reuse ;  /* 0x0000000398987223 */ /* 0x180fe20000010800 */
[----:B------:R-:W-:Y:S01]  /*1bc20*/  ISETP.LT.OR P3, PT, R187, 0x9, P3 ;  /* 0x00000009bb00780c */ /* 0x000fe20001f61670 */
[-CC-:B------:R-:W-:Y:S01]  /*1bc30*/  FFMA.FTZ R153, R153, R3.reuse, -R0.reuse ;  /* 0x0000000399997223 */ /* 0x180fe20000010800 */
[-C--:B------:R-:W-:Y:S01]  /*1bc40*/  FMUL.FTZ R2, R2, R3.reuse ;  /* 0x0000000302027220 */ /* 0x080fe20000410000 */
[-CC-:B------:R-:W-:Y:S01]  /*1bc50*/  FFMA.FTZ R156, R156, R3.reuse, -R0.reuse ;  /* 0x000000039c9c7223 */ /* 0x180fe20000010800 */
[----:B------:R-:W-:Y:S01]  /*1bc60*/  FSEL R158, R158, -INF , !P3 ;  /* 0xff8000009e9e7808 */ /* 0x000fe20005800000 */
[-CC-:B------:R-:W-:Y:S01]  /*1bc70*/  FFMA.FTZ R157, R157, R3.reuse, -R0.reuse ;  /* 0x000000039d9d7223 */ /* 0x180fe20000010800 */
[----:B------:R-:W-:Y:S01]  /*1bc80*/  ISETP.GT.AND P3, PT, R186, 0x11, P2 ;  /* 0x00000011ba00780c */ /* 0x000fe20001764270 */
[-CC-:B------:R-:W-:Y:S01]  /*1bc90*/  FFMA.FTZ R160, R160, R3.reuse, -R0.reuse ;  /* 0x00000003a0a07223 */ /* 0x180fe20000010800 */
[----:B------:R-:W-:Y:S01]  /*1bca0*/  FMNMX.FTZ R4, R158, R4, !PT ;  /* 0x000000049e047209 */ /* 0x000fe20007810000 */
[-CC-:B------:R-:W-:Y:S01]  /*1bcb0*/  FFMA.FTZ R161, R161, R3.reuse, -R0.reuse ;  /* 0x00000003a1a17223 */ /* 0x180fe20000010800 */
[----:B------:R-:W-:Y:S01]  /*1bcc0*/  ISETP.LT.OR P3, PT, R187, 0x12, P3 ;  /* 0x00000012bb00780c */ /* 0x000fe20001f61670 */
[-CC-:B------:R-:W-:Y:S01]  /*1bcd0*/  FFMA.FTZ R164, R164, R3.reuse, -R0.reuse ;  /* 0x00000003a4a47223 */ /* 0x180fe20000010800 */
[----:B------:R-:W-:Y:S01]  /*1bce0*/  FMNMX.FTZ R4, R159, R4, !PT ;  /* 0x000000049f047209 */ /* 0x000fe20007810000 */
[-CC-:B------:R-:W-:Y:S01]  /*1bcf0*/  FFMA.FTZ R165, R165, R3.reuse, -R0.reuse ;  /* 0x00000003a5a57223 */ /* 0x180fe20000010800 */
[----:B------:R-:W-:Y:S01]  /*1bd00*/  FSEL R163, R163, -INF , !P3 ;  /* 0xff800000a3a37808 */ /* 0x000fe20005800000 */
[-CC-:B------:R-:W-:Y:S01]  /*1bd10*/  FFMA.FTZ R168, R168, R3.reuse, -R0.reuse ;  /* 0x00000003a8a87223 */ /* 0x180fe20000010800 */
[----:B------:R-:W-:Y:S01]  /*1bd20*/  FMNMX.FTZ R4, R162, R4, !PT ;  /* 0x00000004a2047209 */ /* 0x000fe20007810000 */
        /* <DEDUP_REMOVED lines=12> */
[----:B------:R-:W-:Y:S01]  /*1bdf0*/  FFMA.FTZ R181, R181, R3, -R0 ;  /* 0x00000003b5b57223 */ /* 0x000fe20000010800 */
[----:B------:R-:W-:Y:S01]  /*1be00*/  ISETP.GT.AND P3, PT, R186, 0x29, P2 ;  /* 0x00000029ba00780c */ /* 0x000fe20001764270 */
[----:B------:R-:W-:Y:S01]  /*1be10*/  MUFU.EX2 R152, R152 ;  /* 0x0000009800987308 */ /* 0x000fe20000000800 */
[----:B------:R-:W-:-:S02]  /*1be20*/  FMNMX.FTZ R4, R170, R4, !PT ;  /* 0x00000004aa047209 */ /* 0x000fc40007810000 */
[----:B------:R-:W-:Y:S02]  /*1be30*/  ISETP.LT.OR P3, PT, R187, 0x2a, P3 ;  /* 0x0000002abb00780c */ /* 0x000fe40001f61670 */
[----:B------:R-:W-:Y:S02]  /*1be40*/  FMNMX.FTZ R4, R171, R4, !PT ;  /* 0x00000004ab047209 */ /* 0x000fe40007810000 */
[----:B------:R-:W-:Y:S01]  /*1be50*/  FSEL R175, R175, -INF , !P3 ;  /* 0xff800000afaf7808 */ /* 0x000fe20005800000 */
[----:B------:R-:W0:Y:S01]  /*1be60*/  MUFU.EX2 R0, R2 ;  /* 0x0000000200007308 */ /* 0x000e220000000800 */
[----:B------:R-:W-:Y:S02]  /*1be70*/  ISETP.GT.AND P3, PT, R186, 0x31, P2 ;  /* 0x00000031ba00780c */ /* 0x000fe40001764270 */
[----:B------:R-:W-:Y:S02]  /*1be80*/  FMNMX.FTZ R4, R174, R4, !PT ;  /* 0x00000004ae047209 */ /* 0x000fe40007810000 */
[----:B------:R-:W-:-:S02]  /*1be90*/  ISETP.LT.OR P3, PT, R187, 0x32, P3 ;  /* 0x00000032bb00780c */ /* 0x000fc40001f61670 */
[----:B------:R-:W-:Y:S01]  /*1bea0*/  FMNMX.FTZ R4, R175, R4, !PT ;  /* 0x00000004af047209 */ /* 0x000fe20007810000 */
[----:B------:R-:W1:Y:S01]  /*1beb0*/  MUFU.EX2 R153, R153 ;  /* 0x0000009900997308 */ /* 0x000e620000000800 */
[----:B------:R-:W-:Y:S02]  /*1bec0*/  ISETP.GT.AND P2, PT, R186, 0x39, P2 ;  /* 0x00000039ba00780c */ /* 0x000fe40001744270 */
[----:B------:R-:W-:Y:S02]  /*1bed0*/  FSEL R179, R179, -INF , !P3 ;  /* 0xff800000b3b37808 */ /* 0x000fe40005800000 */
[----:B------:R-:W-:Y:S02]  /*1bee0*/  FMNMX.FTZ R4, R178, R4, !PT ;  /* 0x00000004b2047209 */ /* 0x000fe40007810000 */
[----:B------:R-:W-:Y:S01]  /*1bef0*/  ISETP.LT.OR P2, PT, R187, 0x3a, P2 ;  /* 0x0000003abb00780c */ /* 0x000fe20001741670 */
[----:B------:R-:W3:Y:S01]  /*1bf00*/  MUFU.EX2 R156, R156 ;  /* 0x0000009c009c7308 */ /* 0x000ee20000000800 */
[----:B------:R-:W-:Y:S01]  /*1bf10*/  FMNMX.FTZ R4, R179, R4, !PT ;  /* 0x00000004b3047209 */ /* 0x000fe20007810000 */
[----:B0-----:R-:W-:Y:S01]  /*1bf20*/  FFMA.FTZ R2, R0, R228, R152 ;  /* 0x000000e400027223 */ /* 0x001fe20000010098 */
[----:B------:R-:W-:-:S02]  /*1bf30*/  FSEL R183, R183, -INF , !P2 ;  /* 0xff800000b7b77808 */ /* 0x000fc40005000000 */
[----:B------:R-:W-:-:S03]  /*1bf40*/  FMNMX.FTZ R4, R182, R4, !PT ;  /* 0x00000004b6047209 */ /* 0x000fc60007810000 */
[----:B------:R-:W0:Y:S01]  /*1bf50*/  MUFU.EX2 R157, R157 ;  /* 0x0000009d009d7308 */ /* 0x000e220000000800 */
[C---:B-1----:R-:W-:Y:S01]  /*1bf60*/  F2FP.F16.F32.PACK_AB R196, R153.reuse, R152 ;  /* 0x0000009899c4723e */ /* 0x042fe200000000ff */
[----:B------:R-:W-:Y:S01]  /*1bf70*/  FADD.FTZ R2, R153, R2 ;  /* 0x0000000299027221 */ /* 0x000fe20000010000 */
[----:B------:R-:W-:-:S05]  /*1bf80*/  FMNMX.FTZ R152, R183, R4, !PT ;  /* 0x00000004b7987209 */ /* 0x000fca0007810000 */
[----:B------:R-:W1:Y:S01]  /*1bf90*/  SHFL.BFLY PT, R4, R152, 0x2, 0x1f ;  /* 0x0c401f0098047f89 */ /* 0x000e6200000e0000 */
[----:B------:R-:W4:Y:S01]  /*1bfa0*/  MUFU.EX2 R160, R160 ;  /* 0x000000a000a07308 */ /* 0x000f220000000800 */
[----:B---3--:R-:W-:-:S07]  /*1bfb0*/  FADD.FTZ R2, R156, R2 ;  /* 0x000000029c027221 */ /* 0x008fce0000010000 */
[----:B------:R-:W3:Y:S01]  /*1bfc0*/  MUFU.EX2 R161, R161 ;  /* 0x000000a100a17308 */ /* 0x000ee20000000800 */
[C---:B0-----:R-:W-:Y:S01]  /*1bfd0*/  FADD.FTZ R2, R157.reuse, R2 ;  /* 0x000000029d027221 */ /* 0x041fe20000010000 */
[----:B------:R-:W-:-:S06]  /*1bfe0*/  F2FP.F16.F32.PACK_AB R198, R157, R156 ;  /* 0x0000009c9dc6723e */ /* 0x000fcc00000000ff */
[----:B------:R-:W0:Y:S01]  /*1bff0*/  MUFU.EX2 R164, R164 ;  /* 0x000000a400a47308 */ /* 0x000e220000000800 */
[----:B----4-:R-:W-:Y:S01]  /*1c000*/  FADD.FTZ R2, R160, R2 ;  /* 0x00000002a0027221 */ /* 0x010fe20000010000 */
[----:B-1----:R-:W-:-:S06]  /*1c010*/  FMNMX.FTZ R152, R152, R4, !PT ;  /* 0x0000000498987209 */ /* 0x002fcc0007810000 */
[----:B------:R-:W1:Y:S01]  /*1c020*/  MUFU.EX2 R165, R165 ;  /* 0x000000a500a57308 */ /* 0x000e620000000800 */
[C---:B---3--:R-:W-:Y:S01]  /*1c030*/  FADD.FTZ R2, R161.reuse, R2 ;  /* 0x00000002a1027221 */ /* 0x048fe20000010000 */
[----:B------:R-:W-:Y:S01]  /*1c040*/  F2FP.F16.F32.PACK_AB R192, R161, R160 ;  /* 0x000000a0a1c0723e */ /* 0x000fe200000000ff */
[----:B------:R-:W3:Y:S05]  /*1c050*/  SHFL.BFLY PT, R4, R152, 0x1, 0x1f ;  /* 0x0c201f0098047f89 */ /* 0x000eea00000e0000 */
[----:B------:R-:W-:Y:S01]  /*1c060*/  MUFU.EX2 R168, R168 ;  /* 0x000000a800a87308 */ /* 0x000fe20000000800 */
[----:B0-----:R-:W-:-:S07]  /*1c070*/  FADD.FTZ R2, R164, R2 ;  /* 0x00000002a4027221 */ /* 0x001fce0000010000 */
[----:B------:R-:W0:Y:S01]  /*1c080*/  MUFU.EX2 R169, R169 ;  /* 0x000000a900a97308 */ /* 0x000e220000000800 */
[C---:B-1----:R-:W-:Y:S01]  /*1c090*/  FADD.FTZ R2, R165.reuse, R2 ;  /* 0x00000002a5027221 */ /* 0x042fe20000010000 */
[----:B------:R-:W-:-:S06]  /*1c0a0*/  F2FP.F16.F32.PACK_AB R194, R165, R164 ;  /* 0x000000a4a5c2723e */ /* 0x000fcc00000000ff */
[----:B------:R-:W1:Y:S01]  /*1c0b0*/  MUFU.EX2 R172, R172 ;  /* 0x000000ac00ac7308 */ /* 0x000e620000000800 */
[----:B---3--:R-:W-:-:S04]  /*1c0c0*/  FMNMX.FTZ R4, R152, R4, !PT ;  /* 0x0000000498047209 */ /* 0x008fc80007810000 */
[C---:B------:R-:W-:Y:S01]  /*1c0d0*/  FSETP.NEU.FTZ.AND P2, PT, R4.reuse, -INF , PT ;  /* 0xff8000000400780b */ /* 0x040fe20003f5d000 */
[C---:B------:R-:W-:Y:S02]  /*1c0e0*/  FMUL.FTZ R152, R4.reuse, R3 ;  /* 0x0000000304987220 */ /* 0x040fe40000410000 */
[----:B------:R-:W3:Y:S01]  /*1c0f0*/  MUFU.EX2 R173, R173 ;  /* 0x000000ad00ad7308 */ /* 0x000ee20000000800 */
[----:B0-----:R-:W-:Y:S02]  /*1c100*/  F2FP.F16.F32.PACK_AB R188, R169, R168 ;  /* 0x000000a8a9bc723e */ /* 0x001fe400000000ff */
        /* <DEDUP_REMOVED lines=22> */
[----:B------:R-:W-:Y:S01]  /*1c270*/  FADD.FTZ R23, R169, R23 ;  /* 0x00000017a9177221 */ /* 0x000fe20000010000 */
[----:B------:R-:W-:Y:S01]  /*1c280*/  FFMA.FTZ R152, R183, R3, -R152 ;  /* 0x00000003b7987223 */ /* 0x000fe20000010898 */
[C---:B--2---:R-:W-:Y:S01]  /*1c290*/  ISETP.GT.AND P2, PT, R204.reuse, R232, PT ;  /* 0x000000e8cc00720c */ /* 0x044fe20003f44270 */
[----:B------:R-:W-:Y:S01]  /*1c2a0*/  VIADD R204, R204, 0xffffffff ;  /* 0xffffffffcccc7836 */ /* 0x000fe20000000000 */
[----:B------:R-:W2:Y:S01]  /*1c2b0*/  MUFU.EX2 R155, R155 ;  /* 0x0000009b009b7308 */ /* 0x000ea20000000800 */
[----:B-1----:R-:W-:Y:S01]  /*1c2c0*/  FADD.FTZ R23, R172, R23 ;  /* 0x00000017ac177221 */ /* 0x002fe20000010000 */
[----:B---3--:R-:W-:-:S03]  /*1c2d0*/  F2FP.F16.F32.PACK_AB R190, R173, R172 ;  /* 0x000000acadbe723e */ /* 0x008fc600000000ff */
[----:B------:R-:W-:-:S03]  /*1c2e0*/  FADD.FTZ R23, R173, R23 ;  /* 0x00000017ad177221 */ /* 0x000fc60000010000 */
[----:B------:R-:W1:Y:S01]  /*1c2f0*/  MUFU.EX2 R158, R158 ;  /* 0x0000009e009e7308 */ /* 0x000e620000000800 */
[----:B0-----:R-:W-:-:S07]  /*1c300*/  FFMA.FTZ R227, R2, R227, R154 ;  /* 0x000000e302e37223 */ /* 0x001fce000001009a */
[----:B------:R-:W0:Y:S01]  /*1c310*/  MUFU.EX2 R159, R159 ;  /* 0x0000009f009f7308 */ /* 0x000e220000000800 */
[C---:B--2---:R-:W-:Y:S01]  /*1c320*/  FADD.FTZ R227, R155.reuse, R227 ;  /* 0x000000e39be37221 */ /* 0x044fe20000010000 */
[----:B------:R-:W-:-:S06]  /*1c330*/  F2FP.F16.F32.PACK_AB R197, R155, R154 ;  /* 0x0000009a9bc5723e */ /* 0x000fcc00000000ff */
[----:B------:R-:W2:Y:S01]  /*1c340*/  MUFU.EX2 R162, R162 ;  /* 0x000000a200a27308 */ /* 0x000ea20000000800 */
[----:B-1----:R-:W-:-:S07]  /*1c350*/  FADD.FTZ R227, R158, R227 ;  /* 0x000000e39ee37221 */ /* 0x002fce0000010000 */
        /* <DEDUP_REMOVED lines=26> */
[----:B--2---:R-:W-:-:S07]  /*1c500*/  FADD.FTZ R227, R178, R227 ;  /* 0x000000e3b2e37221 */ /* 0x004fce0000010000 */
[----:B------:R-:W2:Y:S01]  /*1c510*/  MUFU.EX2 R180, R180 ;  /* 0x000000b400b47308 */ /* 0x000ea20000000800 */
[C---:B-1----:R-:W-:Y:S01]  /*1c520*/  FADD.FTZ R23, R177.reuse, R23 ;  /* 0x00000017b1177221 */ /* 0x042fe20000010000 */
[----:B------:R-:W-:-:S06]  /*1c530*/  F2FP.F16.F32.PACK_AB R184, R177, R176 ;  /* 0x000000b0b1b8723e */ /* 0x000fcc00000000ff */
[----:B------:R-:W1:Y:S01]  /*1c540*/  MUFU.EX2 R182, R182 ;  /* 0x000000b600b67308 */ /* 0x000e620000000800 */
[C---:B0-----:R-:W-:Y:S01]  /*1c550*/  FADD.FTZ R227, R179.reuse, R227 ;  /* 0x000000e3b3e37221 */ /* 0x041fe20000010000 */
[----:B------:R-:W-:-:S06]  /*1c560*/  F2FP.F16.F32.PACK_AB R185, R179, R178 ;  /* 0x000000b2b3b9723e */ /* 0x000fcc00000000ff */
[----:B------:R-:W0:Y:S01]  /*1c570*/  MUFU.EX2 R181, R181 ;  /* 0x000000b500b57308 */ /* 0x000e220000000800 */
[----:B--2---:R-:W-:-:S07]  /*1c580*/  FADD.FTZ R23, R180, R23 ;  /* 0x00000017b4177221 */ /* 0x004fce0000010000 */
[----:B------:R-:W2:Y:S01]  /*1c590*/  MUFU.EX2 R152, R152 ;  /* 0x0000009800987308 */ /* 0x000ea20000000800 */
[----:B-1----:R-:W-:Y:S01]  /*1c5a0*/  FADD.FTZ R227, R182, R227 ;  /* 0x000000e3b6e37221 */ /* 0x002fe20000010000 */
[C---:B0-----:R-:W-:Y:S01]  /*1c5b0*/  FADD.FTZ R228, R181.reuse, R23 ;  /* 0x00000017b5e47221 */ /* 0x041fe20000010000 */
[----:B------:R-:W-:Y:S01]  /*1c5c0*/  F2FP.F16.F32.PACK_AB R186, R181, R180 ;  /* 0x000000b4b5ba723e */ /* 0x000fe200000000ff */
[----:B------:R-:W-:Y:S02]  /*1c5d0*/  IMAD.MOV.U32 R23, RZ, RZ, R4 ;  /* 0x000000ffff177224 */ /* 0x000fe400078e0004 */
[C---:B--2---:R-:W-:Y:S01]  /*1c5e0*/  FADD.FTZ R227, R152.reuse, R227 ;  /* 0x000000e398e37221 */ /* 0x044fe20000010000 */
[----:B------:R-:W-:Y:S01]  /*1c5f0*/  F2FP.F16.F32.PACK_AB R187, R152, R182 ;  /* 0x000000b698bb723e */ /* 0x000fe200000000ff */
[----:B------:R-:W-:Y:S06]  /*1c600*/  @P2 BRA `(.L_x_1623) ;  /* 0xffffffd400542947 */ /* 0x000fec000383ffff */
.L_x_1604:
[----:B------:R-:W-:Y:S05]  /*1c610*/  BSYNC B0 ;  /* 0x0000000000007941 */ /* 0x000fea0003800000 */
.L_x_1603:
        /* <DEDUP_REMOVED lines=131> */
.L_x_1624:
[----:B------:R-:W-:Y:S01]  /*1ce50*/  IMAD R11, R22, 0x8, R16 ;  /* 0x00000008160b7824 */ /* 0x000fe200078e0210 */
[----:B------:R-:W-:-:S04]  /*1ce60*/  SHF.L.U32 R2, R205, 0x1f, RZ ;  /* 0x0000001fcd027819 */ /* 0x000fc800000006ff */
[----:B------:R0:W1:Y:S01]  /*1ce70*/  SYNCS.PHASECHK.TRANS64.TRYWAIT P2, [R11+URZ+0x30850], R2 ;  /* 0x030850020b0075a7 */ /* 0x000062000804017f */
[----:B------:R-:W-:Y:S05]  /*1ce80*/  @!P0 BRA `(.L_x_1625) ;  /* 0x0000000000048947 */ /* 0x000fea0003800000 */
[----:B------:R-:W-:Y:S01]  /*1ce90*/  BPT.TRAP 0x1 ;  /* 0x000000040000795c */ /* 0x000fe20000300000 */
.L_x_1625:
[----:B------:R-:W-:Y:S01]  /*1cea0*/  VIADD R16, R16, 0x400 ;  /* 0x0000040010107836 */ /* 0x000fe20000000000 */
[----:B------:R-:W-:Y:S04]  /*1ceb0*/  BSSY B0, `(.L_x_1626) ;  /* 0x0000008000007945 */ /* 0x000fe80003800000 */
[----:B------:R-:W-:-:S04]  /*1cec0*/  SHF.R.U32.HI R16, RZ, 0x4, R16 ;  /* 0x00000004ff107819 */ /* 0x000fc80000011610 */
[----:B------:R-:W-:-:S04]  /*1ced0*/  LOP3.LUT R16, R16, 0x3fff, RZ, 0xc0, !PT ;  /* 0x00003fff10107812 */ /* 0x000fc800078ec0ff */
[----:B------:R-:W-:-:S04]  /*1cee0*/  LOP3.LUT R7, R16, 0x2000000, RZ, 0xfc, !PT ;  /* 0x0200000010077812 */ /* 0x000fc800078efcff */
[----:B------:R-:W-:Y:S01]  /*1cef0*/  LEA R0, R22, R7, 0xb ;  /* 0x0000000716007211 */ /* 0x000fe200078e58ff */
[----:B-1----:R-:W-:Y:S06]  /*1cf00*/  @P2 BRA `(.L_x_1627) ;  /* 0x0000000000082947 */ /* 0x002fec0003800000 */
[----:B------:R-:W1:Y:S02]  /*1cf10*/  SYNCS.PHASECHK.TRANS64.TRYWAIT P0, [R11+URZ+0x30850], R2 ;  /* 0x030850020b0075a7 */ /* 0x000e64000800017f */
[----:B-1----:R-:W-:Y:S05]  /*1cf20*/  @!P0 BRA `(.L_x_1628) ;  /* 0x000000bc00188947 */ /* 0x002fea0003800000 */
.L_x_1627:
[----:B------:R-:W-:Y:S05]  /*1cf30*/  BSYNC B0 ;  /* 0x0000000000007941 */ /* 0x000fea0003800000 */
.L_x_1626:
[----:B------:R-:W-:Y:S01]  /*1cf40*/  IMAD.MOV.U32 R6, RZ, RZ, R0 ;  /* 0x000000ffff067224 */ /* 0x000fe200078e0000 */
[----:B------:R-:W2:Y:S01]  /*1cf50*/  LDL.LU R16, [R1+0x68] ;  /* 0x0000680001107983 */ /* 0x000ea20000300800 */
[----:B------:R-:W-:Y:S01]  /*1cf60*/  IMAD.MOV.U32 R7, RZ, RZ, 0x40000040 ;  /* 0x40000040ff077424 */ /* 0x000fe200078e00ff */
[----:B------:R-:W-:Y:S01]  /*1cf70*/  WARPGROUP.ARRIVE ;  /* 0x00000000000079c5 */ /* 0x000fe20000000000 */
[----:B------:R-:W-:Y:S01]  /*1cf80*/  VIADD R22, R22, 0x1 ;  /* 0x0000000116167836 */ /* 0x000fe20000000000 */
[----:B------:R-:W-:Y:S01]  /*1cf90*/  R2UR UR6, R6 ;  /* 0x00000000060672ca */ /* 0x000fe200000e0000 */
[----:B------:R-:W-:Y:S01]  /*1cfa0*/  VIADD R6, R0, 0x80 ;  /* 0x0000008000067836 */ /* 0x000fe20000000000 */
[----:B------:R-:W-:Y:S01]  /*1cfb0*/  R2UR UR7, R7 ;  /* 0x00000000070772ca */ /* 0x000fe200000e0000 */
[----:B01----:R-:W0:Y:S01]  /*1cfc0*/  SHFL.BFLY PT, R2, R227, 0x2, 0x1f ;  /* 0x0c401f00e3027f89 */ /* 0x003e2200000e0000 */
[----:B------:R-:W-:Y:S01]  /*1cfd0*/  MOV R7, 0x40000040 ;  /* 0x4000004000077802 */ /* 0x000fe20000000f00 */
[----:B------:R-:W-:Y:S01]  /*1cfe0*/  @!P1 VIADD R11, R11, 0x30860 ;  /* 0x000308600b0b9836 */ /* 0x000fe20000000000 */
[----:B------:R-:W-:-:S04]  /*1cff0*/  ISETP.NE.AND P2, PT, R22, 0x2, PT ;  /* 0x000000021600780c */ /* 0x000fc80003f45270 */
[----:B------:R-:W-:Y:S02]  /*1d000*/  @!P1 PRMT R11, RZ, 0x654, R11 ;  /* 0x00000654ff0b9816 */ /* 0x000fe4000000000b */
[----:B------:R-:W-:-:S03]  /*1d010*/  SEL R22, R22, RZ, P2 ;  /* 0x000000ff16167207 */ /* 0x000fc60001000000 */
[----:B------:R-:W-:Y:S01]  /*1d020*/  HGMMA.64x256x16.F32 R24, R196, gdesc[UR4].tnspB, R24, gsb0 ;  /* 0x43e00004c4187df0 */ /* 0x000fe20008000818 */
[----:B------:R-:W-:Y:S01]  /*1d030*/  R2UR UR6, R6 ;  /* 0x00000000060672ca */ /* 0x000fe200000e0000 */
[----:B------:R-:W-:Y:S01]  /*1d040*/  VIADD R6, R0, 0x100 ;  /* 0x0000010000067836 */ /* 0x000fe20000000000 */
[----:B------:R-:W-:Y:S01]  /*1d050*/  R2UR UR7, R7 ;  /* 0x00000000070772ca */ /* 0x000fe200000e0000 */
[----:B------:R-:W-:Y:S02]  /*1d060*/  IMAD.MOV.U32 R7, RZ, RZ, 0x40000040 ;  /* 0x40000040ff077424 */ /* 0x000fe400078e00ff */
[----:B0-----:R-:W-:-:S05]  /*1d070*/  FADD.FTZ R2, R2, R227 ;  /* 0x000000e302027221 */ /* 0x001fca0000010000 */
[----:B------:R-:W0:Y:S02]  /*1d080*/  SHFL.BFLY PT, R9, R2, 0x1, 0x1f ;  /* 0x0c201f0002097f89 */ /* 0x000e2400000e0000 */
[----:B0-----:R-:W-:Y:S01]  /*1d090*/  FADD.FTZ R13, R2, R9 ;  /* 0x00000009020d7221 */ /* 0x001fe20000010000 */
[----:B------:R-:W-:-:S04]  /*1d0a0*/  IMAD.MOV.U32 R2, RZ, RZ, -0x800000 ;  /* 0xff800000ff027424 */ /* 0x000fc800078e00ff */
[----:B------:R-:W-:-:S13]  /*1d0b0*/  FSETP.NE.FTZ.AND P3, PT, R13, RZ, PT ;  /* 0x000000ff0d00720b */ /* 0x000fda0003f75000 */
[----:B------:R-:W0:Y:S01]  /*1d0c0*/  @P3 MUFU.LG2 R10, R13 ;  /* 0x0000000d000a3308 */ /* 0x000e220000000c00 */
[----:B------:R-:W-:Y:S01]  /*1d0d0*/  @P3 FMUL.FTZ R14, R3, 0.69314718246459960938 ;  /* 0x3f317218030e3820 */ /* 0x000fe20000410000 */
[----:B------:R-:W-:Y:S02]  /*1d0e0*/  WARPGROUP.DEPBAR.LE gsb0, 0x0 ;  /* 0x00008000000079c5 */ /* 0x000fe40000010000 */
[----:B------:R-:W-:-:S06]  /*1d0f0*/  WARPGROUP.ARRIVE ;  /* 0x00000000000079c5 */ /* 0x000fcc0000000000 */
[----:B------:R-:W-:Y:S01]  /*1d100*/  HGMMA.64x256x16.F32 R24, R192, gdesc[UR4].tnspB, R24, gsb0 ;  /* 0x43e00004c0187df0 */ /* 0x000fe20008000818 */
[----:B------:R-:W-:Y:S01]  /*1d110*/  R2UR UR6, R6 ;  /* 0x00000000060672ca */ /* 0x000fe200000e0000 */
[----:B------:R-:W-:Y:S01]  /*1d120*/  VIADD R6, R0, 0x180 ;  /* 0x0000018000067836 */ /* 0x000fe20000000000 */
[----:B------:R-:W-:Y:S01]  /*1d130*/  R2UR UR7, R7 ;  /* 0x00000000070772ca */ /* 0x000fe200000e0000 */
[----:B--2---:R-:W-:Y:S01]  /*1d140*/  VIADD R16, R16, 0x1 ;  /* 0x0000000110107836 */ /* 0x004fe20000000000 */
[----:B------:R-:W-:-:S04]  /*1d150*/  MOV R7, 0x40000040 ;  /* 0x4000004000077802 */ /* 0x000fc80000000f00 */
[----:B------:R-:W-:Y:S01]  /*1d160*/  STL [R1+0x68], R16 ;  /* 0x0000681001007387 */ /* 0x000fe20000100800 */
[----:B------:R-:W-:Y:S02]  /*1d170*/  WARPGROUP.DEPBAR.LE gsb0, 0x0 ;  /* 0x00008000000079c5 */ /* 0x000fe40000010000 */
[----:B------:R-:W-:-:S15]  /*1d180*/  WARPGROUP.ARRIVE ;  /* 0x00000000000079c5 */ /* 0x000fde0000000000 */
[----:B------:R-:W-:-:S01]  /*1d190*/  NOP ;  /* 0x0000000000007918 */ /* 0x000fc20000000000 */
[----:B------:R-:W-:Y:S01]  /*1d1a0*/  HGMMA.64x256x16.F32 R24, R188, gdesc[UR4].tnspB, R24, gsb0 ;  /* 0x43e00004bc187df0 */ /* 0x000fe20008000818 */
[----:B------:R-:W-:Y:S02]  /*1d1b0*/  R2UR UR6, R6 ;  /* 0x00000000060672ca */ /* 0x000fe400000e0000 */
[----:B------:R-:W-:Y:S02]  /*1d1c0*/  R2UR UR7, R7 ;  /* 0x00000000070772ca */ /* 0x000fe400000e0000 */
[----:B------:R-:W1:Y:S02]  /*1d1d0*/  SHFL.BFLY PT, R7, R228, 0x2, 0x1f ;  /* 0x0c401f00e4077f89 */ /* 0x000e6400000e0000 */
[----:B-1----:R-:W-:-:S05]  /*1d1e0*/  FADD.FTZ R0, R7, R228 ;  /* 0x000000e407007221 */ /* 0x002fca0000010000 */
[----:B------:R-:W1:Y:S02]  /*1d1f0*/  SHFL.BFLY PT, R7, R0, 0x1, 0x1f ;  /* 0x0c201f0000077f89 */ /* 0x000e6400000e0000 */
[----:B-1----:R-:W-:Y:S01]  /*1d200*/  FADD.FTZ R12, R0, R7 ;  /* 0x00000007000c7221 */ /* 0x002fe20000010000 */
[----:B------:R-:W-:Y:S02]  /*1d210*/  CS2R R6, SRZ ;  /* 0x0000000000067805 */ /* 0x000fe4000001ff00 */
[----:B------:R-:W-:Y:S02]  /*1d220*/  SEL R0, RZ, 0x1, P2 ;  /* 0x00000001ff007807 */ /* 0x000fe40001000000 */
[----:B------:R-:W-:Y:S02]  /*1d230*/  FSETP.NE.FTZ.AND P0, PT, R12, RZ, PT ;  /* 0x000000ff0c00720b */ /* 0x000fe40003f15000 */
[----:B------:R-:W-:Y:S01]  /*1d240*/  @P3 MUFU.RCP R6, R13 ;  /* 0x0000000d00063308 */ /* 0x000fe20000001000 */
[----:B------:R-:W-:-:S02]  /*1d250*/  LOP3.LUT R205, R205, R0, RZ, 0x3c, !PT ;  /* 0x00000000cdcd7212 */ /* 0x000fc400078e3cff */
[----:B------:R-:W-:-:S08]  /*1d260*/  MOV R0, 0xff800000 ;  /* 0xff80000000007802 */ /* 0x000fd00000000f00 */
[----:B------:R-:W1:Y:S01]  /*1d270*/  @P0 MUFU.LG2 R9, R12 ;  /* 0x0000000c00090308 */ /* 0x000e620000000c00 */
[----:B------:R-:W-:Y:S01]  /*1d280*/  @P0 FMUL.FTZ R8, R3, 0.69314718246459960938 ;  /* 0x3f31721803080820 */ /* 0x000fe20000410000 */
[----:B0-----:R-:W-:-:S04]  /*1d290*/  @P3 FMUL.FTZ R3, R10, 0.69314718246459960938 ;  /* 0x3f3172180a033820 */ /* 0x001fc80000410000 */
[----:B------:R-:W-:Y:S02]  /*1d2a0*/  @P3 FFMA.FTZ R0, R14, R4, R3 ;  /* 0x000000040e003223 */ /* 0x000fe40000010003 */
[----:B------:R-:W0:Y:S01]  /*1d2b0*/  @P0 MUFU.RCP R7, R12 ;  /* 0x0000000c00070308 */ /* 0x000e220000001000 */
[----:B-1----:R-:W-:-:S04]  /*1d2c0*/  @P0 FMUL.FTZ R9, R9, 0.69314718246459960938 ;  /* 0x3f31721809090820 */ /* 0x002fc80000410000 */
[----:B------:R-:W-:Y:S01]  /*1d2d0*/  @P0 FFMA.FTZ R2, R8, R5, R9 ;  /* 0x0000000508020223 */ /* 0x000fe20000010009 */
[----:B------:R-:W-:Y:S01]  /*1d2e0*/  PLOP3.LUT P0, PT, PT, PT, PT, 0x8, 0x0 ;  /* 0x000000000000781c */ /* 0x000fe20003f0e170 */
[----:B------:R-:W-:Y:S02]  /*1d2f0*/  WARPGROUP.DEPBAR.LE gsb0, 0x0 ;  /* 0x00008000000079c5 */ /* 0x000fe40000010000 */
[----:B------:R-:W-:-:S06]  /*1d300*/  WARPGROUP.ARRIVE ;  /* 0x00000000000079c5 */ /* 0x000fcc0000000000 */
[----:B------:R-:W-:Y:S03]  /*1d310*/  HGMMA.64x256x16.F32 R24, R184, gdesc[UR4].tnspB, R24, gsb0 ;  /* 0x43e00004b8187df0 */ /* 0x000fe60008000818 */
[----:B------:R-:W-:Y:S02]  /*1d320*/  WARPGROUP.DEPBAR.LE gsb0, 0x0 ;  /* 0x00008000000079c5 */ /* 0x000fe40000010000 */
[-C--:B0-----:R-:W-:Y:S01]  /*1d330*/  FMUL.FTZ R153, R48, R7.reuse ;  /* 0x0000000730997220 */ /* 0x081fe20000410000 */
[-C--:B------:R-:W-:Y:S01]  /*1d340*/  FMUL.FTZ R154, R52, R7.reuse ;  /* 0x00000007349a7220 */ /* 0x080fe20000410000 */
[-C--:B------:R-:W-:Y:S01]  /*1d350*/  FMUL.FTZ R152, R44, R7.reuse ;  /* 0x000000072c987220 */ /* 0x080fe20000410000 */
[-C--:B------:R-:W-:Y:S01]  /*1d360*/  FMUL.FTZ R52, R27, R6.reuse ;  /* 0x000000061b347220 */ /* 0x080fe20000410000 */
[-C--:B------:R-:W-:Y:S01]  /*1d370*/  FMUL.FTZ R48, R31, R6.reuse ;  /* 0x000000061f307220 */ /* 0x080fe20000410000 */
        /* <DEDUP_REMOVED lines=124> */
.L_x_1439:
[----:B------:R-:W0:Y:S08]  /*1db40*/  S2UR UR5, SR_CgaCtaId ;  /* 0x00000000000579c3 */ /* 0x000e300000008800 */
[----:B------:R-:W-:Y:S06]  /*1db50*/  BAR.SYNC.DEFER_BLOCKING 0x5, 0x120 ;  /* 0x0144800000007b1d */ /* 0x000fec0000010000 */
[----:B------:R-:W-:Y:S01]  /*1db60*/  UMOV UR4, 0x400 ;  /* 0x0000040000047882 */ /* 0x000fe20000000000 */
[----:B------:R-:W-:Y:S01]  /*1db70*/  BSSY B0, `(.L_x_1629) ;  /* 0x0000296000007945 */ /* 0x000fe20003800000 */
[----:B0-----:R-:W-:-:S06]  /*1db80*/  ULEA UR4, UR5, UR4, 0x18 ;  /* 0x0000000405047291 */ /* 0x001fcc000f8ec03f */
[----:B------:R-:W-:-:S05]  /*1db90*/  IMAD.U32 R16, RZ, RZ, UR4 ;  /* 0x00000004ff107e24 */ /* 0x000fca000f8e00ff */
[----:B------:R-:W0:Y:S04]  /*1dba0*/  LDS.128 R176, [R16+0x308d0] ;  /* 0x0308d00010b07984 */ /* 0x000e280000000c00 */
[----:B0-----:R0:W-:Y:S04]  /*1dbb0*/  STL.64 [R1+0x10], R176 ;  /* 0x000010b001007387 */ /* 0x0011e80000100a00 */
[----:B------:R0:W-:Y:S01]  /*1dbc0*/  STL.64 [R1+0x18], R178 ;  /* 0x000018b201007387 */ /* 0x0001e20000100a00 */
[----:B------:R-:W-:Y:S06]  /*1dbd0*/  BAR.ARV 0x4, 0x120 ;  /* 0x0104800000007b1d */ /* 0x000fec0000002000 */
[----:B------:R-:W-:Y:S05]  /*1dbe0*/  @P0 BRA `(.L_x_1630) ;  /* 0x0000001c00580947 */ /* 0x000fea0003800000 */
[----:B------:R-:W2:Y:S04]  /*1dbf0*/  LDL R6, [R1+0x98] ;  /* 0x0000980001067983 */ /* 0x000ea80000100800 */
[----:B0-----:R-:W3:Y:S04]  /*1dc00*/  LDL R178, [R1+0x38] ;  /* 0x0000380001b27983 */ /* 0x001ee80000100800 */
[----:B------:R-:W3:Y:S04]  /*1dc10*/  LDL R176, [R1+0x28] ;  /* 0x0000280001b07983 */ /* 0x000ee80000100800 */
[----:B------:R-:W4:Y:S01]  /*1dc20*/  LDL R174, [R1+0x64] ;  /* 0x0000640001ae7983 */ /* 0x000f220000100800 */
[----:B------:R-:W0:Y:S01]  /*1dc30*/  S2R R39, SR_SWINHI ;  /* 0x0000000000277919 */ /* 0x000e220000002f00 */
[----:B------:R-:W-:Y:S01]  /*1dc40*/  F2FP.F16.F32.PACK_AB R24, R25, R24 ;  /* 0x000000181918723e */ /* 0x000fe200000000ff */
[----:B------:R-:W-:Y:S01]  /*1dc50*/  ULDC.64 UR4, c[0x0][0xbd8] ;  /* 0x0002f60000047ab9 */ /* 0x000fe20000000a00 */
[----:B------:R-:W-:-:S02]  /*1dc60*/  MOV R20, R16 ;  /* 0x0000001000147202 */ /* 0x000fc40000000f00 */
[----:B0-----:R-:W-:Y:S02]  /*1dc70*/  MOV R21, R39 ;  /* 0x0000002700157202 */ /* 0x001fe40000000f00 */
        /* <DEDUP_REMOVED lines=36> */
[----:B------:R-:W-:Y:S01]  /*1dec0*/  F2FP.F16.F32.PACK_AB R147, R151, R150 ;  /* 0x000000969793723e */ /* 0x000fe200000000ff */
[----:B------:R-:W-:Y:S01]  /*1ded0*/  IMAD.MOV.U32 R3, RZ, RZ, RZ ;  /* 0x000000ffff037224 */ /* 0x000fe200078e00ff */
[----:B------:R-:W-:Y:S01]  /*1dee0*/  ULDC.64 UR6, c[0x0][0x208] ;  /* 0x0000820000067ab9 */ /* 0x000fe20000000a00 */
[----:B--2---:R-:W-:-:S03]  /*1def0*/  IMAD.WIDE R134, R6, 0x2, R20 ;  /* 0x0000000206867825 */ /* 0x004fc600078e0214 */
[----:B------:R-:W-:-:S04]  /*1df00*/  IADD3 R46, P1, R134, 0x20, RZ ;  /* 0x00000020862e7810 */ /* 0x000fc80007f3e0ff */
[----:B------:R-:W-:Y:S02]  /*1df10*/  LOP3.LUT R173, R46, 0x380, RZ, 0xc0, !PT ;  /* 0x000003802ead7812 */ /* 0x000fe400078ec0ff */
[C---:B------:R-:W-:Y:S02]  /*1df20*/  IADD3 R62, P6, R134.reuse, 0x4020, RZ ;  /* 0x00004020863e7810 */ /* 0x040fe40007fde0ff */
[----:B------:R-:W-:Y:S02]  /*1df30*/  SHF.R.U64 R173, R173, 0x3, RZ ;  /* 0x00000003adad7819 */ /* 0x000fe400000012ff */
[C---:B------:R-:W-:Y:S02]  /*1df40*/  IADD3 R50, P0, R134.reuse, 0x40, RZ ;  /* 0x0000004086327810 */ /* 0x040fe40007f1e0ff */
[----:B------:R-:W-:Y:S02]  /*1df50*/  IADD3 R54, P4, R134, 0x60, RZ ;  /* 0x0000006086367810 */ /* 0x000fe40007f9e0ff */
[----:B------:R-:W-:-:S02]  /*1df60*/  LOP3.LUT R46, R173, R46, RZ, 0x3c, !PT ;  /* 0x0000002ead2e7212 */ /* 0x000fc400078e3cff */
[----:B------:R-:W-:Y:S02]  /*1df70*/  IADD3 R58, P3, R134, 0x4000, RZ ;  /* 0x00004000863a7810 */ /* 0x000fe40007f7e0ff */
[----:B------:R-:W-:Y:S02]  /*1df80*/  LOP3.LUT R173, R62, 0x380, RZ, 0xc0, !PT ;  /* 0x000003803ead7812 */ /* 0x000fe400078ec0ff */
[----:B------:R-:W-:Y:S02]  /*1df90*/  LOP3.LUT R175, R50, 0x380, RZ, 0xc0, !PT ;  /* 0x0000038032af7812 */ /* 0x000fe400078ec0ff */
[----:B------:R-:W-:Y:S02]  /*1dfa0*/  IADD3 R66, P5, R134, 0x4040, RZ ;  /* 0x0000404086427810 */ /* 0x000fe40007fbe0ff */
[----:B------:R-:W-:Y:S01]  /*1dfb0*/  LOP3.LUT R177, R54, 0x380, RZ, 0xc0, !PT ;  /* 0x0000038036b17812 */ /* 0x000fe200078ec0ff */
[----:B------:R-:W-:Y:S01]  /*1dfc0*/  IMAD.X R47, RZ, RZ, R135, P1 ;  /* 0x000000ffff2f7224 */ /* 0x000fe200008e0687 */
[----:B------:R-:W-:-:S02]  /*1dfd0*/  IADD3.X R51, RZ, R135, RZ, P0, !PT ;  /* 0x00000087ff337210 */ /* 0x000fc400007fe4ff */
[----:B------:R-:W-:Y:S02]  /*1dfe0*/  LOP3.LUT R110, R58, 0x380, RZ, 0xc0, !PT ;  /* 0x000003803a6e7812 */ /* 0x000fe400078ec0ff */
[----:B------:R-:W-:Y:S02]  /*1dff0*/  SHF.R.U64 R173, R173, 0x3, RZ ;  /* 0x00000003adad7819 */ /* 0x000fe400000012ff */
[C---:B------:R-:W-:Y:S02]  /*1e000*/  LOP3.LUT R39, R134.reuse, 0x380, RZ, 0xc0, !PT ;  /* 0x0000038086277812 */ /* 0x040fe400078ec0ff */
[C---:B------:R-:W-:Y:S02]  /*1e010*/  IADD3 R104, P0, R134.reuse, 0x8020, RZ ;  /* 0x0000802086687810 */ /* 0x040fe40007f1e0ff */
[----:B------:R-:W-:Y:S01]  /*1e020*/  SHF.R.U64 R175, R175, 0x3, RZ ;  /* 0x00000003afaf7819 */ /* 0x000fe200000012ff */
[----:B------:R-:W-:Y:S01]  /*1e030*/  IMAD.X R59, RZ, RZ, R135, P3 ;  /* 0x000000ffff3b7224 */ /* 0x000fe200018e0687 */
[----:B------:R-:W-:-:S02]  /*1e040*/  IADD3 R102, P2, R134, 0x4060, RZ ;  /* 0x0000406086667810 */ /* 0x000fc40007f5e0ff */
[C---:B------:R-:W-:Y:S02]  /*1e050*/  IADD3 R106, P1, R134.reuse, 0x8000, RZ ;  /* 0x00008000866a7810 */ /* 0x040fe40007f3e0ff */
[----:B------:R-:W-:Y:S02]  /*1e060*/  IADD3.X R67, RZ, R135, RZ, P5, !PT ;  /* 0x00000087ff437210 */ /* 0x000fe40002ffe4ff */
[----:B------:R-:W-:Y:S02]  /*1e070*/  SHF.R.U64 R177, R177, 0x3, RZ ;  /* 0x00000003b1b17819 */ /* 0x000fe400000012ff */
[C---:B------:R-:W-:Y:S02]  /*1e080*/  IADD3 R6, P5, R134.reuse, 0xc020, RZ ;  /* 0x0000c02086067810 */ /* 0x040fe40007fbe0ff */
[----:B------:R-:W-:Y:S02]  /*1e090*/  IADD3 R118, P3, R134, 0x8060, RZ ;  /* 0x0000806086767810 */ /* 0x000fe40007f7e0ff */
[----:B------:R-:W-:-:S02]  /*1e0a0*/  SHF.R.U64 R179, R110, 0x3, RZ ;  /* 0x000000036eb37819 */ /* 0x000fc400000012ff */
[----:B------:R-:W-:Y:S02]  /*1e0b0*/  LOP3.LUT R62, R173, R62, RZ, 0x3c, !PT ;  /* 0x0000003ead3e7212 */ /* 0x000fe400078e3cff */
[----:B------:R-:W-:Y:S02]  /*1e0c0*/  SHF.R.U64 R39, R39, 0x3, RZ ;  /* 0x0000000327277819 */ /* 0x000fe400000012ff */
[----:B------:R-:W-:Y:S02]  /*1e0d0*/  LOP3.LUT R50, R175, R50, RZ, 0x3c, !PT ;  /* 0x00000032af327212 */ /* 0x000fe400078e3cff */
[----:B------:R-:W-:Y:S01]  /*1e0e0*/  LOP3.LUT R173, R104, 0x380, RZ, 0xc0, !PT ;  /* 0x0000038068ad7812 */ /* 0x000fe200078ec0ff */
[--C-:B------:R-:W-:Y:S01]  /*1e0f0*/  IMAD.X R55, RZ, RZ, R135.reuse, P4 ;  /* 0x000000ffff377224 */ /* 0x100fe200020e0687 */
[----:B------:R-:W-:Y:S01]  /*1e100*/  LOP3.LUT R54, R177, R54, RZ, 0x3c, !PT ;  /* 0x00000036b1367212 */ /* 0x000fe200078e3cff */
[--C-:B------:R-:W-:Y:S01]  /*1e110*/  IMAD.X R63, RZ, RZ, R135.reuse, P6 ;  /* 0x000000ffff3f7224 */ /* 0x100fe200030e0687 */
[----:B------:R-:W-:Y:S01]  /*1e120*/  LOP3.LUT R175, R66, 0x380, RZ, 0xc0, !PT ;  /* 0x0000038042af7812 */ /* 0x000fe200078ec0ff */
[--C-:B------:R-:W-:Y:S01]  /*1e130*/  IMAD.X R103, RZ, RZ, R135.reuse, P2 ;  /* 0x000000ffff677224 */ /* 0x100fe200010e0687 */
[----:B------:R-:W-:Y:S01]  /*1e140*/  LOP3.LUT R177, R102, 0x380, RZ, 0xc0, !PT ;  /* 0x0000038066b17812 */ /* 0x000fe200078ec0ff */
[--C-:B------:R-:W-:Y:S01]  /*1e150*/  IMAD.X R107, RZ, RZ, R135.reuse, P1 ;  /* 0x000000ffff6b7224 */ /* 0x100fe200008e0687 */
[----:B------:R-:W-:Y:S01]  /*1e160*/  LOP3.LUT R52, R6, 0x380, RZ, 0xc0, !PT ;  /* 0x0000038006347812 */ /* 0x000fe200078ec0ff */
[----:B------:R-:W-:Y:S01]  /*1e170*/  IMAD.X R119, RZ, RZ, R135, P3 ;  /* 0x000000ffff777224 */ /* 0x000fe200018e0687 */
[----:B------:R-:W-:-:S02]  /*1e180*/  IADD3 R114, P4, R134, 0x8040, RZ ;  /* 0x0000804086727810 */ /* 0x000fc40007f9e0ff */
[C---:B------:R-:W-:Y:S02]  /*1e190*/  IADD3 R122, P6, R134.reuse, 0xc000, RZ ;  /* 0x0000c000867a7810 */ /* 0x040fe40007fde0ff */
[C---:B-----5:R-:W-:Y:S02]  /*1e1a0*/  IADD3 R100, P2, R134.reuse, 0xc040, RZ ;  /* 0x0000c04086647810 */ /* 0x060fe40007f5e0ff */
[----:B------:R-:W-:Y:S02]  /*1e1b0*/  IADD3 R38, P1, R134, 0xc060, RZ ;  /* 0x0000c06086267810 */ /* 0x000fe40007f3e0ff */
[----:B------:R-:W-:Y:S02]  /*1e1c0*/  LOP3.LUT R58, R179, R58, RZ, 0x3c, !PT ;  /* 0x0000003ab33a7212 */ /* 0x000fe400078e3cff */
[----:B------:R-:W-:Y:S02]  /*1e1d0*/  LOP3.LUT R134, R39, R134, RZ, 0x3c, !PT ;  /* 0x0000008627867212 */ /* 0x000fe400078e3cff */
[----:B------:R-:W-:-:S02]  /*1e1e0*/  LOP3.LUT R179, R106, 0x380, RZ, 0xc0, !PT ;  /* 0x000003806ab37812 */ /* 0x000fc400078ec0ff */
[----:B------:R-:W-:Y:S02]  /*1e1f0*/  SHF.R.U64 R173, R173, 0x3, RZ ;  /* 0x00000003adad7819 */ /* 0x000fe400000012ff */
[----:B------:R-:W-:Y:S02]  /*1e200*/  SHF.R.U64 R175, R175, 0x3, RZ ;  /* 0x00000003afaf7819 */ /* 0x000fe400000012ff */
[----:B------:R-:W-:Y:S02]  /*1e210*/  ISETP.NE.U32.AND P3, PT, RZ, UR4, PT ;  /* 0x00000004ff007c0c */ /* 0x000fe4000bf65070 */
[----:B------:R-:W-:Y:S02]  /*1e220*/  SHF.R.U64 R177, R177, 0x3, RZ ;  /* 0x00000003b1b17819 */ /* 0x000fe400000012ff */
[----:B------:R-:W-:Y:S02]  /*1e230*/  SHF.R.U64 R29, R52, 0x3, RZ ;  /* 0x00000003341d7819 */ /* 0x000fe400000012ff */
[----:B------:R-:W-:-:S02]  /*1e240*/  SHF.R.U64 R179, R179, 0x3, RZ ;  /* 0x00000003b3b37819 */ /* 0x000fc400000012ff */
[----:B------:R-:W-:Y:S02]  /*1e250*/  LOP3.LUT R110, R173, R104, RZ, 0x3c, !PT ;  /* 0x00000068ad6e7212 */ /* 0x000fe400078e3cff */
[----:B------:R-:W-:Y:S01]  /*1e260*/  MOV R134, R134 ;  /* 0x0000008600867202 */ /* 0x000fe20000000f00 */
[----:B------:R-:W-:Y:S01]  /*1e270*/  BAR.SYNC.DEFER_BLOCKING 0x1, 0x100 ;  /* 0x0044000000007b1d */ /* 0x000fe20000010000 */
[----:B------:R-:W-:Y:S02]  /*1e280*/  LOP3.LUT R66, R175, R66, RZ, 0x3c, !PT ;  /* 0x00000042af427212 */ /* 0x000fe400078e3cff */
[----:B------:R-:W-:Y:S02]  /*1e290*/  LOP3.LUT R173, R38, 0x380, RZ, 0xc0, !PT ;  /* 0x0000038026ad7812 */ /* 0x000fe400078ec0ff */
[----:B------:R-:W-:Y:S02]  /*1e2a0*/  MOV R47, R46 ;  /* 0x0000002e002f7202 */ /* 0x000fe40000000f00 */
[----:B------:R-:W-:Y:S01]  /*1e2b0*/  ISETP.NE.AND.EX P3, PT, RZ, UR5, PT, P3 ;  /* 0x00000005ff007c0c */ /* 0x000fe2000bf65330 */
[----:B------:R-:W-:Y:S01]  /*1e2c0*/  ULDC.64 UR4, c[0x0][0xbe0] ;  /* 0x0002f80000047ab9 */ /* 0x000fe20000000a00 */
[----:B------:R-:W-:-:S02]  /*1e2d0*/  LOP3.LUT R102, R177, R102, RZ, 0x3c, !PT ;  /* 0x00000066b1667212 */ /* 0x000fc400078e3cff */
[----:B------:R-:W-:Y:S02]  /*1e2e0*/  LOP3.LUT R175, R114, 0x380, RZ, 0xc0, !PT ;  /* 0x0000038072af7812 */ /* 0x000fe400078ec0ff */
[----:B------:R-:W-:Y:S02]  /*1e2f0*/  LOP3.LUT R126, R29, R6, RZ, 0x3c, !PT ;  /* 0x000000061d7e7212 */ /* 0x000fe400078e3cff */
[----:B------:R-:W-:Y:S01]  /*1e300*/  MOV R50, R50 ;  /* 0x0000003200327202 */ /* 0x000fe20000000f00 */
[--C-:B------:R-:W-:Y:S01]  /*1e310*/  IMAD.X R111, RZ, RZ, R135.reuse, P0 ;  /* 0x000000ffff6f7224 */ /* 0x100fe200000e0687 */
[----:B------:R-:W-:Y:S01]  /*1e320*/  IADD3.X R131, RZ, R135, RZ, P2, !PT ;  /* 0x00000087ff837210 */ /* 0x000fe200017fe4ff */
[--C-:B------:R-:W-:Y:S01]  /*1e330*/  IMAD.X R123, RZ, RZ, R135.reuse, P6 ;  /* 0x000000ffff7b7224 */ /* 0x100fe200030e0687 */
[----:B------:R-:W-:Y:S01]  /*1e340*/  LOP3.LUT R177, R118, 0x380, RZ, 0xc0, !PT ;  /* 0x0000038076b17812 */ /* 0x000fe200078ec0ff */
[--C-:B------:R-:W-:Y:S01]  /*1e350*/  IMAD.X R127, RZ, RZ, R135.reuse, P5 ;  /* 0x000000ffff7f7224 */ /* 0x100fe200028e0687 */
[----:B------:R-:W-:Y:S01]  /*1e360*/  MOV R54, R54 ;  /* 0x0000003600367202 */ /* 0x000fe20000000f00 */
[----:B------:R-:W-:Y:S01]  /*1e370*/  IMAD.X R39, RZ, RZ, R135, P1 ;  /* 0x000000ffff277224 */ /* 0x000fe200008e0687 */
[----:B------:R-:W-:Y:S01]  /*1e380*/  F2FP.F16.F32.PACK_AB R6, R53, R154 ;  /* 0x0000009a3506723e */ /* 0x000fe200000000ff */
[----:B------:R-:W-:Y:S01]  /*1e390*/  STSM.16.M88.4 [R134], R24 ;  /* 0x0000001886007844 */ /* 0x000fe20000000200 */
[----:B------:R-:W-:-:S02]  /*1e3a0*/  IADD3.X R115, RZ, R135, RZ, P4, !PT ;  /* 0x00000087ff737210 */ /* 0x000fc400027fe4ff */
[----:B------:R-:W-:Y:S02]  /*1e3b0*/  LOP3.LUT R106, R179, R106, RZ, 0x3c, !PT ;  /* 0x0000006ab36a7212 */ /* 0x000fe400078e3cff */
[----:B------:R-:W-:Y:S01]  /*1e3c0*/  ISETP.NE.U32.AND P2, PT, RZ, UR4, PT ;  /* 0x00000004ff007c0c */ /* 0x000fe2000bf45070 */
[----:B------:R-:W-:Y:S01]  /*1e3d0*/  STSM.16.M88.4 [R47], R32 ;  /* 0x000000202f007844 */ /* 0x000fe20000000200 */
[----:B------:R-:W-:Y:S02]  /*1e3e0*/  LOP3.LUT R179, R122, 0x380, RZ, 0xc0, !PT ;  /* 0x000003807ab37812 */ /* 0x000fe400078ec0ff */
[----:B------:R-:W-:Y:S02]  /*1e3f0*/  LOP3.LUT R135, R100, 0x380, RZ, 0xc0, !PT ;  /* 0x0000038064877812 */ /* 0x000fe400078ec0ff */
[----:B------:R-:W-:Y:S01]  /*1e400*/  SHF.R.U64 R173, R173, 0x3, RZ ;  /* 0x00000003adad7819 */ /* 0x000fe200000012ff */
[----:B------:R-:W-:Y:S01]  /*1e410*/  STSM.16.M88.4 [R50], R40 ;  /* 0x0000002832007844 */ /* 0x000fe20000000200 */
[----:B------:R-:W-:-:S02]  /*1e420*/  SHF.R.U64 R175, R175, 0x3, RZ ;  /* 0x00000003afaf7819 */ /* 0x000fc400000012ff */
[----:B------:R-:W-:Y:S01]  /*1e430*/  SHF.R.U64 R177, R177, 0x3, RZ ;  /* 0x00000003b1b17819 */ /* 0x000fe200000012ff */
[----:B------:R0:W-:Y:S01]  /*1e440*/  STSM.16.M88.4 [R54], R4 ;  /* 0x0000000436007844 */ /* 0x0001e20000000200 */
[----:B------:R-:W-:Y:S02]  /*1e450*/  MOV R58, R58 ;  /* 0x0000003a003a7202 */ /* 0x000fe40000000f00 */
[----:B------:R-:W-:Y:S02]  /*1e460*/  MOV R62, R62 ;  /* 0x0000003e003e7202 */ /* 0x000fe40000000f00 */
[----:B------:R-:W-:Y:S02]  /*1e470*/  ISETP.NE.AND.EX P2, PT, RZ, UR5, PT, P2 ;  /* 0x00000005ff007c0c */ /* 0x000fe4000bf45320 */
[----:B------:R-:W-:Y:S02]  /*1e480*/  SHF.R.U64 R179, R179, 0x3, RZ ;  /* 0x00000003b3b37819 */ /* 0x000fe400000012ff */
[----:B------:R-:W-:-:S02]  /*1e490*/  SHF.R.U64 R135, R135, 0x3, RZ ;  /* 0x0000000387877819 */ /* 0x000fc400000012ff */
[----:B------:R-:W-:Y:S02]  /*1e4a0*/  LOP3.LUT R38, R173, R38, RZ, 0x3c, !PT ;  /* 0x00000026ad267212 */ /* 0x000fe400078e3cff */
[----:B------:R-:W-:Y:S02]  /*1e4b0*/  MOV R66, R66 ;  /* 0x0000004200427202 */ /* 0x000fe40000000f00 */
[----:B------:R-:W-:Y:S02]  /*1e4c0*/  LOP3.LUT R114, R175, R114, RZ, 0x3c, !PT ;  /* 0x00000072af727212 */ /* 0x000fe400078e3cff */
[----:B0-----:R-:W-:Y:S02]  /*1e4d0*/  F2FP.F16.F32.PACK_AB R4, R73, R159 ;  /* 0x0000009f4904723e */ /* 0x001fe400000000ff */
        /* <DEDUP_REMOVED lines=10> */
[----:B------:R0:W-:Y:S01]  /*1e580*/  STSM.16.M88.4 [R62], R12 ;  /* 0x0000000c3e007844 */ /* 0x0001e20000000200 */
[----:B------:R-:W-:Y:S02]  /*1e590*/  MOV R106, R106 ;  /* 0x0000006a006a7202 */ /* 0x000fe40000000f00 */
[----:B------:R-:W-:Y:S01]  /*1e5a0*/  F2FP.F16.F32.PACK_AB R29, R91, R90 ;  /* 0x0000005a5b1d723e */ /* 0x000fe200000000ff */
[----:B------:R1:W-:Y:S01]  /*1e5b0*/  STSM.16.M88.4 [R66], R4 ;  /* 0x0000000442007844 */ /* 0x0003e20000000200 */
[----:B------:R-:W-:Y:S02]  /*1e5c0*/  LOP3.LUT R122, R179, R122, RZ, 0x3c, !PT ;  /* 0x0000007ab37a7212 */ /* 0x000fe400078e3cff */
[----:B------:R-:W-:Y:S02]  /*1e5d0*/  LOP3.LUT R130, R135, R100, RZ, 0x3c, !PT ;  /* 0x0000006487827212 */ /* 0x000fe400078e3cff */
[----:B------:R-:W-:-:S02]  /*1e5e0*/  MOV R110, R110 ;  /* 0x0000006e006e7202 */ /* 0x000fc40000000f00 */
[----:B------:R-:W-:Y:S02]  /*1e5f0*/  MOV R23, R38 ;  /* 0x0000002600177202 */ /* 0x000fe40000000f00 */
[----:B------:R-:W-:Y:S02]  /*1e600*/  F2FP.F16.F32.PACK_AB R32, R97, R165 ;  /* 0x000000a56120723e */ /* 0x000fe400000000ff */
[----:B------:R-:W-:Y:S01]  /*1e610*/  F2FP.F16.F32.PACK_AB R33, R99, R98 ;  /* 0x000000626321723e */ /* 0x000fe200000000ff */
[----:B0-----:R-:W4:Y:S01]  /*1e620*/  LDC.64 R12, c[0x0][0xbd8] ;  /* 0x0002f600ff0c7b82 */ /* 0x001f220000000a00 */
[----:B------:R-:W-:Y:S02]  /*1e630*/  F2FP.F16.F32.PACK_AB R34, R101, R166 ;  /* 0x000000a66522723e */ /* 0x000fe400000000ff */
[----:B------:R-:W-:Y:S02]  /*1e640*/  F2FP.F16.F32.PACK_AB R35, R60, R56 ;  /* 0x000000383c23723e */ /* 0x000fe400000000ff */
[----:B------:R-:W-:-:S02]  /*1e650*/  MOV R114, R114 ;  /* 0x0000007200727202 */ /* 0x000fc40000000f00 */
[----:B------:R-:W-:Y:S02]  /*1e660*/  F2FP.F16.F32.PACK_AB R38, R109, R168 ;  /* 0x000000a86d26723e */ /* 0x000fe400000000ff */
[----:B------:R-:W-:Y:S01]  /*1e670*/  F2FP.F16.F32.PACK_AB R39, R72, R70 ;  /* 0x000000464827723e */ /* 0x000fe200000000ff */
[----:B------:R-:W-:Y:S01]  /*1e680*/  STSM.16.M88.4 [R102], R24 ;  /* 0x0000001866007844 */ /* 0x000fe20000000200 */
[----:B------:R-:W-:Y:S02]  /*1e690*/  MOV R118, R118 ;  /* 0x0000007600767202 */ /* 0x000fe40000000f00 */
[----:B-1----:R-:W-:Y:S02]  /*1e6a0*/  F2FP.F16.F32.PACK_AB R4, R113, R169 ;  /* 0x000000a97104723e */ /* 0x002fe400000000ff */
[----:B------:R-:W-:Y:S02]  /*1e6b0*/  F2FP.F16.F32.PACK_AB R5, R80, R76 ;  /* 0x0000004c5005723e */ /* 0x000fe400000000ff */
[----:B------:R-:W-:-:S02]  /*1e6c0*/  F2FP.F16.F32.PACK_AB R6, R117, R170 ;  /* 0x000000aa7506723e */ /* 0x000fc400000000ff */
[----:B------:R-:W-:Y:S01]  /*1e6d0*/  F2FP.F16.F32.PACK_AB R7, R88, R84 ;  /* 0x000000545807723e */ /* 0x000fe200000000ff */
[----:B------:R-:W-:Y:S01]  /*1e6e0*/  STSM.16.M88.4 [R106], R28 ;  /* 0x0000001c6a007844 */ /* 0x000fe20000000200 */
[----:B------:R-:W-:Y:S02]  /*1e6f0*/  MOV R122, R122 ;  /* 0x0000007a007a7202 */ /* 0x000fe40000000f00 */
[----:B------:R-:W-:Y:S01]  /*1e700*/  MOV R46, R130 ;  /* 0x00000082002e7202 */ /* 0x000fe20000000f00 */
[----:B------:R-:W-:Y:S01]  /*1e710*/  STSM.16.M88.4 [R110], R32 ;  /* 0x000000206e007844 */ /* 0x000fe20000000200 */
[----:B------:R-:W-:Y:S02]  /*1e720*/  F2FP.F16.F32.PACK_AB R8, R121, R171 ;  /* 0x000000ab7908723e */ /* 0x000fe400000000ff */
[----:B------:R-:W-:Y:S02]  /*1e730*/  F2FP.F16.F32.PACK_AB R9, R95, R92 ;  /* 0x0000005c5f09723e */ /* 0x000fe400000000ff */
[----:B------:R-:W-:-:S02]  /*1e740*/  F2FP.F16.F32.PACK_AB R10, R125, R172 ;  /* 0x000000ac7d0a723e */ /* 0x000fc400000000ff */
[----:B------:R-:W-:Y:S01]  /*1e750*/  F2FP.F16.F32.PACK_AB R11, R108, R96 ;  /* 0x000000606c0b723e */ /* 0x000fe200000000ff */
[----:B------:R-:W-:Y:S01]  /*1e760*/  STSM.16.M88.4 [R114], R36 ;  /* 0x0000002472007844 */ /* 0x000fe20000000200 */
[----:B------:R-:W-:Y:S02]  /*1e770*/  MOV R126, R126 ;  /* 0x0000007e007e7202 */ /* 0x000fe40000000f00 */
[----:B------:R-:W-:Y:S02]  /*1e780*/  F2FP.F16.F32.PACK_AB R130, R133, R132 ;  /* 0x000000848582723e */ /* 0x000fe400000000ff */
[----:B------:R-:W-:Y:S01]  /*1e790*/  F2FP.F16.F32.PACK_AB R131, R124, R120 ;  /* 0x000000787c83723e */ /* 0x000fe200000000ff */
[----:B------:R0:W-:Y:S04]  /*1e7a0*/  STSM.16.M88.4 [R118], R4 ;  /* 0x0000000476007844 */ /* 0x0001e80000000200 */
[----:B------:R1:W-:Y:S04]  /*1e7b0*/  STSM.16.M88.4 [R122], R8 ;  /* 0x000000087a007844 */ /* 0x0003e80000000200 */
[----:B------:R-:W-:Y:S04]  /*1e7c0*/  STSM.16.M88.4 [R126], R128 ;  /* 0x000000807e007844 */ /* 0x000fe80000000200 */
[----:B------:R-:W-:Y:S01]  /*1e7d0*/  STSM.16.M88.4 [R46], R136 ;  /* 0x000000882e007844 */ /* 0x000fe20000000200 */
[----:B0-----:R-:W0:Y:S03]  /*1e7e0*/  @P2 LDC.64 R6, c[0x0][0xbe0] ;  /* 0x0002f800ff062b82 */ /* 0x001e260000000a00 */
[----:B------:R2:W-:Y:S01]  /*1e7f0*/  STSM.16.M88.4 [R23], R144 ;  /* 0x0000009017007844 */ /* 0x0005e20000000200 */
[----:B---3--:R-:W-:-:S04]  /*1e800*/  IMAD R5, R176, 0x8, R178 ;  /* 0x00000008b0057824 */ /* 0x008fc800078e02b2 */
[----:B------:R-:W-:Y:S01]  /*1e810*/  IMAD.WIDE R4, R5, 0x2, R20 ;  /* 0x0000000205047825 */ /* 0x000fe200078e0214 */
[----:B------:R-:W-:Y:S01]  /*1e820*/  ULDC UR4, c[0x0][0xa88] ;  /* 0x0002a20000047ab9 */ /* 0x000fe20000000800 */
[----:B------:R-:W-:Y:S01]  /*1e830*/  BAR.SYNC.DEFER_BLOCKING 0x1, 0x100 ;  /* 0x0044000000007b1d */ /* 0x000fe20000010000 */
[----:B-1----:R-:W-:Y:S01]  /*1e840*/  IADD3 R9, P0, R4, 0x1000, RZ ;  /* 0x0000100004097810 */ /* 0x002fe20007f1e0ff */
[----:B----4-:R-:W-:-:S03]  /*1e850*/  IMAD.WIDE R12, R174, 0x4, R12 ;  /* 0x00000004ae0c7825 */ /* 0x010fc600078e020c */
[----:B------:R-:W-:Y:S02]  /*1e860*/  LOP3.LUT R8, R9, 0x380, RZ, 0xc0, !PT ;  /* 0x0000038009087812 */ /* 0x000fe400078ec0ff */
[----:B--2---:R-:W-:Y:S02]  /*1e870*/  MOV R23, UR4 ;  /* 0x0000000400177c02 */ /* 0x004fe40008000f00 */
[----:B------:R-:W-:Y:S01]  /*1e880*/  SHF.R.U64 R8, R8, 0x3, RZ ;  /* 0x0000000308087819 */ /* 0x000fe200000012ff */
[----:B0-----:R-:W-:Y:S01]  /*1e890*/  @P2 IMAD.WIDE R6, R174, 0x4, R6 ;  /* 0x00000004ae062825 */ /* 0x001fe200078e0206 */
[----:B------:R-:W-:Y:S02]  /*1e8a0*/  IADD3 R11, P1, R4, 0x2000, RZ ;  /* 0x00002000040b7810 */ /* 0x000fe40007f3e0ff */
[----:B------:R-:W-:Y:S01]  /*1e8b0*/  LOP3.LUT R8, R8, R9, RZ, 0x3c, !PT ;  /* 0x0000000908087212 */ /* 0x000fe200078e3cff */
[----:B------:R0:W5:Y:S04]  /*1e8c0*/  @P3 LDG.E R3, desc[UR6][R12.64] ;  /* 0x000000060c033981 */ /* 0x000168000c1e1900 */
[----:B------:R0:W5:Y:S01]  /*1e8d0*/  @P2 LDG.E R23, desc[UR6][R6.64] ;  /* 0x0000000606172981 */ /* 0x000162000c1e1900 */
[----:B------:R-:W-:Y:S05]  /*1e8e0*/  @P2 BRA `(.L_x_1631) ;  /* 0x0000000000142947 */ /* 0x000fea0003800000 */
[----:B------:R-:W-:Y:S05]  /*1e8f0*/  @!P3 BRA `(.L_x_1631) ;  /* 0x000000000010b947 */ /* 0x000fea0003800000 */
[----:B------:R-:W-:Y:S02]  /*1e900*/  ULDC.64 UR4, c[0x0][0x208] ;  /* 0x0000820000047ab9 */ /* 0x000fe40000000a00 */
[----:B0-----:R-:W2:Y:S04]  /*1e910*/  LDG.E R6, desc[UR4][R12.64] ;  /* 0x000000040c067981 */ /* 0x001ea8000c1e1900 */
[----:B-----5:R-:W2:Y:S02]  /*1e920*/  LDG.E R23, desc[UR4][R12.64+0x4] ;  /* 0x000004040c177981 */ /* 0x020ea4000c1e1900 */
[----:B--2---:R-:W-:-:S07]  /*1e930*/  IMAD.IADD R23, R23, 0x1, -R6 ;  /* 0x0000000117177824 */ /* 0x004fce00078e0a06 */
.L_x_1631:
[----:B------:R-:W2:Y:S01]  /*1e940*/  LDL R10, [R1+0x54] ;  /* 0x00005400010a7983 */ /* 0x000ea20000100800 */
[----:B------:R-:W-:-:S03]  /*1e950*/  ULDC.64 UR4, c[0x0][0xb70] ;  /* 0x0002dc0000047ab9 */ /* 0x000fc60000000a00 */
[----:B------:R-:W3:Y:S04]  /*1e960*/  LDL.LU R83, [R1+0x60] ;  /* 0x0000600001537983 */ /* 0x000ee80000300800 */
[----:B------:R-:W2:Y:S01]  /*1e970*/  LDL.LU R81, [R1+0x6c] ;  /* 0x00006c0001517983 */ /* 0x000ea20000300800 */
[--C-:B-----5:R-:W-:Y:S01]  /*1e980*/  SHF.R.S32.HI R21, RZ, 0x1f, R3.reuse ;  /* 0x0000001fff157819 */ /* 0x120fe20000011403 */
[----:B------:R-:W-:Y:S01]  /*1e990*/  IMAD.MOV.U32 R20, RZ, RZ, R3 ;  /* 0x000000ffff147224 */ /* 0x000fe200078e0003 */
[----:B------:R-:W-:Y:S01]  /*1e9a0*/  SHF.R.S32.HI R9, RZ, 0x1f, R174 ;  /* 0x0000001fff097819 */ /* 0x000fe200000114ae */
[----:B------:R-:W4:Y:S01]  /*1e9b0*/  LDL R14, [R1+0x78] ;  /* 0x00007800010e7983 */ /* 0x000f220000100800 */
[----:B0-----:R-:W-:Y:S02]  /*1e9c0*/  LOP3.LUT R12, R11, 0x380, RZ, 0xc0, !PT ;  /* 0x000003800b0c7812 */ /* 0x001fe400078ec0ff */
[----:B------:R-:W-:Y:S01]  /*1e9d0*/  SEL R80, R9, RZ, !P3 ;  /* 0x000000ff09507207 */ /* 0x000fe20005800000 */
[----:B------:R-:W4:Y:S01]  /*1e9e0*/  LDL R82, [R1+0x70] ;  /* 0x0000700001527983 */ /* 0x000f220000100800 */
[----:B------:R-:W-:-:S02]  /*1e9f0*/  SEL R79, R174, RZ, !P3 ;  /* 0x000000ffae4f7207 */ /* 0x000fc40005800000 */
[----:B------:R-:W-:Y:S02]  /*1ea00*/  SHF.R.U64 R12, R12, 0x3, RZ ;  /* 0x000000030c0c7819 */ /* 0x000fe400000012ff */
[----:B------:R-:W-:Y:S02]  /*1ea10*/  IADD3 R25, P2, R4, 0x3000, RZ ;  /* 0x0000300004197810 */ /* 0x000fe40007f5e0ff */
[----:B------:R-:W-:Y:S02]  /*1ea20*/  LOP3.LUT R12, R12, R11, RZ, 0x3c, !PT ;  /* 0x0000000b0c0c7212 */ /* 0x000fe400078e3cff */
[----:B------:R-:W-:-:S04]  /*1ea30*/  LOP3.LUT R24, R25, 0x380, RZ, 0xc0, !PT ;  /* 0x0000038019187812 */ /* 0x000fc800078ec0ff */
[----:B------:R-:W-:Y:S02]  /*1ea40*/  SHF.R.U64 R24, R24, 0x3, RZ ;  /* 0x0000000318187819 */ /* 0x000fe400000012ff */
[----:B------:R-:W-:Y:S02]  /*1ea50*/  IADD3 R29, P6, R4, 0x4000, RZ ;  /* 0x00004000041d7810 */ /* 0x000fe40007fde0ff */
[----:B------:R-:W-:Y:S01]  /*1ea60*/  LOP3.LUT R24, R24, R25, RZ, 0x3c, !PT ;  /* 0x0000001918187212 */ /* 0x000fe200078e3cff */
[----:B------:R-:W-:Y:S01]  /*1ea70*/  IMAD.X R25, RZ, RZ, R5, P2 ;  /* 0x000000ffff197224 */ /* 0x000fe200010e0605 */
[C---:B------:R-:W-:Y:S02]  /*1ea80*/  IADD3 R33, P5, R4.reuse, 0x5000, RZ ;  /* 0x0000500004217810 */ /* 0x040fe40007fbe0ff */
[C---:B------:R-:W-:Y:S02]  /*1ea90*/  IADD3 R37, P4, R4.reuse, 0x6000, RZ ;  /* 0x0000600004257810 */ /* 0x040fe40007f9e0ff */
[----:B------:R-:W-:-:S02]  /*1eaa0*/  IADD3 R53, P2, R4, 0xa000, RZ ;  /* 0x0000a00004357810 */ /* 0x000fc40007f5e0ff */
[----:B------:R-:W-:Y:S02]  /*1eab0*/  LOP3.LUT R28, R29, 0x380, RZ, 0xc0, !PT ;  /* 0x000003801d1c7812 */ /* 0x000fe400078ec0ff */
[----:B------:R-:W-:Y:S02]  /*1eac0*/  LOP3.LUT R32, R33, 0x380, RZ, 0xc0, !PT ;  /* 0x0000038021207812 */ /* 0x000fe400078ec0ff */
[----:B------:R-:W-:Y:S02]  /*1ead0*/  LOP3.LUT R36, R37, 0x380, RZ, 0xc0, !PT ;  /* 0x0000038025247812 */ /* 0x000fe400078ec0ff */
[----:B------:R-:W-:Y:S02]  /*1eae0*/  LOP3.LUT R52, R53, 0x380, RZ, 0xc0, !PT ;  /* 0x0000038035347812 */ /* 0x000fe400078ec0ff */
[----:B------:R-:W-:Y:S02]  /*1eaf0*/  SHF.R.U64 R28, R28, 0x3, RZ ;  /* 0x000000031c1c7819 */ /* 0x000fe400000012ff */
[----:B------:R-:W-:-:S02]  /*1eb00*/  SHF.R.U64 R32, R32, 0x3, RZ ;  /* 0x0000000320207819 */ /* 0x000fc400000012ff */
[----:B------:R-:W-:Y:S02]  /*1eb10*/  SHF.R.U64 R36, R36, 0x3, RZ ;  /* 0x0000000324247819 */ /* 0x000fe400000012ff */
[----:B------:R-:W-:Y:S02]  /*1eb20*/  SHF.R.U64 R52, R52, 0x3, RZ ;  /* 0x0000000334347819 */ /* 0x000fe400000012ff */
[----:B------:R-:W-:Y:S02]  /*1eb30*/  LOP3.LUT R28, R28, R29, RZ, 0x3c, !PT ;  /* 0x0000001d1c1c7212 */ /* 0x000fe400078e3cff */
[----:B------:R-:W-:Y:S01]  /*1eb40*/  LOP3.LUT R32, R32, R33, RZ, 0x3c, !PT ;  /* 0x0000002120207212 */ /* 0x000fe200078e3cff */
[--C-:B------:R-:W-:Y:S01]  /*1eb50*/  IMAD.X R33, RZ, RZ, R5.reuse, P5 ;  /* 0x000000ffff217224 */ /* 0x100fe200028e0605 */
[----:B------:R-:W-:Y:S01]  /*1eb60*/  LOP3.LUT R36, R36, R37, RZ, 0x3c, !PT ;  /* 0x0000002524247212 */ /* 0x000fe200078e3cff */
[--C-:B------:R-:W-:Y:S01]  /*1eb70*/  IMAD.X R37, RZ, RZ, R5.reuse, P4 ;  /* 0x000000ffff257224 */ /* 0x100fe200020e0605 */
[----:B------:R-:W-:Y:S01]  /*1eb80*/  LOP3.LUT R52, R52, R53, RZ, 0x3c, !PT ;  /* 0x0000003534347212 */ /* 0x000fe200078e3cff */
[----:B------:R-:W-:Y:S01]  /*1eb90*/  IMAD.X R53, RZ, RZ, R5, P2 ;  /* 0x000000ffff357224 */ /* 0x000fe200010e0605 */
[----:B------:R-:W-:-:S02]  /*1eba0*/  IADD3.X R29, RZ, R5, RZ, P6, !PT ;  /* 0x00000005ff1d7210 */ /* 0x000fc400037fe4ff */
[C---:B------:R-:W-:Y:S02]  /*1ebb0*/  IADD3 R57, P6, R4.reuse, 0xb000, RZ ;  /* 0x0000b00004397810 */ /* 0x040fe40007fde0ff */
[C---:B------:R-:W-:Y:S02]  /*1ebc0*/  IADD3 R61, P5, R4.reuse, 0xc000, RZ ;  /* 0x0000c000043d7810 */ /* 0x040fe40007fbe0ff */
[----:B------:R-:W-:Y:S02]  /*1ebd0*/  IADD3 R65, P4, R4, 0xd000, RZ ;  /* 0x0000d00004417810 */ /* 0x000fe40007f9e0ff */
[----:B------:R-:W-:Y:S02]  /*1ebe0*/  LOP3.LUT R56, R57, 0x380, RZ, 0xc0, !PT ;  /* 0x0000038039387812 */ /* 0x000fe400078ec0ff */
[----:B------:R-:W-:Y:S02]  /*1ebf0*/  LOP3.LUT R60, R61, 0x380, RZ, 0xc0, !PT ;  /* 0x000003803d3c7812 */ /* 0x000fe400078ec0ff */
[----:B------:R-:W-:-:S02]  /*1ec00*/  LOP3.LUT R64, R65, 0x380, RZ, 0xc0, !PT ;  /* 0x0000038041407812 */ /* 0x000fc400078ec0ff */
[----:B------:R-:W-:Y:S02]  /*1ec10*/  SHF.R.U64 R56, R56, 0x3, RZ ;  /* 0x0000000338387819 */ /* 0x000fe400000012ff */
[----:B------:R-:W-:Y:S02]  /*1ec20*/  SHF.R.U64 R60, R60, 0x3, RZ ;  /* 0x000000033c3c7819 */ /* 0x000fe400000012ff */
[----:B------:R-:W-:Y:S02]  /*1ec30*/  SHF.R.U64 R64, R64, 0x3, RZ ;  /* 0x0000000340407819 */ /* 0x000fe400000012ff */
[----:B------:R-:W-:Y:S02]  /*1ec40*/  LOP3.LUT R56, R56, R57, RZ, 0x3c, !PT ;  /* 0x0000003938387212 */ /* 0x000fe400078e3cff */
[----:B------:R-:W-:Y:S01]  /*1ec50*/  LOP3.LUT R60, R60, R61, RZ, 0x3c, !PT ;  /* 0x0000003d3c3c7212 */ /* 0x000fe200078e3cff */
[--C-:B------:R-:W-:Y:S01]  /*1ec60*/  IMAD.X R61, RZ, RZ, R5.reuse, P5 ;  /* 0x000000ffff3d7224 */ /* 0x100fe200028e0605 */
[----:B------:R-:W-:Y:S01]  /*1ec70*/  LOP3.LUT R64, R64, R65, RZ, 0x3c, !PT ;  /* 0x0000004140407212 */ /* 0x000fe200078e3cff */
[----:B------:R-:W-:Y:S01]  /*1ec80*/  IMAD.X R65, RZ, RZ, R5, P4 ;  /* 0x000000ffff417224 */ /* 0x000fe200020e0605 */
[----:B------:R-:W-:Y:S01]  /*1ec90*/  IADD3.X R57, RZ, R5, RZ, P6, !PT ;  /* 0x00000005ff397210 */ /* 0x000fe200037fe4ff */
[----:B------:R-:W-:Y:S01]  /*1eca0*/  ULDC.64 UR6, c[0x0][0x208] ;  /* 0x0000820000067ab9 */ /* 0x000fe20000000a00 */
[--C-:B------:R-:W-:Y:S01]  /*1ecb0*/  SHF.R.S32.HI R77, RZ, 0x1f, R229.reuse ;  /* 0x0000001fff4d7819 */ /* 0x100fe200000114e5 */
[----:B------:R-:W-:Y:S01]  /*1ecc0*/  IMAD.MOV.U32 R76, RZ, RZ, R229 ;  /* 0x000000ffff4c7224 */ /* 0x000fe200078e00e5 */
[----:B------:R-:W-:Y:S01]  /*1ecd0*/  BSSY B1, `(.L_x_1632) ;  /* 0x000007b000017945 */ /* 0x000fe20003800000 */
[----:B---3--:R-:W-:-:S02]  /*1ece0*/  SHF.R.S32.HI R78, RZ, 0x1f, R83 ;  /* 0x0000001fff4e7819 */ /* 0x008fc40000011453 */
[----:B--2---:R-:W-:-:S03]  /*1ecf0*/  LEA R11, R81, R10, 0x7 ;  /* 0x0000000a510b7211 */ /* 0x004fc600078e38ff */
[----:B------:R-:W-:-:S04]  /*1ed00*/  IMAD R6, R78, UR4, RZ ;  /* 0x000000044e067c24 */ /* 0x000fc8000f8e02ff */
[C---:B------:R-:W-:Y:S02]  /*1ed10*/  IMAD R13, R83.reuse, UR5, R6 ;  /* 0x00000005530d7c24 */ /* 0x040fe4000f8e0206 */
[----:B------:R-:W-:Y:S01]  /*1ed20*/  IMAD.WIDE.U32 R6, R83, UR4, R20 ;  /* 0x0000000453067c25 */ /* 0x000fe2000f8e0014 */
[----:B------:R-:W-:-:S03]  /*1ed30*/  ULDC.64 UR4, c[0x0][0xb78] ;  /* 0x0002de0000047ab9 */ /* 0x000fc60000000a00 */
[----:B------:R-:W-:Y:S02]  /*1ed40*/  IMAD.IADD R7, R7, 0x1, R13 ;  /* 0x0000000107077824 */ /* 0x000fe400078e020d */
[----:B------:R-:W-:Y:S02]  /*1ed50*/  IMAD R9, R80, UR4, RZ ;  /* 0x0000000450097c24 */ /* 0x000fe4000f8e02ff */
[----:B------:R-:W-:-:S04]  /*1ed60*/  IMAD.WIDE.U32 R6, R79, UR4, R6 ;  /* 0x000000044f067c25 */ /* 0x000fc8000f8e0006 */
[----:B------:R-:W-:Y:S01]  /*1ed70*/  IMAD R10, R79, UR5, R9 ;  /* 0x000000054f0a7c24 */ /* 0x000fe2000f8e0209 */
[----:B------:R-:W-:Y:S01]  /*1ed80*/  SHF.R.S32.HI R9, RZ, 0x1f, R11 ;  /* 0x0000001fff097819 */ /* 0x000fe2000001140b */
[----:B------:R-:W-:Y:S01]  /*1ed90*/  ULDC.64 UR4, c[0x0][0xb40] ;  /* 0x0002d00000047ab9 */ /* 0x000fe20000000a00 */
[----:B------:R-:W-:-:S04]  /*1eda0*/  IADD3 R6, P3, R11, R6, RZ ;  /* 0x000000060b067210 */ /* 0x000fc80007f7e0ff */
[----:B------:R-:W-:Y:S02]  /*1edb0*/  IADD3.X R9, R9, R7, R10, P3, !PT ;  /* 0x0000000709097210 */ /* 0x000fe40001ffe40a */
[----:B------:R-:W-:-:S04]  /*1edc0*/  LEA R54, P3, R6, UR4, 0x2 ;  /* 0x0000000406367c11 */ /* 0x000fc8000f8610ff */
[----:B------:R-:W-:Y:S01]  /*1edd0*/  LEA.HI.X R55, R6, UR5, R9, 0x2, P3 ;  /* 0x0000000506377c11 */ /* 0x000fe200098f1409 */
[--C-:B------:R-:W-:Y:S01]  /*1ede0*/  IMAD.X R9, RZ, RZ, R5.reuse, P0 ;  /* 0x000000ffff097224 */ /* 0x100fe200000e0605 */
[C---:B------:R-:W-:Y:S01]  /*1edf0*/  IADD3 R45, P0, R4.reuse, 0x8000, RZ ;  /* 0x00008000042d7810 */ /* 0x040fe20007f1e0ff */
[----:B------:R-:W-:Y:S01]  /*1ee00*/  IMAD.X R13, RZ, RZ, R5, P1 ;  /* 0x000000ffff0d7224 */ /* 0x000fe200008e0605 */
[C---:B------:R-:W-:Y:S01]  /*1ee10*/  IADD3 R41, P3, R4.reuse, 0x7000, RZ ;  /* 0x0000700004297810 */ /* 0x040fe20007f7e0ff */
[----:B------:R-:W-:Y:S01]  /*1ee20*/  VIADD R6, R11, 0x8 ;  /* 0x000000080b067836 */ /* 0x000fe20000000000 */
[----:B------:R-:W-:Y:S01]  /*1ee30*/  IADD3 R49, P1, R4, 0x9000, RZ ;  /* 0x0000900004317810 */ /* 0x000fe20007f3e0ff */
[----:B------:R-:W-:Y:S01]  /*1ee40*/  ULDC.64 UR4, c[0x0][0xaa0] ;  /* 0x0002a80000047ab9 */ /* 0x000fe20000000a00 */
[----:B------:R-:W-:Y:S02]  /*1ee50*/  LOP3.LUT R44, R45, 0x380, RZ, 0xc0, !PT ;  /* 0x000003802d2c7812 */ /* 0x000fe400078ec0ff */
[----:B------:R-:W-:-:S02]  /*1ee60*/  LOP3.LUT R40, R41, 0x380, RZ, 0xc0, !PT ;  /* 0x0000038029287812 */ /* 0x000fc400078ec0ff */
[----:B------:R-:W-:Y:S02]  /*1ee70*/  LOP3.LUT R48, R49, 0x380, RZ, 0xc0, !PT ;  /* 0x0000038031307812 */ /* 0x000fe400078ec0ff */
[----:B------:R-:W-:Y:S02]  /*1ee80*/  SHF.R.U64 R44, R44, 0x3, RZ ;  /* 0x000000032c2c7819 */ /* 0x000fe400000012ff */
[----:B------:R-:W-:Y:S02]  /*1ee90*/  SHF.R.U64 R40, R40, 0x3, RZ ;  /* 0x0000000328287819 */ /* 0x000fe400000012ff */
[----:B------:R-:W-:Y:S02]  /*1eea0*/  SHF.R.U64 R48, R48, 0x3, RZ ;  /* 0x0000000330307819 */ /* 0x000fe400000012ff */
[----:B------:R-:W-:Y:S02]  /*1eeb0*/  LOP3.LUT R44, R44, R45, RZ, 0x3c, !PT ;  /* 0x0000002d2c2c7212 */ /* 0x000fe400078e3cff */
[----:B------:R-:W-:Y:S01]  /*1eec0*/  LOP3.LUT R40, R40, R41, RZ, 0x3c, !PT ;  /* 0x0000002928287212 */ /* 0x000fe200078e3cff */
[----:B------:R-:W-:Y:S01]  /*1eed0*/  IMAD.X R41, RZ, RZ, R5, P3 ;  /* 0x000000ffff297224 */ /* 0x000fe200018e0605 */
[----:B------:R-:W-:-:S02]  /*1eee0*/  IADD3.X R45, RZ, R5, RZ, P0, !PT ;  /* 0x00000005ff2d7210 */ /* 0x000fc400007fe4ff */
[----:B----4-:R-:W-:Y:S02]  /*1eef0*/  LOP3.LUT P0, RZ, R14, 0x3, RZ, 0xc0, !PT ;  /* 0x000000030eff7812 */ /* 0x010fe4000780c0ff */
[----:B------:R-:W-:Y:S02]  /*1ef00*/  IADD3 R69, P3, R4, 0xe000, RZ ;  /* 0x0000e00004457810 */ /* 0x000fe40007f7e0ff */
[----:B------:R-:W-:Y:S01]  /*1ef10*/  LOP3.LUT R48, R48, R49, RZ, 0x3c, !PT ;  /* 0x0000003130307212 */ /* 0x000fe200078e3cff */
[----:B------:R-:W-:Y:S01]  /*1ef20*/  IMAD.X R49, RZ, RZ, R5, P1 ;  /* 0x000000ffff317224 */ /* 0x000fe200008e0605 */
[----:B------:R-:W-:Y:S02]  /*1ef30*/  IADD3 R7, P2, R4, 0xf000, RZ ;  /* 0x0000f00004077810 */ /* 0x000fe40007f5e0ff */
[----:B------:R-:W-:Y:S02]  /*1ef40*/  ISETP.GE.OR P1, PT, R11, R23, P0 ;  /* 0x000000170b00720c */ /* 0x000fe40000726670 */
[----:B------:R-:W-:-:S02]  /*1ef50*/  LOP3.LUT R68, R69, 0x380, RZ, 0xc0, !PT ;  /* 0x0000038045447812 */ /* 0x000fc400078ec0ff */
[----:B------:R-:W-:Y:S02]  /*1ef60*/  ISETP.GE.OR P0, PT, R6, R23, P0 ;  /* 0x000000170600720c */ /* 0x000fe40000706670 */
[----:B------:R-:W-:Y:S02]  /*1ef70*/  LOP3.LUT R11, R4, 0x380, RZ, 0xc0, !PT ;  /* 0x00000380040b7812 */ /* 0x000fe400078ec0ff */
[----:B------:R-:W-:Y:S02]  /*1ef80*/  LOP3.LUT R6, R7, 0x380, RZ, 0xc0, !PT ;  /* 0x0000038007067812 */ /* 0x000fe400078ec0ff */
[----:B------:R-:W-:Y:S02]  /*1ef90*/  SHF.R.U64 R68, R68, 0x3, RZ ;  /* 0x0000000344447819 */ /* 0x000fe400000012ff */
[----:B------:R-:W-:Y:S02]  /*1efa0*/  SHF.R.U64 R11, R11, 0x3, RZ ;  /* 0x000000030b0b7819 */ /* 0x000fe400000012ff */
[----:B------:R-:W-:-:S02]  /*1efb0*/  SHF.R.U64 R6, R6, 0x3, RZ ;  /* 0x0000000306067819 */ /* 0x000fc400000012ff */
[----:B------:R-:W-:Y:S01]  /*1efc0*/  LOP3.LUT R68, R68, R69, RZ, 0x3c, !PT ;  /* 0x0000004544447212 */ /* 0x000fe200078e3cff */
[----:B------:R-:W-:Y:S01]  /*1efd0*/  IMAD.X R69, RZ, RZ, R5, P3 ;  /* 0x000000ffff457224 */ /* 0x000fe200018e0605 */
[----:B------:R-:W-:Y:S02]  /*1efe0*/  LOP3.LUT R4, R11, R4, RZ, 0x3c, !PT ;  /* 0x000000040b047212 */ /* 0x000fe400078e3cff */
[----:B------:R-:W-:Y:S02]  /*1eff0*/  IADD3.X R73, RZ, R5, RZ, P2, !PT ;  /* 0x00000005ff497210 */ /* 0x000fe400017fe4ff */
[----:B------:R-:W-:Y:S01]  /*1f000*/  LOP3.LUT R72, R6, R7, RZ, 0x3c, !PT ;  /* 0x0000000706487212 */ /* 0x000fe200078e3cff */
[----:B------:R-:W-:Y:S04]  /*1f010*/  @!P1 STG.E desc[UR6][R54.64], R2 ;  /* 0x0000000236009986 */ /* 0x000fe8000c101906 */
[----:B------:R0:W-:Y:S04]  /*1f020*/  @!P0 STG.E desc[UR6][R54.64+0x20], R0 ;  /* 0x0000200036008986 */ /* 0x0001e8000c101906 */
[----:B------:R-:W5:Y:S04]  /*1f030*/  LD.E.128 R4, desc[UR6][R4.64] ;  /* 0x0000000604047980 */ /* 0x000f68000c101d00 */
[----:B------:R-:W5:Y:S04]  /*1f040*/  LD.E.128 R8, desc[UR6][R8.64] ;  /* 0x0000000608087980 */ /* 0x000f68000c101d00 */
[----:B------:R-:W5:Y:S01]  /*1f050*/  LD.E.128 R12, desc[UR6][R12.64] ;  /* 0x000000060c0c7980 */ /* 0x000f62000c101d00 */
[----:B0-----:R-:W-:-:S03]  /*1f060*/  IMAD R0, R21, UR4, RZ ;  /* 0x0000000415007c24 */ /* 0x001fc6000f8e02ff */
        /* <DEDUP_REMOVED lines=13> */
[C---:B------:R-:W-:Y:S01]  /*1f140*/  IMAD.WIDE.U32 R20, R3.reuse, UR4, R76 ;  /* 0x0000000403147c25 */ /* 0x040fe2000f8e004c */
[----:B------:R-:W-:Y:S01]  /*1f150*/  @!PT LDS RZ, [RZ] ;  /* 0x00000000fffff984 */ /* 0x000fe20000000800 */
[----:B------:R-:W-:Y:S01]  /*1f160*/  @!PT LDS RZ, [RZ] ;  /* 0x00000000fffff984 */ /* 0x000fe20000000800 */
[----:B------:R-:W-:Y:S01]  /*1f170*/  @!PT LDS RZ, [RZ] ;  /* 0x00000000fffff984 */ /* 0x000fe20000000800 */
[----:B------:R-:W-:Y:S01]  /*1f180*/  @!PT LDS RZ, [RZ] ;  /* 0x00000000fffff984 */ /* 0x000fe20000000800 */
[----:B------:R0:W-:Y:S06]  /*1f190*/  MEMBAR.ALL.CTA ;  /* 0x0000000000007992 */ /* 0x0001ec0000008000 */
[----:B0-----:R-:W0:Y:S01]  /*1f1a0*/  FENCE.VIEW.ASYNC.S ;  /* 0x00000000000073c6 */ /* 0x001e220000000000 */
[----:B------:R-:W-:Y:S01]  /*1f1b0*/  IMAD R3, R3, UR5, R0 ;  /* 0x0000000503037c24 */ /* 0x000fe2000f8e0200 */
[----:B------:R-:W-:Y:S01]  /*1f1c0*/  ULDC.64 UR4, c[0x0][0xae0] ;  /* 0x0002b80000047ab9 */ /* 0x000fe20000000a00 */
[----:B------:R-:W-:-:S02]  /*1f1d0*/  IMAD R77, R81, -0x80, R23 ;  /* 0xffffff80514d7824 */ /* 0x000fc400078e0217 */
[----:B------:R-:W-:Y:S02]  /*1f1e0*/  IMAD.IADD R21, R21, 0x1, R3 ;  /* 0x0000000115157824 */ /* 0x000fe400078e0203 */
[----:B------:R-:W-:Y:S01]  /*1f1f0*/  IMAD R0, R78, UR4, RZ ;  /* 0x000000044e007c24 */ /* 0x000fe2000f8e02ff */
[----:B------:R-:W-:Y:S01]  /*1f200*/  ISETP.GE.AND P3, PT, R18, R77, PT ;  /* 0x0000004d1200720c */ /* 0x000fe20003f66270 */
[----:B------:R-:W-:-:S04]  /*1f210*/  IMAD.WIDE.U32 R2, R83, UR4, R20 ;  /* 0x0000000453027c25 */ /* 0x000fc8000f8e0014 */
[----:B------:R-:W-:Y:S01]  /*1f220*/  IMAD R23, R83, UR5, R0 ;  /* 0x0000000553177c24 */ /* 0x000fe2000f8e0200 */
[----:B------:R-:W-:Y:S01]  /*1f230*/  ULDC.64 UR4, c[0x0][0xae8] ;  /* 0x0002ba0000047ab9 */ /* 0x000fe20000000a00 */
[----:B------:R-:W-:Y:S02]  /*1f240*/  VIADD R0, R16, 0x30820 ;  /* 0x0003082010007836 */ /* 0x000fe40000000000 */
[----:B------:R-:W-:Y:S01]  /*1f250*/  VIADD R76, R18, 0x40 ;  /* 0x00000040124c7836 */ /* 0x000fe20000000000 */
[----:B------:R-:W-:Y:S01]  /*1f260*/  IADD3 R3, R3, R23, RZ ;  /* 0x0000001703037210 */ /* 0x000fe20007ffe0ff */
[----:B------:R-:W-:Y:S01]  /*1f270*/  IMAD R20, R80, UR4, RZ ;  /* 0x0000000450147c24 */ /* 0x000fe2000f8e02ff */
[----:B------:R-:W-:Y:S02]  /*1f280*/  PRMT R0, RZ, 0x654, R0 ;  /* 0x00000654ff007816 */ /* 0x000fe40000000000 */
[-C--:B------:R-:W-:Y:S01]  /*1f290*/  ISETP.GE.AND P0, PT, R76, R77.reuse, PT ;  /* 0x0000004d4c00720c */ /* 0x080fe20003f06270 */
[C---:B------:R-:W-:Y:S01]  /*1f2a0*/  IMAD R23, R79.reuse, UR5, R20 ;  /* 0x000000054f177c24 */ /* 0x040fe2000f8e0214 */
[-C--:B------:R-:W-:Y:S01]  /*1f2b0*/  ISETP.GE.AND P1, PT, R234, R77.reuse, PT ;  /* 0x0000004dea00720c */ /* 0x080fe20003f26270 */
[----:B0-----:R0:W-:Y:S01]  /*1f2c0*/  SYNCS.ARRIVE.TRANS64.RED.A1T0 RZ, [R0+URZ], RZ ;  /* 0x000000ff00ff79a7 */ /* 0x0011e2000810043f */
[----:B------:R-:W-:Y:S01]  /*1f2d0*/  ISETP.GE.AND P2, PT, R82, R77, PT ;  /* 0x0000004d5200720c */ /* 0x000fe20003f46270 */
[----:B------:R-:W-:-:S04]  /*1f2e0*/  IMAD.WIDE.U32 R76, R79, UR4, R2 ;  /* 0x000000044f4c7c25 */ /* 0x000fc8000f8e0002 */
[----:B------:R-:W-:Y:S01]  /*1f2f0*/  IMAD.WIDE R20, R81, 0x80, R18 ;  /* 0x0000008051147825 */ /* 0x000fe200078e0212 */
[----:B------:R-:W-:-:S03]  /*1f300*/  IADD3 R81, R77, R23, RZ ;  /* 0x000000174d517210 */ /* 0x000fc60007ffe0ff */
[C---:B------:R-:W-:Y:S02]  /*1f310*/  VIADD R82, R229.reuse, 0xc0 ;  /* 0x000000c0e5527836 */ /* 0x040fe40000000000 */
[----:B------:R-:W-:Y:S01]  /*1f320*/  VIADD R83, R229, 0x80 ;  /* 0x00000080e5537836 */ /* 0x000fe20000000000 */
[----:B0-----:R-:W-:Y:S06]  /*1f330*/  @P3 BRA `(.L_x_1633) ;  /* 0x0000000000503947 */ /* 0x001fec0003800000 */
[----:B------:R-:W-:Y:S01]  /*1f340*/  ULDC.64 UR4, c[0x0][0xad8] ;  /* 0x0002b60000047ab9 */ /* 0x000fe20000000a00 */
[----:B------:R-:W-:Y:S01]  /*1f350*/  IMAD.MOV.U32 R2, RZ, RZ, R76 ;  /* 0x000000ffff027224 */ /* 0x000fe200078e004c */
[----:B------:R-:W-:Y:S01]  /*1f360*/  ULDC.64 UR6, c[0x0][0xa80] ;  /* 0x0002a00000067ab9 */ /* 0x000fe20000000a00 */
[----:B------:R-:W-:Y:S01]  /*1f370*/  IMAD R23, R21, UR4, RZ ;  /* 0x0000000415177c24 */ /* 0x000fe2000f8e02ff */
[----:B------:R-:W-:Y:S01]  /*1f380*/  ULDC.64 UR8, c[0x0][0x208] ;  /* 0x0000820000087ab9 */ /* 0x000fe20000000a00 */
[----:B------:R-:W-:Y:S02]  /*1f390*/  IMAD.MOV.U32 R3, RZ, RZ, R81 ;  /* 0x000000ffff037224 */ /* 0x000fe400078e0051 */
[C---:B------:R-:W-:Y:S02]  /*1f3a0*/  IMAD R23, R20.reuse, UR5, R23 ;  /* 0x0000000514177c24 */ /* 0x040fe4000f8e0217 */
[----:B------:R-:W-:Y:S01]  /*1f3b0*/  IMAD.WIDE.U32 R2, R20, UR4, R2 ;  /* 0x0000000414027c25 */ /* 0x000fe2000f8e0002 */
[----:B------:R-:W-:-:S02]  /*1f3c0*/  ULDC UR4, c[0x0][0xa8c] ;  /* 0x0002a30000047ab9 */ /* 0x000fc40000000800 */
[----:B------:R-:W-:Y:S01]  /*1f3d0*/  ISETP.GE.AND P3, PT, R229, UR4, PT ;  /* 0x00000004e5007c0c */ /* 0x000fe2000bf66270 */
[----:B------:R-:W-:Y:S01]  /*1f3e0*/  IMAD.IADD R3, R3, 0x1, R23 ;  /* 0x0000000103037824 */ /* 0x000fe200078e0217 */
[----:B------:R-:W-:Y:S02]  /*1f3f0*/  LEA R78, P5, R2, UR6, 0x1 ;  /* 0x00000006024e7c11 */ /* 0x000fe4000f8a08ff */
[----:B------:R-:W-:Y:S02]  /*1f400*/  ISETP.GE.AND P4, PT, R226, UR4, PT ;  /* 0x00000004e2007c0c */ /* 0x000fe4000bf86270 */
[----:B------:R-:W-:Y:S02]  /*1f410*/  LEA.HI.X R79, R2, UR7, R3, 0x1, P5 ;  /* 0x00000007024f7c11 */ /* 0x000fe4000a8f0c03 */
[----:B------:R-:W-:Y:S02]  /*1f420*/  ISETP.GE.AND P5, PT, R83, UR4, PT ;  /* 0x0000000453007c0c */ /* 0x000fe4000bfa6270 */
[----:B------:R-:W-:-:S03]  /*1f430*/  ISETP.GE.AND P6, PT, R82, UR4, PT ;  /* 0x0000000452007c0c */ /* 0x000fc6000bfc6270 */
[----:B-----5:R0:W-:Y:S04]  /*1f440*/  @!P3 STG.E.128 desc[UR8][R78.64], R4 ;  /* 0x000000044e00b986 */ /* 0x0201e8000c101d08 */
[----:B------:R0:W-:Y:S04]  /*1f450*/  @!P4 STG.E.128 desc[UR8][R78.64+0x80], R28 ;  /* 0x0000801c4e00c986 */ /* 0x0001e8000c101d08 */
[----:B------:R0:W-:Y:S04]  /*1f460*/  @!P5 STG.E.128 desc[UR8][R78.64+0x100], R44 ;  /* 0x0001002c4e00d986 */ /* 0x0001e8000c101d08 */
[----:B------:R0:W-:Y:S02]  /*1f470*/  @!P6 STG.E.128 desc[UR8][R78.64+0x180], R60 ;  /* 0x0001803c4e00e986 */ /* 0x0001e4000c101d08 */
.L_x_1633:
[----:B------:R-:W-:Y:S05]  /*1f480*/  BSYNC B1 ;  /* 0x0000000000017941 */ /* 0x000fea0003800000 */
.L_x_1632:
[----:B------:R-:W-:Y:S04]  /*1f490*/  BSSY B1, `(.L_x_1634) ;  /* 0x0000018000017945 */ /* 0x000fe80003800000 */
[----:B------:R-:W-:Y:S05]  /*1f4a0*/  @P1 BRA `(.L_x_1635) ;  /* 0x0000000000581947 */ /* 0x000fea0003800000 */
[----:B0----5:R-:W-:Y:S01]  /*1f4b0*/  IADD3 R5, P1, R20, 0x20, RZ ;  /* 0x0000002014057810 */ /* 0x021fe20007f3e0ff */
[----:B------:R-:W-:Y:S01]  /*1f4c0*/  ULDC.64 UR6, c[0x0][0xad8] ;  /* 0x0002b60000067ab9 */ /* 0x000fe20000000a00 */
[----:B------:R-:W-:Y:S01]  /*1f4d0*/  IMAD.MOV.U32 R2, RZ, RZ, R76 ;  /* 0x000000ffff027224 */ /* 0x000fe200078e004c */
[----:B------:R-:W-:Y:S01]  /*1f4e0*/  ULDC UR4, c[0x0][0xa8c] ;  /* 0x0002a30000047ab9 */ /* 0x000fe20000000800 */
[----:B------:R-:W-:Y:S01]  /*1f4f0*/  IADD3.X R0, RZ, R21, RZ, P1, !PT ;  /* 0x00000015ff007210 */ /* 0x000fe20000ffe4ff */
[----:B------:R-:W-:Y:S01]  /*1f500*/  IMAD.MOV.U32 R3, RZ, RZ, R81 ;  /* 0x000000ffff037224 */ /* 0x000fe200078e0051 */
[----:B------:R-:W-:Y:S01]  /*1f510*/  ISETP.GE.AND P3, PT, R229, UR4, PT ;  /* 0x00000004e5007c0c */ /* 0x000fe2000bf66270 */
[----:B------:R-:W-:Y:S01]  /*1f520*/  ULDC.64 UR8, c[0x0][0x208] ;  /* 0x0000820000087ab9 */ /* 0x000fe20000000a00 */
[----:B------:R-:W-:Y:S01]  /*1f530*/  ISETP.GE.AND P4, PT, R226, UR4, PT ;  /* 0x00000004e2007c0c */ /* 0x000fe2000bf86270 */
[----:B------:R-:W-:Y:S01]  /*1f540*/  IMAD R0, R0, UR6, RZ ;  /* 0x0000000600007c24 */ /* 0x000fe2000f8e02ff */
[----:B------:R-:W-:Y:S01]  /*1f550*/  ISETP.GE.AND P5, PT, R83, UR4, PT ;  /* 0x0000000453007c0c */ /* 0x000fe2000bfa6270 */
[----:B------:R-:W-:Y:S01]  /*1f560*/  IMAD.WIDE.U32 R2, R5, UR6, R2 ;  /* 0x0000000605027c25 */ /* 0x000fe2000f8e0002 */
[----:B------:R-:W-:-:S03]  /*1f570*/  ISETP.GE.AND P6, PT, R82, UR4, PT ;  /* 0x0000000452007c0c */ /* 0x000fc6000bfc6270 */
        /* <DEDUP_REMOVED lines=9> */
.L_x_1635:
[----:B------:R-:W-:Y:S05]  /*1f610*/  BSYNC B1 ;  /* 0x0000000000017941 */ /* 0x000fea0003800000 */
.L_x_1634:
[----:B------:R-:W-:Y:S04]  /*1f620*/  BSSY B1, `(.L_x_1636) ;  /* 0x0000018000017945 */ /* 0x000fe80003800000 */
[----:B------:R-:W-:Y:S05]  /*1f630*/  @P0 BRA `(.L_x_1637) ;  /* 0x0000000000580947 */ /* 0x000fea0003800000 */
[----:B01---5:R-:W-:Y:S01]  /*1f640*/  IADD3 R5, P0, R20, 0x40, RZ ;  /* 0x0000004014057810 */ /* 0x023fe20007f1e0ff */
        /* <DEDUP_REMOVED lines=21> */
.L_x_1637:
[----:B------:R-:W-:Y:S05]  /*1f7a0*/  BSYNC B1 ;  /* 0x0000000000017941 */ /* 0x000fea0003800000 */
.L_x_1636:
[----:B------:R-:W-:Y:S05]  /*1f7b0*/  @P2 BRA `(.L_x_1638) ;  /* 0x0000000c00442947 */ /* 0x000fea0003800000 */
[----:B012--5:R-:W-:Y:S01]  /*1f7c0*/  IADD3 R5, P0, R20, 0x60, RZ ;  /* 0x0000006014057810 */ /* 0x027fe20007f1e0ff */
        /* <DEDUP_REMOVED lines=10> */
[----:B------:R-:W-:-:S04]  /*1f870*/  IMAD.WIDE.U32 R2, R5, UR6, R2 ;  /* 0x0000000605027c25 */ /* 0x000fc8000f8e0002 */
[----:B------:R-:W-:Y:S01]  /*1f880*/  IMAD R5, R5, UR7, R20 ;  /* 0x0000000705057c24 */ /* 0x000fe2000f8e0214 */
[----:B------:R-:W-:Y:S02]  /*1f890*/  ULDC.64 UR6, c[0x0][0xa80] ;  /* 0x0002a00000067ab9 */ /* 0x000fe40000000a00 */
        /* <DEDUP_REMOVED lines=11> */
.L_x_1630:
[----:B------:R-:W2:Y:S01]  /*1f950*/  LDL R10, [R1+0x64] ;  /* 0x00006400010a7983 */ /* 0x000ea20000100800 */
[----:B------:R-:W-:Y:S01]  /*1f960*/  ULDC.64 UR4, c[0x0][0xbd8] ;  /* 0x0002f60000047ab9 */ /* 0x000fe20000000a00 */
[----:B------:R-:W2:Y:S01]  /*1f970*/  LDC.64 R2, c[0x0][0xbd8] ;  /* 0x0002f600ff027b82 */ /* 0x000ea20000000a00 */
[----:B------:R-:W-:Y:S01]  /*1f980*/  ISETP.NE.U32.AND P0, PT, RZ, UR4, PT ;  /* 0x00000004ff007c0c */ /* 0x000fe2000bf05070 */
[----:B------:R-:W-:Y:S01]  /*1f990*/  ULDC.64 UR6, c[0x0][0x208] ;  /* 0x0000820000067ab9 */ /* 0x000fe20000000a00 */
[----:B------:R-:W-:Y:S02]  /*1f9a0*/  MOV R7, RZ ;  /* 0x000000ff00077202 */ /* 0x000fe40000000f00 */
[----:B------:R-:W-:Y:S01]  /*1f9b0*/  ISETP.NE.AND.EX P0, PT, RZ, UR5, PT, P0 ;  /* 0x00000005ff007c0c */ /* 0x000fe2000bf05300 */
[----:B------:R-:W-:Y:S02]  /*1f9c0*/  ULDC.64 UR4, c[0x0][0xbe0] ;  /* 0x0002f80000047ab9 */ /* 0x000fe40000000a00 */
[----:B------:R-:W-:-:S04]  /*1f9d0*/  ISETP.NE.U32.AND P1, PT, RZ, UR4, PT ;  /* 0x00000004ff007c0c */ /* 0x000fc8000bf25070 */
[----:B------:R-:W-:Y:S01]  /*1f9e0*/  ISETP.NE.AND.EX P1, PT, RZ, UR5, PT, P1 ;  /* 0x00000005ff007c0c */ /* 0x000fe2000bf25310 */
[----:B------:R-:W1:-:S12]  /*1f9f0*/  S2R R8, SR_TID.X ;  /* 0x0000000000087919 */ /* 0x000e580000002100 */
[----:B------:R-:W3:Y:S01]  /*1fa00*/  @P1 LDC.64 R4, c[0x0][0xbe0] ;  /* 0x0002f800ff041b82 */ /* 0x000ee20000000a00 */
[----:B------:R-:W-:Y:S02]  /*1fa10*/  ULDC UR4, c[0x0][0xa88] ;  /* 0x0002a20000047ab9 */ /* 0x000fe40000000800 */
[----:B------:R-:W-:Y:S02]  /*1fa20*/  IMAD.U32 R0, RZ, RZ, UR4 ;  /* 0x00000004ff007e24 */ /* 0x000fe4000f8e00ff */
[----:B-1----:R-:W-:-:S05]  /*1fa30*/  VIADD R6, R8, 0xffffff80 ;  /* 0xffffff8008067836 */ /* 0x002fca0000000000 */
[----:B------:R-:W-:Y:S01]  /*1fa40*/  ISETP.GT.AND P2, PT, R6, 0x7f, PT ;  /* 0x0000007f0600780c */ /* 0x000fe20003f44270 */
[----:B--2---:R-:W-:-:S04]  /*1fa50*/  IMAD.WIDE R2, R10, 0x4, R2 ;  /* 0x000000040a027825 */ /* 0x004fc800078e0202 */
[----:B---3--:R-:W-:Y:S01]  /*1fa60*/  @P1 IMAD.WIDE R4, R10, 0x4, R4 ;  /* 0x000000040a041825 */ /* 0x008fe200078e0204 */
[----:B------:R1:W5:Y:S04]  /*1fa70*/  @P0 LDG.E R7, desc[UR6][R2.64] ;  /* 0x0000000602070981 */ /* 0x000368000c1e1900 */
[----:B------:R1:W5:Y:S01]  /*1fa80*/  @P1 LDG.E R0, desc[UR6][R4.64] ;  /* 0x0000000604001981 */ /* 0x000362000c1e1900 */
[----:B------:R-:W-:Y:S05]  /*1fa90*/  @P1 BRA `(.L_x_1639) ;  /* 0x0000000000141947 */ /* 0x000fea0003800000 */
[----:B------:R-:W-:Y:S05]  /*1faa0*/  @!P0 BRA `(.L_x_1639) ;  /* 0x0000000000108947 */ /* 0x000fea0003800000 */
[----:B------:R-:W-:Y:S02]  /*1fab0*/  ULDC.64 UR4, c[0x0][0x208] ;  /* 0x0000820000047ab9 */ /* 0x000fe40000000a00 */
[----:B-1----:R-:W2:Y:S04]  /*1fac0*/  LDG.E R5, desc[UR4][R2.64] ;  /* 0x0000000402057981 */ /* 0x002ea8000c1e1900 */
[----:B-----5:R-:W2:Y:S02]  /*1fad0*/  LDG.E R0, desc[UR4][R2.64+0x4] ;  /* 0x0000040402007981 */ /* 0x020ea4000c1e1900 */
[----:B--2---:R-:W-:-:S07]  /*1fae0*/  IMAD.IADD R0, R0, 0x1, -R5 ;  /* 0x0000000100007824 */ /* 0x004fce00078e0a05 */
.L_x_1639:
[----:B------:R-:W2:Y:S04]  /*1faf0*/  LDL R13, [R1+0x60] ;  /* 0x00006000010d7983 */ /* 0x000ea80000100800 */
[----:B------:R3:W5:Y:S01]  /*1fb00*/  LDL R14, [R1+0x6c] ;  /* 0x00006c00010e7983 */ /* 0x0007620000100800 */
[----:B-1----:R-:W-:Y:S01]  /*1fb10*/  SHF.R.S32.HI R2, RZ, 0x1f, R10 ;  /* 0x0000001fff027819 */ /* 0x002fe2000001140a */
[----:B------:R-:W-:Y:S01]  /*1fb20*/  BSSY B1, `(.L_x_1640) ;  /* 0x000001d000017945 */ /* 0x000fe20003800000 */
[----:B------:R-:W-:Y:S02]  /*1fb30*/  SEL R11, R10, RZ, !P0 ;  /* 0x000000ff0a0b7207 */ /* 0x000fe40004000000 */
[----:B------:R-:W-:Y:S02]  /*1fb40*/  SHF.R.S32.HI R12, RZ, 0x1f, R229 ;  /* 0x0000001fff0c7819 */ /* 0x000fe400000114e5 */
[----:B------:R-:W-:-:S02]  /*1fb50*/  SEL R10, R2, RZ, !P0 ;  /* 0x000000ff020a7207 */ /* 0x000fc40004000000 */
[----:B-----5:R-:W-:Y:S02]  /*1fb60*/  SHF.R.S32.HI R6, RZ, 0x1f, R7 ;  /* 0x0000001fff067819 */ /* 0x020fe40000011407 */
[----:B--2---:R-:W-:Y:S01]  /*1fb70*/  SHF.R.S32.HI R9, RZ, 0x1f, R13 ;  /* 0x0000001fff097819 */ /* 0x004fe2000001140d */
[----:B---3--:R-:W-:Y:S06]  /*1fb80*/  @P2 BRA `(.L_x_1641) ;  /* 0x0000000000582947 */ /* 0x008fec0003800000 */
[----:B------:R-:W-:-:S05]  /*1fb90*/  LEA R2, R14, R8, 0x7 ;  /* 0x000000080e027211 */ /* 0x000fca00078e38ff */
        /* <DEDUP_REMOVED lines=11> */
[----:B------:R-:W-:Y:S02]  /*1fc50*/  IMAD R4, R10, UR4, RZ ;  /* 0x000000040a047c24 */ /* 0x000fe4000f8e02ff */
[----:B------:R-:W-:Y:S02]  /*1fc60*/  IMAD.IADD R3, R3, 0x1, R5 ;  /* 0x0000000103037824 */ /* 0x000fe400078e0205 */
        /* <DEDUP_REMOVED lines=8> */
.L_x_1641:
[----:B------:R-:W-:Y:S05]  /*1fcf0*/  BSYNC B1 ;  /* 0x0000000000017941 */ /* 0x000fea0003800000 */
.L_x_1640:
[----:B------:R-:W-:Y:S01]  /*1fd00*/  ULDC.64 UR4, c[0x0][0xaa0] ;  /* 0x0002a80000047ab9 */ /* 0x000fe20000000a00 */
[----:B------:R-:W-:Y:S01]  /*1fd10*/  IMAD.MOV.U32 R2, RZ, RZ, R229 ;  /* 0x000000ffff027224 */ /* 0x000fe200078e00e5 */
[----:B------:R-:W-:Y:S01]  /*1fd20*/  BSSY B1, `(.L_x_1642) ;  /* 0x000002f000017945 */ /* 0x000fe20003800000 */
[----:B-1----:R-:W-:Y:S02]  /*1fd30*/  IMAD.MOV.U32 R3, RZ, RZ, R12 ;  /* 0x000000ffff037224 */ /* 0x002fe400078e000c */
[----:B------:R-:W-:Y:S02]  /*1fd40*/  IMAD R4, R6, UR4, RZ ;  /* 0x0000000406047c24 */ /* 0x000fe4000f8e02ff */
[----:B------:R-:W-:-:S04]  /*1fd50*/  IMAD.WIDE.U32 R2, R7, UR4, R2 ;  /* 0x0000000407027c25 */ /* 0x000fc8000f8e0002 */
[----:B------:R-:W-:Y:S01]  /*1fd60*/  IMAD R7, R7, UR5, R4 ;  /* 0x0000000507077c24 */ /* 0x000fe2000f8e0204 */
[----:B------:R-:W-:Y:S01]  /*1fd70*/  ULDC.64 UR4, c[0x0][0xae0] ;  /* 0x0002b80000047ab9 */ /* 0x000fe20000000a00 */
[----:B------:R-:W-:Y:S02]  /*1fd80*/  VIADD R15, R229, 0x80 ;  /* 0x00000080e50f7836 */ /* 0x000fe40000000000 */
[----:B------:R-:W-:Y:S02]  /*1fd90*/  IMAD R4, R9, UR4, RZ ;  /* 0x0000000409047c24 */ /* 0x000fe4000f8e02ff */
[----:B------:R-:W-:Y:S02]  /*1fda0*/  IMAD.IADD R3, R3, 0x1, R7 ;  /* 0x0000000103037824 */ /* 0x000fe400078e0207 */
[C---:B------:R-:W-:Y:S02]  /*1fdb0*/  IMAD R5, R13.reuse, UR5, R4 ;  /* 0x000000050d057c24 */ /* 0x040fe4000f8e0204 */
[----:B------:R-:W-:Y:S01]  /*1fdc0*/  IMAD.WIDE.U32 R2, R13, UR4, R2 ;  /* 0x000000040d027c25 */ /* 0x000fe2000f8e0002 */
[----:B------:R-:W-:-:S03]  /*1fdd0*/  ULDC.64 UR4, c[0x0][0xae8] ;  /* 0x0002ba0000047ab9 */ /* 0x000fc60000000a00 */
[----:B------:R-:W-:Y:S01]  /*1fde0*/  IMAD R13, R14, -0x80, R0 ;  /* 0xffffff800e0d7824 */ /* 0x000fe200078e0200 */
[----:B------:R-:W-:Y:S01]  /*1fdf0*/  IADD3 R0, R18, 0x40, RZ ;  /* 0x0000004012007810 */ /* 0x000fe20007ffe0ff */
[----:B------:R-:W-:-:S03]  /*1fe00*/  IMAD.IADD R3, R3, 0x1, R5 ;  /* 0x0000000103037824 */ /* 0x000fc600078e0205 */
[-C--:B------:R-:W-:Y:S01]  /*1fe10*/  ISETP.GE.AND P2, PT, R18, R13.reuse, PT ;  /* 0x0000000d1200720c */ /* 0x080fe20003f46270 */
[C---:B------:R-:W-:Y:S01]  /*1fe20*/  IMAD.WIDE.U32 R4, R11.reuse, UR4, R2 ;  /* 0x000000040b047c25 */ /* 0x040fe2000f8e0002 */
[-C--:B------:R-:W-:Y:S02]  /*1fe30*/  ISETP.GE.AND P0, PT, R0, R13.reuse, PT ;  /* 0x0000000d0000720c */ /* 0x080fe40003f06270 */
[----:B------:R-:W-:Y:S01]  /*1fe40*/  ISETP.GE.AND P1, PT, R234, R13, PT ;  /* 0x0000000dea00720c */ /* 0x000fe20003f26270 */
[----:B------:R-:W-:Y:S02]  /*1fe50*/  IMAD R0, R10, UR4, RZ ;  /* 0x000000040a007c24 */ /* 0x000fe4000f8e02ff */
[----:B------:R-:W-:Y:S02]  /*1fe60*/  IMAD.MOV.U32 R2, RZ, RZ, R18 ;  /* 0x000000ffff027224 */ /* 0x000fe400078e0012 */
[----:B------:R-:W-:Y:S02]  /*1fe70*/  IMAD.MOV.U32 R3, RZ, RZ, R19 ;  /* 0x000000ffff037224 */ /* 0x000fe400078e0013 */
[----:B------:R-:W-:-:S02]  /*1fe80*/  IMAD R9, R11, UR5, R0 ;  /* 0x000000050b097c24 */ /* 0x000fc4000f8e0200 */
[----:B------:R-:W-:Y:S01]  /*1fe90*/  IMAD.WIDE R6, R14, 0x80, R2 ;  /* 0x000000800e067825 */ /* 0x000fe200078e0202 */
[----:B------:R-:W-:-:S03]  /*1fea0*/  IADD3 R14, R229, 0xc0, RZ ;  /* 0x000000c0e50e7810 */ /* 0x000fc60007ffe0ff */
[----:B------:R-:W-:Y:S01]  /*1feb0*/  IMAD.IADD R11, R5, 0x1, R9 ;  /* 0x00000001050b7824 */ /* 0x000fe200078e0209 */
[----:B------:R-:W-:Y:S06]  /*1fec0*/  @P2 BRA `(.L_x_1643) ;  /* 0x0000000000502947 */ /* 0x000fec0003800000 */
[----:B------:R-:W-:Y:S01]  /*1fed0*/  ULDC.64 UR6, c[0x0][0xad8] ;  /* 0x0002b60000067ab9 */ /* 0x000fe20000000a00 */
[----:B------:R-:W-:Y:S01]  /*1fee0*/  MOV R3, R11 ;  /* 0x0000000b00037202 */ /* 0x000fe20000000f00 */
[----:B------:R-:W-:Y:S01]  /*1fef0*/  IMAD R9, R7, UR6, RZ ;  /* 0x0000000607097c24 */ /* 0x000fe2000f8e02ff */
[----:B------:R-:W-:Y:S01]  /*1ff00*/  ULDC UR4, c[0x0][0xa8c] ;  /* 0x0002a30000047ab9 */ /* 0x000fe20000000800 */
[----:B------:R-:W-:Y:S01]  /*1ff10*/  IMAD.MOV.U32 R2, RZ, RZ, R4 ;  /* 0x000000ffff027224 */ /* 0x000fe200078e0004 */
[----:B------:R-:W-:Y:S01]  /*1ff20*/  ISETP.GE.AND P3, PT, R229, UR4, PT ;  /* 0x00000004e5007c0c */ /* 0x000fe2000bf66270 */
[----:B------:R-:W-:Y:S01]  /*1ff30*/  IMAD R9, R6, UR7, R9 ;  /* 0x0000000706097c24 */ /* 0x000fe2000f8e0209 */
        /* <DEDUP_REMOVED lines=13> */
.L_x_1643:
[----:B------:R-:W-:Y:S05]  /*20010*/  BSYNC B1 ;  /* 0x0000000000017941 */ /* 0x000fea0003800000 */
.L_x_1642:
[----:B------:R-:W2:Y:S01]  /*20020*/  LDL R0, [R1+0x70] ;  /* 0x0000700001007983 */ /* 0x000ea20000100800 */
[----:B------:R-:W-:Y:S01]  /*20030*/  BSSY B1, `(.L_x_1644) ;  /* 0x0000019000017945 */ /* 0x000fe20003800000 */
[----:B--2---:R-:W-:-:S03]  /*20040*/  ISETP.GE.AND P2, PT, R0, R13, PT ;  /* 0x0000000d0000720c */ /* 0x004fc60003f46270 */
[----:B------:R-:W-:Y:S10]  /*20050*/  @P1 BRA `(.L_x_1645) ;  /* 0x0000000000581947 */ /* 0x000ff40003800000 */
[----:B-1----:R-:W-:Y:S01]  /*20060*/  IADD3 R9, P1, R6, 0x20, RZ ;  /* 0x0000002006097810 */ /* 0x002fe20007f3e0ff */
        /* <DEDUP_REMOVED lines=21> */
.L_x_1645:
[----:B------:R-:W-:Y:S05]  /*201c0*/  BSYNC B1 ;  /* 0x0000000000017941 */ /* 0x000fea0003800000 */
.L_x_1644:
[----:B------:R-:W-:Y:S04]  /*201d0*/  BSSY B1, `(.L_x_1646) ;  /* 0x0000018000017945 */ /* 0x000fe80003800000 */
[----:B------:R-:W-:Y:S05]  /*201e0*/  @P0 BRA `(.L_x_1647) ;  /* 0x0000000000580947 */ /* 0x000fea0003800000 */
[----:B-12---:R-:W-:Y:S01]  /*201f0*/  IADD3 R9, P0, R6, 0x40, RZ ;  /* 0x0000004006097810 */ /* 0x006fe20007f1e0ff */
        /* <DEDUP_REMOVED lines=21> */
.L_x_1647:
[----:B------:R-:W-:Y:S05]  /*20350*/  BSYNC B1 ;  /* 0x0000000000017941 */ /* 0x000fea0003800000 */
.L_x_1646:
[----:B------:R-:W-:Y:S05]  /*20360*/  @P2 BRA `(.L_x_1638) ;  /* 0x0000000000582947 */ /* 0x000fea0003800000 */
[----:B------:R-:W-:Y:S01]  /*20370*/  IADD3 R5, P0, R6, 0x60, RZ ;  /* 0x0000006006057810 */ /* 0x000fe20007f1e0ff */
        /* <DEDUP_REMOVED lines=21> */
.L_x_1638:
[----:B------:R-:W-:Y:S05]  /*204d0*/  BSYNC B0 ;  /* 0x0000000000007941 */ /* 0x000fea0003800000 */
.L_x_1629:
[----:B------:R-:W3:Y:S01]  /*204e0*/  LDL R0, [R1+0x1c] ;  /* 0x00001c0001007983 */ /* 0x000ee20000100800 */
[----:B------:R-:W-:Y:S02]  /*204f0*/  ULDC UR4, c[0x0][0xc14] ;  /* 0x0003050000047ab9 */ /* 0x000fe40000000800 */
[----:B---3--:R-:W-:-:S13]  /*20500*/  ISETP.GE.AND P0, PT, R0, UR4, PT ;  /* 0x0000000400007c0c */ /* 0x008fda000bf06270 */
[----:B------:R-:W-:Y:S05]  /*20510*/  @!P0 BRA `(.L_x_1648) ;  /* 0xfffffe0c00c48947 */ /* 0x000fea000383ffff */
[----:B------:R-:W-:Y:S05]  /*20520*/  BRA `(.L_x_1336) ;  /* 0x0000006c008c7947 */ /* 0x000fea0003800000 */
.L_x_1334:
[----:B------:R-:W-:-:S08]  /*20530*/  NOP ;  /* 0x0000000000007918 */ /* 0x000fd00000000000 */
[----:B0-----:R-:W0:-:S00]  /*20540*/  USETMAXREG.DEALLOC.CTAPOOL 0x18 ;  /* 0x00000018000079c8 */ /* 0x001e0000080e0500 */
[----:B0-----:R-:W-:-:S06]  /*20550*/  LOP3.LUT R0, R0, 0x3, RZ, 0xc0, !PT ;  /* 0x0000000300007812 */ /* 0x001fcc00078ec0ff */
[----:B------:R-:W0:Y:S02]  /*20560*/  SHFL.IDX PT, R0, R0, RZ, 0x1f ;  /* 0x00001fff00007589 */ /* 0x000e2400000e0000 */
[----:B0-----:R-:W-:-:S13]  /*20570*/  ISETP.NE.AND P0, PT, R0, RZ, PT ;  /* 0x000000ff0000720c */ /* 0x001fda0003f05270 */
[----:B------:R-:W-:Y:S05]  /*20580*/  @P0 BRA `(.L_x_1336) ;  /* 0x0000006c00740947 */ /* 0x000fea0003800000 */
        /* <DEDUP_REMOVED lines=15> */
[----:B------:R-:W-:Y:S02]  /*20680*/  ISETP.GE.U32.AND P0, PT, R7, 0x2, PT ;  /* 0x000000020700780c */ /* 0x000fe40003f06070 */
        /* <DEDUP_REMOVED lines=16> */
[----:B-1----:R-:W-:Y:S01]  /*20790*/  SEL R3, R6, RZ, P0 ;  /* 0x000000ff06037207 */ /* 0x002fe20000000000 */
[----:B------:R-:W-:Y:S01]  /*207a0*/  IMAD.MOV.U32 R6, RZ, RZ, RZ ;  /* 0x000000ffff067224 */ /* 0x000fe200078e00ff */
        /* <DEDUP_REMOVED lines=18> */
[----:B------:R-:W-:Y:S01]  /*208d0*/  MOV R6, RZ ;  /* 0x000000ff00067202 */ /* 0x000fe20000000f00 */
[----:B------:R-:W-:Y:S01]  /*208e0*/  ULDC UR5, c[0x0][0xc14] ;  /* 0x0003050000057ab9 */ /* 0x000fe20000000800 */
[----:B------:R-:W-:Y:S01]  /*208f0*/  ULDC UR7, c[0x0][0xc14] ;  /* 0x0003050000077ab9 */ /* 0x000fe20000000800 */
[----:B------:R-:W-:-:S05]  /*20900*/  ULDC UR4, c[0x0][0xc10] ;  /* 0x0003040000047ab9 */ /* 0x000fca0000000800 */
.L_x_1653:
[----:B------:R-:W-:Y:S02]  /*20910*/  VIADD R6, R6, 0x1f ;  /* 0x0000001f06067836 */ /* 0x000fe40000000000 */
[----:B------:R-:W-:-:S03]  /*20920*/  IMAD.U32 R19, RZ, RZ, UR7 ;  /* 0x00000007ff137e24 */ /* 0x000fc6000f8e00ff */
[----:B------:R-:W-:-:S13]  /*20930*/  ISETP.GE.AND P0, PT, R6, UR5, PT ;  /* 0x0000000506007c0c */ /* 0x000fda000bf06270 */
[----:B------:R-:W-:Y:S05]  /*20940*/  @P0 BRA `(.L_x_1650) ;  /* 0x0000000400cc0947 */ /* 0x000fea0003800000 */
[----:B------:R-:W0:Y:S01]  /*20950*/  S2R R2, SR_TID.X ;  /* 0x0000000000027919 */ /* 0x000e220000002100 */
[----:B------:R-:W-:Y:S01]  /*20960*/  BSSY B0, `(.L_x_1651) ;  /* 0x000000b000007945 */ /* 0x000fe20003800000 */
[----:B------:R-:W-:Y:S02]  /*20970*/  MOV R10, RZ ;  /* 0x000000ff000a7202 */ /* 0x000fe40000000f00 */
[----:B0-----:R-:W-:-:S04]  /*20980*/  LOP3.LUT R8, R2, 0x1f, RZ, 0xc0, !PT ;  /* 0x0000001f02087812 */ /* 0x001fc800078ec0ff */
[C---:B------:R-:W-:Y:S01]  /*20990*/  ISETP.NE.AND P1, PT, R8.reuse, 0x1f, PT ;  /* 0x0000001f0800780c */ /* 0x040fe20003f25270 */
[----:B------:R-:W-:-:S05]  /*209a0*/  IMAD.IADD R7, R8, 0x1, R6 ;  /* 0x0000000108077824 */ /* 0x000fca00078e0206 */
[----:B------:R-:W-:-:S13]  /*209b0*/  ISETP.GE.OR P0, PT, R7, UR5, !P1 ;  /* 0x0000000507007c0c */ /* 0x000fda000cf06670 */
[----:B------:R-:W-:Y:S05]  /*209c0*/  @P0 BRA `(.L_x_1652) ;  /* 0x0000000000100947 */ /* 0x000fea0003800000 */
[----:B------:R-:W0:Y:S01]  /*209d0*/  LDC.64 R2, c[0x0][0xc58] ;  /* 0x00031600ff027b82 */ /* 0x000e220000000a00 */
[----:B------:R-:W-:Y:S01]  /*209e0*/  ULDC.64 UR8, c[0x0][0x208] ;  /* 0x0000820000087ab9 */ /* 0x000fe20000000a00 */
[----:B0-----:R-:W-:-:S05]  /*209f0*/  IMAD.WIDE R2, R7, 0x4, R2 ;  /* 0x0000000407027825 */ /* 0x001fca00078e0202 */
[----:B------:R0:W5:Y:S02]  /*20a00*/  LDG.E R10, desc[UR8][R2.64] ;  /* 0x00000008020a7981 */ /* 0x000164000c1e1900 */
.L_x_1652:
[----:B------:R-:W-:Y:S05]  /*20a10*/  BSYNC B0 ;  /* 0x0000000000007941 */ /* 0x000fea0003800000 */
.L_x_1651:
        /* <DEDUP_REMOVED lines=25> */
.L_x_1649:
[----:B------:R-:W-:Y:S01]  /*20bb0*/  IMAD.IADD R7, R5, 0x1, -R2 ;  /* 0x0000000105077824 */ /* 0x000fe200078e0a02 */
[----:B------:R-:W-:-:S03]  /*20bc0*/  ULDC.64 UR8, c[0x0][0x208] ;  /* 0x0000820000087ab9 */ /* 0x000fc60000000a00 */
[----:B------:R-:W-:-:S05]  /*20bd0*/  IMAD R2, R4, UR4, R7 ;  /* 0x0000000404027c24 */ /* 0x000fca000f8e0207 */
[----:B------:R-:W-:Y:S02]  /*20be0*/  ISETP.GT.AND P0, PT, R2, UR6, PT ;  /* 0x0000000602007c0c */ /* 0x000fe4000bf04270 */
[----:B------:R-:W0:Y:S11]  /*20bf0*/  LDC.64 R2, c[0x0][0xc68] ;  /* 0x00031a00ff027b82 */ /* 0x000e360000000a00 */
[----:B------:R-:W-:-:S04]  /*20c00*/  VOTE.ANY R9, PT, !P0 ;  /* 0x0000000000097806 */ /* 0x000fc800040e0100 */
[----:B------:R-:W1:Y:S02]  /*20c10*/  POPC R5, R9 ;  /* 0x0000000900057309 */ /* 0x000e640000000000 */
[----:B-1----:R-:W-:-:S05]  /*20c20*/  IADD3 R19, R5, R6, RZ ;  /* 0x0000000605137210 */ /* 0x002fca0007ffe0ff */
        /* <DEDUP_REMOVED lines=13> */
.L_x_1654:
[----:B-1----:R-:W-:Y:S01]  /*20d00*/  IMAD.MOV R2, RZ, RZ, -R3 ;  /* 0x000000ffff027224 */ /* 0x002fe200078e0a03 */
[----:B--2---:R-:W-:Y:S01]  /*20d10*/  IABS R4, R6 ;  /* 0x0000000600047213 */ /* 0x004fe20000000000 */
[----:B---3--:R-:W-:Y:S02]  /*20d20*/  IMAD R16, R16, UR4, R7 ;  /* 0x0000000410107c24 */ /* 0x008fe4000f8e0207 */
[----:B------:R-:W-:Y:S01]  /*20d30*/  IMAD R5, R2, R11, RZ ;  /* 0x0000000b02057224 */ /* 0x000fe200078e02ff */
[----:B------:R-:W-:Y:S01]  /*20d40*/  MOV R2, RZ ;  /* 0x000000ff00027202 */ /* 0x000fe20000000f00 */
[----:B------:R-:W-:-:S04]  /*20d50*/  IMAD.MOV R4, RZ, RZ, -R4 ;  /* 0x000000ffff047224 */ /* 0x000fc800078e0a04 */
        /* <DEDUP_REMOVED lines=10> */
[----:B------:R-:W-:Y:S02]  /*20e00*/  @P0 IADD3 R9, R9, 0x1, RZ ;  /* 0x0000000109090810 */ /* 0x000fe40007ffe0ff */
[----:B------:R-:W-:-:S13]  /*20e10*/  ISETP.GE.AND P0, PT, R2, RZ, PT ;  /* 0x000000ff0200720c */ /* 0x000fda0003f06270 */
[----:B------:R-:W-:Y:S01]  /*20e20*/  @!P0 IMAD.MOV R9, RZ, RZ, -R9 ;  /* 0x000000ffff098224 */ /* 0x000fe200078e0a09 */
[----:B------:R-:W-:-:S13]  /*20e30*/  ISETP.NE.AND P0, PT, R6, RZ, PT ;  /* 0x000000ff0600720c */ /* 0x000fda0003f05270 */
[----:B------:R-:W-:-:S05]  /*20e40*/  @!P0 LOP3.LUT R9, RZ, R6, RZ, 0x33, !PT ;  /* 0x00000006ff098212 */ /* 0x000fca00078e33ff */
[----:B------:R-:W-:Y:S01]  /*20e50*/  IMAD R4, R8, R9, RZ ;  /* 0x0000000908047224 */ /* 0x000fe200078e02ff */
[----:B------:R-:W-:-:S03]  /*20e60*/  IADD3 R9, -R9, RZ, RZ ;  /* 0x000000ff09097210 */ /* 0x000fc60007ffe1ff */
[----:B------:R-:W-:Y:S02]  /*20e70*/  IMAD.MOV R3, RZ, RZ, -R4 ;  /* 0x000000ffff037224 */ /* 0x000fe400078e0a04 */
[----:B------:R-:W-:-:S03]  /*20e80*/  IMAD R5, R6, R9, R5 ;  /* 0x0000000906057224 */ /* 0x000fc600078e0205 */
[----:B------:R-:W-:Y:S02]  /*20e90*/  VIADDMNMX R8, R3, UR4, R8, PT ;  /* 0x0000000403087c46 */ /* 0x000fe4000b800108 */
[----:B------:R-:W-:Y:S02]  /*20ea0*/  IADD3 R4, R5, R4, RZ ;  /* 0x0000000405047210 */ /* 0x000fe40007ffe0ff */
        /* <DEDUP_REMOVED lines=15> */
[----:B------:R-:W-:Y:S01]  /*20fa0*/  @!P0 IMAD.IADD R2, R2, 0x1, -R7 ;  /* 0x0000000102028824 */ /* 0x000fe200078e0a07 */
[----:B------:R-:W-:-:S04]  /*20fb0*/  @!P0 IADD3 R3, R3, 0x1, RZ ;  /* 0x0000000103038810 */ /* 0x000fc80007ffe0ff */
        /* <DEDUP_REMOVED lines=12> */
.L_x_1650:
[----:B------:R-:W-:Y:S01]  /*21080*/  IMAD.MOV.U32 R17, RZ, RZ, RZ ;  /* 0x000000ffff117224 */ /* 0x000fe200078e00ff */
[----:B------:R-:W-:Y:S01]  /*21090*/  MOV R16, UR6 ;  /* 0x0000000600107c02 */ /* 0x000fe20008000f00 */
[----:B------:R-:W-:-:S07]  /*210a0*/  IMAD.MOV.U32 R18, RZ, RZ, RZ ;  /* 0x000000ffff127224 */ /* 0x000fce00078e00ff */
.L_x_1655:
        /* <DEDUP_REMOVED lines=16> */
[----:B------:R-:W-:Y:S01]  /*211b0*/  ULDC.64 UR36, c[0x0][0x198] ;  /* 0x0000660000247ab9 */ /* 0x000fe20000000a00 */
[----:B------:R-:W-:Y:S02]  /*211c0*/  ULDC UR38, c[0x0][0xc] ;  /* 0x0000030000267ab9 */ /* 0x000fe40000000800 */
[----:B------:R1:W-:Y:S04]  /*211d0*/  STL [R1+0x10], R0 ;  /* 0x0000100001007387 */ /* 0x0003e80000100800 */
[----:B------:R1:W-:Y:S04]  /*211e0*/  STL [R1+0xc], RZ ;  /* 0x00000cff01007387 */ /* 0x0003e80000100800 */
[----:B------:R1:W-:Y:S04]  /*211f0*/  STL [R1], RZ ;  /* 0x000000ff01007387 */ /* 0x0003e80000100800 */
[----:B------:R1:W-:Y:S02]  /*21200*/  STL [R1+0x8], R0 ;  /* 0x0000080001007387 */ /* 0x0003e40000100800 */
.L_x_1759:
[----:B------:R-:W-:Y:S05]  /*21210*/  YIELD ;  /* 0x0000000000007946 */ /* 0x000fea0003800000 */
[----:B------:R-:W-:Y:S01]  /*21220*/  ULDC.64 UR4, c[0x0][0xa28] ;  /* 0x00028a0000047ab9 */ /* 0x000fe20000000a00 */
[----:B------:R-:W-:Y:S01]  /*21230*/  MOV R9, RZ ;  /* 0x000000ff00097202 */ /* 0x000fe20000000f00 */
[----:B------:R-:W-:Y:S01]  /*21240*/  ULDC.64 UR6, c[0x0][0x208] ;  /* 0x0000820000067ab9 */ /* 0x000fe20000000a00 */
[----:B------:R-:W-:Y:S01]  /*21250*/  ISETP.NE.U32.AND P0, PT, RZ, UR4, PT ;  /* 0x00000004ff007c0c */ /* 0x000fe2000bf05070 */
[----:B-1----:R-:W-:Y:S01]  /*21260*/  IMAD.MOV.U32 R0, RZ, RZ, RZ ;  /* 0x000000ffff007224 */ /* 0x002fe200078e00ff */
[----:B------:R-:W-:Y:S01]  /*21270*/  ULDC.64 UR8, c[0x0][0xa08] ;  /* 0x0002820000087ab9 */ /* 0x000fe20000000a00 */
[----:B------:R-:W-:Y:S01]  /*21280*/  ULDC.64 UR10, c[0x0][0xa10] ;  /* 0x00028400000a7ab9 */ /* 0x000fe20000000a00 */
        /* <DEDUP_REMOVED lines=14> */
[----:B------:R-:W1:Y:S01]  /*21370*/  @P0 LDC.64 R4, c[0x0][0xa18] ;  /* 0x00028600ff040b82 */ /* 0x000e620000000a00 */
[----:B------:R-:W-:-:S04]  /*21380*/  ISETP.NE.U32.AND P1, PT, RZ, UR8, PT ;  /* 0x00000008ff007c0c */ /* 0x000fc8000bf25070 */
[----:B------:R-:W-:Y:S02]  /*21390*/  ISETP.NE.AND.EX P3, PT, RZ, UR9, PT, P1 ;  /* 0x00000009ff007c0c */ /* 0x000fe4000bf65310 */
[----:B------:R-:W-:-:S04]  /*213a0*/  ISETP.NE.U32.AND P1, PT, RZ, UR10, PT ;  /* 0x0000000aff007c0c */ /* 0x000fc8000bf25070 */
[----:B------:R-:W-:Y:S01]  /*213b0*/  ISETP.NE.AND.EX P1, PT, RZ, UR11, PT, P1 ;  /* 0x0000000bff007c0c */ /* 0x000fe2000bf25310 */
[----:B-1----:R-:W-:Y:S01]  /*213c0*/  @P0 IMAD.WIDE R4, R19, 0x4, R4 ;  /* 0x0000000413040825 */ /* 0x002fe200078e0204 */
[----:B--2---:R1:W-:Y:S03]  /*213d0*/  STL [R1+0x28], R0 ;  /* 0x0000280001007387 */ /* 0x0043e60000100800 */
[----:B-1----:R-:W-:Y:S01]  /*213e0*/  IMAD.U32 R0, RZ, RZ, UR4 ;  /* 0x00000004ff007e24 */ /* 0x002fe2000f8e00ff */
[----:B------:R-:W-:Y:S02]  /*213f0*/  ULDC.64 UR4, c[0x0][0x3f8] ;  /* 0x0000fe0000047ab9 */ /* 0x000fe40000000a00 */
[----:B------:R-:W-:-:S03]  /*21400*/  UISETP.NE.U32.AND UP0, UPT, UR4, URZ, UPT ;  /* 0x0000003f0400728c */ /* 0x000fc6000bf05070 */
[----:B------:R-:W-:Y:S01]  /*21410*/  ULDC UR4, c[0x0][0x404] ;  /* 0x0001010000047ab9 */ /* 0x000fe20000000800 */
[----:B------:R-:W-:Y:S01]  /*21420*/  UISETP.NE.AND.EX UP0, UPT, UR5, URZ, UPT, UP0 ;  /* 0x0000003f0500728c */ /* 0x000fe2000bf05300 */
[----:B------:R1:W5:Y:S01]  /*21430*/  @P0 LDG.E R0, desc[UR6][R4.64] ;  /* 0x0000000604000981 */ /* 0x000362000c1e1900 */
[----:B------:R-:W-:Y:S01]  /*21440*/  ULDC UR6, c[0x0][0x338] ;  /* 0x0000ce0000067ab9 */ /* 0x000fe20000000800 */
[----:B------:R-:W-:Y:S01]  /*21450*/  ULDC UR5, c[0x0][0x2e0] ;  /* 0x0000b80000057ab9 */ /* 0x000fe20000000800 */
[----:B------:R-:W-:Y:S01]  /*21460*/  USEL UR4, UR4, 0x1, UP0 ;  /* 0x0000000104047887 */ /* 0x000fe20008000000 */
[----:B------:R-:W-:-:S03]  /*21470*/  IMAD.U32 R10, RZ, RZ, UR6 ;  /* 0x00000006ff0a7e24 */ /* 0x000fc6000f8e00ff */
[----:B------:R-:W-:-:S06]  /*21480*/  UIMAD UR4, UR4, UR5, URZ ;  /* 0x00000005040472a4 */ /* 0x000fcc000f8e023f */
[----:B-1----:R-:W-:Y:S01]  /*21490*/  MOV R4, UR4 ;  /* 0x0000000400047c02 */ /* 0x002fe20008000f00 */
[----:B------:R-:W-:Y:S06]  /*214a0*/  @P0 BRA `(.L_x_1657) ;  /* 0x0000000000140947 */ /* 0x000fec0003800000 */
[----:B------:R-:W-:Y:S05]  /*214b0*/  @!P2 BRA `(.L_x_1657) ;  /* 0x000000000010a947 */ /* 0x000fea0003800000 */
[----:B------:R-:W-:Y:S02]  /*214c0*/  ULDC.64 UR4, c[0x0][0x208] ;  /* 0x0000820000047ab9 */ /* 0x000fe40000000a00 */
[----:B------:R-:W2:Y:S04]  /*214d0*/  LDG.E R5, desc[UR4][R2.64] ;  /* 0x0000000402057981 */ /* 0x000ea8000c1e1900 */
[----:B-----5:R-:W2:Y:S02]  /*214e0*/  LDG.E R0, desc[UR4][R2.64+0x4] ;  /* 0x0000040402007981 */ /* 0x020ea4000c1e1900 */
[----:B--2---:R-:W-:-:S07]  /*214f0*/  IMAD.IADD R0, R0, 0x1, -R5 ;  /* 0x0000000100007824 */ /* 0x004fce00078e0a05 */
.L_x_1657:
[----:B------:R-:W1:Y:S01]  /*21500*/  LDC.64 R6, c[0x0][0xa08] ;  /* 0x00028200ff067b82 */ /* 0x000e620000000a00 */
[----:B------:R-:W-:Y:S01]  /*21510*/  IMAD.MOV.U32 R8, RZ, RZ, RZ ;  /* 0x000000ffff087224 */ /* 0x000fe200078e00ff */
[----:B------:R-:W-:-:S06]  /*21520*/  ULDC.64 UR4, c[0x0][0x208] ;  /* 0x0000820000047ab9 */ /* 0x000fcc0000000a00 */
[----:B------:R-:W2:Y:S01]  /*21530*/  LDC.64 R2, c[0x0][0xa10] ;  /* 0x00028400ff027b82 */ /* 0x000ea20000000a00 */
[----:B-1----:R-:W-:-:S05]  /*21540*/  IMAD.WIDE R6, R19, 0x4, R6 ;  /* 0x0000000413067825 */ /* 0x002fca00078e0206 */
[----:B------:R-:W3:Y:S01]  /*21550*/  @P3 LDG.E R8, desc[UR4][R6.64] ;  /* 0x0000000406083981 */ /* 0x000ee2000c1e1900 */
[----:B------:R-:W-:Y:S02]  /*21560*/  IMAD.MOV.U32 R5, RZ, RZ, RZ ;  /* 0x000000ffff057224 */ /* 0x000fe400078e00ff */
[----:B--2---:R-:W-:-:S05]  /*21570*/  IMAD.WIDE R2, R19, 0x4, R2 ;  /* 0x0000000413027825 */ /* 0x004fca00078e0202 */
[----:B------:R1:W5:Y:S01]  /*21580*/  @P1 LDG.E R5, desc[UR4][R2.64] ;  /* 0x0000000402051981 */ /* 0x000362000c1e1900 */
[----:B------:R-:W-:Y:S02]  /*21590*/  ULDC.64 UR4, c[0x0][0xa20] ;  /* 0x0002880000047ab9 */ /* 0x000fe40000000a00 */
[----:B------:R-:W-:-:S04]  /*215a0*/  ISETP.NE.U32.AND P0, PT, RZ, UR4, PT ;  /* 0x00000004ff007c0c */ /* 0x000fc8000bf05070 */
[----:B------:R-:W-:Y:S02]  /*215b0*/  ISETP.NE.AND.EX P0, PT, RZ, UR5, PT, P0 ;  /* 0x00000005ff007c0c */ /* 0x000fe4000bf05300 */
[----:B---3-5:R-:W-:-:S05]  /*215c0*/  IADD3 R8, R8, R9, RZ ;  /* 0x0000000908087210 */ /* 0x028fca0007ffe0ff */
[----:B------:R1:W-:Y:S06]  /*215d0*/  STL [R1+0x4], R8 ;  /* 0x0000040801007387 */ /* 0x0003ec0000100800 */
[----:B------:R-:W-:Y:S05]  /*215e0*/  @!P0 BRA `(.L_x_1658) ;  /* 0x0000000000148947 */ /* 0x000fea0003800000 */
[----:B------:R-:W2:Y:S01]  /*215f0*/  LDC.64 R6, c[0x0][0xa20] ;  /* 0x00028800ff067b82 */ /* 0x000ea20000000a00 */
[----:B------:R-:W-:Y:S01]  /*21600*/  ULDC.64 UR4, c[0x0][0x208] ;  /* 0x0000820000047ab9 */ /* 0x000fe20000000a00 */
[----:B--2---:R-:W-:-:S05]  /*21610*/  IMAD.WIDE R6, R19, 0x4, R6 ;  /* 0x0000000413067825 */ /* 0x004fca00078e0206 */
[----:B------:R2:W5:Y:S01]  /*21620*/  LDG.E R4, desc[UR4][R6.64] ;  /* 0x0000000406047981 */ /* 0x000562000c1e1900 */
[----:B------:R-:W-:Y:S05]  /*21630*/  BRA `(.L_x_1659) ;  /* 0x0000000000147947 */ /* 0x000fea0003800000 */
.L_x_1658:
[----:B------:R-:W-:Y:S05]  /*21640*/  @!P3 BRA `(.L_x_1659) ;  /* 0x000000000010b947 */ /* 0x000fea0003800000 */
[----:B------:R-:W-:Y:S02]  /*21650*/  ULDC.64 UR4, c[0x0][0x208] ;  /* 0x0000820000047ab9 */ /* 0x000fe40000000a00 */
[----:B------:R-:W2:Y:S04]  /*21660*/  LDG.E R4, desc[UR4][R6.64] ;  /* 0x0000000406047981 */ /* 0x000ea8000c1e1900 */
[----:B------:R-:W2:Y:S02]  /*21670*/  LDG.E R6, desc[UR4][R6.64+0x4] ;  /* 0x0000040406067981 */ /* 0x000ea4000c1e1900 */
[----:B--2---:R-:W-:-:S07]  /*21680*/  IMAD.IADD R4, R6, 0x1, -R4 ;  /* 0x0000000106047824 */ /* 0x004fce00078e0a04 */
.L_x_1659:
[----:B------:R-:W-:Y:S02]  /*21690*/  ULDC.64 UR4, c[0x0][0x208] ;  /* 0x0000820000047ab9 */ /* 0x000fe40000000a00 */
[----:B--2---:R-:W2:Y:S04]  /*216a0*/  @P1 LDG.E R6, desc[UR4][R2.64] ;  /* 0x0000000402061981 */ /* 0x004ea8000c1e1900 */
[----:B-1----:R-:W2:Y:S01]  /*216b0*/  @P1 LDG.E R2, desc[UR4][R2.64+0x4] ;  /* 0x0000040402021981 */ /* 0x002ea2000c1e1900 */
[----:B-----5:R-:W-:Y:S01]  /*216c0*/  IMAD.IADD R9, R4, 0x1, -R9 ;  /* 0x0000000104097824 */ /* 0x020fe200078e0a09 */
[----:B------:R-:W-:Y:S01]  /*216d0*/  LEA R4, R17, 0x80, 0x7 ;  /* 0x0000008011047811 */ /* 0x000fe200078e38ff */
[----:B--2---:R-:W-:-:S05]  /*216e0*/  @P1 IMAD.IADD R10, R2, 0x1, -R6 ;  /* 0x00000001020a1824 */ /* 0x004fca00078e0a06 */
[----:B------:R-:W-:-:S04]  /*216f0*/  IADD3 R8, R9, R10, RZ ;  /* 0x0000000a09087210 */ /* 0x000fc80007ffe0ff */
[C---:B------:R-:W-:Y:S01]  /*21700*/  IADD3 R4, R8.reuse, R4, -R0 ;  /* 0x0000000408047210 */ /* 0x040fe20007ffe800 */
[----:B------:R-:W-:-:S05]  /*21710*/  VIADD R20, R8, 0x3f ;  /* 0x0000003f08147836 */ /* 0x000fca0000000000 */
[----:B------:R-:W-:-:S04]  /*21720*/  SHF.R.S32.HI R2, RZ, 0x1f, R20 ;  /* 0x0000001fff027819 */ /* 0x000fc80000011414 */
[----:B------:R-:W-:Y:S02]  /*21730*/  LEA.HI R20, R2, R20, RZ, 0x6 ;  /* 0x0000001402147211 */ /* 0x000fe400078f30ff */
[----:B------:R-:W1:Y:S02]  /*21740*/  LDC.64 R2, c[0x0][0x9e0] ;  /* 0x00027800ff027b82 */ /* 0x000e640000000a00 */
[----:B------:R-:W-:Y:S02]  /*21750*/  SHF.R.S32.HI R20, RZ, 0x6, R20 ;  /* 0x00000006ff147819 */ /* 0x000fe40000011414 */
[----:B-1----:R-:W-:Y:S01]  /*21760*/  ISETP.GE.AND P2, PT, R3, 0x1, PT ;  /* 0x000000010300780c */ /* 0x002fe20003f46270 */
[----:B------:R-:W-:-:S12]  /*21770*/  IMAD.IADD R2, R4, 0x1, R2 ;  /* 0x0000000104027824 */ /* 0x000fd800078e0202 */
[----:B------:R-:W-:Y:S05]  /*21780*/  @!P2 BRA `(.L_x_1660) ;  /* 0x000000000048a947 */ /* 0x000fea0003800000 */
[C---:B------:R-:W-:Y:S01]  /*21790*/  ISETP.GT.AND P0, PT, R4.reuse, RZ, PT ;  /* 0x000000ff0400720c */ /* 0x040fe20003f04270 */
[----:B------:R-:W-:Y:S01]  /*217a0*/  BSSY B0, `(.L_x_1661) ;  /* 0x000000e000007945 */ /* 0x000fe20003800000 */
[----:B------:R-:W-:-:S11]  /*217b0*/  VIADD R11, R4, 0xffffffff ;  /* 0xffffffff040b7836 */ /* 0x000fd60000000000 */
[----:B------:R-:W-:Y:S05]  /*217c0*/  @P0 BRA `(.L_x_1662) ;  /* 0x00000000001c0947 */ /* 0x000fea0003800000 */
[----:B------:R-:W-:Y:S02]  /*217d0*/  ISETP.NE.AND P0, PT, R3, 0x1, PT ;  /* 0x000000010300780c */ /* 0x000fe40003f05270 */
[----:B------:R-:W-:-:S11]  /*217e0*/  IADD3 R11, -R4, RZ, RZ ;  /* 0x000000ff040b7210 */ /* 0x000fd60007ffe1ff */
[----:B------:R-:W1:Y:S02]  /*217f0*/  @P0 LDC.64 R6, c[0x0][0x9e8] ;  /* 0x00027a00ff060b82 */ /* 0x000e640000000a00 */
[----:B-1----:R-:W-:-:S05]  /*21800*/  @P0 IMAD.HI.U32 R6, R11, R6, RZ ;  /* 0x000000060b060227 */ /* 0x002fca00078e00ff */
[----:B------:R-:W-:-:S04]  /*21810*/  @P0 SHF.R.U32.HI R11, RZ, R7, R6 ;  /* 0x00000007ff0b0219 */ /* 0x000fc80000011606 */
[----:B------:R-:W-:Y:S01]  /*21820*/  LOP3.LUT R11, RZ, R11, RZ, 0x33, !PT ;  /* 0x0000000bff0b7212 */ /* 0x000fe200078e33ff */
[----:B------:R-:W-:Y:S06]  /*21830*/  BRA `(.L_x_1663) ;  /* 0x0000000000107947 */ /* 0x000fec0003800000 */
.L_x_1662:
[----:B------:R-:W-:-:S13]  /*21840*/  ISETP.NE.AND P0, PT, R3, 0x1, PT ;  /* 0x000000010300780c */ /* 0x000fda0003f05270 */
[----:B------:R-:W1:Y:S02]  /*21850*/  @P0 LDC.64 R6, c[0x0][0x9e8] ;  /* 0x00027a00ff060b82 */ /* 0x000e640000000a00 */
[----:B-1----:R-:W-:-:S05]  /*21860*/  @P0 IMAD.HI.U32 R6, R11, R6, RZ ;  /* 0x000000060b060227 */ /* 0x002fca00078e00ff */
[----:B------:R-:W-:-:S07]  /*21870*/  @P0 SHF.R.U32.HI R11, RZ, R7, R6 ;  /* 0x00000007ff0b0219 */ /* 0x000fce0000011606 */
.L_x_1663:
[----:B------:R-:W-:Y:S05]  /*21880*/  BSYNC B0 ;  /* 0x0000000000007941 */ /* 0x000fea0003800000 */
.L_x_1661:
[----:B------:R-:W-:-:S05]  /*21890*/  IMAD R11, R11, R3, R3 ;  /* 0x000000030b0b7224 */ /* 0x000fca00078e0203 */
[----:B------:R-:W-:-:S07]  /*218a0*/  VIMNMX R2, R2, R11, PT ;  /* 0x0000000b02027248 */ /* 0x000fce0003fe0100 */
.L_x_1660:
[----:B------:R-:W-:Y:S01]  /*218b0*/  IMAD R0, R17, 0x80, -R0 ;  /* 0x0000008011007824 */ /* 0x000fe200078e0a00 */
[----:B------:R-:W-:-:S03]  /*218c0*/  ULDC UR4, c[0x0][0x9dc] ;  /* 0x0002770000047ab9 */ /* 0x000fc60000000800 */
        /* <DEDUP_REMOVED lines=13> */
.L_x_1666:
[----:B------:R-:W-:Y:S02]  /*219a0*/  ISETP.NE.AND P0, PT, R3, 0x1, PT ;  /* 0x000000010300780c */ /* 0x000fe40003f05270 */
[----:B------:R-:W-:-:S11]  /*219b0*/  MOV R11, R0 ;  /* 0x00000000000b7202 */ /* 0x000fd60000000f00 */
[----:B------:R-:W1:Y:S02]  /*219c0*/  @P0 LDC.64 R6, c[0x0][0x9e8] ;  /* 0x00027a00ff060b82 */ /* 0x000e640000000a00 */
[----:B-1----:R-:W-:-:S05]  /*219d0*/  @P0 IMAD.HI.U32 R6, R0, R6, RZ ;  /* 0x0000000600060227 */ /* 0x002fca00078e00ff */
[----:B------:R-:W-:-:S07]  /*219e0*/  @P0 SHF.R.U32.HI R11, RZ, R7, R6 ;  /* 0x00000007ff0b0219 */ /* 0x000fce0000011606 */
.L_x_1667:
[----:B------:R-:W-:Y:S05]  /*219f0*/  BSYNC B0 ;  /* 0x0000000000007941 */ /* 0x000fea0003800000 */
.L_x_1665:
[----:B------:R-:W-:-:S05]  /*21a00*/  IMAD R3, R11, R3, RZ ;  /* 0x000000030b037224 */ /* 0x000fca00078e02ff */
[----:B------:R-:W-:-:S07]  /*21a10*/  VIMNMX R8, R8, R3, !PT ;  /* 0x0000000308087248 */ /* 0x000fce0007fe0100 */
.L_x_1664:
[----:B------:R-:W-:Y:S01]  /*21a20*/  VIADD R2, R2, 0x3f ;  /* 0x0000003f02027836 */ /* 0x000fe20000000000 */
[----:B------:R-:W-:Y:S01]  /*21a30*/  BSSY B0, `(.L_x_1668) ;  /* 0x0000103000007945 */ /* 0x000fe20003800000 */
[----:B------:R-:W-:-:S03]  /*21a40*/  PLOP3.LUT P2, PT, PT, PT, PT, 0x80, 0x0 ;  /* 0x000000000000781c */ /* 0x000fc60003f4f070 */
[----:B------:R-:W-:-:S04]  /*21a50*/  SHF.R.S32.HI R3, RZ, 0x1f, R2 ;  /* 0x0000001fff037819 */ /* 0x000fc80000011402 */
[----:B------:R-:W-:Y:S02]  /*21a60*/  LEA.HI R3, R3, R2, RZ, 0x6 ;  /* 0x0000000203037211 */ /* 0x000fe400078f30ff */
[----:B------:R-:W-:Y:S02]  /*21a70*/  SHF.R.S32.HI R2, RZ, 0x1f, R8 ;  /* 0x0000001fff027819 */ /* 0x000fe40000011408 */
[----:B------:R-:W-:Y:S02]  /*21a80*/  SHF.R.S32.HI R3, RZ, 0x6, R3 ;  /* 0x00000006ff037819 */ /* 0x000fe40000011403 */
[----:B------:R-:W-:Y:S02]  /*21a90*/  LEA.HI R2, R2, R8, RZ, 0x6 ;  /* 0x0000000802027211 */ /* 0x000fe400078f30ff */
[----:B------:R-:W-:Y:S02]  /*21aa0*/  VIMNMX R3, R20, R3, PT ;  /* 0x0000000314037248 */ /* 0x000fe40003fe0100 */
[----:B------:R-:W-:-:S03]  /*21ab0*/  SHF.R.S32.HI R2, RZ, 0x6, R2 ;  /* 0x00000006ff027819 */ /* 0x000fc60000011402 */
[----:B------:R-:W-:Y:S01]  /*21ac0*/  IMAD R3, R3, 0x40, -R9 ;  /* 0x0000004003037824 */ /* 0x000fe200078e0a09 */
[----:B------:R-:W-:-:S04]  /*21ad0*/  VIMNMX R2, RZ, R2, !PT ;  /* 0x00000002ff027248 */ /* 0x000fc80007fe0100 */
[----:B------:R-:W-:Y:S01]  /*21ae0*/  VIMNMX R3, R3, R10, PT ;  /* 0x0000000a03037248 */ /* 0x000fe20003fe0100 */
[----:B------:R-:W-:-:S05]  /*21af0*/  IMAD R2, R2, 0x40, -R9 ;  /* 0x0000004002027824 */ /* 0x000fca00078e0a09 */
[----:B------:R-:W-:-:S04]  /*21b00*/  VIMNMX R2, RZ, R2, !PT ;  /* 0x00000002ff027248 */ /* 0x000fc80007fe0100 */
[----:B------:R-:W-:Y:S02]  /*21b10*/  ISETP.GT.AND P0, PT, R3, R2, PT ;  /* 0x000000020300720c */ /* 0x000fe40003f04270 */
[----:B------:R-:W-:-:S05]  /*21b20*/  SHF.R.U32.HI R2, RZ, 0x6, R2 ;  /* 0x00000006ff027819 */ /* 0x000fca0000011602 */
[----:B------:R-:W-:-:S06]  /*21b30*/  IMAD.MOV.U32 R7, RZ, RZ, R2 ;  /* 0x000000ffff077224 */ /* 0x000fcc00078e0002 */
[----:B------:R-:W-:-:S04]  /*21b40*/  @P0 IADD3 R3, R3, 0x3f, RZ ;  /* 0x0000003f03030810 */ /* 0x000fc80007ffe0ff */
[----:B------:R-:W-:-:S04]  /*21b50*/  @P0 SHF.R.S32.HI R6, RZ, 0x1f, R3 ;  /* 0x0000001fff060819 */ /* 0x000fc80000011403 */
[----:B------:R-:W-:-:S04]  /*21b60*/  @P0 LEA.HI R6, R6, R3, RZ, 0x6 ;  /* 0x0000000306060211 */ /* 0x000fc800078f30ff */
[----:B------:R-:W-:-:S04]  /*21b70*/  @P0 SHF.R.S32.HI R7, RZ, 0x6, R6 ;  /* 0x00000006ff070819 */ /* 0x000fc80000011406 */
[----:B------:R-:W-:-:S13]  /*21b80*/  ISETP.GT.AND P0, PT, R7, R2, PT ;  /* 0x000000020700720c */ /* 0x000fda0003f04270 */
[----:B------:R-:W-:Y:S05]  /*21b90*/  @!P0 BRA `(.L_x_1669) ;  /* 0x0000000c00b08947 */ /* 0x000fea0003800000 */
[----:B------:R-:W1:Y:S01]  /*21ba0*/  LDC R3, c[0x0][0x428] ;  /* 0x00010a00ff037b82 */ /* 0x000e620000000800 */
[----:B------:R-:W-:Y:S01]  /*21bb0*/  UMOV UR4, 0xffffffff ;  /* 0xffffffff00047882 */ /* 0x000fe20000000000 */
[----:B-1----:R-:W-:Y:S01]  /*21bc0*/  ISETP.NE.AND P0, PT, R3, 0x1, PT ;  /* 0x000000010300780c */ /* 0x002fe20003f05270 */
[----:B------:R-:W-:-:S12]  /*21bd0*/  IMAD.MOV.U32 R3, RZ, RZ, R18 ;  /* 0x000000ffff037224 */ /* 0x000fd800078e0012 */
[----:B------:R-:W1:Y:S08]  /*21be0*/  @P0 LDC R8, c[0x0][0x42c] ;  /* 0x00010b00ff080b82 */ /* 0x000e700000000800 */
[----:B------:R-:W2:Y:S01]  /*21bf0*/  @P0 LDC R6, c[0x0][0x430] ;  /* 0x00010c00ff060b82 */ /* 0x000ea20000000800 */
[----:B-1----:R-:W-:-:S05]  /*21c00*/  @P0 IMAD.HI.U32 R8, R18, R8, RZ ;  /* 0x0000000812080227 */ /* 0x002fca00078e00ff */
[----:B--2---:R-:W-:Y:S02]  /*21c10*/  @P0 SHF.R.U32.HI R3, RZ, R6, R8 ;  /* 0x00000006ff030219 */ /* 0x004fe40000011608 */
[----:B------:R-:W-:Y:S01]  /*21c20*/  SEL R6, R19, RZ, !P1 ;  /* 0x000000ff13067207 */ /* 0x000fe20004800000 */
[----:B------:R-:W-:Y:S06]  /*21c30*/  BRA.DIV UR4, `(.L_x_1670) ;  /* 0x0000006e04e87947 */ /* 0x000fec000b800000 */
.L_x_1874:
[----:B------:R-:W-:-:S03]  /*21c40*/  UMOV UR4, 0xffffffff ;  /* 0xffffffff00047882 */ /* 0x000fc60000000000 */
[----:B------:R-:W-:Y:S05]  /*21c50*/  BRA.DIV UR4, `(.L_x_1671) ;  /* 0x0000007204147947 */ /* 0x000fea000b800000 */
[----:B------:R-:W-:-:S13]  /*21c60*/  ELECT P6, URZ, PT ;  /* 0x00000000003f782f */ /* 0x000fda00038c0000 */
.L_x_1877:
[----:B------:R-:W2:Y:S01]  /*21c70*/  LDL R8, [R1+0x24] ;  /* 0x0000240001087983 */ /* 0x000ea20000100800 */
[----:B------:R-:W-:Y:S01]  /*21c80*/  BSSY B1, `(.L_x_1672) ;  /* 0x000000b000017945 */ /* 0x000fe20003800000 */
[----:B------:R-:W1:Y:S01]  /*21c90*/  S2R R12, SR_CgaCtaId ;  /* 0x00000000000c7919 */ /* 0x000e620000008800 */
[----:B--2---:R-:W-:-:S05]  /*21ca0*/  VIADD R8, R8, 0x1 ;  /* 0x0000000108087836 */ /* 0x004fca0000000000 */
[----:B------:R-:W-:-:S04]  /*21cb0*/  LEA.HI R9, R8, R8, RZ, 0x1 ;  /* 0x0000000808097211 */ /* 0x000fc800078f08ff */
[----:B------:R-:W-:-:S04]  /*21cc0*/  LOP3.LUT R9, R9, 0xfffffffe, RZ, 0xc0, !PT ;  /* 0xfffffffe09097812 */ /* 0x000fc800078ec0ff */
[----:B------:R-:W-:Y:S02]  /*21cd0*/  IADD3 R8, R8, -R9, RZ ;  /* 0x8000000908087210 */ /* 0x000fe40007ffe0ff */
[----:B------:R-:W-:Y:S02]  /*21ce0*/  MOV R9, 0x400 ;  /* 0x0000040000097802 */ /* 0x000fe40000000f00 */
[----:B------:R-:W-:Y:S02]  /*21cf0*/  SHF.L.U32 R8, R8, 0x1f, RZ ;  /* 0x0000001f08087819 */ /* 0x000fe400000006ff */
[----:B-1----:R-:W-:-:S04]  /*21d00*/  LEA R12, R12, R9, 0x18 ;  /* 0x000000090c0c7211 */ /* 0x002fc800078ec0ff */
[----:B------:R-:W1:Y:S02]  /*21d10*/  SYNCS.PHASECHK.TRANS64.TRYWAIT P0, [R12+URZ+0x30820], R8 ;  /* 0x030820080c0075a7 */ /* 0x000e64000800017f */
[----:B-1----:R-:W-:Y:S05]  /*21d20*/  @!P0 BRA `(.L_x_1673) ;  /* 0x0000007000008947 */ /* 0x002fea0003800000 */
.L_x_1878:
[----:B------:R-:W-:Y:S05]  /*21d30*/  BSYNC B1 ;  /* 0x0000000000017941 */ /* 0x000fea0003800000 */
.L_x_1672:
[----:B------:R-:W-:Y:S04]  /*21d40*/  BSSY B1, `(.L_x_1674) ;  /* 0x000005d000017945 */ /* 0x000fe80003800000 */
[----:B------:R-:W-:Y:S05]  /*21d50*/  @!P6 BRA `(.L_x_1675) ;  /* 0x00000004006ce947 */ /* 0x000fea0003800000 */
[----:B------:R-:W1:Y:S04]  /*21d60*/  LDL R10, [R1+0xc] ;  /* 0x00000c00010a7983 */ /* 0x000e680000100800 */
[----:B------:R-:W2:Y:S01]  /*21d70*/  LDL R9, [R1+0x10] ;  /* 0x0000100001097983 */ /* 0x000ea20000100800 */
[----:B-1----:R-:W-:Y:S01]  /*21d80*/  IMAD R8, R10, 0x8, R12 ;  /* 0x000000080a087824 */ /* 0x002fe200078e020c */
[----:B--2---:R-:W-:-:S04]  /*21d90*/  SHF.L.U32 R10, R9, 0x1f, RZ ;  /* 0x0000001f090a7819 */ /* 0x004fc800000006ff */
[----:B------:R-:W1:Y:S02]  /*21da0*/  SYNCS.PHASECHK.TRANS64.TRYWAIT P0, [R8+URZ+0x308a0], R10 ;  /* 0x0308a00a080075a7 */ /* 0x000e64000800017f */
[----:B-1----:R-:W-:Y:S05]  /*21db0*/  @!P0 BRA `(.L_x_1676) ;  /* 0x0000006c00f08947 */ /* 0x002fea0003800000 */
.L_x_1879:
[----:B------:R-:W2:Y:S02]  /*21dc0*/  S2R R9, SR_TID.X ;  /* 0x0000000000097919 */ /* 0x000ea40000002100 */
[----:B--2---:R-:W-:-:S04]  /*21dd0*/  LOP3.LUT R9, R9, 0x7f, RZ, 0xc0, !PT ;  /* 0x0000007f09097812 */ /* 0x004fc800078ec0ff */
[----:B------:R-:W-:-:S13]  /*21de0*/  ISETP.NE.AND P1, PT, R9, RZ, PT ;  /* 0x000000ff0900720c */ /* 0x000fda0003f25270 */
[----:B------:R-:W-:Y:S05]  /*21df0*/  @P1 BRA `(.L_x_1677) ;  /* 0x00000000001c1947 */ /* 0x000fea0003800000 */
[----:B------:R-:W2:Y:S02]  /*21e00*/  S2R R9, SR_TID.X ;  /* 0x0000000000097919 */ /* 0x000ea40000002100 */
[----:B--2---:R-:W-:-:S04]  /*21e10*/  LOP3.LUT R9, R9, 0x1f, RZ, 0xc0, !PT ;  /* 0x0000001f09097812 */ /* 0x004fc800078ec0ff */
[----:B------:R-:W-:Y:S01]  /*21e20*/  ISETP.NE.AND P0, PT, R9, RZ, PT ;  /* 0x000000ff0900720c */ /* 0x000fe20003f05270 */
[----:B------:R-:W-:-:S04]  /*21e30*/  IMAD.MOV.U32 R9, RZ, RZ, 0x8000 ;  /* 0x00008000ff097424 */ /* 0x000fc800078e00ff */
[----:B------:R2:W-:Y:S08]  /*21e40*/  SYNCS.ARRIVE.TRANS64 RZ, [R8+URZ+0x30890], R9 ;  /* 0x0308900908ff79a7 */ /* 0x0005f0000800003f */
[----:B------:R-:W-:Y:S05]  /*21e50*/  @!P0 BRA `(.L_x_1677) ;  /* 0x0000000000048947 */ /* 0x000fea0003800000 */
[----:B------:R-:W-:Y:S01]  /*21e60*/  BPT.TRAP 0x1 ;  /* 0x000000040000795c */ /* 0x000fe20000300000 */
.L_x_1677:
[----:B--2---:R-:W2:Y:S01]  /*21e70*/  LDL R9, [R1+0xc] ;  /* 0x00000c0001097983 */ /* 0x004ea20000100800 */
[----:B------:R-:W-:Y:S01]  /*21e80*/  R2UR UR9, R8 ;  /* 0x00000000080972ca */ /* 0x000fe200000e0000 */
[----:B------:R-:W-:Y:S01]  /*21e90*/  UIADD3 UR4, UP0, UR36, 0x570, URZ ;  /* 0x0000057024047890 */ /* 0x000fe2000ff1e03f */
[----:B------:R-:W-:Y:S01]  /*21ea0*/  R2UR UR12, R3 ;  /* 0x00000000030c72ca */ /* 0x000fe200000e0000 */
[----:B------:R-:W-:Y:S01]  /*21eb0*/  UMOV UR10, URZ ;  /* 0x0000003f000a7c82 */ /* 0x000fe20008000000 */
[----:B------:R-:W-:Y:S01]  /*21ec0*/  R2UR UR13, R6 ;  /* 0x00000000060d72ca */ /* 0x000fe200000e0000 */
[----:B------:R-:W-:Y:S01]  /*21ed0*/  UIADD3.X UR5, URZ, UR37, URZ, UP0, !UPT ;  /* 0x000000253f057290 */ /* 0x000fe200087fe43f */
[----:B------:R-:W-:Y:S01]  /*21ee0*/  UMOV UR6, 0x0 ;  /* 0x0000000000067882 */ /* 0x000fe20000000000 */
[----:B------:R-:W-:Y:S01]  /*21ef0*/  UMOV UR7, 0x12f00000 ;  /* 0x12f0000000077882 */ /* 0x000fe20000000000 */
[----:B------:R-:W-:-:S05]  /*21f00*/  UMOV UR17, 0x40 ;  /* 0x0000004000117882 */ /* 0x000fca0000000000 */
[----:B------:R-:W-:Y:S01]  /*21f10*/  UIADD3 UR9, UR9, 0x30890, URZ ;  /* 0x0003089009097890 */ /* 0x000fe2000fffe03f */
[----:B--2---:R-:W-:-:S05]  /*21f20*/  IMAD R9, R9, 0x8000, R12 ;  /* 0x0000800009097824 */ /* 0x004fca00078e020c */
[----:B------:R-:W-:Y:S02]  /*21f30*/  R2UR UR14, R9 ;  /* 0x00000000090e72ca */ /* 0x000fe400000e0000 */
[----:B------:R-:W-:-:S05]  /*21f40*/  LEA R9, R7, R5, 0x6 ;  /* 0x0000000507097211 */ /* 0x000fca00078e30ff */
[----:B------:R-:W-:-:S05]  /*21f50*/  VIADD R9, R9, 0xffffffc0 ;  /* 0xffffffc009097836 */ /* 0x000fca0000000000 */
[----:B------:R-:W-:Y:S01]  /*21f60*/  R2UR UR11, R9 ;  /* 0x00000000090b72ca */ /* 0x000fe200000e0000 */
[----:B------:R-:W-:Y:S02]  /*21f70*/  UIADD3 UR8, UR14, 0x20400, URZ ;  /* 0x000204000e087890 */ /* 0x000fe4000fffe03f */
[----:B------:R-:W-:Y:S02]  /*21f80*/  UIADD3 UR15, UR14, 0x22400, URZ ;  /* 0x000224000e0f7890 */ /* 0x000fe4000fffe03f */
[----:B------:R-:W-:Y:S02]  /*21f90*/  UIADD3 UR16, UR14, 0x24400, URZ ;  /* 0x000244000e107890 */ /* 0x000fe4000fffe03f */
[----:B------:R-:W-:-:S06]  /*21fa0*/  UIADD3 UR14, UR14, 0x26400, URZ ;  /* 0x000264000e0e7890 */ /* 0x000fcc000fffe03f */
        /* <DEDUP_REMOVED lines=11> */
[----:B------:R2:W-:Y:S01]  /*22060*/  UTMALDG.4D [UR8], [UR4], desc[UR6] ;  /* 0x00000608040075b4 */ /* 0x0005e20008019000 */
[----:B------:R-:W3:Y:S02]  /*22070*/  SYNCS.PHASECHK.TRANS64.TRYWAIT P0, [R8+URZ+0x308c0], R10 ;  /* 0x0308c00a080075a7 */ /* 0x000ee4000800017f */
[----:B--23--:R-:W-:Y:S05]  /*22080*/  @!P0 BRA `(.L_x_1678) ;  /* 0x0000006c00508947 */ /* 0x00cfea0003800000 */
.L_x_1880:
[----:B------:R-:W1:Y:S02]  /*22090*/  LDL R11, [R1+0xc] ;  /* 0x00000c00010b7983 */ /* 0x000e640000100800 */
[----:B-12---:R-:W-:Y:S01]  /*220a0*/  IMAD.SHL.U32 R10, R11, 0x4000, RZ ;  /* 0x000040000b0a7824 */ /* 0x006fe200078e00ff */
[----:B------:R-:W-:Y:S06]  /*220b0*/  @P1 BRA `(.L_x_1679) ;  /* 0x00000000001c1947 */ /* 0x000fec0003800000 */
[----:B------:R-:W1:Y:S02]  /*220c0*/  S2R R11, SR_TID.X ;  /* 0x00000000000b7919 */ /* 0x000e640000002100 */
[----:B-1----:R-:W-:-:S04]  /*220d0*/  LOP3.LUT R11, R11, 0x1f, RZ, 0xc0, !PT ;  /* 0x0000001f0b0b7812 */ /* 0x002fc800078ec0ff */
[----:B------:R-:W-:Y:S01]  /*220e0*/  ISETP.NE.AND P0, PT, R11, RZ, PT ;  /* 0x000000ff0b00720c */ /* 0x000fe20003f05270 */
[----:B------:R-:W-:-:S04]  /*220f0*/  IMAD.MOV.U32 R11, RZ, RZ, 0x8000 ;  /* 0x00008000ff0b7424 */ /* 0x000fc800078e00ff */
[----:B------:R1:W-:Y:S08]  /*22100*/  SYNCS.ARRIVE.TRANS64 RZ, [R8+URZ+0x308b0], R11 ;  /* 0x0308b00b08ff79a7 */ /* 0x0003f0000800003f */
[----:B------:R-:W-:Y:S05]  /*22110*/  @!P0 BRA `(.L_x_1679) ;  /* 0x0000000000048947 */ /* 0x000fea0003800000 */
[----:B------:R-:W-:Y:S01]  /*22120*/  BPT.TRAP 0x1 ;  /* 0x000000040000795c */ /* 0x000fe20000300000 */
.L_x_1679:
[----:B------:R-:W-:Y:S01]  /*22130*/  LEA R10, R10, R12, 0x1 ;  /* 0x0000000c0a0a7211 */ /* 0x000fe200078e08ff */
        /* <DEDUP_REMOVED lines=9> */
[----:B------:R-:W-:Y:S01]  /*221d0*/  R2UR UR13, R6 ;  /* 0x00000000060d72ca */ /* 0x000fe200000e0000 */
[----:B------:R-:W-:-:S04]  /*221e0*/  UMOV UR17, 0x40 ;  /* 0x0000004000117882 */ /* 0x000fc80000000000 */
        /* <DEDUP_REMOVED lines=18> */
.L_x_1675:
[----:B------:R-:W-:Y:S05]  /*22310*/  BSYNC B1 ;  /* 0x0000000000017941 */ /* 0x000fea0003800000 */
.L_x_1674:
[----:B-1----:R-:W2:Y:S04]  /*22320*/  LDL.LU R8, [R1+0xc] ;  /* 0x00000c0001087983 */ /* 0x002ea80000300800 */
[----:B------:R-:W3:Y:S01]  /*22330*/  LDL.LU R10, [R1+0x10] ;  /* 0x00001000010a7983 */ /* 0x000ee20000300800 */
[----:B------:R-:W-:Y:S01]  /*22340*/  VIADD R7, R7, 0xfffffffe ;  /* 0xfffffffe07077836 */ /* 0x000fe20000000000 */
[----:B------:R-:W-:Y:S01]  /*22350*/  PLOP3.LUT P2, PT, PT, PT, PT, 0x8, 0x0 ;  /* 0x000000000000781c */ /* 0x000fe20003f4e170 */
[----:B--2---:R-:W-:-:S05]  /*22360*/  VIADD R8, R8, 0x1 ;  /* 0x0000000108087836 */ /* 0x004fca0000000000 */
[----:B------:R-:W-:-:S04]  /*22370*/  ISETP.NE.AND P0, PT, R8, 0x2, PT ;  /* 0x000000020800780c */ /* 0x000fc80003f05270 */
[----:B------:R-:W-:Y:S02]  /*22380*/  SEL R9, RZ, 0x1, P0 ;  /* 0x00000001ff097807 */ /* 0x000fe40000000000 */
[----:B------:R-:W-:Y:S02]  /*22390*/  SEL R8, R8, RZ, P0 ;  /* 0x000000ff08087207 */ /* 0x000fe40000000000 */
[----:B---3--:R-:W-:Y:S02]  /*223a0*/  LOP3.LUT R10, R10, R9, RZ, 0x3c, !PT ;  /* 0x000000090a0a7212 */ /* 0x008fe400078e3cff */
[----:B------:R-:W-:-:S03]  /*223b0*/  ISETP.GE.AND P0, PT, R7, R2, PT ;  /* 0x000000020700720c */ /* 0x000fc60003f06270 */
[----:B------:R1:W-:Y:S04]  /*223c0*/  STL [R1+0x10], R10 ;  /* 0x0000100a01007387 */ /* 0x0003e80000100800 */
[----:B------:R1:W-:Y:S06]  /*223d0*/  STL [R1+0xc], R8 ;  /* 0x00000c0801007387 */ /* 0x0003ec0000100800 */
[----:B------:R-:W-:Y:S05]  /*223e0*/  @!P0 BRA `(.L_x_1669) ;  /* 0x00000004009c8947 */ /* 0x000fea0003800000 */
.L_x_1686:
[----:B------:R-:W-:Y:S05]  /*223f0*/  YIELD ;  /* 0x0000000000007946 */ /* 0x000fea0003800000 */
[----:B------:R-:W-:Y:S04]  /*22400*/  BSSY B1, `(.L_x_1680) ;  /* 0x0000059000017945 */ /* 0x000fe80003800000 */
[----:B--2---:R-:W-:Y:S05]  /*22410*/  @!P6 BRA `(.L_x_1681) ;  /* 0x00000004005ce947 */ /* 0x004fea0003800000 */
[----:B-1----:R-:W2:Y:S04]  /*22420*/  LDL R8, [R1+0xc] ;  /* 0x00000c0001087983 */ /* 0x002ea80000100800 */
[----:B------:R-:W3:Y:S01]  /*22430*/  LDL R9, [R1+0x10] ;  /* 0x0000100001097983 */ /* 0x000ee20000100800 */
[----:B--2---:R-:W-:Y:S01]  /*22440*/  IMAD R8, R8, 0x8, R12 ;  /* 0x0000000808087824 */ /* 0x004fe200078e020c */
[----:B---3--:R-:W-:-:S04]  /*22450*/  SHF.L.U32 R9, R9, 0x1f, RZ ;  /* 0x0000001f09097819 */ /* 0x008fc800000006ff */
[----:B------:R-:W1:Y:S02]  /*22460*/  SYNCS.PHASECHK.TRANS64.TRYWAIT P0, [R8+URZ+0x308a0], R9 ;  /* 0x0308a009080075a7 */ /* 0x000e64000800017f */
[----:B-1----:R-:W-:Y:S05]  /*22470*/  @!P0 BRA `(.L_x_1682) ;  /* 0x0000006800688947 */ /* 0x002fea0003800000 */
.L_x_1881:
[----:B------:R-:W2:Y:S02]  /*22480*/  S2R R10, SR_TID.X ;  /* 0x00000000000a7919 */ /* 0x000ea40000002100 */
[----:B--2---:R-:W-:-:S04]  /*22490*/  LOP3.LUT R10, R10, 0x7f, RZ, 0xc0, !PT ;  /* 0x0000007f0a0a7812 */ /* 0x004fc800078ec0ff */
[----:B------:R-:W-:-:S13]  /*224a0*/  ISETP.NE.AND P0, PT, R10, RZ, PT ;  /* 0x000000ff0a00720c */ /* 0x000fda0003f05270 */
[----:B------:R-:W-:Y:S05]  /*224b0*/  @P0 BRA `(.L_x_1683) ;  /* 0x00000000001c0947 */ /* 0x000fea0003800000 */
[----:B------:R-:W2:Y:S02]  /*224c0*/  S2R R10, SR_TID.X ;  /* 0x00000000000a7919 */ /* 0x000ea40000002100 */
[----:B--2---:R-:W-:-:S04]  /*224d0*/  LOP3.LUT R10, R10, 0x1f, RZ, 0xc0, !PT ;  /* 0x0000001f0a0a7812 */ /* 0x004fc800078ec0ff */
[----:B------:R-:W-:Y:S02]  /*224e0*/  ISETP.NE.AND P1, PT, R10, RZ, PT ;  /* 0x000000ff0a00720c */ /* 0x000fe40003f25270 */
[----:B------:R-:W-:-:S04]  /*224f0*/  MOV R10, 0x8000 ;  /* 0x00008000000a7802 */ /* 0x000fc80000000f00 */
[----:B------:R2:W-:Y:S07]  /*22500*/  SYNCS.ARRIVE.TRANS64 RZ, [R8+URZ+0x30890], R10 ;  /* 0x0308900a08ff79a7 */ /* 0x0005ee000800003f */
[----:B------:R-:W-:Y:S05]  /*22510*/  @!P1 BRA `(.L_x_1683) ;  /* 0x0000000000049947 */ /* 0x000fea0003800000 */
[----:B------:R-:W-:Y:S01]  /*22520*/  BPT.TRAP 0x1 ;  /* 0x000000040000795c */ /* 0x000fe20000300000 */
.L_x_1683:
[----:B--2---:R-:W2:Y:S01]  /*22530*/  LDL R10, [R1+0xc] ;  /* 0x00000c00010a7983 */ /* 0x004ea20000100800 */
[----:B------:R-:W-:Y:S01]  /*22540*/  R2UR UR9, R8 ;  /* 0x00000000080972ca */ /* 0x000fe200000e0000 */
[----:B------:R-:W-:Y:S01]  /*22550*/  IMAD R11, R7, 0x40, R5 ;  /* 0x00000040070b7824 */ /* 0x000fe200078e0205 */
        /* <DEDUP_REMOVED lines=8> */
[----:B------:R-:W-:-:S03]  /*225e0*/  UMOV UR17, 0x40 ;  /* 0x0000004000117882 */ /* 0x000fc60000000000 */
        /* <DEDUP_REMOVED lines=21> */
.L_x_1882:
[----:B------:R-:W-:Y:S05]  /*22740*/  @P0 BRA `(.L_x_1685) ;  /* 0x00000000001c0947 */ /* 0x000fea0003800000 */
[----:B0-----:R-:W0:Y:S01]  /*22750*/  S2R R13, SR_TID.X ;  /* 0x00000000000d7919 */ /* 0x001e220000002100 */
[----:B-12---:R-:W-:-:S04]  /*22760*/  IMAD.MOV.U32 R9, RZ, RZ, 0x8000 ;  /* 0x00008000ff097424 */ /* 0x006fc800078e00ff */
[----:B------:R3:W-:Y:S01]  /*22770*/  SYNCS.ARRIVE.TRANS64 RZ, [R8+URZ+0x308b0], R9 ;  /* 0x0308b00908ff79a7 */ /* 0x0007e2000800003f */
[----:B0-----:R-:W-:-:S04]  /*22780*/  LOP3.LUT R13, R13, 0x1f, RZ, 0xc0, !PT ;  /* 0x0000001f0d0d7812 */ /* 0x001fc800078ec0ff */
[----:B------:R-:W-:-:S13]  /*22790*/  ISETP.NE.AND P1, PT, R13, RZ, PT ;  /* 0x000000ff0d00720c */ /* 0x000fda0003f25270 */
[----:B---3--:R-:W-:Y:S05]  /*227a0*/  @!P1 BRA `(.L_x_1685) ;  /* 0x0000000000049947 */ /* 0x008fea0003800000 */
[----:B------:R-:W-:Y:S01]  /*227b0*/  BPT.TRAP 0x1 ;  /* 0x000000040000795c */ /* 0x000fe20000300000 */
.L_x_1685:
        /* <DEDUP_REMOVED lines=17> */
[----:B---3--:R-:W-:Y:S01]  /*228d0*/  UMOV UR8, UR14 ;  /* 0x0000000e00087c82 */ /* 0x008fe20008000000 */
[----:B------:R-:W-:Y:S01]  /*228e0*/  UMOV UR10, UR17 ;  /* 0x00000011000a7c82 */ /* 0x000fe20008000000 */
[----:B------:R-:W-:Y:S01]  /*228f0*/  UMOV UR14, 0x80 ;  /* 0x00000080000e7882 */ /* 0x000fe20000000000 */
[----:B------:R3:W-:Y:S02]  /*22900*/  UTMALDG.4D [UR8], [UR4], desc[UR6] ;  /* 0x00000608040075b4 */ /* 0x0007e40008019000 */
[----:B---3--:R-:W-:Y:S01]  /*22910*/  UMOV UR8, UR15 ;  /* 0x0000000f00087c82 */ /* 0x008fe20008000000 */
[----:B------:R-:W-:Y:S01]  /*22920*/  UMOV UR10, UR14 ;  /* 0x0000000e000a7c82 */ /* 0x000fe20008000000 */
[----:B------:R-:W-:Y:S01]  /*22930*/  UMOV UR14, 0xc0 ;  /* 0x000000c0000e7882 */ /* 0x000fe20000000000 */
[----:B------:R3:W-:Y:S02]  /*22940*/  UTMALDG.4D [UR8], [UR4], desc[UR6] ;  /* 0x00000608040075b4 */ /* 0x0007e40008019000 */
[----:B---3--:R-:W-:Y:S01]  /*22950*/  UMOV UR8, UR16 ;  /* 0x0000001000087c82 */ /* 0x008fe20008000000 */
[----:B------:R-:W-:-:S02]  /*22960*/  UMOV UR10, UR14 ;  /* 0x0000000e000a7c82 */ /* 0x000fc40008000000 */
[----:B------:R3:W-:Y:S02]  /*22970*/  UTMALDG.4D [UR8], [UR4], desc[UR6] ;  /* 0x00000608040075b4 */ /* 0x0007e40008019000 */
[----:B---3--:R-:W-:Y:S01]  /*22980*/  NOP ;  /* 0x0000000000007918 */ /* 0x008fe20000000000 */
.L_x_1681:
[----:B------:R-:W-:Y:S05]  /*22990*/  BSYNC B1 ;  /* 0x0000000000017941 */ /* 0x000fea0003800000 */
.L_x_1680:
[----:B-12---:R-:W2:Y:S04]  /*229a0*/  LDL.LU R8, [R1+0xc] ;  /* 0x00000c0001087983 */ /* 0x006ea80000300800 */
[----:B------:R-:W3:Y:S01]  /*229b0*/  LDL.LU R10, [R1+0x10] ;  /* 0x00001000010a7983 */ /* 0x000ee20000300800 */
[----:B--2---:R-:W-:-:S04]  /*229c0*/  IADD3 R8, R8, 0x1, RZ ;  /* 0x0000000108087810 */ /* 0x004fc80007ffe0ff */
[----:B------:R-:W-:-:S04]  /*229d0*/  ISETP.NE.AND P0, PT, R8, 0x2, PT ;  /* 0x000000020800780c */ /* 0x000fc80003f05270 */
[----:B------:R-:W-:Y:S02]  /*229e0*/  SEL R9, RZ, 0x1, P0 ;  /* 0x00000001ff097807 */ /* 0x000fe40000000000 */
[----:B------:R-:W-:Y:S02]  /*229f0*/  SEL R8, R8, RZ, P0 ;  /* 0x000000ff08087207 */ /* 0x000fe40000000000 */
[----:B---3--:R-:W-:Y:S02]  /*22a00*/  LOP3.LUT R10, R10, R9, RZ, 0x3c, !PT ;  /* 0x000000090a0a7212 */ /* 0x008fe400078e3cff */
[C---:B------:R-:W-:Y:S01]  /*22a10*/  ISETP.GT.AND P0, PT, R7.reuse, R2, PT ;  /* 0x000000020700720c */ /* 0x040fe20003f04270 */
[----:B------:R-:W-:Y:S02]  /*22a20*/  VIADD R7, R7, 0xffffffff ;  /* 0xffffffff07077836 */ /* 0x000fe40000000000 */
[----:B------:R2:W-:Y:S04]  /*22a30*/  STL [R1+0x10], R10 ;  /* 0x0000100a01007387 */ /* 0x0005e80000100800 */
[----:B------:R2:W-:Y:S06]  /*22a40*/  STL [R1+0xc], R8 ;  /* 0x00000c0801007387 */ /* 0x0005ec0000100800 */
[----:B------:R-:W-:Y:S05]  /*22a50*/  @P0 BRA `(.L_x_1686) ;  /* 0xfffffff800640947 */ /* 0x000fea000383ffff */
.L_x_1669:
[----:B------:R-:W-:Y:S05]  /*22a60*/  BSYNC B0 ;  /* 0x0000000000007941 */ /* 0x000fea0003800000 */
.L_x_1668:
[----:B------:R-:W3:Y:S01]  /*22a70*/  LDC.64 R2, c[0x0][0x9e0] ;  /* 0x00027800ff027b82 */ /* 0x000ee20000000a00 */
[----:B------:R-:W-:Y:S07]  /*22a80*/  @!P2 WARPSYNC.ALL ;  /* 0x000000000000a948 */ /* 0x000fee0003800000 */
[----:B------:R-:W-:Y:S01]  /*22a90*/  @!P2 BAR.SYNC.DEFER_BLOCKING 0xc, 0x120 ;  /* 0x030480000000ab1d */ /* 0x000fe20000010000 */
[----:B---3--:R-:W-:Y:S01]  /*22aa0*/  ISETP.GE.AND P0, PT, R3, 0x1, PT ;  /* 0x000000010300780c */ /* 0x008fe20003f06270 */
        /* <DEDUP_REMOVED lines=8> */
[----:B------:R-:W3:Y:S02]  /*22b30*/  @P1 LDC.64 R6, c[0x0][0x9e8] ;  /* 0x00027a00ff061b82 */ /* 0x000ee40000000a00 */
[----:B---3--:R-:W-:-:S05]  /*22b40*/  @P1 IMAD.HI.U32 R6, R4, R6, RZ ;  /* 0x0000000604061227 */ /* 0x008fca00078e00ff */
[----:B------:R-:W-:-:S04]  /*22b50*/  @P1 SHF.R.U32.HI R4, RZ, R7, R6 ;  /* 0x00000007ff041219 */ /* 0x000fc80000011606 */
[----:B------:R-:W-:Y:S01]  /*22b60*/  LOP3.LUT R6, RZ, R4, RZ, 0x33, !PT ;  /* 0x00000004ff067212 */ /* 0x000fe200078e33ff */
[----:B------:R-:W-:Y:S06]  /*22b70*/  BRA `(.L_x_1690) ;  /* 0x0000000000107947 */ /* 0x000fec0003800000 */
.L_x_1689:
[----:B------:R-:W-:-:S13]  /*22b80*/  ISETP.NE.AND P1, PT, R3, 0x1, PT ;  /* 0x000000010300780c */ /* 0x000fda0003f25270 */
[----:B------:R-:W3:Y:S02]  /*22b90*/  @P1 LDC.64 R4, c[0x0][0x9e8] ;  /* 0x00027a00ff041b82 */ /* 0x000ee40000000a00 */
[----:B---3--:R-:W-:-:S05]  /*22ba0*/  @P1 IMAD.HI.U32 R4, R6, R4, RZ ;  /* 0x0000000406041227 */ /* 0x008fca00078e00ff */
[----:B------:R-:W-:-:S07]  /*22bb0*/  @P1 SHF.R.U32.HI R6, RZ, R5, R4 ;  /* 0x00000005ff061219 */ /* 0x000fce0000011604 */
.L_x_1690:
[----:B------:R-:W-:Y:S05]  /*22bc0*/  BSYNC B0 ;  /* 0x0000000000007941 */ /* 0x000fea0003800000 */
.L_x_1688:
[----:B------:R-:W-:-:S05]  /*22bd0*/  IMAD R5, R6, R3, R3 ;  /* 0x0000000306057224 */ /* 0x000fca00078e0203 */
[----:B------:R-:W-:-:S07]  /*22be0*/  VIMNMX R2, R2, R5, PT ;  /* 0x0000000502027248 */ /* 0x000fce0003fe0100 */
.L_x_1687:
[----:B------:R-:W-:Y:S01]  /*22bf0*/  VIADD R2, R2, 0x3f ;  /* 0x0000003f02027836 */ /* 0x000fe20000000000 */
[----:B------:R-:W-:-:S04]  /*22c00*/  ULDC UR4, c[0x0][0x9dc] ;  /* 0x0002770000047ab9 */ /* 0x000fc80000000800 */
[----:B------:R-:W-:-:S04]  /*22c10*/  SHF.R.S32.HI R5, RZ, 0x1f, R2 ;  /* 0x0000001fff057819 */ /* 0x000fc80000011402 */
[----:B------:R-:W-:Y:S01]  /*22c20*/  LEA.HI R5, R5, R2, RZ, 0x6 ;  /* 0x0000000205057211 */ /* 0x000fe200078f30ff */
[----:B------:R-:W-:-:S03]  /*22c30*/  VIADD R2, R0, -UR4 ;  /* 0x8000000400027c36 */ /* 0x000fc60008000000 */
[----:B------:R-:W-:-:S04]  /*22c40*/  SHF.R.S32.HI R5, RZ, 0x6, R5 ;  /* 0x00000006ff057819 */ /* 0x000fc80000011405 */
[----:B------:R-:W-:-:S05]  /*22c50*/  VIMNMX R6, R20, R5, PT ;  /* 0x0000000514067248 */ /* 0x000fca0003fe0100 */
[----:B------:R3:W-:Y:S01]  /*22c60*/  STL [R1+0x20], R6 ;  /* 0x0000200601007387 */ /* 0x0007e20000100800 */
[----:B------:R-:W-:Y:S05]  /*22c70*/  @!P0 BRA `(.L_x_1691) ;  /* 0x0000000000448947 */ /* 0x000fea0003800000 */
[----:B------:R-:W-:Y:S01]  /*22c80*/  ISETP.GT.AND P0, PT, R0, -0x1, PT ;  /* 0xffffffff0000780c */ /* 0x000fe20003f04270 */
[----:B------:R-:W-:-:S12]  /*22c90*/  BSSY B0, `(.L_x_1692) ;  /* 0x000000d000007945 */ /* 0x000fd80003800000 */
[----:B------:R-:W-:Y:S05]  /*22ca0*/  @P0 BRA `(.L_x_1693) ;  /* 0x00000000001c0947 */ /* 0x000fea0003800000 */
[----:B------:R-:W-:Y:S02]  /*22cb0*/  ISETP.NE.AND P0, PT, R3, 0x1, PT ;  /* 0x000000010300780c */ /* 0x000fe40003f05270 */
[----:B------:R-:W-:-:S11]  /*22cc0*/  LOP3.LUT R7, RZ, R0, RZ, 0x33, !PT ;  /* 0x00000000ff077212 */ /* 0x000fd600078e33ff */
[----:B------:R-:W4:Y:S02]  /*22cd0*/  @P0 LDC.64 R4, c[0x0][0x9e8] ;  /* 0x00027a00ff040b82 */ /* 0x000f240000000a00 */
[----:B----4-:R-:W-:-:S05]  /*22ce0*/  @P0 IMAD.HI.U32 R4, R7, R4, RZ ;  /* 0x0000000407040227 */ /* 0x010fca00078e00ff */
[----:B------:R-:W-:-:S04]  /*22cf0*/  @P0 SHF.R.U32.HI R7, RZ, R5, R4 ;  /* 0x00000005ff070219 */ /* 0x000fc80000011604 */
[----:B------:R-:W-:Y:S01]  /*22d00*/  LOP3.LUT R0, RZ, R7, RZ, 0x33, !PT ;  /* 0x00000007ff007212 */ /* 0x000fe200078e33ff */
[----:B------:R-:W-:Y:S06]  /*22d10*/  BRA `(.L_x_1694) ;  /* 0x0000000000107947 */ /* 0x000fec0003800000 */
.L_x_1693:
[----:B------:R-:W-:-:S13]  /*22d20*/  ISETP.NE.AND P0, PT, R3, 0x1, PT ;  /* 0x000000010300780c */ /* 0x000fda0003f05270 */
[----:B------:R-:W4:Y:S02]  /*22d30*/  @P0 LDC.64 R4, c[0x0][0x9e8] ;  /* 0x00027a00ff040b82 */ /* 0x000f240000000a00 */
[----:B----4-:R-:W-:-:S05]  /*22d40*/  @P0 IMAD.HI.U32 R4, R0, R4, RZ ;  /* 0x0000000400040227 */ /* 0x010fca00078e00ff */
[----:B------:R-:W-:-:S07]  /*22d50*/  @P0 SHF.R.U32.HI R0, RZ, R5, R4 ;  /* 0x00000005ff000219 */ /* 0x000fce0000011604 */
.L_x_1694:
[----:B------:R-:W-:Y:S05]  /*22d60*/  BSYNC B0 ;  /* 0x0000000000007941 */ /* 0x000fea0003800000 */
.L_x_1692:
[----:B------:R-:W-:-:S05]  /*22d70*/  IMAD R3, R0, R3, RZ ;  /* 0x0000000300037224 */ /* 0x000fca00078e02ff */
[----:B------:R-:W-:-:S07]  /*22d80*/  VIMNMX R2, R2, R3, !PT ;  /* 0x0000000302027248 */ /* 0x000fce0007fe0100 */
.L_x_1691:
[----:B------:R-:W-:Y:S01]  /*22d90*/  SHF.R.S32.HI R3, RZ, 0x1f, R2 ;  /* 0x0000001fff037819 */ /* 0x000fe20000011402 */
[----:B------:R-:W-:Y:S03]  /*22da0*/  BSSY B6, `(.L_x_1695) ;  /* 0x000035d000067945 */ /* 0x000fe60003800000 */
[----:B------:R-:W-:-:S04]  /*22db0*/  LEA.HI R3, R3, R2, RZ, 0x6 ;  /* 0x0000000203037211 */ /* 0x000fc800078f30ff */
[----:B------:R-:W-:-:S04]  /*22dc0*/  SHF.R.S32.HI R3, RZ, 0x6, R3 ;  /* 0x00000006ff037819 */ /* 0x000fc80000011403 */
[----:B------:R-:W-:-:S04]  /*22dd0*/  VIMNMX R0, RZ, R3, !PT ;  /* 0x00000003ff007248 */ /* 0x000fc80007fe0100 */
[----:B------:R-:W-:Y:S01]  /*22de0*/  ISETP.GT.AND P0, PT, R6, R0, PT ;  /* 0x000000000600720c */ /* 0x000fe20003f04270 */
[----:B------:R4:W-:-:S12]  /*22df0*/  STL [R1+0x1c], R0 ;  /* 0x00001c0001007387 */ /* 0x0009d80000100800 */
[----:B----4-:R-:W-:Y:S05]  /*22e00*/  @P0 BRA `(.L_x_1696) ;  /* 0x0000000000480947 */ /* 0x010fea0003800000 */
[----:B------:R-:W4:Y:S02]  /*22e10*/  S2R R0, SR_TID.X ;  /* 0x0000000000007919 */ /* 0x000f240000002100 */
[----:B----4-:R-:W-:-:S04]  /*22e20*/  LOP3.LUT R0, R0, 0x1f, RZ, 0xc0, !PT ;  /* 0x0000001f00007812 */ /* 0x010fc800078ec0ff */
[----:B------:R-:W-:-:S13]  /*22e30*/  ISETP.NE.AND P1, PT, R0, RZ, PT ;  /* 0x000000ff0000720c */ /* 0x000fda0003f25270 */
[----:B------:R-:W-:Y:S05]  /*22e40*/  @P1 BRA `(.L_x_1697) ;  /* 0x0000003400481947 */ /* 0x000fea0003800000 */
[----:B------:R-:W4:Y:S01]  /*22e50*/  S2R R7, SR_LANEID ;  /* 0x0000000000077919 */ /* 0x000f220000000000 */
[----:B------:R-:W-:Y:S01]  /*22e60*/  VOTEU.ANY UR4, UPT, PT ;  /* 0x0000000000047886 */ /* 0x000fe200038e0100 */
[----:B------:R-:W5:Y:S01]  /*22e70*/  LDC.64 R2, c[0x0][0xc38] ;  /* 0x00030e00ff027b82 */ /* 0x000f620000000a00 */
[----:B------:R-:W4:Y:S01]  /*22e80*/  FLO.U32 R0, UR4 ;  /* 0x0000000400007d00 */ /* 0x000f2200080e0000 */
[----:B------:R-:W-:-:S07]  /*22e90*/  ULDC.64 UR6, c[0x0][0x208] ;  /* 0x0000820000067ab9 */ /* 0x000fce0000000a00 */
[----:B------:R-:W5:Y:S01]  /*22ea0*/  POPC R5, UR4 ;  /* 0x0000000400057d09 */ /* 0x000f620008000000 */
[----:B----4-:R-:W-:-:S13]  /*22eb0*/  ISETP.EQ.U32.AND P0, PT, R0, R7, PT ;  /* 0x000000070000720c */ /* 0x010fda0003f02070 */
[----:B-----5:R-:W4:Y:S01]  /*22ec0*/  @P0 ATOMG.E.ADD.STRONG.GPU PT, R3, desc[UR6][R2.64], R5 ;  /* 0x00000005020309a8 */ /* 0x020f2200081ee1c6 */
[----:B------:R-:W5:Y:S02]  /*22ed0*/  S2R R4, SR_LTMASK ;  /* 0x0000000000047919 */ /* 0x000f640000003900 */
[----:B-----5:R-:W-:-:S04]  /*22ee0*/  LOP3.LUT R4, R4, UR4, RZ, 0xc0, !PT ;  /* 0x0000000404047c12 */ /* 0x020fc8000f8ec0ff */
[----:B------:R-:W5:Y:S01]  /*22ef0*/  POPC R7, R4 ;  /* 0x0000000400077309 */ /* 0x000f620000000000 */
[----:B----4-:R-:W5:Y:S02]  /*22f00*/  SHFL.IDX PT, R0, R3, R0, 0x1f ;  /* 0x00001f0003007589 */ /* 0x010f6400000e0000 */
[----:B-----5:R-:W-:Y:S01]  /*22f10*/  IADD3 R16, R0, UR38, R7 ;  /* 0x0000002600107c10 */ /* 0x020fe2000fffe007 */
[----:B------:R-:W-:Y:S06]  /*22f20*/  BRA `(.L_x_1697) ;  /* 0x0000003400107947 */ /* 0x000fec0003800000 */
.L_x_1696:
[----:B------:R-:W4:Y:S01]  /*22f30*/  S2R R3, SR_CgaCtaId ;  /* 0x0000000000037919 */ /* 0x000f220000008800 */
[----:B------:R-:W-:-:S04]  /*22f40*/  MOV R0, 0x400 ;  /* 0x0000040000007802 */ /* 0x000fc80000000f00 */
[----:B----4-:R-:W-:-:S05]  /*22f50*/  LEA R2, R3, R0, 0x18 ;  /* 0x0000000003027211 */ /* 0x010fca00078ec0ff */
[----:B------:R4:W-:Y:S01]  /*22f60*/  STL [R1+0x14], R2 ;  /* 0x0000140201007387 */ /* 0x0009e20000100800 */
[----:B------:R-:W-:-:S05]  /*22f70*/  VIADD R0, R2, 0x20400 ;  /* 0x0002040002007836 */ /* 0x000fca0000000000 */
[----:B------:R-:W-:-:S13]  /*22f80*/  LOP3.LUT P0, RZ, R0, 0x3ff, RZ, 0xc0, !PT ;  /* 0x000003ff00ff7812 */ /* 0x000fda000780c0ff */
[----:B----4-:R-:W-:Y:S05]  /*22f90*/  @!P0 BRA `(.L_x_1698) ;  /* 0x0000000000408947 */ /* 0x010fea0003800000 */
[----:B------:R-:W-:Y:S01]  /*22fa0*/  MOV R2, 0x0 ;  /* 0x0000000000027802 */ /* 0x000fe20000000f00 */
[----:B------:R-:W-:Y:S01]  /*22fb0*/  ULDC.64 UR6, c[0x4][0xa8] ;  /* 0x01002a0000067ab9 */ /* 0x000fe20000000a00 */
[----:B------:R-:W-:Y:S01]  /*22fc0*/  ULDC.64 UR8, c[0x4][0xb0] ;  /* 0x01002c0000087ab9 */ /* 0x000fe20000000a00 */
[----:B------:R-:W-:Y:S01]  /*22fd0*/  ULDC.64 UR4, c[0x4][0x30] ;  /* 0x01000c0000047ab9 */ /* 0x000fe20000000a00 */
[----:B------:R-:W-:Y:S01]  /*22fe0*/  MOV R4, UR6 ;  /* 0x0000000600047c02 */ /* 0x000fe20008000f00 */
[----:B------:R-:W-:Y:S01]  /*22ff0*/  IMAD.U32 R5, RZ, RZ, UR7 ;  /* 0x00000007ff057e24 */ /* 0x000fe2000f8e00ff */
[----:B------:R-:W4:Y:S01]  /*23000*/  LDC.64 R2, c[0x4][R2] ;  /* 0x0100000002027b82 */ /* 0x000f220000000a00 */
[----:B---3--:R-:W-:Y:S01]  /*23010*/  IMAD.U32 R6, RZ, RZ, UR8 ;  /* 0x00000008ff067e24 */ /* 0x008fe2000f8e00ff */
[----:B-12---:R-:W-:Y:S01]  /*23020*/  MOV R10, UR4 ;  /* 0x00000004000a7c02 */ /* 0x006fe20008000f00 */
[----:B------:R-:W-:Y:S01]  /*23030*/  IMAD.U32 R7, RZ, RZ, UR9 ;  /* 0x00000009ff077e24 */ /* 0x000fe2000f8e00ff */
[----:B0-----:R-:W-:Y:S01]  /*23040*/  MOV R13, RZ ;  /* 0x000000ff000d7202 */ /* 0x001fe20000000f00 */
[----:B------:R-:W-:-:S02]  /*23050*/  IMAD.U32 R11, RZ, RZ, UR5 ;  /* 0x00000005ff0b7e24 */ /* 0x000fc4000f8e00ff */
[----:B------:R-:W-:Y:S02]  /*23060*/  IMAD.MOV.U32 R8, RZ, RZ, 0x70 ;  /* 0x00000070ff087424 */ /* 0x000fe400078e00ff */
[----:B------:R-:W-:-:S07]  /*23070*/  IMAD.MOV.U32 R12, RZ, RZ, 0x1 ;  /* 0x00000001ff0c7424 */ /* 0x000fce00078e00ff */
[----:B------:R-:W-:-:S07]  /*23080*/  LEPC R20, `(.L_x_1698) ;  /* 0x000000001014794e */ /* 0x000fce0000000000 */
[----:B----4-:R-:W-:Y:S05]  /*23090*/  CALL.ABS.NOINC R2 ;  /* 0x0000000002007343 */ /* 0x010fea0003c00000 */
.L_x_1698:
[----:B------:R-:W4:Y:S02]  /*230a0*/  LDL R2, [R1+0x14] ;  /* 0x0000140001027983 */ /* 0x000f240000100800 */
[----:B----4-:R-:W-:-:S05]  /*230b0*/  VIADD R0, R2, 0x400 ;  /* 0x0000040002007836 */ /* 0x010fca0000000000 */
[----:B------:R-:W-:-:S13]  /*230c0*/  LOP3.LUT P0, RZ, R0, 0x3ff, RZ, 0xc0, !PT ;  /* 0x000003ff00ff7812 */ /* 0x000fda000780c0ff */
[----:B------:R-:W-:Y:S05]  /*230d0*/  @!P0 BRA `(.L_x_1699) ;  /* 0x0000000000808947 */ /* 0x000fea0003800000 */
[----:B------:R-:W-:Y:S01]  /*230e0*/  MOV R0, 0x0 ;  /* 0x0000000000007802 */ /* 0x000fe20000000f00 */
[----:B------:R-:W-:Y:S01]  /*230f0*/  ULDC.64 UR6, c[0x4][0xa8] ;  /* 0x01002a0000067ab9 */ /* 0x000fe20000000a00 */
[----:B------:R-:W-:Y:S01]  /*23100*/  ULDC.64 UR8, c[0x4][0xb0] ;  /* 0x01002c0000087ab9 */ /* 0x000fe20000000a00 */
[----:B------:R-:W-:Y:S01]  /*23110*/  ULDC.64 UR4, c[0x4][0x38] ;  /* 0x01000e0000047ab9 */ /* 0x000fe20000000a00 */
[----:B------:R4:W4:Y:S01]  /*23120*/  LDC.64 R2, c[0x4][R0] ;  /* 0x0100000000027b82 */ /* 0x0009220000000a00 */
[----:B------:R-:W-:Y:S01]  /*23130*/  IMAD.U32 R4, RZ, RZ, UR6 ;  /* 0x00000006ff047e24 */ /* 0x000fe2000f8e00ff */
[----:B---3--:R-:W-:Y:S01]  /*23140*/  MOV R6, UR8 ;  /* 0x0000000800067c02 */ /* 0x008fe20008000f00 */
[----:B------:R-:W-:Y:S01]  /*23150*/  IMAD.U32 R5, RZ, RZ, UR7 ;  /* 0x00000007ff057e24 */ /* 0x000fe2000f8e00ff */
[----:B-12---:R-:W-:Y:S01]  /*23160*/  MOV R8, 0x70 ;  /* 0x0000007000087802 */ /* 0x006fe20000000f00 */
[----:B------:R-:W-:Y:S02]  /*23170*/  IMAD.U32 R7, RZ, RZ, UR9 ;  /* 0x00000009ff077e24 */ /* 0x000fe4000f8e00ff */
[----:B------:R-:W-:-:S02]  /*23180*/  IMAD.U32 R10, RZ, RZ, UR4 ;  /* 0x00000004ff0a7e24 */ /* 0x000fc4000f8e00ff */
[----:B------:R-:W-:Y:S02]  /*23190*/  IMAD.U32 R11, RZ, RZ, UR5 ;  /* 0x00000005ff0b7e24 */ /* 0x000fe4000f8e00ff */
[----:B------:R-:W-:Y:S02]  /*231a0*/  IMAD.MOV.U32 R12, RZ, RZ, 0x1 ;  /* 0x00000001ff0c7424 */ /* 0x000fe400078e00ff */
[----:B0-----:R-:W-:-:S07]  /*231b0*/  IMAD.MOV.U32 R13, RZ, RZ, RZ ;  /* 0x000000ffff0d7224 */ /* 0x001fce00078e00ff */
[----:B------:R-:W-:-:S07]  /*231c0*/  LEPC R20, `(.L_x_1700) ;  /* 0x000000001014794e */ /* 0x000fce0000000000 */
[----:B----4-:R-:W-:Y:S05]  /*231d0*/  CALL.ABS.NOINC R2 ;  /* 0x0000000002007343 */ /* 0x010fea0003c00000 */
.L_x_1700:
[----:B------:R-:W-:Y:S01]  /*231e0*/  MOV R2, 0x0 ;  /* 0x0000000000027802 */ /* 0x000fe20000000f00 */
[----:B------:R-:W-:Y:S01]  /*231f0*/  ULDC.64 UR4, c[0x4][0xa8] ;  /* 0x01002a0000047ab9 */ /* 0x000fe20000000a00 */
[----:B------:R-:W-:Y:S01]  /*23200*/  ULDC.64 UR6, c[0x4][0xb0] ;  /* 0x01002c0000067ab9 */ /* 0x000fe20000000a00 */
[----:B------:R-:W-:Y:S01]  /*23210*/  ULDC.64 UR8, c[0x4][0x40] ;  /* 0x0100100000087ab9 */ /* 0x000fe20000000a00 */
[----:B------:R-:W-:Y:S01]  /*23220*/  IMAD.U32 R4, RZ, RZ, UR4 ;  /* 0x00000004ff047e24 */ /* 0x000fe2000f8e00ff */
[----:B------:R-:W-:Y:S01]  /*23230*/  MOV R5, UR5 ;  /* 0x0000000500057c02 */ /* 0x000fe20008000f00 */
[----:B------:R-:W0:Y:S01]  /*23240*/  LDC.64 R2, c[0x4][R2] ;  /* 0x0100000002027b82 */ /* 0x000e220000000a00 */
[----:B------:R-:W-:Y:S01]  /*23250*/  IMAD.U32 R6, RZ, RZ, UR6 ;  /* 0x00000006ff067e24 */ /* 0x000fe2000f8e00ff */
[----:B------:R-:W-:Y:S01]  /*23260*/  MOV R11, UR9 ;  /* 0x00000009000b7c02 */ /* 0x000fe20008000f00 */
[----:B------:R-:W-:Y:S02]  /*23270*/  IMAD.U32 R7, RZ, RZ, UR7 ;  /* 0x00000007ff077e24 */ /* 0x000fe4000f8e00ff */
[----:B------:R-:W-:-:S02]  /*23280*/  IMAD.U32 R10, RZ, RZ, UR8 ;  /* 0x00000008ff0a7e24 */ /* 0x000fc4000f8e00ff */
[----:B------:R-:W-:Y:S02]  /*23290*/  IMAD.MOV.U32 R8, RZ, RZ, 0x70 ;  /* 0x00000070ff087424 */ /* 0x000fe400078e00ff */
[----:B------:R-:W-:Y:S02]  /*232a0*/  IMAD.MOV.U32 R12, RZ, RZ, 0x1 ;  /* 0x00000001ff0c7424 */ /* 0x000fe400078e00ff */
[----:B------:R-:W-:-:S07]  /*232b0*/  IMAD.MOV.U32 R13, RZ, RZ, RZ ;  /* 0x000000ffff0d7224 */ /* 0x000fce00078e00ff */
[----:B------:R-:W-:-:S07]  /*232c0*/  LEPC R20, `(.L_x_1699) ;  /* 0x000000001014794e */ /* 0x000fce0000000000 */
[----:B0-----:R-:W-:Y:S05]  /*232d0*/  CALL.ABS.NOINC R2 ;  /* 0x0000000002007343 */ /* 0x001fea0003c00000 */
.L_x_1699:
[----:B------:R-:W4:Y:S01]  /*232e0*/  LDL.LU R4, [R1+0x28] ;  /* 0x0000280001047983 */ /* 0x000f220000300800 */
[----:B------:R-:W0:Y:S01]  /*232f0*/  LDC R0, c[0x0][0x428] ;  /* 0x00010a00ff007b82 */ /* 0x000e220000000800 */
[----:B------:R-:W-:Y:S01]  /*23300*/  ULDC.64 UR4, c[0x0][0x9f8] ;  /* 0x00027e0000047ab9 */ /* 0x000fe20000000a00 */
[----:B------:R-:W-:Y:S01]  /*23310*/  IMAD.MOV.U32 R5, RZ, RZ, R19 ;  /* 0x000000ffff057224 */ /* 0x000fe200078e0013 */
[----:B------:R-:W-:Y:S01]  /*23320*/  ULDC.64 UR6, c[0x0][0x208] ;  /* 0x0000820000067ab9 */ /* 0x000fe20000000a00 */
[----:B0-----:R-:W-:Y:S02]  /*23330*/  ISETP.NE.AND P0, PT, R0, 0x1, PT ;  /* 0x000000010000780c */ /* 0x001fe40003f05270 */
[----:B------:R-:W-:-:S11]  /*23340*/  MOV R0, R18 ;  /* 0x0000001200007202 */ /* 0x000fd60000000f00 */
[----:B------:R-:W0:Y:S08]  /*23350*/  @P0 LDC R3, c[0x0][0x42c] ;  /* 0x00010b00ff030b82 */ /* 0x000e300000000800 */
[----:B------:R-:W1:Y:S01]  /*23360*/  @P0 LDC R2, c[0x0][0x430] ;  /* 0x00010c00ff020b82 */ /* 0x000e620000000800 */
[----:B0-----:R-:W-:-:S05]  /*23370*/  @P0 IMAD.HI.U32 R3, R18, R3, RZ ;  /* 0x0000000312030227 */ /* 0x001fca00078e00ff */
[----:B-1----:R-:W-:Y:S02]  /*23380*/  @P0 SHF.R.U32.HI R0, RZ, R2, R3 ;  /* 0x00000002ff000219 */ /* 0x002fe40000011603 */
[----:B------:R-:W-:-:S04]  /*23390*/  ISETP.NE.U32.AND P0, PT, RZ, UR4, PT ;  /* 0x00000004ff007c0c */ /* 0x000fc8000bf05070 */
[----:B------:R-:W-:Y:S01]  /*233a0*/  ISETP.NE.AND.EX P0, PT, RZ, UR5, PT, P0 ;  /* 0x00000005ff007c0c */ /* 0x000fe2000bf05300 */
[----:B------:R-:W-:-:S12]  /*233b0*/  ULDC.64 UR4, c[0x0][0xa00] ;  /* 0x0002800000047ab9 */ /* 0x000fd80000000a00 */
[----:B---3--:R-:W0:Y:S02]  /*233c0*/  @P0 LDC.64 R6, c[0x0][0x9f8] ;  /* 0x00027e00ff060b82 */ /* 0x008e240000000a00 */
[----:B0-----:R-:W-:-:S05]  /*233d0*/  @P0 IMAD.WIDE R6, R19, 0x4, R6 ;  /* 0x0000000413060825 */ /* 0x001fca00078e0206 */
[----:B------:R0:W5:Y:S01]  /*233e0*/  @P0 LDG.E R5, desc[UR6][R6.64] ;  /* 0x0000000606050981 */ /* 0x000162000c1e1900 */
[----:B------:R-:W-:-:S04]  /*233f0*/  ISETP.NE.U32.AND P0, PT, RZ, UR4, PT ;  /* 0x00000004ff007c0c */ /* 0x000fc8000bf05070 */
[----:B------:R-:W-:-:S04]  /*23400*/  ISETP.NE.AND.EX P0, PT, RZ, UR5, PT, P0 ;  /* 0x00000005ff007c0c */ /* 0x000fc8000bf05300 */
[----:B------:R-:W-:Y:S01]  /*23410*/  SEL R3, R19, RZ, !P0 ;  /* 0x000000ff13037207 */ /* 0x000fe20004000000 */
[----:B----4-:R-:W-:Y:S02]  /*23420*/  IMAD R2, R17, 0x80, R4 ;  /* 0x0000008011027824 */ /* 0x010fe400078e0204 */
[----:B------:R-:W1:Y:S02]  /*23430*/  S2R R4, SR_TID.X ;  /* 0x0000000000047919 */ /* 0x000e640000002100 */
[----:B-1----:R-:W-:-:S04]  /*23440*/  LOP3.LUT R4, R4, 0x1f, RZ, 0xc0, !PT ;  /* 0x0000001f04047812 */ /* 0x002fc800078ec0ff */
[----:B------:R-:W-:-:S04]  /*23450*/  ISETP.NE.AND P6, PT, R4, RZ, PT ;  /* 0x000000ff0400720c */ /* 0x000fc80003fc5270 */
[----:B------:R-:W-:-:S09]  /*23460*/  PLOP3.LUT P1, PT, P6, PT, PT, 0x8, 0x0 ;  /* 0x000000000000781c */ /* 0x000fd2000372e170 */
[----:B------:R-:W-:-:S05]  /*23470*/  VOTEU.ALL UP1, P6 ;  /* 0x00000000003f7886 */ /* 0x000fca0003020000 */
[----:B------:R-:W-:-:S04]  /*23480*/  @!UP1 UIADD3 UR8, UP0, UR36, 0x270, URZ ;  /* 0x0000027024089890 */ /* 0x000fc8000ff1e03f */
[----:B------:R-:W-:-:S03]  /*23490*/  @!UP1 UIADD3.X UR9, URZ, UR37, URZ, UP0, !UPT ;  /* 0x000000253f099290 */ /* 0x000fc600087fe43f */
[----:B0-----:R-:W-:-:S09]  /*234a0*/  VOTEU.ALL UP0, P6 ;  /* 0x00000000003f7886 */ /* 0x001fd20003000000 */
.L_x_1701:
        /* <DEDUP_REMOVED lines=16> */
.L_x_1702:
        /* <DEDUP_REMOVED lines=15> */
.L_x_1703:
        /* <DEDUP_REMOVED lines=15> */
.L_x_1704:
        /* <DEDUP_REMOVED lines=9> */
[----:B------:R-:W3:Y:S01]  /*23820*/  LDL R4, [R1+0x20] ;  /* 0x0000200001047983 */ /* 0x000ee20000100800 */
[----:B--2---:R-:W0:Y:S01]  /*23830*/  LDC.64 R8, c[0x0][0x3f8] ;  /* 0x0000fe00ff087b82 */ /* 0x004e220000000a00 */
[----:B------:R-:W-:Y:S02]  /*23840*/  ULDC.64 UR4, c[0x0][0xa08] ;  /* 0x0002820000047ab9 */ /* 0x000fe40000000a00 */
[----:B0-----:R-:W-:Y:S01]  /*23850*/  LOP3.LUT P0, RZ, R8, UR4, RZ, 0xfc, !PT ;  /* 0x0000000408ff7c12 */ /* 0x001fe2000f80fcff */
[----:B------:R-:W-:-:S03]  /*23860*/  UMOV UR4, 0xffffffff ;  /* 0xffffffff00047882 */ /* 0x000fc60000000000 */
[----:B------:R-:W-:-:S04]  /*23870*/  LOP3.LUT P0, RZ, R9, UR5, RZ, 0xfc, P0 ;  /* 0x0000000509ff7c12 */ /* 0x000fc8000800fcff */
[----:B-----5:R-:W-:Y:S01]  /*23880*/  SEL R6, R5, RZ, !P0 ;  /* 0x000000ff05067207 */ /* 0x020fe20004000000 */
[----:B---3--:R-:W-:Y:S01]  /*23890*/  VIADD R4, R4, 0xffffffff ;  /* 0xffffffff04047836 */ /* 0x008fe20000000000 */
[----:B------:R-:W-:Y:S07]  /*238a0*/  BRA.DIV UR4, `(.L_x_1705) ;  /* 0x0000005604847947 */ /* 0x000fee000b800000 */
.L_x_1885:
[----:B------:R-:W-:Y:S01]  /*238b0*/  UMOV UR4, 0xffffffff ;  /* 0xffffffff00047882 */ /* 0x000fe20000000000 */
[----:B------:R-:W-:Y:S02]  /*238c0*/  SHF.R.S32.HI R17, RZ, 0x1f, R5 ;  /* 0x0000001fff117819 */ /* 0x000fe40000011405 */
[----:B------:R-:W-:Y:S05]  /*238d0*/  BRA.DIV UR4, `(.L_x_1706) ;  /* 0x0000005604ac7947 */ /* 0x000fea000b800000 */
[----:B------:R-:W-:-:S13]  /*238e0*/  ELECT P6, URZ, PT ;  /* 0x00000000003f782f */ /* 0x000fda00038c0000 */
.L_x_1888:
[----:B------:R-:W-:Y:S05]  /*238f0*/  @!P6 BRA `(.L_x_1707) ;  /* 0x000000040038e947 */ /* 0x000fea0003800000 */
[----:B------:R-:W-:-:S04]  /*23900*/  ISETP.NE.U32.AND P0, PT, R8, RZ, PT ;  /* 0x000000ff0800720c */ /* 0x000fc80003f05070 */
[----:B------:R-:W-:-:S13]  /*23910*/  ISETP.NE.AND.EX P0, PT, R9, RZ, PT, P0 ;  /* 0x000000ff0900720c */ /* 0x000fda0003f05300 */
        /* <DEDUP_REMOVED lines=16> */
[----:B------:R-:W-:-:S04]  /*23a20*/  LEA R10, P0, R6, R8, 0x2 ;  /* 0x00000008060a7211 */ /* 0x000fc800078010ff */
[----:B------:R-:W-:-:S05]  /*23a30*/  LEA.HI.X R11, R6, R9, R7, 0x2, P0 ;  /* 0x00000009060b7211 */ /* 0x000fca00000f1407 */
[----:B------:R0:W5:Y:S04]  /*23a40*/  LDG.E R6, desc[UR6][R10.64] ;  /* 0x000000060a067981 */ /* 0x000168000c1e1900 */
.L_x_1708:
        /* <DEDUP_REMOVED lines=9> */
.L_x_1889:
        /* <DEDUP_REMOVED lines=11> */
.L_x_1710:
[----:B------:R-:W2:Y:S01]  /*23b90*/  LDL R11, [R1] ;  /* 0x00000000010b7983 */ /* 0x000ea20000100800 */
[----:B------:R-:W-:-:S03]  /*23ba0*/  MOV R12, 0x400 ;  /* 0x00000400000c7802 */ /* 0x000fc60000000f00 */
[----:B0-----:R-:W3:Y:S01]  /*23bb0*/  LDL R10, [R1+0x4] ;  /* 0x00000400010a7983 */ /* 0x001ee20000100800 */
[----:B------:R-:W0:Y:S01]  /*23bc0*/  S2R R13, SR_CgaCtaId ;  /* 0x00000000000d7919 */ /* 0x000e220000008800 */
        /* <DEDUP_REMOVED lines=33> */
.L_x_1707:
[----:B------:R-:W2:Y:S01]  /*23de0*/  LDL.LU R12, [R1+0x24] ;  /* 0x00002400010c7983 */ /* 0x000ea20000300800 */
[----:B------:R-:W-:Y:S01]  /*23df0*/  MOV R10, 0x400 ;  /* 0x00000400000a7802 */ /* 0x000fe20000000f00 */
[----:B------:R-:W-:Y:S05]  /*23e00*/  WARPSYNC.ALL ;  /* 0x0000000000007948 */ /* 0x000fea0003800000 */
[----:B------:R-:W0:Y:S01]  /*23e10*/  S2R R11, SR_CgaCtaId ;  /* 0x00000000000b7919 */ /* 0x000e220000008800 */
        /* <DEDUP_REMOVED lines=46> */
[----:B------:R-:W-:-:S04]  /*24100*/  LOP3.LUT R2, R2, 0xfffffffe, RZ, 0xc0, !PT ;  /* 0xfffffffe02027812 */ /* 0x000fc800078ec0ff */
[----:B------:R-:W-:-:S04]  /*24110*/  IADD3 R2, R12, -R2, RZ ;  /* 0x800000020c027210 */ /* 0x000fc80007ffe0ff */
[----:B------:R-:W-:-:S04]  /*24120*/  SHF.L.U32 R2, R2, 0x1f, RZ ;  /* 0x0000001f02027819 */ /* 0x000fc800000006ff */
[----:B------:R-:W1:Y:S02]  /*24130*/  SYNCS.PHASECHK.TRANS64.TRYWAIT P0, [R10+URZ+0x30820], R2 ;  /* 0x030820020a0075a7 */ /* 0x000e64000800017f */
[----:B01----:R-:W-:Y:S05]  /*24140*/  @!P0 BRA `(.L_x_1712) ;  /* 0x0000004c00c48947 */ /* 0x003fea0003800000 */
.L_x_1890:
[----:B------:R-:W-:Y:S05]  /*24150*/  BSYNC B0 ;  /* 0x0000000000007941 */ /* 0x000fea0003800000 */
.L_x_1711:
[----:B0-----:R-:W2:Y:S04]  /*24160*/  LDL R3, [R1+0x20] ;  /* 0x0000200001037983 */ /* 0x001ea80000100800 */
[----:B------:R-:W3:Y:S01]  /*24170*/  LDL R10, [R1+0x1c] ;  /* 0x00001c00010a7983 */ /* 0x000ee20000100800 */
[----:B------:R-:W-:Y:S01]  /*24180*/  BSSY B0, `(.L_x_1713) ;  /* 0x00001c6000007945 */ /* 0x000fe20003800000 */
[----:B--2---:R-:W-:-:S05]  /*24190*/  VIADD R7, R3, 0xfffffffe ;  /* 0xfffffffe03077836 */ /* 0x004fca0000000000 */
[----:B---3--:R-:W-:-:S13]  /*241a0*/  ISETP.GE.AND P0, PT, R7, R10, PT ;  /* 0x0000000a0700720c */ /* 0x008fda0003f06270 */
[----:B------:R-:W-:Y:S05]  /*241b0*/  @!P0 BRA `(.L_x_1714) ;  /* 0x0000001c00088947 */ /* 0x000fea0003800000 */
[----:B------:R-:W-:Y:S01]  /*241c0*/  IMAD.MOV R13, RZ, RZ, -R3 ;  /* 0x000000ffff0d7224 */ /* 0x000fe200078e0a03 */
[----:B------:R-:W-:Y:S01]  /*241d0*/  LOP3.LUT R2, RZ, R10, RZ, 0x33, !PT ;  /* 0x0000000aff027212 */ /* 0x000fe200078e33ff */
[----:B------:R-:W-:Y:S03]  /*241e0*/  BSSY B1, `(.L_x_1715) ;  /* 0x000009c000017945 */ /* 0x000fe60003800000 */
        /* <DEDUP_REMOVED lines=29> */
[----:B------:R-:W-:Y:S01]  /*243c0*/  IMAD.WIDE.U32 R10, R5, UR4, R2 ;  /* 0x00000004050a7c25 */ /* 0x000fe2000f8e0002 */
[----:B------:R-:W-:-:S03]  /*243d0*/  IADD3 R2, -R2, RZ, RZ ;  /* 0x000000ff02027210 */ /* 0x000fc60007ffe1ff */
[----:B------:R-:W-:Y:S01]  /*243e0*/  IMAD.IADD R15, R15, 0x1, R11 ;  /* 0x000000010f0f7824 */ /* 0x000fe200078e020b */
[----:B------:R-:W-:Y:S01]  /*243f0*/  LEA R8, P0, R10, R8, 0x2 ;  /* 0x000000080a087211 */ /* 0x000fe200078010ff */
[----:B------:R-:W-:-:S03]  /*24400*/  IMAD R7, R18, R2, R7 ;  /* 0x0000000212077224 */ /* 0x000fc600078e0207 */
[----:B------:R-:W-:-:S05]  /*24410*/  LEA.HI.X R9, R10, R9, R15, 0x2, P0 ;  /* 0x000000090a097211 */ /* 0x000fca00000f140f */
[----:B------:R0:W5:Y:S04]  /*24420*/  LDG.E R2, desc[UR6][R8.64] ;  /* 0x0000000608027981 */ /* 0x000168000c1e1900 */
.L_x_1719:
[----:B0-----:R-:W0:Y:S01]  /*24430*/  S2R R8, SR_CgaCtaId ;  /* 0x0000000000087919 */ /* 0x001e220000008800 */
[----:B------:R-:W-:-:S04]  /*24440*/  MOV R3, 0x400 ;  /* 0x0000040000037802 */ /* 0x000fc80000000f00 */
[----:B0-----:R-:W-:Y:S02]  /*24450*/  LEA R3, R8, R3, 0x18 ;  /* 0x0000000308037211 */ /* 0x001fe400078ec0ff */
[----:B------:R-:W-:-:S03]  /*24460*/  SHF.L.U32 R8, R14, 0x1f, RZ ;  /* 0x0000001f0e087819 */ /* 0x000fc600000006ff */
[----:B------:R-:W-:-:S04]  /*24470*/  IMAD R3, R12, 0x8, R3 ;  /* 0x000000080c037824 */ /* 0x000fc800078e0203 */
[----:B------:R-:W0:Y:S02]  /*24480*/  SYNCS.PHASECHK.TRANS64.TRYWAIT P0, [R3+URZ+0x30840], R8 ;  /* 0x03084008030075a7 */ /* 0x000e24000800017f */
[----:B0-----:R-:W-:Y:S05]  /*24490*/  @!P0 BRA `(.L_x_1720) ;  /* 0x0000004c00108947 */ /* 0x001fea0003800000 */
.L_x_1891:
        /* <DEDUP_REMOVED lines=11> */
.L_x_1721:
        /* <DEDUP_REMOVED lines=42> */
.L_x_1892:
        /* <DEDUP_REMOVED lines=13> */
.L_x_1723:
        /* <DEDUP_REMOVED lines=13> */
[----:B------:R-:W-:Y:S01]  /*24990*/  IMAD.MOV.U32 R6, RZ, RZ, R2 ;  /* 0x000000ffff067224 */ /* 0x000fe200078e0002 */
[----:B------:R-:W-:-:S02]  /*249a0*/  MOV R4, R7 ;  /* 0x0000000700047202 */ /* 0x000fc40000000f00 */
[----:B--2---:R-:W-:-:S05]  /*249b0*/  MOV R9, R3 ;  /* 0x0000000300097202 */ /* 0x004fca0000000f00 */
        /* <DEDUP_REMOVED lines=25> */
.L_x_1718:
[----:B------:R-:W-:Y:S05]  /*24b50*/  BSYNC B2 ;  /* 0x0000000000027941 */ /* 0x000fea0003800000 */
.L_x_1717:
[----:B------:R-:W2:Y:S04]  /*24b60*/  LDL R2, [R1+0x20] ;  /* 0x0000200001027983 */ /* 0x000ea80000100800 */
[----:B------:R0:W-:Y:S04]  /*24b70*/  STL [R1], R12 ;  /* 0x0000000c01007387 */ /* 0x0001e80000100800 */
[----:B------:R0:W-:Y:S02]  /*24b80*/  STL [R1+0x8], R14 ;  /* 0x0000080e01007387 */ /* 0x0001e40000100800 */
[----:B0-2---:R-:W-:-:S07]  /*24b90*/  VIADD R7, R2, 0xfffffffd ;  /* 0xfffffffd02077836 */ /* 0x005fce0000000000 */
.L_x_1716:
[----:B------:R-:W-:Y:S05]  /*24ba0*/  BSYNC B1 ;  /* 0x0000000000017941 */ /* 0x000fea0003800000 */
.L_x_1715:
[----:B------:R-:W2:Y:S01]  /*24bb0*/  LDL.LU R2, [R1+0x20] ;  /* 0x0000200001027983 */ /* 0x000ea20000300800 */
[----:B------:R-:W-:Y:S01]  /*24bc0*/  VIADD R13, R13, 0xfffffffe ;  /* 0xfffffffe0d0d7836 */ /* 0x000fe20000000000 */
[----:B--2---:R-:W-:-:S04]  /*24bd0*/  LOP3.LUT R2, RZ, R2, RZ, 0x33, !PT ;  /* 0x00000002ff027212 */ /* 0x004fc800078e33ff */
[----:B------:R-:W-:-:S13]  /*24be0*/  ISETP.NE.AND P0, PT, R13, R2, PT ;  /* 0x000000020d00720c */ /* 0x000fda0003f05270 */
[----:B------:R-:W-:Y:S05]  /*24bf0*/  @!P0 BRA `(.L_x_1714) ;  /* 0x0000001000788947 */ /* 0x000fea0003800000 */
[----:B------:R-:W-:-:S07]  /*24c00*/  IMAD.MOV.U32 R13, RZ, RZ, R6 ;  /* 0x000000ffff0d7224 */ /* 0x000fce00078e0006 */
.L_x_1738:
[----:B------:R-:W2:Y:S04]  /*24c10*/  LDL R3, [R1] ;  /* 0x0000000001037983 */ /* 0x000ea80000100800 */
[----:B------:R-:W3:Y:S01]  /*24c20*/  LDL R2, [R1+0x8] ;  /* 0x0000080001027983 */ /* 0x000ee20000100800 */
[----:B------:R-:W-:Y:S05]  /*24c30*/  YIELD ;  /* 0x0000000000007946 */ /* 0x000fea0003800000 */
[----:B------:R-:W-:Y:S01]  /*24c40*/  BSSY B1, `(.L_x_1724) ;  /* 0x0000089000017945 */ /* 0x000fe20003800000 */
[----:B--2---:R-:W-:-:S04]  /*24c50*/  IADD3 R8, R3, 0x1, RZ ;  /* 0x0000000103087810 */ /* 0x004fc80007ffe0ff */
        /* <DEDUP_REMOVED lines=19> */
[--C-:B------:R-:W-:Y:S01]  /*24d90*/  SHF.R.S32.HI R3, RZ, 0x1f, R2.reuse ;  /* 0x0000001fff037819 */ /* 0x100fe20000011402 */
[----:B------:R-:W-:Y:S02]  /*24da0*/  IMAD.MOV R12, RZ, RZ, -R2 ;  /* 0x000000ffff0c7224 */ /* 0x000fe400078e0a02 */
[C---:B------:R-:W-:Y:S02]  /*24db0*/  IMAD R10, R5.reuse, UR7, R10 ;  /* 0x00000007050a7c24 */ /* 0x040fe4000f8e020a */
[----:B------:R-:W-:-:S04]  /*24dc0*/  IMAD.WIDE.U32 R2, R5, UR6, R2 ;  /* 0x0000000605027c25 */ /* 0x000fc8000f8e0002 */
[----:B------:R-:W-:Y:S01]  /*24dd0*/  IMAD R12, R11, R12, R7 ;  /* 0x0000000c0b0c7224 */ /* 0x000fe200078e0207 */
[----:B------:R-:W-:Y:S02]  /*24de0*/  IADD3 R3, R10, R3, RZ ;  /* 0x000000030a037210 */ /* 0x000fe40007ffe0ff */
[----:B------:R-:W-:-:S04]  /*24df0*/  LEA R10, P0, R2, UR4, 0x2 ;  /* 0x00000004020a7c11 */ /* 0x000fc8000f8010ff */
[----:B------:R-:W-:-:S05]  /*24e00*/  LEA.HI.X R11, R2, UR5, R3, 0x2, P0 ;  /* 0x00000005020b7c11 */ /* 0x000fca00080f1403 */
[----:B------:R0:W5:Y:S04]  /*24e10*/  LDG.E R13, desc[UR8][R10.64] ;  /* 0x000000080a0d7981 */ /* 0x000168000c1e1900 */
.L_x_1726:
[----:B------:R-:W1:Y:S01]  /*24e20*/  S2R R3, SR_CgaCtaId ;  /* 0x0000000000037919 */ /* 0x000e620000008800 */
[----:B------:R-:W-:-:S04]  /*24e30*/  MOV R2, 0x400 ;  /* 0x0000040000027802 */ /* 0x000fc80000000f00 */
[----:B-1----:R-:W-:Y:S02]  /*24e40*/  LEA R2, R3, R2, 0x18 ;  /* 0x0000000203027211 */ /* 0x002fe400078ec0ff */
[----:B------:R-:W-:-:S03]  /*24e50*/  SHF.L.U32 R3, R9, 0x1f, RZ ;  /* 0x0000001f09037819 */ /* 0x000fc600000006ff */
[----:B------:R-:W-:-:S04]  /*24e60*/  IMAD R2, R8, 0x8, R2 ;  /* 0x0000000808027824 */ /* 0x000fc800078e0202 */
[----:B------:R-:W1:Y:S02]  /*24e70*/  SYNCS.PHASECHK.TRANS64.TRYWAIT P0, [R2+URZ+0x30840], R3 ;  /* 0x03084003020075a7 */ /* 0x000e64000800017f */
[----:B-1----:R-:W-:Y:S05]  /*24e80*/  @!P0 BRA `(.L_x_1727) ;  /* 0x0000004000bc8947 */ /* 0x002fea0003800000 */
.L_x_1893:
        /* <DEDUP_REMOVED lines=11> */
.L_x_1728:
        /* <DEDUP_REMOVED lines=42> */
.L_x_1894:
        /* <DEDUP_REMOVED lines=8> */
.L_x_1730:
        /* <DEDUP_REMOVED lines=15> */
[----:B------:R-:W-:Y:S01]  /*25350*/  MOV R4, R12 ;  /* 0x0000000c00047202 */ /* 0x000fe20000000f00 */
        /* <DEDUP_REMOVED lines=23> */
.L_x_1725:
[----:B------:R-:W-:Y:S05]  /*254d0*/  BSYNC B1 ;  /* 0x0000000000017941 */ /* 0x000fea0003800000 */
.L_x_1724:
        /* <DEDUP_REMOVED lines=11> */
[----:B------:R-:W-:Y:S02]  /*25590*/  MOV R10, R11 ;  /* 0x0000000b000a7202 */ /* 0x000fe40000000f00 */
        /* <DEDUP_REMOVED lines=19> */
[----:B------:R-:W-:-:S06]  /*256d0*/  LEA.HI.X R13, R2, UR5, R3, 0x2, P0 ;  /* 0x00000005020d7c11 */ /* 0x000fcc00080f1403 */
[----:B------:R1:W5:Y:S03]  /*256e0*/  LDG.E R13, desc[UR8][R12.64] ;  /* 0x000000080c0d7981 */ /* 0x000366000c1e1900 */
.L_x_1733:
[----:B------:R-:W2:Y:S01]  /*256f0*/  S2R R3, SR_CgaCtaId ;  /* 0x0000000000037919 */ /* 0x000ea20000008800 */
[----:B------:R-:W-:-:S04]  /*25700*/  MOV R2, 0x400 ;  /* 0x0000040000027802 */ /* 0x000fc80000000f00 */
[----:B--2---:R-:W-:Y:S02]  /*25710*/  LEA R2, R3, R2, 0x18 ;  /* 0x0000000203027211 */ /* 0x004fe400078ec0ff */
[----:B------:R-:W-:Y:S02]  /*25720*/  SHF.L.U32 R3, R14, 0x1f, RZ ;  /* 0x0000001f0e037819 */ /* 0x000fe400000006ff */
[----:B------:R-:W-:-:S04]  /*25730*/  LEA R2, R15, R2, 0x3 ;  /* 0x000000020f027211 */ /* 0x000fc800078e18ff */
[----:B------:R-:W2:Y:S02]  /*25740*/  SYNCS.PHASECHK.TRANS64.TRYWAIT P0, [R2+URZ+0x30840], R3 ;  /* 0x03084003020075a7 */ /* 0x000ea4000800017f */
[----:B--2---:R-:W-:Y:S05]  /*25750*/  @!P0 BRA `(.L_x_1734) ;  /* 0x0000003800b08947 */ /* 0x004fea0003800000 */
.L_x_1895:
        /* <DEDUP_REMOVED lines=11> */
.L_x_1735:
        /* <DEDUP_REMOVED lines=18> */
[----:B------:R-:W-:Y:S02]  /*25930*/  R2UR UR9, R2 ;  /* 0x00000000020972ca */ /* 0x000fe400000e0000 */
[----:B------:R-:W-:Y:S02]  /*25940*/  LEA R2, R14, R15, 0xf ;  /* 0x0000000f0e027211 */ /* 0x000fe400078e78ff */
[----:B----4-:R-:W-:Y:S02]  /*25950*/  R2UR UR5, R12 ;  /* 0x000000000c0572ca */ /* 0x010fe400000e0000 */
[----:B------:R-:W-:-:S07]  /*25960*/  R2UR UR14, R2 ;  /* 0x00000000020e72ca */ /* 0x000fce00000e0000 */
[----:B------:R-:W-:-:S04]  /*25970*/  UIADD3 UR9, UR9, 0x30, URZ ;  /* 0x0000003009097890 */ /* 0x000fc8000fffe03f */
[----:B------:R-:W-:Y:S02]  /*25980*/  ULEA UR11, UR11, UR5, 0x6 ;  /* 0x000000050b0b7291 */ /* 0x000fe4000f8e303f */
[----:B------:R-:W-:Y:S02]  /*25990*/  UIADD3 UR8, UR14, 0x20400, URZ ;  /* 0x000204000e087890 */ /* 0x000fe4000fffe03f */
[----:B------:R-:W-:Y:S02]  /*259a0*/  UIADD3.X UR5, URZ, UR37, URZ, UP0, !UPT ;  /* 0x000000253f057290 */ /* 0x000fe400087fe43f */
[----:B------:R-:W-:Y:S02]  /*259b0*/  UIADD3 UR15, UR14, 0x22400, URZ ;  /* 0x000224000e0f7890 */ /* 0x000fe4000fffe03f */
[----:B------:R-:W-:Y:S02]  /*259c0*/  UIADD3 UR16, UR14, 0x24400, URZ ;  /* 0x000244000e107890 */ /* 0x000fe4000fffe03f */
        /* <DEDUP_REMOVED lines=14> */
.L_x_1896:
        /* <DEDUP_REMOVED lines=8> */
.L_x_1737:
        /* <DEDUP_REMOVED lines=20> */
[----:B------:R-:W-:Y:S01]  /*25c70*/  MOV R4, R10 ;  /* 0x0000000a00047202 */ /* 0x000fe20000000f00 */
        /* <DEDUP_REMOVED lines=17> */
.L_x_1732:
[----:B------:R-:W-:Y:S05]  /*25d90*/  BSYNC B1 ;  /* 0x0000000000017941 */ /* 0x000fea0003800000 */
.L_x_1731:
[----:B------:R-:W2:Y:S01]  /*25da0*/  LDL R2, [R1+0x1c] ;  /* 0x00001c0001027983 */ /* 0x000ea20000100800 */
[----:B------:R-:W-:Y:S01]  /*25db0*/  VIADD R7, R7, 0xfffffffe ;  /* 0xfffffffe07077836 */ /* 0x000fe20000000000 */
[----:B--2---:R-:W-:-:S13]  /*25dc0*/  ISETP.GT.AND P0, PT, R11, R2, PT ;  /* 0x000000020b00720c */ /* 0x004fda0003f04270 */
[----:B------:R-:W-:Y:S05]  /*25dd0*/  @P0 BRA `(.L_x_1738) ;  /* 0xffffffec008c0947 */ /* 0x000fea000383ffff */
.L_x_1714:
[----:B------:R-:W-:Y:S05]  /*25de0*/  BSYNC B0 ;  /* 0x0000000000007941 */ /* 0x000fea0003800000 */
.L_x_1713:
        /* <DEDUP_REMOVED lines=14> */
[----:B-1----:R-:W-:-:S06]  /*25ed0*/  LOP3.LUT R8, R8, UR4, RZ, 0xc0, !PT ;  /* 0x0000000408087c12 */ /* 0x002fcc000f8ec0ff */
[----:B------:R-:W1:Y:S01]  /*25ee0*/  POPC R8, R8 ;  /* 0x0000000800087309 */ /* 0x000e620000000000 */
[----:B--2---:R-:W1:Y:S02]  /*25ef0*/  SHFL.IDX PT, R5, R2, R5, 0x1f ;  /* 0x00001f0502057589 */ /* 0x004e6400000e0000 */
[----:B-1----:R-:W-:-:S07]  /*25f00*/  IADD3 R16, R5, UR38, R8 ;  /* 0x0000002605107c10 */ /* 0x002fce000fffe008 */
.L_x_1740:
[----:B------:R-:W-:Y:S05]  /*25f10*/  BSYNC B0 ;  /* 0x0000000000007941 */ /* 0x000fea0003800000 */
.L_x_1739:
        /* <DEDUP_REMOVED lines=11> */
.L_x_1897:
        /* <DEDUP_REMOVED lines=11> */
.L_x_1744:
        /* <DEDUP_REMOVED lines=37> */
.L_x_1742:
[----:B------:R-:W-:Y:S05]  /*262d0*/  BSYNC B0 ;  /* 0x0000000000007941 */ /* 0x000fea0003800000 */
.L_x_1741:
        /* <DEDUP_REMOVED lines=9> */
.L_x_1697:
[----:B------:R-:W-:Y:S05]  /*26370*/  BSYNC B6 ;  /* 0x0000000000067941 */ /* 0x000fea0003800000 */
.L_x_1695:
[----:B------:R-:W-:-:S03]  /*26380*/  UMOV UR4, 0xffffffff ;  /* 0xffffffff00047882 */ /* 0x000fc60000000000 */
[----:B------:R-:W-:Y:S05]  /*26390*/  BRA.DIV UR4, `(.L_x_1745) ;  /* 0x0000002e04dc7947 */ /* 0x000fea000b800000 */
[----:B------:R4:W0:Y:S04]  /*263a0*/  SHFL.IDX PT, R4, R16, RZ, 0x1f ;  /* 0x00001fff10047589 */ /* 0x00082800000e0000 */
[----:B------:R-:W0:Y:S02]  /*263b0*/  SHFL.IDX PT, R16, R16, 0x1, 0x1f ;  /* 0x00201f0010107f89 */ /* 0x000e2400000e0000 */
.L_x_1901:
[----:B-1----:R-:W2:Y:S01]  /*263c0*/  S2R R0, SR_TID.X ;  /* 0x0000000000007919 */ /* 0x002ea20000002100 */
[----:B------:R-:W-:Y:S01]  /*263d0*/  ULDC UR4, c[0x0][0xc14] ;  /* 0x0003050000047ab9 */ /* 0x000fe20000000800 */
[----:B------:R-:W-:Y:S01]  /*263e0*/  BSSY B0, `(.L_x_1746) ;  /* 0x000000c000007945 */ /* 0x000fe20003800000 */
[----:B------:R-:W-:Y:S01]  /*263f0*/  IMAD.MOV.U32 R3, RZ, RZ, RZ ;  /* 0x000000ffff037224 */ /* 0x000fe200078e00ff */
[----:B--2---:R-:W-:Y:S02]  /*26400*/  LOP3.LUT R8, R0, 0x1f, RZ, 0xc0, !PT ;  /* 0x0000001f00087812 */ /* 0x004fe400078ec0ff */
[----:B------:R-:W-:Y:S02]  /*26410*/  MOV R0, UR4 ;  /* 0x0000000400007c02 */ /* 0x000fe40008000f00 */
[C---:B------:R-:W-:Y:S01]  /*26420*/  ISETP.NE.AND P0, PT, R8.reuse, 0x1f, PT ;  /* 0x0000001f0800780c */ /* 0x040fe20003f05270 */
[----:B------:R-:W-:-:S05]  /*26430*/  IMAD.IADD R5, R8, 0x1, R19 ;  /* 0x0000000108057824 */ /* 0x000fca00078e0213 */
[----:B------:R-:W-:-:S13]  /*26440*/  ISETP.GE.OR P0, PT, R5, R0, !P0 ;  /* 0x000000000500720c */ /* 0x000fda0004706670 */
[----:B------:R-:W-:Y:S05]  /*26450*/  @P0 BRA `(.L_x_1747) ;  /* 0x0000000000100947 */ /* 0x000fea0003800000 */
[----:B------:R-:W1:Y:S01]  /*26460*/  LDC.64 R2, c[0x0][0xc58] ;  /* 0x00031600ff027b82 */ /* 0x000e620000000a00 */
[----:B------:R-:W-:Y:S01]  /*26470*/  ULDC.64 UR4, c[0x0][0x208] ;  /* 0x0000820000047ab9 */ /* 0x000fe20000000a00 */
[----:B-1----:R-:W-:-:S06]  /*26480*/  IMAD.WIDE R2, R5, 0x4, R2 ;  /* 0x0000000405027825 */ /* 0x002fcc00078e0202 */
[----:B------:R1:W5:Y:S02]  /*26490*/  LDG.E R3, desc[UR4][R2.64] ;  /* 0x0000000402037981 */ /* 0x000364000c1e1900 */
.L_x_1747:
[----:B------:R-:W-:Y:S05]  /*264a0*/  BSYNC B0 ;  /* 0x0000000000007941 */ /* 0x000fea0003800000 */
.L_x_1746:
        /* <DEDUP_REMOVED lines=12> */
[----:B------:R-:W3:Y:S02]  /*26570*/  SHFL.UP PT, R14, R5, 0x4, RZ ;  /* 0x04800000050e7989 */ /* 0x000ee400000e00ff */
[----:B---3--:R-:W-:Y:S02]  /*26580*/  SEL R6, R14, RZ, P0 ;  /* 0x000000ff0e067207 */ /* 0x008fe40000000000 */
[----:B------:R-:W-:Y:S02]  /*26590*/  ISETP.GE.U32.AND P0, PT, R8, 0x10, PT ;  /* 0x000000100800780c */ /* 0x000fe40003f06070 */
[----:B------:R-:W-:-:S05]  /*265a0*/  IADD3 R6, R5, R6, RZ ;  /* 0x0000000605067210 */ /* 0x000fca0007ffe0ff */
[----:B------:R-:W0:Y:S02]  /*265b0*/  SHFL.UP PT, R14, R6, 0x8, RZ ;  /* 0x05000000060e7989 */ /* 0x000e2400000e00ff */
[----:B0-----:R-:W-:-:S05]  /*265c0*/  SEL R7, R14, RZ, P1 ;  /* 0x000000ff0e077207 */ /* 0x001fca0000800000 */
[----:B------:R-:W-:-:S05]  /*265d0*/  IMAD.IADD R7, R6, 0x1, R7 ;  /* 0x0000000106077824 */ /* 0x000fca00078e0207 */
[----:B------:R-:W1:Y:S02]  /*265e0*/  SHFL.UP PT, R14, R7, 0x10, RZ ;  /* 0x06000000070e7989 */ /* 0x000e6400000e00ff */
[----:B-1----:R-:W-:-:S05]  /*265f0*/  SEL R2, R14, RZ, P0 ;  /* 0x000000ff0e027207 */ /* 0x002fca0000000000 */
[----:B------:R-:W-:-:S05]  /*26600*/  IMAD.IADD R2, R7, 0x1, R2 ;  /* 0x0000000107027824 */ /* 0x000fca00078e0202 */
[----:B------:R0:W1:Y:S02]  /*26610*/  SHFL.IDX PT, R14, R2, 0x1f, 0x1f ;  /* 0x03e01f00020e7f89 */ /* 0x00006400000e0000 */
.L_x_1909:
[----:B------:R-:W-:Y:S02]  /*26620*/  ULDC UR4, c[0x0][0xc10] ;  /* 0x0003040000047ab9 */ /* 0x000fe40000000800 */
[----:B------:R-:W-:-:S04]  /*26630*/  IMAD.U32 R5, RZ, RZ, UR4 ;  /* 0x00000004ff057e24 */ /* 0x000fc8000f8e00ff */
[----:B-1----:R-:W-:-:S05]  /*26640*/  IMAD R7, R14, R5, RZ ;  /* 0x000000050e077224 */ /* 0x002fca00078e02ff */
[----:B----4-:R-:W-:-:S04]  /*26650*/  IADD3 R16, R16, R7, RZ ;  /* 0x0000000710107210 */ /* 0x010fc80007ffe0ff */
[----:B------:R-:W-:-:S13]  /*26660*/  ISETP.GT.AND P0, PT, R16, R4, PT ;  /* 0x000000041000720c */ /* 0x000fda0003f04270 */
[----:B------:R-:W-:Y:S05]  /*26670*/  @P0 BRA `(.L_x_1749) ;  /* 0x0000000000b80947 */ /* 0x000fea0003800000 */
[----:B------:R-:W1:Y:S02]  /*26680*/  LDC R0, c[0x0][0xc14] ;  /* 0x00030500ff007b82 */ /* 0x000e640000000800 */
.L_x_1754:
        /* <DEDUP_REMOVED lines=15> */
.L_x_1752:
[----:B------:R-:W-:Y:S05]  /*26780*/  BSYNC B0 ;  /* 0x0000000000007941 */ /* 0x000fea0003800000 */
.L_x_1751:
[----:B------:R-:W-:-:S03]  /*26790*/  UMOV UR4, 0xffffffff ;  /* 0xffffffff00047882 */ /* 0x000fc60000000000 */
[----:B------:R-:W-:Y:S05]  /*267a0*/  BRA.DIV UR4, `(.L_x_1753) ;  /* 0x0000002e04f47947 */ /* 0x000fea000b800000 */
[----:B-----5:R-:W1:Y:S01]  /*267b0*/  SHFL.UP PT, R14, R3, 0x1, RZ ;  /* 0x04200000030e7989 */ /* 0x020e6200000e00ff */
[C---:B------:R-:W-:Y:S02]  /*267c0*/  ISETP.NE.AND P0, PT, R8.reuse, RZ, PT ;  /* 0x000000ff0800720c */ /* 0x040fe40003f05270 */
[----:B------:R-:W-:Y:S02]  /*267d0*/  ISETP.GE.U32.AND P1, PT, R8, 0x2, PT ;  /* 0x000000020800780c */ /* 0x000fe40003f26070 */
        /* <DEDUP_REMOVED lines=8> */
[----:B-1----:R-:W-:Y:S02]  /*26860*/  SEL R6, R14, RZ, P0 ;  /* 0x000000ff0e067207 */ /* 0x002fe40000000000 */
[----:B------:R-:W-:-:S03]  /*26870*/  ISETP.GE.U32.AND P0, PT, R8, 0x10, PT ;  /* 0x000000100800780c */ /* 0x000fc60003f06070 */
[----:B------:R-:W-:-:S05]  /*26880*/  IMAD.IADD R6, R5, 0x1, R6 ;  /* 0x0000000105067824 */ /* 0x000fca00078e0206 */
[----:B------:R-:W1:Y:S02]  /*26890*/  SHFL.UP PT, R14, R6, 0x8, RZ ;  /* 0x05000000060e7989 */ /* 0x000e6400000e00ff */
[----:B-1----:R-:W-:-:S05]  /*268a0*/  SEL R7, R14, RZ, P1 ;  /* 0x000000ff0e077207 */ /* 0x002fca0000800000 */
[----:B------:R-:W-:-:S05]  /*268b0*/  IMAD.IADD R7, R6, 0x1, R7 ;  /* 0x0000000106077824 */ /* 0x000fca00078e0207 */
[----:B------:R-:W0:Y:S02]  /*268c0*/  SHFL.UP PT, R14, R7, 0x10, RZ ;  /* 0x06000000070e7989 */ /* 0x000e2400000e00ff */
[----:B0-----:R-:W-:-:S04]  /*268d0*/  SEL R2, R14, RZ, P0 ;  /* 0x000000ff0e027207 */ /* 0x001fc80000000000 */
[----:B------:R-:W-:-:S05]  /*268e0*/  IADD3 R2, R7, R2, RZ ;  /* 0x0000000207027210 */ /* 0x000fca0007ffe0ff */
[----:B------:R0:W1:Y:S02]  /*268f0*/  SHFL.IDX PT, R14, R2, 0x1f, 0x1f ;  /* 0x03e01f00020e7f89 */ /* 0x00006400000e0000 */
.L_x_1917:
[----:B------:R-:W-:Y:S02]  /*26900*/  ULDC UR4, c[0x0][0xc10] ;  /* 0x0003040000047ab9 */ /* 0x000fe40000000800 */
[----:B------:R-:W-:-:S04]  /*26910*/  IMAD.U32 R5, RZ, RZ, UR4 ;  /* 0x00000004ff057e24 */ /* 0x000fc8000f8e00ff */
[----:B-1----:R-:W-:-:S04]  /*26920*/  IMAD R7, R14, R5, RZ ;  /* 0x000000050e077224 */ /* 0x002fc800078e02ff */
[----:B------:R-:W-:-:S05]  /*26930*/  IMAD.IADD R16, R7, 0x1, R16 ;  /* 0x0000000107107824 */ /* 0x000fca00078e0210 */
[----:B------:R-:W-:-:S13]  /*26940*/  ISETP.GT.AND P0, PT, R16, R4, PT ;  /* 0x000000041000720c */ /* 0x000fda0003f04270 */
[----:B------:R-:W-:Y:S05]  /*26950*/  @!P0 BRA `(.L_x_1754) ;  /* 0xfffffffc004c8947 */ /* 0x000fea000383ffff */
.L_x_1749:
        /* <DEDUP_REMOVED lines=8> */
.L_x_1921:
[----:B------:R-:W-:Y:S02]  /*269e0*/  ISETP.NE.AND P0, PT, R6, RZ, PT ;  /* 0x000000ff0600720c */ /* 0x000fe40003f05270 */
[----:B------:R-:W-:-:S11]  /*269f0*/  MOV R6, RZ ;  /* 0x000000ff00067202 */ /* 0x000fd60000000f00 */
[----:B------:R-:W-:Y:S05]  /*26a00*/  @!P0 BRA `(.L_x_1756) ;  /* 0x0000000000108947 */ /* 0x000fea0003800000 */
[----:B------:R-:W-:Y:S01]  /*26a10*/  UMOV UR4, 0xffffffff ;  /* 0xffffffff00047882 */ /* 0x000fe20000000000 */
[----:B------:R-:W-:Y:S02]  /*26a20*/  VIADD R12, R7, 0xffffffff ;  /* 0xffffffff070c7836 */ /* 0x000fe40000000000 */
[----:B------:R-:W-:Y:S05]  /*26a30*/  BRA.DIV UR4, `(.L_x_1757) ;  /* 0x0000003204687947 */ /* 0x000fea000b800000 */
[----:B------:R3:W4:Y:S02]  /*26a40*/  SHFL.IDX PT, R6, R2, R12, 0x1f ;  /* 0x00001f0c02067589 */ /* 0x00072400000e0000 */
.L_x_1756:
[----:B01-3--:R-:W0:Y:S01]  /*26a50*/  LDC.64 R2, c[0x0][0xc68] ;  /* 0x00031a00ff027b82 */ /* 0x00be220000000a00 */
[----:B------:R-:W-:Y:S01]  /*26a60*/  IMAD.IADD R19, R7, 0x1, R19 ;  /* 0x0000000107137824 */ /* 0x000fe200078e0213 */
[----:B------:R-:W-:-:S03]  /*26a70*/  ULDC.64 UR4, c[0x0][0x208] ;  /* 0x0000820000047ab9 */ /* 0x000fc60000000a00 */
[----:B0-----:R-:W-:-:S05]  /*26a80*/  IMAD.WIDE R2, R19, 0x4, R2 ;  /* 0x0000000413027825 */ /* 0x001fca00078e0202 */
[----:B------:R-:W2:Y:S01]  /*26a90*/  LDG.E R9, desc[UR4][R2.64] ;  /* 0x0000000402097981 */ /* 0x000ea2000c1e1900 */
[----:B----4-:R-:W-:Y:S02]  /*26aa0*/  IMAD R16, R6, R5, R16 ;  /* 0x0000000506107224 */ /* 0x010fe400078e0210 */
[----:B--2---:R-:W-:-:S05]  /*26ab0*/  IMAD R7, R17, R9, RZ ;  /* 0x0000000911077224 */ /* 0x004fca00078e02ff */
[----:B------:R-:W-:-:S04]  /*26ac0*/  IABS R8, R7 ;  /* 0x0000000700087213 */ /* 0x000fc80000000000 */
[----:B------:R-:W0:Y:S08]  /*26ad0*/  I2F.RP R11, R8 ;  /* 0x00000008000b7306 */ /* 0x000e300000209400 */
[----:B0-----:R-:W0:Y:S02]  /*26ae0*/  MUFU.RCP R11, R11 ;  /* 0x0000000b000b7308 */ /* 0x001e240000001000 */
[----:B0-----:R-:W-:-:S06]  /*26af0*/  IADD3 R12, R11, 0xffffffe, RZ ;  /* 0x0ffffffe0b0c7810 */ /* 0x001fcc0007ffe0ff */
[----:B------:R-:W0:Y:S02]  /*26b00*/  F2I.FTZ.U32.TRUNC.NTZ R3, R12 ;  /* 0x0000000c00037305 */ /* 0x000e24000021f000 */
[----:B0-----:R-:W-:-:S04]  /*26b10*/  IMAD.MOV R2, RZ, RZ, -R3 ;  /* 0x000000ffff027224 */ /* 0x001fc800078e0a03 */
[----:B------:R-:W-:Y:S02]  /*26b20*/  IMAD R10, R2, R8, RZ ;  /* 0x00000008020a7224 */ /* 0x000fe400078e02ff */
[----:B------:R-:W-:-:S04]  /*26b30*/  IMAD.MOV.U32 R2, RZ, RZ, RZ ;  /* 0x000000ffff027224 */ /* 0x000fc800078e00ff */
[----:B------:R-:W-:Y:S01]  /*26b40*/  IMAD.HI.U32 R10, R3, R10, R2 ;  /* 0x0000000a030a7227 */ /* 0x000fe200078e0002 */
[----:B------:R-:W-:Y:S02]  /*26b50*/  IADD3 R2, R4, -R16, RZ ;  /* 0x8000001004027210 */ /* 0x000fe40007ffe0ff */
[----:B------:R-:W-:Y:S02]  /*26b60*/  IABS R4, R7 ;  /* 0x0000000700047213 */ /* 0x000fe40000000000 */
[----:B------:R-:W-:-:S03]  /*26b70*/  IABS R3, R2 ;  /* 0x0000000200037213 */ /* 0x000fc60000000000 */
        /* <DEDUP_REMOVED lines=9> */
[----:B------:R-:W-:-:S03]  /*26c10*/  ISETP.GE.AND P0, PT, R3, RZ, PT ;  /* 0x000000ff0300720c */ /* 0x000fc60003f06270 */
[----:B------:R-:W-:-:S10]  /*26c20*/  IMAD.MOV.U32 R4, RZ, RZ, R10 ;  /* 0x000000ffff047224 */ /* 0x000fd400078e000a */
[----:B------:R-:W-:Y:S02]  /*26c30*/  @!P0 IADD3 R4, -R4, RZ, RZ ;  /* 0x000000ff04048210 */ /* 0x000fe40007ffe1ff */
[----:B------:R-:W-:-:S13]  /*26c40*/  ISETP.NE.AND P0, PT, R7, RZ, PT ;  /* 0x000000ff0700720c */ /* 0x000fda0003f05270 */
[----:B------:R-:W-:-:S05]  /*26c50*/  @!P0 LOP3.LUT R4, RZ, R7, RZ, 0x33, !PT ;  /* 0x00000007ff048212 */ /* 0x000fca00078e33ff */
[----:B------:R-:W-:Y:S01]  /*26c60*/  IMAD R6, R9, R4, RZ ;  /* 0x0000000409067224 */ /* 0x000fe200078e02ff */
[----:B------:R-:W-:-:S03]  /*26c70*/  IADD3 R4, -R4, RZ, RZ ;  /* 0x000000ff04047210 */ /* 0x000fc60007ffe1ff */
[----:B------:R-:W-:Y:S02]  /*26c80*/  IMAD.MOV R8, RZ, RZ, -R6 ;  /* 0x000000ffff087224 */ /* 0x000fe400078e0a06 */
[----:B------:R-:W-:-:S03]  /*26c90*/  IMAD R7, R7, R4, R2 ;  /* 0x0000000407077224 */ /* 0x000fc600078e0202 */
[----:B------:R-:W-:-:S04]  /*26ca0*/  VIADDMNMX R9, R8, R5, R9, PT ;  /* 0x0000000508097246 */ /* 0x000fc80003800109 */
[-C--:B------:R-:W-:Y:S02]  /*26cb0*/  IABS R5, R9.reuse ;  /* 0x0000000900057213 */ /* 0x080fe40000000000 */
[----:B------:R-:W-:Y:S02]  /*26cc0*/  IABS R4, R9 ;  /* 0x0000000900047213 */ /* 0x000fe40000000000 */
[----:B------:R-:W0:Y:S02]  /*26cd0*/  I2F.RP R8, R5 ;  /* 0x0000000500087306 */ /* 0x000e240000209400 */
[----:B------:R-:W-:-:S06]  /*26ce0*/  IADD3 R4, RZ, -R4, RZ ;  /* 0x80000004ff047210 */ /* 0x000fcc0007ffe0ff */
[----:B0-----:R-:W0:Y:S02]  /*26cf0*/  MUFU.RCP R8, R8 ;  /* 0x0000000800087308 */ /* 0x001e240000001000 */
[----:B0-----:R-:W-:-:S06]  /*26d00*/  VIADD R10, R8, 0xffffffe ;  /* 0x0ffffffe080a7836 */ /* 0x001fcc0000000000 */
[----:B------:R-:W0:Y:S02]  /*26d10*/  F2I.FTZ.U32.TRUNC.NTZ R3, R10 ;  /* 0x0000000a00037305 */ /* 0x000e24000021f000 */
[----:B0-----:R-:W-:-:S04]  /*26d20*/  IMAD.MOV R2, RZ, RZ, -R3 ;  /* 0x000000ffff027224 */ /* 0x001fc800078e0a03 */
[----:B------:R-:W-:Y:S02]  /*26d30*/  IMAD R11, R2, R5, RZ ;  /* 0x00000005020b7224 */ /* 0x000fe400078e02ff */
[----:B------:R-:W-:-:S04]  /*26d40*/  IMAD.MOV.U32 R2, RZ, RZ, RZ ;  /* 0x000000ffff027224 */ /* 0x000fc800078e00ff */
[----:B------:R-:W-:Y:S01]  /*26d50*/  IMAD.HI.U32 R2, R3, R11, R2 ;  /* 0x0000000b03027227 */ /* 0x000fe200078e0002 */
[----:B------:R-:W-:-:S05]  /*26d60*/  IABS R3, R7 ;  /* 0x0000000700037213 */ /* 0x000fca0000000000 */
[----:B------:R-:W-:-:S04]  /*26d70*/  IMAD.HI.U32 R2, R2, R3, RZ ;  /* 0x0000000302027227 */ /* 0x000fc800078e00ff */
[----:B------:R-:W-:Y:S01]  /*26d80*/  IMAD R4, R2, R4, R3 ;  /* 0x0000000402047224 */ /* 0x000fe200078e0203 */
[C---:B------:R-:W-:Y:S01]  /*26d90*/  LOP3.LUT R3, R7.reuse, R9, RZ, 0x3c, !PT ;  /* 0x0000000907037212 */ /* 0x040fe200078e3cff */
[----:B------:R-:W-:-:S03]  /*26da0*/  IMAD.IADD R7, R7, 0x1, R6 ;  /* 0x0000000107077824 */ /* 0x000fc600078e0206 */
[----:B------:R-:W-:-:S13]  /*26db0*/  ISETP.GT.U32.AND P0, PT, R5, R4, PT ;  /* 0x000000040500720c */ /* 0x000fda0003f04070 */
[----:B------:R-:W-:Y:S02]  /*26dc0*/  @!P0 IMAD.IADD R4, R4, 0x1, -R5 ;  /* 0x0000000104048824 */ /* 0x000fe400078e0a05 */
[----:B------:R-:W-:-:S03]  /*26dd0*/  @!P0 VIADD R2, R2, 0x1 ;  /* 0x0000000102028836 */ /* 0x000fc60000000000 */
[----:B------:R-:W-:-:S13]  /*26de0*/  ISETP.GE.U32.AND P0, PT, R4, R5, PT ;  /* 0x000000050400720c */ /* 0x000fda0003f06070 */
[----:B------:R-:W-:Y:S02]  /*26df0*/  @P0 IADD3 R2, R2, 0x1, RZ ;  /* 0x0000000102020810 */ /* 0x000fe40007ffe0ff */
[----:B------:R-:W-:-:S13]  /*26e00*/  ISETP.GE.AND P0, PT, R3, RZ, PT ;  /* 0x000000ff0300720c */ /* 0x000fda0003f06270 */
[----:B------:R-:W-:Y:S01]  /*26e10*/  @!P0 IMAD.MOV R2, RZ, RZ, -R2 ;  /* 0x000000ffff028224 */ /* 0x000fe200078e0a02 */
[----:B------:R-:W-:-:S13]  /*26e20*/  ISETP.NE.AND P0, PT, R9, RZ, PT ;  /* 0x000000ff0900720c */ /* 0x000fda0003f05270 */
[----:B------:R-:W-:Y:S02]  /*26e30*/  @!P0 LOP3.LUT R2, RZ, R9, RZ, 0x33, !PT ;  /* 0x00000009ff028212 */ /* 0x000fe400078e33ff */
[----:B------:R-:W-:-:S05]  /*26e40*/  IADD3 R9, -R9, RZ, RZ ;  /* 0x000000ff09097210 */ /* 0x000fca0007ffe1ff */
[----:B------:R-:W-:Y:S01]  /*26e50*/  IMAD R18, R2, R9, R7 ;  /* 0x0000000902127224 */ /* 0x000fe200078e0207 */
[----:B------:R-:W-:-:S05]  /*26e60*/  LOP3.LUT R2, RZ, R2, RZ, 0x33, !PT ;  /* 0x00000002ff027212 */ /* 0x000fca00078e33ff */
[----:B------:R-:W-:Y:S01]  /*26e70*/  IMAD.IADD R17, R17, 0x1, R2 ;  /* 0x0000000111117824 */ /* 0x000fe200078e0202 */
[----:B------:R-:W-:Y:S06]  /*26e80*/  BRA `(.L_x_1758) ;  /* 0x00000000001c7947 */ /* 0x000fec0003800000 */
.L_x_1750:
[----:B------:R-:W-:Y:S01]  /*26e90*/  UMOV UR4, URZ ;  /* 0x0000003f00047c82 */ /* 0x000fe20008000000 */
[----:B------:R-:W-:Y:S01]  /*26ea0*/  UMOV UR5, URZ ;  /* 0x0000003f00057c82 */ /* 0x000fe20008000000 */
[----:B------:R-:W-:Y:S01]  /*26eb0*/  ULDC UR6, c[0x0][0xc14] ;  /* 0x0003050000067ab9 */ /* 0x000fe20000000800 */
[----:B------:R-:W-:Y:S01]  /*26ec0*/  IMAD.MOV.U32 R16, RZ, RZ, R4 ;  /* 0x000000ffff107224 */ /* 0x000fe200078e0004 */
[----:B------:R-:W-:Y:S01]  /*26ed0*/  MOV R17, UR4 ;  /* 0x0000000400117c02 */ /* 0x000fe20008000f00 */
[----:B------:R-:W-:Y:S02]  /*26ee0*/  IMAD.U32 R18, RZ, RZ, UR5 ;  /* 0x00000005ff127e24 */ /* 0x000fe4000f8e00ff */
[----:B------:R-:W-:-:S07]  /*26ef0*/  IMAD.U32 R19, RZ, RZ, UR6 ;  /* 0x00000006ff137e24 */ /* 0x000fce000f8e00ff */
.L_x_1758:
        /* <DEDUP_REMOVED lines=12> */
.L_x_1656:
[----:B-1----:R-:W3:Y:S01]  /*26fc0*/  LDL.LU R0, [R1+0x24] ;  /* 0x0000240001007983 */ /* 0x002ee20000300800 */
[----:B------:R-:W-:Y:S01]  /*26fd0*/  BSSY B0, `(.L_x_1760) ;  /* 0x000000b000007945 */ /* 0x000fe20003800000 */
[----:B------:R-:W1:Y:S01]  /*26fe0*/  S2R R5, SR_CgaCtaId ;  /* 0x0000000000057919 */ /* 0x000e620000008800 */
[----:B---3--:R-:W-:-:S04]  /*26ff0*/  IADD3 R0, R0, 0x1, RZ ;  /* 0x0000000100007810 */ /* 0x008fc80007ffe0ff */
        /* <DEDUP_REMOVED lines=8> */
.L_x_1924:
[----:B------:R-:W-:Y:S05]  /*27080*/  BSYNC B0 ;  /* 0x0000000000007941 */ /* 0x000fea0003800000 */
.L_x_1760:
[----:B------:R-:W-:-:S03]  /*27090*/  UMOV UR4, 0xffffffff ;  /* 0xffffffff00047882 */ /* 0x000fc60000000000 */
[----:B------:R-:W-:Y:S05]  /*270a0*/  BRA.DIV UR4, `(.L_x_1762) ;  /* 0x0000002e04087947 */ /* 0x000fea000b800000 */
[----:B------:R-:W2:Y:S02]  /*270b0*/  S2R R2, SR_TID.X ;  /* 0x0000000000027919 */ /* 0x000ea40000002100 */
[----:B--2---:R-:W-:-:S04]  /*270c0*/  SHF.R.U32.HI R2, RZ, 0x5, R2 ;  /* 0x00000005ff027819 */ /* 0x004fc80000011602 */
[----:B------:R-:W-:-:S05]  /*270d0*/  LOP3.LUT R2, R2, 0x3, RZ, 0xc0, !PT ;  /* 0x0000000302027812 */ /* 0x000fca00078ec0ff */
[----:B------:R2:W3:Y:S02]  /*270e0*/  SHFL.IDX PT, R14, R2, RZ, 0x1f ;  /* 0x00001fff020e7589 */ /* 0x0004e400000e0000 */
.L_x_1927:
[----:B---3--:R-:W-:-:S13]  /*270f0*/  ISETP.NE.AND P0, PT, R14, RZ, PT ;  /* 0x000000ff0e00720c */ /* 0x008fda0003f05270 */
[----:B------:R-:W-:Y:S05]  /*27100*/  @P0 BRA `(.L_x_1336) ;  /* 0x0000000000940947 */ /* 0x000fea0003800000 */
[----:B------:R-:W-:-:S03]  /*27110*/  UMOV UR4, 0xffffffff ;  /* 0xffffffff00047882 */ /* 0x000fc60000000000 */
[----:B------:R-:W-:Y:S05]  /*27120*/  BRA.DIV UR4, `(.L_x_1763) ;  /* 0x0000002e041c7947 */ /* 0x000fea000b800000 */
[----:B------:R-:W-:-:S13]  /*27130*/  ELECT P6, URZ, PT ;  /* 0x00000000003f782f */ /* 0x000fda00038c0000 */
.L_x_1930:
[----:B------:R-:W-:Y:S05]  /*27140*/  @!P6 BRA `(.L_x_1336) ;  /* 0x000000000084e947 */ /* 0x000fea0003800000 */
[----:B--2---:R-:W2:Y:S02]  /*27150*/  LDL.LU R2, [R1+0x2c] ;  /* 0x00002c0001027983 */ /* 0x004ea40000300800 */
[----:B--2---:R-:W-:-:S04]  /*27160*/  LOP3.LUT R2, R2, 0x2, RZ, 0xfc, !PT ;  /* 0x0000000202027812 */ /* 0x004fc800078efcff */
[----:B------:R-:W-:-:S13]  /*27170*/  ISETP.NE.AND P2, PT, R2, 0x3, PT ;  /* 0x000000030200780c */ /* 0x000fda0003f45270 */
[----:B------:R-:W-:Y:S05]  /*27180*/  @!P2 BRA `(.L_x_1764) ;  /* 0x000000000004a947 */ /* 0x000fea0003800000 */
[----:B------:R-:W-:Y:S01]  /*27190*/  BPT.TRAP 0x1 ;  /* 0x000000040000795c */ /* 0x000fe20000300000 */
.L_x_1764:
[----:B-1----:R-:W2:Y:S04]  /*271a0*/  LDL R3, [R1] ;  /* 0x0000000001037983 */ /* 0x002ea80000100800 */
[----:B------:R-:W3:Y:S01]  /*271b0*/  LDL.LU R7, [R1+0x8] ;  /* 0x0000080001077983 */ /* 0x000ee20000300800 */
[----:B------:R-:W-:-:S05]  /*271c0*/  VIADD R2, R0, 0x30840 ;  /* 0x0003084000027836 */ /* 0x000fca0000000000 */
[C---:B--2---:R-:W-:Y:S01]  /*271d0*/  LEA R6, R3.reuse, R2, 0x3 ;  /* 0x0000000203067211 */ /* 0x044fe200078e18ff */
        /* <DEDUP_REMOVED lines=10> */
.L_x_1931:
[----:B------:R-:W2:Y:S02]  /*27280*/  SYNCS.PHASECHK.TRANS64.TRYWAIT P0, [R7+URZ], R2 ;  /* 0x00000002070075a7 */ /* 0x000ea4000800017f */
[----:B--2---:R-:W-:Y:S05]  /*27290*/  @!P0 BRA `(.L_x_1766) ;  /* 0x0000002800f48947 */ /* 0x004fea0003800000 */
.L_x_1932:
[----:B------:R-:W-:Y:S05]  /*272a0*/  @!P2 BRA `(.L_x_1767) ;  /* 0x000000000004a947 */ /* 0x000fea0003800000 */
[----:B------:R-:W-:Y:S01]  /*272b0*/  BPT.TRAP 0x1 ;  /* 0x000000040000795c */ /* 0x000fe20000300000 */
.L_x_1767:
[----:B------:R-:W3:Y:S01]  /*272c0*/  LDL.LU R4, [R1] ;  /* 0x0000000001047983 */ /* 0x000ee20000300800 */
[----:B------:R-:W-:-:S05]  /*272d0*/  IADD3 R0, R0, 0x30860, RZ ;  /* 0x0003086000007810 */ /* 0x000fca0007ffe0ff */
[----:B---3--:R-:W-:-:S04]  /*272e0*/  IMAD R4, R4, 0x8, R0 ;  /* 0x0000000804047824 */ /* 0x008fc800078e0200 */
[----:B------:R-:W3:Y:S02]  /*272f0*/  SYNCS.PHASECHK.TRANS64.TRYWAIT P0, [R4+URZ], R5 ;  /* 0x00000005040075a7 */ /* 0x000ee4000800017f */
[----:B---3--:R-:W-:Y:S05]  /*27300*/  @!P0 BRA `(.L_x_1768) ;  /* 0x0000002800ec8947 */ /* 0x008fea0003800000 */
.L_x_1933:
[----:B------:R-:W-:-:S07]  /*27310*/  IMAD R3, R3, 0x8, R0 ;  /* 0x0000000803037824 */ /* 0x000fce00078e0200 */
.L_x_1769:
[----:B----4-:R4:W0:Y:S02]  /*27320*/  SYNCS.PHASECHK.TRANS64.TRYWAIT P0, [R3+URZ], R2 ;  /* 0x00000002030075a7 */ /* 0x010824000800017f */
[----:B0-----:R-:W-:Y:S05]  /*27330*/  @!P0 NANOSLEEP.SYNCS 0x989680 ;  /* 0x009896800000895d */ /* 0x001fea0003900000 */
[----:B------:R-:W0:Y:S02]  /*27340*/  @!P0 SYNCS.PHASECHK.TRANS64 P0, [R3+URZ], R2 ;  /* 0x00000002030085a7 */ /* 0x000e24000800007f */
[----:B0-----:R-:W-:Y:S05]  /*27350*/  @!P0 BRA `(.L_x_1769) ;  /* 0xfffffffc00f08947 */ /* 0x001fea000383ffff */
.L_x_1336:
[----:B------:R-:W-:Y:S05]  /*27360*/  BSYNC B7 ;  /* 0x0000000000077941 */ /* 0x000fea0003800000 */
.L_x_1333:
[----:B------:R-:W-:Y:S05]  /*27370*/  EXIT ;  /* 0x000000000000794d */ /* 0x000fea0003800000 */
.L_x_1362:
[----:B0-----:R0:W1:Y:S02]  /*27380*/  SYNCS.PHASECHK.TRANS64.TRYWAIT P5, [R98+URZ+0x30890], R109 ;  /* 0x0308906d620075a7 */ /* 0x00106400080a017f */
[----:B-1----:R-:W-:Y:S05]  /*27390*/  @!P5 NANOSLEEP.SYNCS 0x989680 ;  /* 0x009896800000d95d */ /* 0x002fea0003900000 */
[----:B------:R-:W1:Y:S02]  /*273a0*/  @!P5 SYNCS.PHASECHK.TRANS64 P5, [R98+URZ+0x30890], R109 ;  /* 0x0308906d6200d5a7 */ /* 0x000e6400080a007f */
[----:B-1----:R-:W-:Y:S05]  /*273b0*/  @!P5 BRA `(.L_x_1362) ;  /* 0xfffffffc00f0d947 */ /* 0x002fea000383ffff */
[----:B------:R-:W-:Y:S05]  /*273c0*/  BRA `(.L_x_1770) ;  /* 0xfffffdc000a47947 */ /* 0x000fea000383ffff */
.L_x_1400:
[----:B0-----:R0:W1:Y:S02]  /*273d0*/  SYNCS.PHASECHK.TRANS64.TRYWAIT P5, [R98+URZ+0x30890], R109 ;  /* 0x0308906d620075a7 */ /* 0x00106400080a017f */
[----:B-1----:R-:W-:Y:S05]  /*273e0*/  @!P5 NANOSLEEP.SYNCS 0x989680 ;  /* 0x009896800000d95d */ /* 0x002fea0003900000 */
[----:B------:R-:W1:Y:S02]  /*273f0*/  @!P5 SYNCS.PHASECHK.TRANS64 P5, [R98+URZ+0x30890], R109 ;  /* 0x0308906d6200d5a7 */ /* 0x000e6400080a007f */
[----:B-1----:R-:W-:Y:S05]  /*27400*/  @!P5 BRA `(.L_x_1400) ;  /* 0xfffffffc00f0d947 */ /* 0x002fea000383ffff */
[----:B------:R-:W-:Y:S05]  /*27410*/  BRA `(.L_x_1771) ;  /* 0xfffffde400547947 */ /* 0x000fea000383ffff */
.L_x_1417:
[----:B0-----:R0:W1:Y:S02]  /*27420*/  SYNCS.PHASECHK.TRANS64.TRYWAIT P0, [R98+URZ+0x30890], R109 ;  /* 0x0308906d620075a7 */ /* 0x001064000800017f */
[----:B-1----:R-:W-:Y:S05]  /*27430*/  @!P0 NANOSLEEP.SYNCS 0x989680 ;  /* 0x009896800000895d */ /* 0x002fea0003900000 */
[----:B------:R-:W1:Y:S02]  /*27440*/  @!P0 SYNCS.PHASECHK.TRANS64 P0, [R98+URZ+0x30890], R109 ;  /* 0x0308906d620085a7 */ /* 0x000e64000800007f */
[----:B-1----:R-:W-:Y:S05]  /*27450*/  @!P0 BRA `(.L_x_1417) ;  /* 0xfffffffc00f08947 */ /* 0x002fea000383ffff */
[----:B------:R-:W-:Y:S05]  /*27460*/  BRA `(.L_x_1772) ;  /* 0xfffffe04009c7947 */ /* 0x000fea000383ffff */
.L_x_1423:
[----:B-1----:R1:W2:Y:S02]  /*27470*/  SYNCS.PHASECHK.TRANS64.TRYWAIT P1, [R98+URZ+0x308b0], R109 ;  /* 0x0308b06d620075a7 */ /* 0x0022a4000802017f */
[----:B--2---:R-:W-:Y:S05]  /*27480*/  @!P1 NANOSLEEP.SYNCS 0x989680 ;  /* 0x009896800000995d */ /* 0x004fea0003900000 */
[----:B------:R-:W2:Y:S02]  /*27490*/  @!P1 SYNCS.PHASECHK.TRANS64 P1, [R98+URZ+0x308b0], R109 ;  /* 0x0308b06d620095a7 */ /* 0x000ea4000802007f */
[----:B--2---:R-:W-:Y:S05]  /*274a0*/  @!P1 BRA `(.L_x_1423) ;  /* 0xfffffffc00f09947 */ /* 0x004fea000383ffff */
[----:B------:R-:W-:Y:S05]  /*274b0*/  BRA `(.L_x_1773) ;  /* 0xfffffe0800807947 */ /* 0x000fea000383ffff */
.L_x_1459:
[----:B------:R-:W-:Y:S01]  /*274c0*/  BSSY B1, `(.L_x_1774) ;  /* 0x0000008000017945 */ /* 0x000fe20003800000 */
[----:B------:R-:W-:Y:S01]  /*274d0*/  MOV R13, R5 ;  /* 0x00000005000d7202 */ /* 0x000fe20000000f00 */
[----:B------:R-:W-:Y:S01]  /*274e0*/  IMAD.MOV.U32 R12, RZ, RZ, RZ ;  /* 0x000000ffff0c7224 */ /* 0x000fe200078e00ff */
[----:B------:R-:W-:Y:S01]  /*274f0*/  MOV R15, 0xffffffff ;  /* 0xffffffff000f7802 */ /* 0x000fe20000000f00 */
[----:B------:R-:W-:-:S07]  /*27500*/  IMAD.MOV.U32 R11, RZ, RZ, 0x181f ;  /* 0x0000181fff0b7424 */ /* 0x000fce00078e00ff */
[----:B-----5:R-:W-:Y:S05]  /*27510*/  WARPSYNC.COLLECTIVE R15, `(.L_x_1775) ;  /* 0x000000000f087348 */ /* 0x020fea0003c00000 */
[----:B------:R0:W1:Y:S02]  /*27520*/  SHFL.IDX P6, R14, R13, R12, R11 ;  /* 0x0000000c0d0e7389 */ /* 0x00006400000c000b */
[----:B01---5:R-:W-:Y:S01]  /*27530*/  ENDCOLLECTIVE ;  /* 0x000000000000791b */ /* 0x023fe20003800000 */
.L_x_1775:
[----:B------:R-:W-:Y:S05]  /*27540*/  BSYNC B1 ;  /* 0x0000000000017941 */ /* 0x000fea0003800000 */
.L_x_1774:
[----:B------:R-:W-:Y:S05]  /*27550*/  BRA `(.L_x_1776) ;  /* 0xfffffe30007c7947 */ /* 0x000fea000383ffff */
.L_x_1460:
[----:B------:R-:W-:Y:S01]  /*27560*/  BSSY B1, `(.L_x_1777) ;  /* 0x0000008000017945 */ /* 0x000fe20003800000 */
[----:B------:R-:W-:Y:S01]  /*27570*/  IMAD.MOV.U32 R13, RZ, RZ, R4 ;  /* 0x000000ffff0d7224 */ /* 0x000fe200078e0004 */
[----:B------:R-:W-:Y:S01]  /*27580*/  MOV R11, 0x181f ;  /* 0x0000181f000b7802 */ /* 0x000fe20000000f00 */
[----:B------:R-:W-:Y:S02]  /*27590*/  IMAD.MOV.U32 R12, RZ, RZ, RZ ;  /* 0x000000ffff0c7224 */ /* 0x000fe400078e00ff */
[----:B------:R-:W-:-:S07]  /*275a0*/  IMAD.MOV.U32 R15, RZ, RZ, -0x1 ;  /* 0xffffffffff0f7424 */ /* 0x000fce00078e00ff */
[----:B-----5:R-:W-:Y:S05]  /*275b0*/  WARPSYNC.COLLECTIVE R15, `(.L_x_1778) ;  /* 0x000000000f087348 */ /* 0x020fea0003c00000 */
[----:B------:R0:W1:Y:S02]  /*275c0*/  SHFL.IDX P6, R14, R13, R12, R11 ;  /* 0x0000000c0d0e7389 */ /* 0x00006400000c000b */
[----:B01---5:R-:W-:Y:S01]  /*275d0*/  ENDCOLLECTIVE ;  /* 0x000000000000791b */ /* 0x023fe20003800000 */
.L_x_1778:
[----:B------:R-:W-:Y:S05]  /*275e0*/  BSYNC B1 ;  /* 0x0000000000017941 */ /* 0x000fea0003800000 */
.L_x_1777:
[----:B------:R-:W-:Y:S05]  /*275f0*/  BRA `(.L_x_1779) ;  /* 0xfffffe30005c7947 */ /* 0x000fea000383ffff */
.L_x_1461:
[----:B------:R-:W-:Y:S01]  /*27600*/  BSSY B1, `(.L_x_1780) ;  /* 0x0000008000017945 */ /* 0x000fe20003800000 */
[----:B------:R-:W-:Y:S01]  /*27610*/  IMAD.MOV.U32 R13, RZ, RZ, R3 ;  /* 0x000000ffff0d7224 */ /* 0x000fe200078e0003 */
[----:B------:R-:W-:Y:S01]  /*27620*/  MOV R12, RZ ;  /* 0x000000ff000c7202 */ /* 0x000fe20000000f00 */
[----:B------:R-:W-:Y:S02]  /*27630*/  IMAD.MOV.U32 R11, RZ, RZ, 0x181f ;  /* 0x0000181fff0b7424 */ /* 0x000fe400078e00ff */
[----:B------:R-:W-:-:S07]  /*27640*/  IMAD.MOV.U32 R15, RZ, RZ, -0x1 ;  /* 0xffffffffff0f7424 */ /* 0x000fce00078e00ff */
[----:B-----5:R-:W-:Y:S05]  /*27650*/  WARPSYNC.COLLECTIVE R15, `(.L_x_1781) ;  /* 0x000000000f087348 */ /* 0x020fea0003c00000 */
[----:B------:R0:W1:Y:S02]  /*27660*/  SHFL.IDX P6, R14, R13, R12, R11 ;  /* 0x0000000c0d0e7389 */ /* 0x00006400000c000b */
[----:B01---5:R-:W-:Y:S01]  /*27670*/  ENDCOLLECTIVE ;  /* 0x000000000000791b */ /* 0x023fe20003800000 */
.L_x_1781:
[----:B------:R-:W-:Y:S05]  /*27680*/  BSYNC B1 ;  /* 0x0000000000017941 */ /* 0x000fea0003800000 */
.L_x_1780:
[----:B------:R-:W-:Y:S05]  /*27690*/  BRA `(.L_x_1782) ;  /* 0xfffffe30003c7947 */ /* 0x000fea000383ffff */
.L_x_1462:
        /* <DEDUP_REMOVED lines=8> */
.L_x_1784:
[----:B------:R-:W-:Y:S05]  /*27720*/  BSYNC B1 ;  /* 0x0000000000017941 */ /* 0x000fea0003800000 */
.L_x_1783:
[----:B------:R-:W-:Y:S05]  /*27730*/  BRA `(.L_x_1785) ;  /* 0xfffffe30001c7947 */ /* 0x000fea000383ffff */
.L_x_1463:
[----:B------:R-:W-:Y:S01]  /*27740*/  BSSY B1, `(.L_x_1786) ;  /* 0x0000008000017945 */ /* 0x000fe20003800000 */
[----:B------:R-:W-:Y:S01]  /*27750*/  IMAD.MOV.U32 R13, RZ, RZ, R5 ;  /* 0x000000ffff0d7224 */ /* 0x000fe200078e0005 */
[----:B------:R-:W-:Y:S01]  /*27760*/  MOV R11, 0x181f ;  /* 0x0000181f000b7802 */ /* 0x000fe20000000f00 */
[----:B------:R-:W-:Y:S02]  /*27770*/  IMAD.MOV.U32 R12, RZ, RZ, 0x1 ;  /* 0x00000001ff0c7424 */ /* 0x000fe400078e00ff */
[----:B------:R-:W-:-:S07]  /*27780*/  IMAD.MOV.U32 R15, RZ, RZ, -0x1 ;  /* 0xffffffffff0f7424 */ /* 0x000fce00078e00ff */
[----:B-----5:R-:W-:Y:S05]  /*27790*/  WARPSYNC.COLLECTIVE R15, `(.L_x_1787) ;  /* 0x000000000f087348 */ /* 0x020fea0003c00000 */
[----:B------:R0:W1:Y:S02]  /*277a0*/  SHFL.IDX P6, R14, R13, R12, R11 ;  /* 0x0000000c0d0e7389 */ /* 0x00006400000c000b */
[----:B01---5:R-:W-:Y:S01]  /*277b0*/  ENDCOLLECTIVE ;  /* 0x000000000000791b */ /* 0x023fe20003800000 */
.L_x_1787:
[----:B------:R-:W-:Y:S05]  /*277c0*/  BSYNC B1 ;  /* 0x0000000000017941 */ /* 0x000fea0003800000 */
.L_x_1786:
[----:B------:R-:W-:Y:S05]  /*277d0*/  BRA `(.L_x_1788) ;  /* 0xfffffe2c00fc7947 */ /* 0x000fea000383ffff */
.L_x_1464:
        /* <DEDUP_REMOVED lines=8> */
.L_x_1790:
[----:B------:R-:W-:Y:S05]  /*27860*/  BSYNC B1 ;  /* 0x0000000000017941 */ /* 0x000fea0003800000 */
.L_x_1789:
[----:B------:R-:W-:Y:S05]  /*27870*/  BRA `(.L_x_1791) ;  /* 0xfffffe2c00dc7947 */ /* 0x000fea000383ffff */
.L_x_1465:
[----:B------:R-:W-:Y:S01]  /*27880*/  BSSY B1, `(.L_x_1792) ;  /* 0x0000008000017945 */ /* 0x000fe20003800000 */
[----:B------:R-:W-:Y:S01]  /*27890*/  MOV R13, R3 ;  /* 0x00000003000d7202 */ /* 0x000fe20000000f00 */
[----:B------:R-:W-:Y:S01]  /*278a0*/  IMAD.MOV.U32 R12, RZ, RZ, 0x1 ;  /* 0x00000001ff0c7424 */ /* 0x000fe200078e00ff */
[----:B------:R-:W-:Y:S01]  /*278b0*/  MOV R15, 0xffffffff ;  /* 0xffffffff000f7802 */ /* 0x000fe20000000f00 */
[----:B------:R-:W-:-:S07]  /*278c0*/  IMAD.MOV.U32 R11, RZ, RZ, 0x181f ;  /* 0x0000181fff0b7424 */ /* 0x000fce00078e00ff */
[----:B-----5:R-:W-:Y:S05]  /*278d0*/  WARPSYNC.COLLECTIVE R15, `(.L_x_1793) ;  /* 0x000000000f087348 */ /* 0x020fea0003c00000 */
[----:B------:R0:W1:Y:S02]  /*278e0*/  SHFL.IDX P6, R14, R13, R12, R11 ;  /* 0x0000000c0d0e7389 */ /* 0x00006400000c000b */
[----:B01---5:R-:W-:Y:S01]  /*278f0*/  ENDCOLLECTIVE ;  /* 0x000000000000791b */ /* 0x023fe20003800000 */
.L_x_1793:
[----:B------:R-:W-:Y:S05]  /*27900*/  BSYNC B1 ;  /* 0x0000000000017941 */ /* 0x000fea0003800000 */
.L_x_1792:
[----:B------:R-:W-:Y:S05]  /*27910*/  BRA `(.L_x_1794) ;  /* 0xfffffe2c00bc7947 */ /* 0x000fea000383ffff */
.L_x_1466:
        /* <DEDUP_REMOVED lines=8> */
.L_x_1796:
[----:B------:R-:W-:Y:S05]  /*279a0*/  BSYNC B1 ;  /* 0x0000000000017941 */ /* 0x000fea0003800000 */
.L_x_1795:
[----:B------:R-:W-:Y:S05]  /*279b0*/  BRA `(.L_x_1797) ;  /* 0xfffffe2c009c7947 */ /* 0x000fea000383ffff */
.L_x_1467:
        /* <DEDUP_REMOVED lines=8> */
.L_x_1799:
[----:B------:R-:W-:Y:S05]  /*27a40*/  BSYNC B1 ;  /* 0x0000000000017941 */ /* 0x000fea0003800000 */
.L_x_1798:
[----:B------:R-:W-:Y:S05]  /*27a50*/  BRA `(.L_x_1800) ;  /* 0xfffffe2c007c7947 */ /* 0x000fea000383ffff */
.L_x_1468:
        /* <DEDUP_REMOVED lines=8> */
.L_x_1802:
[----:B------:R-:W-:Y:S05]  /*27ae0*/  BSYNC B1 ;  /* 0x0000000000017941 */ /* 0x000fea0003800000 */
.L_x_1801:
[----:B------:R-:W-:Y:S05]  /*27af0*/  BRA `(.L_x_1803) ;  /* 0xfffffe2c005c7947 */ /* 0x000fea000383ffff */
.L_x_1469:
        /* <DEDUP_REMOVED lines=8> */
.L_x_1805:
[----:B------:R-:W-:Y:S05]  /*27b80*/  BSYNC B1 ;  /* 0x0000000000017941 */ /* 0x000fea0003800000 */
.L_x_1804:
[----:B------:R-:W-:Y:S05]  /*27b90*/  BRA `(.L_x_1806) ;  /* 0xfffffe2c003c7947 */ /* 0x000fea000383ffff */
.L_x_1470:
        /* <DEDUP_REMOVED lines=8> */
.L_x_1808:
[----:B------:R-:W-:Y:S05]  /*27c20*/  BSYNC B1 ;  /* 0x0000000000017941 */ /* 0x000fea0003800000 */
.L_x_1807:
[----:B------:R-:W-:Y:S05]  /*27c30*/  BRA `(.L_x_1809) ;  /* 0xfffffe2c001c7947 */ /* 0x000fea000383ffff */
.L_x_1471:
        /* <DEDUP_REMOVED lines=8> */
.L_x_1811:
[----:B------:R-:W-:Y:S05]  /*27cc0*/  BSYNC B1 ;  /* 0x0000000000017941 */ /* 0x000fea0003800000 */
.L_x_1810:
[----:B------:R-:W-:Y:S05]  /*27cd0*/  BRA `(.L_x_1812) ;  /* 0xfffffe2800fc7947 */ /* 0x000fea000383ffff */
.L_x_1472:
        /* <DEDUP_REMOVED lines=8> */
.L_x_1814:
[----:B------:R-:W-:Y:S05]  /*27d60*/  BSYNC B1 ;  /* 0x0000000000017941 */ /* 0x000fea0003800000 */
.L_x_1813:
[----:B------:R-:W-:Y:S05]  /*27d70*/  BRA `(.L_x_1815) ;  /* 0xfffffe2800e07947 */ /* 0x000fea000383ffff */
.L_x_1473:
        /* <DEDUP_REMOVED lines=8> */
.L_x_1817:
[----:B------:R-:W-:Y:S05]  /*27e00*/  BSYNC B1 ;  /* 0x0000000000017941 */ /* 0x000fea0003800000 */
.L_x_1816:
[----:B------:R-:W-:Y:S05]  /*27e10*/  BRA `(.L_x_1818) ;  /* 0xfffffe2800c47947 */ /* 0x000fea000383ffff */
.L_x_1474:
        /* <DEDUP_REMOVED lines=8> */
.L_x_1820:
[----:B------:R-:W-:Y:S05]  /*27ea0*/  BSYNC B1 ;  /* 0x0000000000017941 */ /* 0x000fea0003800000 */
.L_x_1819:
[----:B------:R-:W-:Y:S05]  /*27eb0*/  BRA `(.L_x_1821) ;  /* 0xfffffe2800a87947 */ /* 0x000fea000383ffff */
.L_x_1476:
[----:B0-----:R0:W1:Y:S02]  /*27ec0*/  SYNCS.PHASECHK.TRANS64.TRYWAIT P4, [R16+URZ+0x30800], R5 ;  /* 0x03080005100075a7 */ /* 0x001064000808017f */
[----:B-1----:R-:W-:Y:S05]  /*27ed0*/  @!P4 NANOSLEEP.SYNCS 0x989680 ;  /* 0x009896800000c95d */ /* 0x002fea0003900000 */
[----:B------:R-:W1:Y:S02]  /*27ee0*/  @!P4 SYNCS.PHASECHK.TRANS64 P4, [R16+URZ+0x30800], R5 ;  /* 0x030800051000c5a7 */ /* 0x000e64000808007f */
[----:B-1----:R-:W-:Y:S05]  /*27ef0*/  @!P4 BRA `(.L_x_1476) ;  /* 0xfffffffc00f0c947 */ /* 0x002fea000383ffff */
[----:B------:R-:W-:Y:S05]  /*27f00*/  BRA `(.L_x_1822) ;  /* 0xfffffe2c000c7947 */ /* 0x000fea000383ffff */
.L_x_1516:
[----:B------:R-:W-:Y:S01]  /*27f10*/  BSSY B1, `(.L_x_1823) ;  /* 0x0000008000017945 */ /* 0x000fe20003800000 */
[----:B------:R-:W-:Y:S01]  /*27f20*/  IMAD.MOV.U32 R13, RZ, RZ, R9 ;  /* 0x000000ffff0d7224 */ /* 0x000fe200078e0009 */
[----:B------:R-:W-:Y:S01]  /*27f30*/  MOV R11, 0x181f ;  /* 0x0000181f000b7802 */ /* 0x000fe20000000f00 */
[----:B------:R-:W-:Y:S02]  /*27f40*/  IMAD.MOV.U32 R12, RZ, RZ, RZ ;  /* 0x000000ffff0c7224 */ /* 0x000fe400078e00ff */
[----:B------:R-:W-:-:S07]  /*27f50*/  IMAD.MOV.U32 R15, RZ, RZ, -0x1 ;  /* 0xffffffffff0f7424 */ /* 0x000fce00078e00ff */
[----:B------:R-:W-:Y:S05]  /*27f60*/  WARPSYNC.COLLECTIVE R15, `(.L_x_1824) ;  /* 0x000000000f087348 */ /* 0x000fea0003c00000 */
[----:B------:R0:W1:Y:S02]  /*27f70*/  SHFL.IDX P6, R14, R13, R12, R11 ;  /* 0x0000000c0d0e7389 */ /* 0x00006400000c000b */
[----:B01----:R-:W-:Y:S01]  /*27f80*/  ENDCOLLECTIVE ;  /* 0x000000000000791b */ /* 0x003fe20003800000 */
.L_x_1824:
[----:B------:R-:W-:Y:S05]  /*27f90*/  BSYNC B1 ;  /* 0x0000000000017941 */ /* 0x000fea0003800000 */
.L_x_1823:
[----:B------:R-:W-:Y:S05]  /*27fa0*/  BRA `(.L_x_1825) ;  /* 0xfffffe6c00047947 */ /* 0x000fea000383ffff */
.L_x_1517:
[----:B------:R-:W-:Y:S01]  /*27fb0*/  BSSY B1, `(.L_x_1826) ;  /* 0x0000008000017945 */ /* 0x000fe20003800000 */
[----:B------:R-:W-:Y:S01]  /*27fc0*/  IMAD.MOV.U32 R13, RZ, RZ, R8 ;  /* 0x000000ffff0d7224 */ /* 0x000fe200078e0008 */
[----:B------:R-:W-:Y:S01]  /*27fd0*/  MOV R12, RZ ;  /* 0x000000ff000c7202 */ /* 0x000fe20000000f00 */
[----:B------:R-:W-:Y:S02]  /*27fe0*/  IMAD.MOV.U32 R11, RZ, RZ, 0x181f ;  /* 0x0000181fff0b7424 */ /* 0x000fe400078e00ff */
[----:B------:R-:W-:-:S07]  /*27ff0*/  IMAD.MOV.U32 R15, RZ, RZ, -0x1 ;  /* 0xffffffffff0f7424 */ /* 0x000fce00078e00ff */
[----:B------:R-:W-:Y:S05]  /*28000*/  WARPSYNC.COLLECTIVE R15, `(.L_x_1827) ;  /* 0x000000000f087348 */ /* 0x000fea0003c00000 */
[----:B------:R0:W1:Y:S02]  /*28010*/  SHFL.IDX P6, R14, R13, R12, R11 ;  /* 0x0000000c0d0e7389 */ /* 0x00006400000c000b */
[----:B01----:R-:W-:Y:S01]  /*28020*/  ENDCOLLECTIVE ;  /* 0x000000000000791b */ /* 0x003fe20003800000 */
.L_x_1827:
[----:B------:R-:W-:Y:S05]  /*28030*/  BSYNC B1 ;  /* 0x0000000000017941 */ /* 0x000fea0003800000 */
.L_x_1826:
[----:B------:R-:W-:Y:S05]  /*28040*/  BRA `(.L_x_1828) ;  /* 0xfffffe6800e47947 */ /* 0x000fea000383ffff */
.L_x_1518:
[----:B------:R-:W-:Y:S01]  /*28050*/  BSSY B1, `(.L_x_1829) ;  /* 0x0000008000017945 */ /* 0x000fe20003800000 */
[----:B------:R-:W-:Y:S01]  /*28060*/  MOV R13, R3 ;  /* 0x00000003000d7202 */ /* 0x000fe20000000f00 */
[----:B------:R-:W-:Y:S01]  /*28070*/  IMAD.MOV.U32 R12, RZ, RZ, RZ ;  /* 0x000000ffff0c7224 */ /* 0x000fe200078e00ff */
[----:B------:R-:W-:Y:S01]  /*28080*/  MOV R15, 0xffffffff ;  /* 0xffffffff000f7802 */ /* 0x000fe20000000f00 */
[----:B------:R-:W-:-:S07]  /*28090*/  IMAD.MOV.U32 R11, RZ, RZ, 0x181f ;  /* 0x0000181fff0b7424 */ /* 0x000fce00078e00ff */
[----:B------:R-:W-:Y:S05]  /*280a0*/  WARPSYNC.COLLECTIVE R15, `(.L_x_1830) ;  /* 0x000000000f087348 */ /* 0x000fea0003c00000 */
[----:B------:R0:W1:Y:S02]  /*280b0*/  SHFL.IDX P6, R14, R13, R12, R11 ;  /* 0x0000000c0d0e7389 */ /* 0x00006400000c000b */
[----:B01----:R-:W-:Y:S01]  /*280c0*/  ENDCOLLECTIVE ;  /* 0x000000000000791b */ /* 0x003fe20003800000 */
.L_x_1830:
[----:B------:R-:W-:Y:S05]  /*280d0*/  BSYNC B1 ;  /* 0x0000000000017941 */ /* 0x000fea0003800000 */
.L_x_1829:
[----:B------:R-:W-:Y:S05]  /*280e0*/  BRA `(.L_x_1831) ;  /* 0xfffffe6800c47947 */ /* 0x000fea000383ffff */
.L_x_1519:
        /* <DEDUP_REMOVED lines=8> */
.L_x_1833:
[----:B------:R-:W-:Y:S05]  /*28170*/  BSYNC B1 ;  /* 0x0000000000017941 */ /* 0x000fea0003800000 */
.L_x_1832:
[----:B------:R-:W-:Y:S05]  /*28180*/  BRA `(.L_x_1834) ;  /* 0xfffffe6800a47947 */ /* 0x000fea000383ffff */
.L_x_1520:
[----:B------:R-:W-:Y:S01]  /*28190*/  BSSY B1, `(.L_x_1835) ;  /* 0x0000008000017945 */ /* 0x000fe20003800000 */
[----:B------:R-:W-:Y:S01]  /*281a0*/  IMAD.MOV.U32 R13, RZ, RZ, R9 ;  /* 0x000000ffff0d7224 */ /* 0x000fe200078e0009 */
[----:B------:R-:W-:Y:S01]  /*281b0*/  MOV R12, 0x1 ;  /* 0x00000001000c7802 */ /* 0x000fe20000000f00 */
[----:B------:R-:W-:Y:S02]  /*281c0*/  IMAD.MOV.U32 R11, RZ, RZ, 0x181f ;  /* 0x0000181fff0b7424 */ /* 0x000fe400078e00ff */
[----:B------:R-:W-:-:S07]  /*281d0*/  IMAD.MOV.U32 R15, RZ, RZ, -0x1 ;  /* 0xffffffffff0f7424 */ /* 0x000fce00078e00ff */
[----:B------:R-:W-:Y:S05]  /*281e0*/  WARPSYNC.COLLECTIVE R15, `(.L_x_1836) ;  /* 0x000000000f087348 */ /* 0x000fea0003c00000 */
[----:B------:R0:W1:Y:S02]  /*281f0*/  SHFL.IDX P6, R14, R13, R12, R11 ;  /* 0x0000000c0d0e7389 */ /* 0x00006400000c000b */
[----:B01----:R-:W-:Y:S01]  /*28200*/  ENDCOLLECTIVE ;  /* 0x000000000000791b */ /* 0x003fe20003800000 */
.L_x_1836:
[----:B------:R-:W-:Y:S05]  /*28210*/  BSYNC B1 ;  /* 0x0000000000017941 */ /* 0x000fea0003800000 */
.L_x_1835:
[----:B------:R-:W-:Y:S05]  /*28220*/  BRA `(.L_x_1837) ;  /* 0xfffffe6800847947 */ /* 0x000fea000383ffff */
.L_x_1521:
[----:B------:R-:W-:Y:S01]  /*28230*/  BSSY B1, `(.L_x_1838) ;  /* 0x0000008000017945 */ /* 0x000fe20003800000 */
[----:B------:R-:W-:Y:S01]  /*28240*/  MOV R13, R8 ;  /* 0x00000008000d7202 */ /* 0x000fe20000000f00 */
[----:B------:R-:W-:Y:S01]  /*28250*/  IMAD.MOV.U32 R12, RZ, RZ, 0x1 ;  /* 0x00000001ff0c7424 */ /* 0x000fe200078e00ff */
[----:B------:R-:W-:Y:S01]  /*28260*/  MOV R15, 0xffffffff ;  /* 0xffffffff000f7802 */ /* 0x000fe20000000f00 */
[----:B------:R-:W-:-:S07]  /*28270*/  IMAD.MOV.U32 R11, RZ, RZ, 0x181f ;  /* 0x0000181fff0b7424 */ /* 0x000fce00078e00ff */
[----:B------:R-:W-:Y:S05]  /*28280*/  WARPSYNC.COLLECTIVE R15, `(.L_x_1839) ;  /* 0x000000000f087348 */ /* 0x000fea0003c00000 */
[----:B------:R0:W1:Y:S02]  /*28290*/  SHFL.IDX P6, R14, R13, R12, R11 ;  /* 0x0000000c0d0e7389 */ /* 0x00006400000c000b */
[----:B01----:R-:W-:Y:S01]  /*282a0*/  ENDCOLLECTIVE ;  /* 0x000000000000791b */ /* 0x003fe20003800000 */
.L_x_1839:
[----:B------:R-:W-:Y:S05]  /*282b0*/  BSYNC B1 ;  /* 0x0000000000017941 */ /* 0x000fea0003800000 */
.L_x_1838:
[----:B------:R-:W-:Y:S05]  /*282c0*/  BRA `(.L_x_1840) ;  /* 0xfffffe6800647947 */ /* 0x000fea000383ffff */
.L_x_1522:
        /* <DEDUP_REMOVED lines=8> */
.L_x_1842:
[----:B------:R-:W-:Y:S05]  /*28350*/  BSYNC B1 ;  /* 0x0000000000017941 */ /* 0x000fea0003800000 */
.L_x_1841:
[----:B------:R-:W-:Y:S05]  /*28360*/  BRA `(.L_x_1843) ;  /* 0xfffffe6800447947 */ /* 0x000fea000383ffff */
.L_x_1523:
        /* <DEDUP_REMOVED lines=8> */
.L_x_1845:
[----:B------:R-:W-:Y:S05]  /*283f0*/  BSYNC B1 ;  /* 0x0000000000017941 */ /* 0x000fea0003800000 */
.L_x_1844:
[----:B------:R-:W-:Y:S05]  /*28400*/  BRA `(.L_x_1846) ;  /* 0xfffffe6800247947 */ /* 0x000fea000383ffff */
.L_x_1524:
        /* <DEDUP_REMOVED lines=8> */
.L_x_1848:
[----:B------:R-:W-:Y:S05]  /*28490*/  BSYNC B1 ;  /* 0x0000000000017941 */ /* 0x000fea0003800000 */
.L_x_1847:
[----:B------:R-:W-:Y:S05]  /*284a0*/  BRA `(.L_x_1849) ;  /* 0xfffffe6800047947 */ /* 0x000fea000383ffff */
.L_x_1525:
        /* <DEDUP_REMOVED lines=8> */
.L_x_1851:
[----:B------:R-:W-:Y:S05]  /*28530*/  BSYNC B1 ;  /* 0x0000000000017941 */ /* 0x000fea0003800000 */
.L_x_1850:
[----:B------:R-:W-:Y:S05]  /*28540*/  BRA `(.L_x_1852) ;  /* 0xfffffe6400e47947 */ /* 0x000fea000383ffff */
.L_x_1526:
        /* <DEDUP_REMOVED lines=8> */
.L_x_1854:
[----:B------:R-:W-:Y:S05]  /*285d0*/  BSYNC B1 ;  /* 0x0000000000017941 */ /* 0x000fea0003800000 */
.L_x_1853:
[----:B------:R-:W-:Y:S05]  /*285e0*/  BRA `(.L_x_1855) ;  /* 0xfffffe6400c47947 */ /* 0x000fea000383ffff */
.L_x_1527:
        /* <DEDUP_REMOVED lines=8> */
.L_x_1857:
[----:B------:R-:W-:Y:S05]  /*28670*/  BSYNC B1 ;  /* 0x0000000000017941 */ /* 0x000fea0003800000 */
.L_x_1856:
[----:B------:R-:W-:Y:S05]  /*28680*/  BRA `(.L_x_1858) ;  /* 0xfffffe6400a47947 */ /* 0x000fea000383ffff */
.L_x_1528:
        /* <DEDUP_REMOVED lines=8> */
.L_x_1860:
[----:B------:R-:W-:Y:S05]  /*28710*/  BSYNC B1 ;  /* 0x0000000000017941 */ /* 0x000fea0003800000 */
.L_x_1859:
[----:B------:R-:W-:Y:S05]  /*28720*/  BRA `(.L_x_1861) ;  /* 0xfffffe6400847947 */ /* 0x000fea000383ffff */
.L_x_1529:
        /* <DEDUP_REMOVED lines=8> */
.L_x_1863:
[----:B------:R-:W-:Y:S05]  /*287b0*/  BSYNC B1 ;  /* 0x0000000000017941 */ /* 0x000fea0003800000 */
.L_x_1862:
[----:B------:R-:W-:Y:S05]  /*287c0*/  BRA `(.L_x_1864) ;  /* 0xfffffe6400687947 */ /* 0x000fea000383ffff */
.L_x_1530:
        /* <DEDUP_REMOVED lines=8> */
.L_x_1866:
[----:B------:R-:W-:Y:S05]  /*28850*/  BSYNC B1 ;  /* 0x0000000000017941 */ /* 0x000fea0003800000 */
.L_x_1865:
[----:B------:R-:W-:Y:S05]  /*28860*/  BRA `(.L_x_1867) ;  /* 0xfffffe64004c7947 */ /* 0x000fea000383ffff */
.L_x_1531:
        /* <DEDUP_REMOVED lines=8> */
.L_x_1869:
[----:B------:R-:W-:Y:S05]  /*288f0*/  BSYNC B1 ;  /* 0x0000000000017941 */ /* 0x000fea0003800000 */
.L_x_1868:
[----:B------:R-:W-:Y:S05]  /*28900*/  BRA `(.L_x_1870) ;  /* 0xfffffe6400347947 */ /* 0x000fea000383ffff */
.L_x_1533:
[----:B0-----:R0:W1:Y:S02]  /*28910*/  SYNCS.PHASECHK.TRANS64.TRYWAIT P4, [R16+URZ+0x30800], R9 ;  /* 0x03080009100075a7 */ /* 0x001064000808017f */
[----:B-1----:R-:W-:Y:S05]  /*28920*/  @!P4 NANOSLEEP.SYNCS 0x989680 ;  /* 0x009896800000c95d */ /* 0x002fea0003900000 */
[----:B------:R-:W1:Y:S02]  /*28930*/  @!P4 SYNCS.PHASECHK.TRANS64 P4, [R16+URZ+0x30800], R9 ;  /* 0x030800091000c5a7 */ /* 0x000e64000808007f */
[----:B-1----:R-:W-:Y:S05]  /*28940*/  @!P4 BRA `(.L_x_1533) ;  /* 0xfffffffc00f0c947 */ /* 0x002fea000383ffff */
[----:B------:R-:W-:Y:S05]  /*28950*/  BRA `(.L_x_1871) ;  /* 0xfffffe6400987947 */ /* 0x000fea000383ffff */
.L_x_1551:
[----:B-1----:R1:W2:Y:S02]  /*28960*/  SYNCS.PHASECHK.TRANS64.TRYWAIT P2, [R5+URZ+0x30830], R0 ;  /* 0x03083000050075a7 */ /* 0x0022a4000804017f */
[----:B--2---:R-:W-:Y:S05]  /*28970*/  @!P2 NANOSLEEP.SYNCS 0x989680 ;  /* 0x009896800000a95d */ /* 0x004fea0003900000 */
[----:B------:R-:W2:Y:S02]  /*28980*/  @!P2 SYNCS.PHASECHK.TRANS64 P2, [R5+URZ+0x30830], R0 ;  /* 0x030830000500a5a7 */ /* 0x000ea4000804007f */
[----:B--2---:R-:W-:Y:S05]  /*28990*/  @!P2 BRA `(.L_x_1551) ;  /* 0xfffffffc00f0a947 */ /* 0x004fea000383ffff */
[----:B------:R-:W-:Y:S05]  /*289a0*/  BRA `(.L_x_1550) ;  /* 0xfffffe9800c47947 */ /* 0x000fea000383ffff */
.L_x_1571:
[----:B0-----:R0:W2:Y:S02]  /*289b0*/  SYNCS.PHASECHK.TRANS64.TRYWAIT P3, [R232+URZ+0x30830], R152 ;  /* 0x03083098e80075a7 */ /* 0x0010a4000806017f */
[----:B--2---:R-:W-:Y:S05]  /*289c0*/  @!P3 NANOSLEEP.SYNCS 0x989680 ;  /* 0x009896800000b95d */ /* 0x004fea0003900000 */
[----:B------:R-:W2:Y:S02]  /*289d0*/  @!P3 SYNCS.PHASECHK.TRANS64 P3, [R232+URZ+0x30830], R152 ;  /* 0x03083098e800b5a7 */ /* 0x000ea4000806007f */
[----:B--2---:R-:W-:Y:S05]  /*289e0*/  @!P3 BRA `(.L_x_1571) ;  /* 0xfffffffc00f0b947 */ /* 0x004fea000383ffff */
[----:B------:R-:W-:Y:S05]  /*289f0*/  BRA `(.L_x_1570) ;  /* 0xfffffec400247947 */ /* 0x000fea000383ffff */
.L_x_1576:
[----:B-1----:R1:W2:Y:S02]  /*28a00*/  SYNCS.PHASECHK.TRANS64.TRYWAIT P3, [R0+URZ+0x30850], R2 ;  /* 0x03085002000075a7 */ /* 0x0022a4000806017f */
[----:B--2---:R-:W-:Y:S05]  /*28a10*/  @!P3 NANOSLEEP.SYNCS 0x989680 ;  /* 0x009896800000b95d */ /* 0x004fea0003900000 */
[----:B------:R-:W2:Y:S02]  /*28a20*/  @!P3 SYNCS.PHASECHK.TRANS64 P3, [R0+URZ+0x30850], R2 ;  /* 0x030850020000b5a7 */ /* 0x000ea4000806007f */
[----:B--2---:R-:W-:Y:S05]  /*28a30*/  @!P3 BRA `(.L_x_1576) ;  /* 0xfffffffc00f0b947 */ /* 0x004fea000383ffff */
[----:B------:R-:W-:Y:S05]  /*28a40*/  BRA `(.L_x_1575) ;  /* 0xfffffed400707947 */ /* 0x000fea000383ffff */
.L_x_1596:
[----:B-1----:R1:W2:Y:S02]  /*28a50*/  SYNCS.PHASECHK.TRANS64.TRYWAIT P2, [R4+URZ+0x30830], R5 ;  /* 0x03083005040075a7 */ /* 0x0022a4000804017f */
[----:B--2---:R-:W-:Y:S05]  /*28a60*/  @!P2 NANOSLEEP.SYNCS 0x989680 ;  /* 0x009896800000a95d */ /* 0x004fea0003900000 */
[----:B------:R-:W2:Y:S02]  /*28a70*/  @!P2 SYNCS.PHASECHK.TRANS64 P2, [R4+URZ+0x30830], R5 ;  /* 0x030830050400a5a7 */ /* 0x000ea4000804007f */
[----:B--2---:R-:W-:Y:S05]  /*28a80*/  @!P2 BRA `(.L_x_1596) ;  /* 0xfffffffc00f0a947 */ /* 0x004fea000383ffff */
[----:B------:R-:W-:Y:S05]  /*28a90*/  BRA `(.L_x_1595) ;  /* 0xfffffef000547947 */ /* 0x000fea000383ffff */
.L_x_1601:
[----:B-1----:R1:W2:Y:S02]  /*28aa0*/  SYNCS.PHASECHK.TRANS64.TRYWAIT P2, [R231+URZ+0x30850], R0 ;  /* 0x03085000e70075a7 */ /* 0x0022a4000804017f */
[----:B--2---:R-:W-:Y:S05]  /*28ab0*/  @!P2 NANOSLEEP.SYNCS 0x989680 ;  /* 0x009896800000a95d */ /* 0x004fea0003900000 */
[----:B------:R-:W2:Y:S02]  /*28ac0*/  @!P2 SYNCS.PHASECHK.TRANS64 P2, [R231+URZ+0x30850], R0 ;  /* 0x03085000e700a5a7 */ /* 0x000ea4000804007f */
[----:B--2---:R-:W-:Y:S05]  /*28ad0*/  @!P2 BRA `(.L_x_1601) ;  /* 0xfffffffc00f0a947 */ /* 0x004fea000383ffff */
[----:B------:R-:W-:Y:S05]  /*28ae0*/  BRA `(.L_x_1600) ;  /* 0xffffff00009c7947 */ /* 0x000fea000383ffff */
.L_x_1609:
[----:B-1----:R1:W2:Y:S02]  /*28af0*/  SYNCS.PHASECHK.TRANS64.TRYWAIT P2, [R232+URZ+0x30830], R4 ;  /* 0x03083004e80075a7 */ /* 0x0022a4000804017f */
[----:B--2---:R-:W-:Y:S05]  /*28b00*/  @!P2 NANOSLEEP.SYNCS 0x989680 ;  /* 0x009896800000a95d */ /* 0x004fea0003900000 */
[----:B------:R-:W2:Y:S02]  /*28b10*/  @!P2 SYNCS.PHASECHK.TRANS64 P2, [R232+URZ+0x30830], R4 ;  /* 0x03083004e800a5a7 */ /* 0x000ea4000804007f */
[----:B--2---:R-:W-:Y:S05]  /*28b20*/  @!P2 BRA `(.L_x_1609) ;  /* 0xfffffffc00f0a947 */ /* 0x004fea000383ffff */
[----:B------:R-:W-:Y:S05]  /*28b30*/  BRA `(.L_x_1608) ;  /* 0xffffff10005c7947 */ /* 0x000fea000383ffff */
.L_x_1614:
[----:B-1----:R1:W2:Y:S02]  /*28b40*/  SYNCS.PHASECHK.TRANS64.TRYWAIT P2, [R0+URZ+0x30850], R2 ;  /* 0x03085002000075a7 */ /* 0x0022a4000804017f */
[----:B--2---:R-:W-:Y:S05]  /*28b50*/  @!P2 NANOSLEEP.SYNCS 0x989680 ;  /* 0x009896800000a95d */ /* 0x004fea0003900000 */
[----:B------:R-:W2:Y:S02]  /*28b60*/  @!P2 SYNCS.PHASECHK.TRANS64 P2, [R0+URZ+0x30850], R2 ;  /* 0x030850020000a5a7 */ /* 0x000ea4000804007f */
[----:B--2---:R-:W-:Y:S05]  /*28b70*/  @!P2 BRA `(.L_x_1614) ;  /* 0xfffffffc00f0a947 */ /* 0x004fea000383ffff */
[----:B------:R-:W-:Y:S05]  /*28b80*/  BRA `(.L_x_1613) ;  /* 0xffffff2000a87947 */ /* 0x000fea000383ffff */
.L_x_1628:
[----:B-1----:R1:W2:Y:S02]  /*28b90*/  SYNCS.PHASECHK.TRANS64.TRYWAIT P0, [R11+URZ+0x30850], R2 ;  /* 0x030850020b0075a7 */ /* 0x0022a4000800017f */
[----:B--2---:R-:W-:Y:S05]  /*28ba0*/  @!P0 NANOSLEEP.SYNCS 0x989680 ;  /* 0x009896800000895d */ /* 0x004fea0003900000 */
[----:B------:R-:W2:Y:S02]  /*28bb0*/  @!P0 SYNCS.PHASECHK.TRANS64 P0, [R11+URZ+0x30850], R2 ;  /* 0x030850020b0085a7 */ /* 0x000ea4000800007f */
[----:B--2---:R-:W-:Y:S05]  /*28bc0*/  @!P0 BRA `(.L_x_1628) ;  /* 0xfffffffc00f08947 */ /* 0x004fea000383ffff */
[----:B------:R-:W-:Y:S05]  /*28bd0*/  BRA `(.L_x_1627) ;  /* 0xffffff4000d47947 */ /* 0x000fea000383ffff */
.L_x_1670:
[----:B------:R-:W1:Y:S01]  /*28be0*/  S2R R11, SR_TID.X ;  /* 0x00000000000b7919 */ /* 0x000e620000002100 */
[----:B------:R-:W-:Y:S01]  /*28bf0*/  BSSY B1, `(.L_x_1872) ;  /* 0x000000a000017945 */ /* 0x000fe20003800000 */
[----:B------:R-:W-:Y:S01]  /*28c00*/  MOV R12, RZ ;  /* 0x000000ff000c7202 */ /* 0x000fe20000000f00 */
[----:B------:R-:W-:Y:S01]  /*28c10*/  IMAD.MOV.U32 R15, RZ, RZ, -0x1 ;  /* 0xffffffffff0f7424 */ /* 0x000fe200078e00ff */
[----:B-1----:R-:W-:-:S04]  /*28c20*/  SHF.R.U32.HI R11, RZ, 0x5, R11 ;  /* 0x00000005ff0b7819 */ /* 0x002fc8000001160b */
[----:B------:R-:W-:-:S05]  /*28c30*/  LOP3.LUT R11, R11, 0x3, RZ, 0xc0, !PT ;  /* 0x000000030b0b7812 */ /* 0x000fca00078ec0ff */
[----:B0-----:R-:W-:Y:S02]  /*28c40*/  IMAD.MOV.U32 R13, RZ, RZ, R11 ;  /* 0x000000ffff0d7224 */ /* 0x001fe400078e000b */
[----:B------:R-:W-:-:S07]  /*28c50*/  IMAD.MOV.U32 R11, RZ, RZ, 0x1f ;  /* 0x0000001fff0b7424 */ /* 0x000fce00078e00ff */
[----:B------:R-:W-:Y:S05]  /*28c60*/  WARPSYNC.COLLECTIVE R15, `(.L_x_1873) ;  /* 0x000000000f087348 */ /* 0x000fea0003c00000 */
[----:B------:R0:W1:Y:S02]  /*28c70*/  SHFL.IDX P6, R14, R13, R12, R11 ;  /* 0x0000000c0d0e7389 */ /* 0x00006400000c000b */
[----:B01----:R-:W-:Y:S01]  /*28c80*/  ENDCOLLECTIVE ;  /* 0x000000000000791b */ /* 0x003fe20003800000 */
.L_x_1873:
[----:B------:R-:W-:Y:S05]  /*28c90*/  BSYNC B1 ;  /* 0x0000000000017941 */ /* 0x000fea0003800000 */
.L_x_1872:
[----:B------:R-:W-:Y:S05]  /*28ca0*/  BRA `(.L_x_1874) ;  /* 0xffffff8c00e47947 */ /* 0x000fea000383ffff */
.L_x_1671:
[----:B------:R-:W-:Y:S01]  /*28cb0*/  BSSY B1, `(.L_x_1875) ;  /* 0x0000006000017945 */ /* 0x000fe20003800000 */
[----:B------:R-:W-:-:S07]  /*28cc0*/  MOV R15, 0xffffffff ;  /* 0xffffffff000f7802 */ /* 0x000fce0000000f00 */
[----:B0-----:R-:W-:Y:S05]  /*28cd0*/  WARPSYNC.COLLECTIVE R15, `(.L_x_1876) ;  /* 0x000000000f0c7348 */ /* 0x001fea0003c00000 */
[----:B------:R-:W-:Y:S02]  /*28ce0*/  ELECT P6, UR62, PT ;  /* 0x00000000003e782f */ /* 0x000fe400038c0000 */
[----:B------:R-:W-:Y:S01]  /*28cf0*/  MOV R14, UR62 ;  /* 0x0000003e000e7c02 */ /* 0x000fe20008000f00 */
[----:B0-----:R-:W-:Y:S10]  /*28d00*/  ENDCOLLECTIVE ;  /* 0x000000000000791b */ /* 0x001ff40003800000 */
.L_x_1876:
[----:B------:R-:W-:Y:S05]  /*28d10*/  BSYNC B1 ;  /* 0x0000000000017941 */ /* 0x000fea0003800000 */
.L_x_1875:
[----:B------:R-:W-:Y:S05]  /*28d20*/  BRA `(.L_x_1877) ;  /* 0xffffff8c00d07947 */ /* 0x000fea000383ffff */
.L_x_1673:
[----:B-1----:R1:W2:Y:S02]  /*28d30*/  SYNCS.PHASECHK.TRANS64.TRYWAIT P0, [R12+URZ+0x30820], R8 ;  /* 0x030820080c0075a7 */ /* 0x0022a4000800017f */
[----:B--2---:R-:W-:Y:S05]  /*28d40*/  @!P0 NANOSLEEP.SYNCS 0x989680 ;  /* 0x009896800000895d */ /* 0x004fea0003900000 */
[----:B------:R-:W2:Y:S02]  /*28d50*/  @!P0 SYNCS.PHASECHK.TRANS64 P0, [R12+URZ+0x30820], R8 ;  /* 0x030820080c0085a7 */ /* 0x000ea4000800007f */
[----:B--2---:R-:W-:Y:S05]  /*28d60*/  @!P0 BRA `(.L_x_1673) ;  /* 0xfffffffc00f08947 */ /* 0x004fea000383ffff */
[----:B------:R-:W-:Y:S05]  /*28d70*/  BRA `(.L_x_1878) ;  /* 0xffffff8c00ec7947 */ /* 0x000fea000383ffff */
.L_x_1676:
[----:B-1----:R1:W2:Y:S02]  /*28d80*/  SYNCS.PHASECHK.TRANS64.TRYWAIT P0, [R8+URZ+0x308a0], R10 ;  /* 0x0308a00a080075a7 */ /* 0x0022a4000800017f */
[----:B--2---:R-:W-:Y:S05]  /*28d90*/  @!P0 NANOSLEEP.SYNCS 0x989680 ;  /* 0x009896800000895d */ /* 0x004fea0003900000 */
[----:B------:R-:W2:Y:S02]  /*28da0*/  @!P0 SYNCS.PHASECHK.TRANS64 P0, [R8+URZ+0x308a0], R10 ;  /* 0x0308a00a080085a7 */ /* 0x000ea4000800007f */
[----:B--2---:R-:W-:Y:S05]  /*28db0*/  @!P0 BRA `(.L_x_1676) ;  /* 0xfffffffc00f08947 */ /* 0x004fea000383ffff */
[----:B------:R-:W-:Y:S05]  /*28dc0*/  BRA `(.L_x_1879) ;  /* 0xffffff8c00fc7947 */ /* 0x000fea000383ffff */
.L_x_1678:
[----:B--2---:R2:W3:Y:S02]  /*28dd0*/  SYNCS.PHASECHK.TRANS64.TRYWAIT P0, [R8+URZ+0x308c0], R10 ;  /* 0x0308c00a080075a7 */ /* 0x0044e4000800017f */
[----:B---3--:R-:W-:Y:S05]  /*28de0*/  @!P0 NANOSLEEP.SYNCS 0x989680 ;  /* 0x009896800000895d */ /* 0x008fea0003900000 */
[----:B------:R-:W3:Y:S02]  /*28df0*/  @!P0 SYNCS.PHASECHK.TRANS64 P0, [R8+URZ+0x308c0], R10 ;  /* 0x0308c00a080085a7 */ /* 0x000ee4000800007f */
[----:B---3--:R-:W-:Y:S05]  /*28e00*/  @!P0 BRA `(.L_x_1678) ;  /* 0xfffffffc00f08947 */ /* 0x008fea000383ffff */
[----:B------:R-:W-:Y:S05]  /*28e10*/  BRA `(.L_x_1880) ;  /* 0xffffff90009c7947 */ /* 0x000fea000383ffff */
.L_x_1682:
[----:B-1----:R1:W2:Y:S02]  /*28e20*/  SYNCS.PHASECHK.TRANS64.TRYWAIT P0, [R8+URZ+0x308a0], R9 ;  /* 0x0308a009080075a7 */ /* 0x0022a4000800017f */
[----:B--2---:R-:W-:Y:S05]  /*28e30*/  @!P0 NANOSLEEP.SYNCS 0x989680 ;  /* 0x009896800000895d */ /* 0x004fea0003900000 */
[----:B------:R-:W2:Y:S02]  /*28e40*/  @!P0 SYNCS.PHASECHK.TRANS64 P0, [R8+URZ+0x308a0], R9 ;  /* 0x0308a009080085a7 */ /* 0x000ea4000800007f */
[----:B--2---:R-:W-:Y:S05]  /*28e50*/  @!P0 BRA `(.L_x_1682) ;  /* 0xfffffffc00f08947 */ /* 0x004fea000383ffff */
[----:B------:R-:W-:Y:S05]  /*28e60*/  BRA `(.L_x_1881) ;  /* 0xffffff9400847947 */ /* 0x000fea000383ffff */
.L_x_1684:
[----:B--2---:R2:W3:Y:S02]  /*28e70*/  SYNCS.PHASECHK.TRANS64.TRYWAIT P1, [R8+URZ+0x308c0], R9 ;  /* 0x0308c009080075a7 */ /* 0x0044e4000802017f */
[----:B---3--:R-:W-:Y:S05]  /*28e80*/  @!P1 NANOSLEEP.SYNCS 0x989680 ;  /* 0x009896800000995d */ /* 0x008fea0003900000 */
[----:B------:R-:W3:Y:S02]  /*28e90*/  @!P1 SYNCS.PHASECHK.TRANS64 P1, [R8+URZ+0x308c0], R9 ;  /* 0x0308c009080095a7 */ /* 0x000ee4000802007f */
[----:B---3--:R-:W-:Y:S05]  /*28ea0*/  @!P1 BRA `(.L_x_1684) ;  /* 0xfffffffc00f09947 */ /* 0x008fea000383ffff */
[----:B------:R-:W-:Y:S05]  /*28eb0*/  BRA `(.L_x_1882) ;  /* 0xffffff9800207947 */ /* 0x000fea000383ffff */
.L_x_1705:
[----:B------:R-:W0:Y:S01]  /*28ec0*/  S2R R7, SR_TID.X ;  /* 0x0000000000077919 */ /* 0x000e220000002100 */
[----:B------:R-:W-:Y:S01]  /*28ed0*/  BSSY B0, `(.L_x_1883) ;  /* 0x000000a000007945 */ /* 0x000fe20003800000 */
[----:B------:R-:W-:Y:S01]  /*28ee0*/  IMAD.MOV.U32 R12, RZ, RZ, RZ ;  /* 0x000000ffff0c7224 */ /* 0x000fe200078e00ff */
[----:B------:R-:W-:Y:S01]  /*28ef0*/  MOV R11, 0x1f ;  /* 0x0000001f000b7802 */ /* 0x000fe20000000f00 */
[----:B------:R-:W-:Y:S01]  /*28f00*/  IMAD.MOV.U32 R15, RZ, RZ, -0x1 ;  /* 0xffffffffff0f7424 */ /* 0x000fe200078e00ff */
[----:B0-----:R-:W-:-:S04]  /*28f10*/  SHF.R.U32.HI R7, RZ, 0x5, R7 ;  /* 0x00000005ff077819 */ /* 0x001fc80000011607 */
[----:B------:R-:W-:-:S05]  /*28f20*/  LOP3.LUT R7, R7, 0x3, RZ, 0xc0, !PT ;  /* 0x0000000307077812 */ /* 0x000fca00078ec0ff */
[----:B------:R-:W-:-:S07]  /*28f30*/  IMAD.MOV.U32 R13, RZ, RZ, R7 ;  /* 0x000000ffff0d7224 */ /* 0x000fce00078e0007 */
[----:B------:R-:W-:Y:S05]  /*28f40*/  WARPSYNC.COLLECTIVE R15, `(.L_x_1884) ;  /* 0x000000000f087348 */ /* 0x000fea0003c00000 */
[----:B------:R0:W1:Y:S02]  /*28f50*/  SHFL.IDX P6, R14, R13, R12, R11 ;  /* 0x0000000c0d0e7389 */ /* 0x00006400000c000b */
[----:B01----:R-:W-:Y:S01]  /*28f60*/  ENDCOLLECTIVE ;  /* 0x000000000000791b */ /* 0x003fe20003800000 */
.L_x_1884:
[----:B------:R-:W-:Y:S05]  /*28f70*/  BSYNC B0 ;  /* 0x0000000000007941 */ /* 0x000fea0003800000 */
.L_x_1883:
[----:B------:R-:W-:Y:S05]  /*28f80*/  BRA `(.L_x_1885) ;  /* 0xffffffa800487947 */ /* 0x000fea000383ffff */
.L_x_1706:
[----:B------:R-:W-:Y:S01]  /*28f90*/  BSSY B0, `(.L_x_1886) ;  /* 0x0000006000007945 */ /* 0x000fe20003800000 */
[----:B------:R-:W-:-:S07]  /*28fa0*/  IMAD.MOV.U32 R15, RZ, RZ, -0x1 ;  /* 0xffffffffff0f7424 */ /* 0x000fce00078e00ff */
[----:B------:R-:W-:Y:S05]  /*28fb0*/  WARPSYNC.COLLECTIVE R15, `(.L_x_1887) ;  /* 0x000000000f0c7348 */ /* 0x000fea0003c00000 */
[----:B------:R-:W-:Y:S02]  /*28fc0*/  ELECT P6, UR62, PT ;  /* 0x00000000003e782f */ /* 0x000fe400038c0000 */
[----:B------:R-:W-:Y:S01]  /*28fd0*/  MOV R14, UR62 ;  /* 0x0000003e000e7c02 */ /* 0x000fe20008000f00 */
[----:B------:R-:W-:Y:S10]  /*28fe0*/  ENDCOLLECTIVE ;  /* 0x000000000000791b */ /* 0x000ff40003800000 */
.L_x_1887:
[----:B------:R-:W-:Y:S05]  /*28ff0*/  BSYNC B0 ;  /* 0x0000000000007941 */ /* 0x000fea0003800000 */
.L_x_1886:
[----:B------:R-:W-:Y:S05]  /*29000*/  BRA `(.L_x_1888) ;  /* 0xffffffa800387947 */ /* 0x000fea000383ffff */
.L_x_1709:
[----:B0-----:R0:W1:Y:S02]  /*29010*/  SYNCS.PHASECHK.TRANS64.TRYWAIT P0, [R7+URZ+0x30840], R10 ;  /* 0x0308400a070075a7 */ /* 0x001064000800017f */
[----:B-1----:R-:W-:Y:S05]  /*29020*/  @!P0 NANOSLEEP.SYNCS 0x989680 ;  /* 0x009896800000895d */ /* 0x002fea0003900000 */
[----:B------:R-:W1:Y:S02]  /*29030*/  @!P0 SYNCS.PHASECHK.TRANS64 P0, [R7+URZ+0x30840], R10 ;  /* 0x0308400a070085a7 */ /* 0x000e64000800007f */
[----:B-1----:R-:W-:Y:S05]  /*29040*/  @!P0 BRA `(.L_x_1709) ;  /* 0xfffffffc00f08947 */ /* 0x002fea000383ffff */
[----:B------:R-:W-:Y:S05]  /*29050*/  BRA `(.L_x_1889) ;  /* 0xffffffa800a07947 */ /* 0x000fea000383ffff */
.L_x_1712:
        /* <DEDUP_REMOVED lines=8> */
.L_x_1720:
[----:B0-----:R0:W1:Y:S02]  /*290e0*/  SYNCS.PHASECHK.TRANS64.TRYWAIT P0, [R3+URZ+0x30840], R8 ;  /* 0x03084008030075a7 */ /* 0x001064000800017f */
[----:B-1----:R-:W-:Y:S05]  /*290f0*/  @!P0 NANOSLEEP.SYNCS 0x989680 ;  /* 0x009896800000895d */ /* 0x002fea0003900000 */
[----:B------:R-:W1:Y:S02]  /*29100*/  @!P0 SYNCS.PHASECHK.TRANS64 P0, [R3+URZ+0x30840], R8 ;  /* 0x03084008030085a7 */ /* 0x000e64000800007f */
[----:B-1----:R-:W-:Y:S05]  /*29110*/  @!P0 BRA `(.L_x_1720) ;  /* 0xfffffffc00f08947 */ /* 0x002fea000383ffff */
[----:B------:R-:W-:Y:S05]  /*29120*/  BRA `(.L_x_1891) ;  /* 0xffffffb000dc7947 */ /* 0x000fea000383ffff */
.L_x_1722:
[----:B0-----:R0:W1:Y:S02]  /*29130*/  SYNCS.PHASECHK.TRANS64.TRYWAIT P0, [R8+URZ+0x60], R3 ;  /* 0x00006003080075a7 */ /* 0x001064000800017f */
[----:B-1----:R-:W-:Y:S05]  /*29140*/  @!P0 NANOSLEEP.SYNCS 0x989680 ;  /* 0x009896800000895d */ /* 0x002fea0003900000 */
[----:B------:R-:W1:Y:S02]  /*29150*/  @!P0 SYNCS.PHASECHK.TRANS64 P0, [R8+URZ+0x60], R3 ;  /* 0x00006003080085a7 */ /* 0x000e64000800007f */
[----:B-1----:R-:W-:Y:S05]  /*29160*/  @!P0 BRA `(.L_x_1722) ;  /* 0xfffffffc00f08947 */ /* 0x002fea000383ffff */
[----:B------:R-:W-:Y:S05]  /*29170*/  BRA `(.L_x_1892) ;  /* 0xffffffb4009c7947 */ /* 0x000fea000383ffff */
.L_x_1727:
[----:B-1----:R1:W2:Y:S02]  /*29180*/  SYNCS.PHASECHK.TRANS64.TRYWAIT P0, [R2+URZ+0x30840], R3 ;  /* 0x03084003020075a7 */ /* 0x0022a4000800017f */
[----:B--2---:R-:W-:Y:S05]  /*29190*/  @!P0 NANOSLEEP.SYNCS 0x989680 ;  /* 0x009896800000895d */ /* 0x004fea0003900000 */
[----:B------:R-:W2:Y:S02]  /*291a0*/  @!P0 SYNCS.PHASECHK.TRANS64 P0, [R2+URZ+0x30840], R3 ;  /* 0x03084003020085a7 */ /* 0x000ea4000800007f */
[----:B--2---:R-:W-:Y:S05]  /*291b0*/  @!P0 BRA `(.L_x_1727) ;  /* 0xfffffffc00f08947 */ /* 0x004fea000383ffff */
[----:B------:R-:W-:Y:S05]  /*291c0*/  BRA `(.L_x_1893) ;  /* 0xffffffbc00307947 */ /* 0x000fea000383ffff */
.L_x_1729:
[----:B0-----:R0:W1:Y:S02]  /*291d0*/  SYNCS.PHASECHK.TRANS64.TRYWAIT P1, [R3+URZ+0x60], R2 ;  /* 0x00006002030075a7 */ /* 0x001064000802017f */
[----:B-1----:R-:W-:Y:S05]  /*291e0*/  @!P1 NANOSLEEP.SYNCS 0x989680 ;  /* 0x009896800000995d */ /* 0x002fea0003900000 */
[----:B------:R-:W1:Y:S02]  /*291f0*/  @!P1 SYNCS.PHASECHK.TRANS64 P1, [R3+URZ+0x60], R2 ;  /* 0x00006002030095a7 */ /* 0x000e64000802007f */
[----:B-1----:R-:W-:Y:S05]  /*29200*/  @!P1 BRA `(.L_x_1729) ;  /* 0xfffffffc00f09947 */ /* 0x002fea000383ffff */
[----:B------:R-:W-:Y:S05]  /*29210*/  BRA `(.L_x_1894) ;  /* 0xffffffbc00f07947 */ /* 0x000fea000383ffff */
.L_x_1734:
[----:B--2---:R2:W3:Y:S02]  /*29220*/  SYNCS.PHASECHK.TRANS64.TRYWAIT P0, [R2+URZ+0x30840], R3 ;  /* 0x03084003020075a7 */ /* 0x0044e4000800017f */
[----:B---3--:R-:W-:Y:S05]  /*29230*/  @!P0 NANOSLEEP.SYNCS 0x989680 ;  /* 0x009896800000895d */ /* 0x008fea0003900000 */
[----:B------:R-:W3:Y:S02]  /*29240*/  @!P0 SYNCS.PHASECHK.TRANS64 P0, [R2+URZ+0x30840], R3 ;  /* 0x03084003020085a7 */ /* 0x000ee4000800007f */
[----:B---3--:R-:W-:Y:S05]  /*29250*/  @!P0 BRA `(.L_x_1734) ;  /* 0xfffffffc00f08947 */ /* 0x008fea000383ffff */
[----:B------:R-:W-:Y:S05]  /*29260*/  BRA `(.L_x_1895) ;  /* 0xffffffc4003c7947 */ /* 0x000fea000383ffff */
.L_x_1736:
[----:B0-----:R0:W1:Y:S02]  /*29270*/  SYNCS.PHASECHK.TRANS64.TRYWAIT P1, [R3+URZ+0x60], R9 ;  /* 0x00006009030075a7 */ /* 0x001064000802017f */
[----:B-1----:R-:W-:Y:S05]  /*29280*/  @!P1 NANOSLEEP.SYNCS 0x989680 ;  /* 0x009896800000995d */ /* 0x002fea0003900000 */
[----:B------:R-:W1:Y:S02]  /*29290*/  @!P1 SYNCS.PHASECHK.TRANS64 P1, [R3+URZ+0x60], R9 ;  /* 0x00006009030095a7 */ /* 0x000e64000802007f */
[----:B-1----:R-:W-:Y:S05]  /*292a0*/  @!P1 BRA `(.L_x_1736) ;  /* 0xfffffffc00f09947 */ /* 0x002fea000383ffff */
[----:B------:R-:W-:Y:S05]  /*292b0*/  BRA `(.L_x_1896) ;  /* 0xffffffc400fc7947 */ /* 0x000fea000383ffff */
.L_x_1743:
[----:B-1----:R1:W2:Y:S02]  /*292c0*/  SYNCS.PHASECHK.TRANS64.TRYWAIT P0, [R3+URZ+0x30860], R2 ;  /* 0x03086002030075a7 */ /* 0x0022a4000800017f */
[----:B--2---:R-:W-:Y:S05]  /*292d0*/  @!P0 NANOSLEEP.SYNCS 0x989680 ;  /* 0x009896800000895d */ /* 0x004fea0003900000 */
[----:B------:R-:W2:Y:S02]  /*292e0*/  @!P0 SYNCS.PHASECHK.TRANS64 P0, [R3+URZ+0x30860], R2 ;  /* 0x03086002030085a7 */ /* 0x000ea4000800007f */
[----:B--2---:R-:W-:Y:S05]  /*292f0*/  @!P0 BRA `(.L_x_1743) ;  /* 0xfffffffc00f08947 */ /* 0x004fea000383ffff */
[----:B------:R-:W-:Y:S05]  /*29300*/  BRA `(.L_x_1897) ;  /* 0xffffffcc00307947 */ /* 0x000fea000383ffff */
.L_x_1745:
[----:B------:R-:W-:Y:S01]  /*29310*/  BSSY B0, `(.L_x_1898) ;  /* 0x0000008000007945 */ /* 0x000fe20003800000 */
[----:B0-----:R-:W-:Y:S01]  /*29320*/  MOV R13, R16 ;  /* 0x00000010000d7202 */ /* 0x001fe20000000f00 */
[----:B------:R-:W-:Y:S01]  /*29330*/  IMAD.MOV.U32 R12, RZ, RZ, RZ ;  /* 0x000000ffff0c7224 */ /* 0x000fe200078e00ff */
[----:B------:R-:W-:Y:S01]  /*29340*/  MOV R15, 0xffffffff ;  /* 0xffffffff000f7802 */ /* 0x000fe20000000f00 */
[----:B------:R-:W-:-:S07]  /*29350*/  IMAD.MOV.U32 R11, RZ, RZ, 0x1f ;  /* 0x0000001fff0b7424 */ /* 0x000fce00078e00ff */
[----:B-123--:R-:W-:Y:S05]  /*29360*/  WARPSYNC.COLLECTIVE R15, `(.L_x_1899) ;  /* 0x000000000f087348 */ /* 0x00efea0003c00000 */
[----:B------:R0:W4:Y:S02]  /*29370*/  SHFL.IDX P6, R14, R13, R12, R11 ;  /* 0x0000000c0d0e7389 */ /* 0x00012400000c000b */
[----:B01234-:R-:W-:Y:S01]  /*29380*/  ENDCOLLECTIVE ;  /* 0x000000000000791b */ /* 0x01ffe20003800000 */
.L_x_1899:
[----:B------:R-:W-:Y:S05]  /*29390*/  BSYNC B0 ;  /* 0x0000000000007941 */ /* 0x000fea0003800000 */
.L_x_1898:
[----:B------:R-:W-:Y:S01]  /*293a0*/  IMAD.MOV.U32 R13, RZ, RZ, R16 ;  /* 0x000000ffff0d7224 */ /* 0x000fe200078e0010 */
[----:B------:R-:W-:Y:S01]  /*293b0*/  MOV R12, 0x1 ;  /* 0x00000001000c7802 */ /* 0x000fe20000000f00 */
[----:B------:R-:W-:Y:S02]  /*293c0*/  IMAD.MOV.U32 R11, RZ, RZ, 0x1f ;  /* 0x0000001fff0b7424 */ /* 0x000fe400078e00ff */
[----:B------:R-:W-:Y:S02]  /*293d0*/  IMAD.MOV.U32 R15, RZ, RZ, -0x1 ;  /* 0xffffffffff0f7424 */ /* 0x000fe400078e00ff */
[----:B------:R-:W-:-:S07]  /*293e0*/  IMAD.MOV.U32 R4, RZ, RZ, R14 ;  /* 0x000000ffff047224 */ /* 0x000fce00078e000e */
[----:B------:R-:W-:Y:S05]  /*293f0*/  WARPSYNC.COLLECTIVE R15, `(.L_x_1900) ;  /* 0x000000000f087348 */ /* 0x000fea0003c00000 */
[----:B------:R0:W1:Y:S02]  /*29400*/  SHFL.IDX P6, R14, R13, R12, R11 ;  /* 0x0000000c0d0e7389 */ /* 0x00006400000c000b */
[----:B01----:R-:W-:Y:S01]  /*29410*/  ENDCOLLECTIVE ;  /* 0x000000000000791b */ /* 0x003fe20003800000 */
.L_x_1900:
[----:B------:R-:W-:Y:S01]  /*29420*/  MOV R16, R14 ;  /* 0x0000000e00107202 */ /* 0x000fe20000000f00 */
[----:B------:R-:W-:Y:S06]  /*29430*/  BRA `(.L_x_1901) ;  /* 0xffffffcc00e07947 */ /* 0x000fec000383ffff */
.L_x_1748:
[----:B------:R-:W-:Y:S01]  /*29440*/  BSSY B0, `(.L_x_1902) ;  /* 0x0000008000007945 */ /* 0x000fe20003800000 */
[----:B0----5:R-:W-:Y:S01]  /*29450*/  IMAD.MOV.U32 R13, RZ, RZ, R3 ;  /* 0x000000ffff0d7224 */ /* 0x021fe200078e0003 */
[----:B------:R-:W-:Y:S01]  /*29460*/  MOV R11, RZ ;  /* 0x000000ff000b7202 */ /* 0x000fe20000000f00 */
[----:B------:R-:W-:Y:S02]  /*29470*/  IMAD.MOV.U32 R12, RZ, RZ, 0x1 ;  /* 0x00000001ff0c7424 */ /* 0x000fe400078e00ff */
[----:B------:R-:W-:-:S07]  /*29480*/  IMAD.MOV.U32 R15, RZ, RZ, -0x1 ;  /* 0xffffffffff0f7424 */ /* 0x000fce00078e00ff */
[----:B-1-34-:R-:W-:Y:S05]  /*29490*/  WARPSYNC.COLLECTIVE R15, `(.L_x_1903) ;  /* 0x000000000f087348 */ /* 0x01afea0003c00000 */
[----:B------:R0:W2:Y:S02]  /*294a0*/  SHFL.UP P6, R14, R13, R12, R11 ;  /* 0x0400000c0d0e7389 */ /* 0x0000a400000c000b */
[----:B01234-:R-:W-:Y:S01]  /*294b0*/  ENDCOLLECTIVE ;  /* 0x000000000000791b */ /* 0x01ffe20003800000 */
.L_x_1903:
[----:B------:R-:W-:Y:S05]  /*294c0*/  BSYNC B0 ;  /* 0x0000000000007941 */ /* 0x000fea0003800000 */
.L_x_1902:
[----:B------:R-:W-:Y:S01]  /*294d0*/  ISETP.NE.AND P0, PT, R8, RZ, PT ;  /* 0x000000ff0800720c */ /* 0x000fe20003f05270 */
[----:B------:R-:W-:Y:S01]  /*294e0*/  IMAD.MOV.U32 R11, RZ, RZ, RZ ;  /* 0x000000ffff0b7224 */ /* 0x000fe200078e00ff */
[----:B------:R-:W-:Y:S01]  /*294f0*/  MOV R12, 0x2 ;  /* 0x00000002000c7802 */ /* 0x000fe20000000f00 */
[----:B------:R-:W-:Y:S01]  /*29500*/  IMAD.MOV.U32 R15, RZ, RZ, -0x1 ;  /* 0xffffffffff0f7424 */ /* 0x000fe200078e00ff */
[----:B------:R-:W-:Y:S02]  /*29510*/  SEL R14, R14, RZ, P0 ;  /* 0x000000ff0e0e7207 */ /* 0x000fe40000000000 */
[----:B------:R-:W-:-:S03]  /*29520*/  ISETP.GE.U32.AND P0, PT, R8, 0x2, PT ;  /* 0x000000020800780c */ /* 0x000fc60003f06070 */
[----:B------:R-:W-:-:S10]  /*29530*/  IMAD.IADD R13, R3, 0x1, R14 ;  /* 0x00000001030d7824 */ /* 0x000fd400078e020e */
[----:B------:R-:W-:Y:S05]  /*29540*/  WARPSYNC.COLLECTIVE R15, `(.L_x_1904) ;  /* 0x000000000f087348 */ /* 0x000fea0003c00000 */
[----:B------:R0:W1:Y:S02]  /*29550*/  SHFL.UP P6, R14, R13, R12, R11 ;  /* 0x0400000c0d0e7389 */ /* 0x00006400000c000b */
[----:B01----:R-:W-:Y:S01]  /*29560*/  ENDCOLLECTIVE ;  /* 0x000000000000791b */ /* 0x003fe20003800000 */
.L_x_1904:
        /* <DEDUP_REMOVED lines=8> */
.L_x_1905:
        /* <DEDUP_REMOVED lines=8> */
.L_x_1906:
        /* <DEDUP_REMOVED lines=8> */
.L_x_1907:
[----:B------:R-:W-:Y:S01]  /*296f0*/  IMAD.MOV.U32 R12, RZ, RZ, 0x1f ;  /* 0x0000001fff0c7424 */ /* 0x000fe200078e00ff */
[----:B------:R-:W-:Y:S02]  /*29700*/  MOV R11, 0x1f ;  /* 0x0000001f000b7802 */ /* 0x000fe40000000f00 */
[----:B------:R-:W-:-:S04]  /*29710*/  SEL R2, R14, RZ, P0 ;  /* 0x000000ff0e027207 */ /* 0x000fc80000000000 */
[----:B------:R-:W-:-:S05]  /*29720*/  IADD3 R2, R7, R2, RZ ;  /* 0x0000000207027210 */ /* 0x000fca0007ffe0ff */
[----:B------:R-:W-:-:S07]  /*29730*/  IMAD.MOV.U32 R13, RZ, RZ, R2 ;  /* 0x000000ffff0d7224 */ /* 0x000fce00078e0002 */
[----:B------:R-:W-:Y:S05]  /*29740*/  WARPSYNC.COLLECTIVE R15, `(.L_x_1908) ;  /* 0x000000000f087348 */ /* 0x000fea0003c00000 */
[----:B------:R0:W1:Y:S02]  /*29750*/  SHFL.IDX P6, R14, R13, R12, R11 ;  /* 0x0000000c0d0e7389 */ /* 0x00006400000c000b */
[----:B01----:R-:W-:Y:S01]  /*29760*/  ENDCOLLECTIVE ;  /* 0x000000000000791b */ /* 0x003fe20003800000 */
.L_x_1908:
[----:B------:R-:W-:Y:S05]  /*29770*/  BRA `(.L_x_1909) ;  /* 0xffffffcc00a87947 */ /* 0x000fea000383ffff */
.L_x_1753:
[----:B------:R-:W-:Y:S01]  /*29780*/  BSSY B0, `(.L_x_1910) ;  /* 0x0000008000007945 */ /* 0x000fe20003800000 */
[----:B-----5:R-:W-:Y:S01]  /*29790*/  IMAD.MOV.U32 R13, RZ, RZ, R3 ;  /* 0x000000ffff0d7224 */ /* 0x020fe200078e0003 */
[----:B------:R-:W-:Y:S01]  /*297a0*/  MOV R11, RZ ;  /* 0x000000ff000b7202 */ /* 0x000fe20000000f00 */
[----:B------:R-:W-:Y:S02]  /*297b0*/  IMAD.MOV.U32 R12, RZ, RZ, 0x1 ;  /* 0x00000001ff0c7424 */ /* 0x000fe400078e00ff */
[----:B------:R-:W-:-:S07]  /*297c0*/  IMAD.MOV.U32 R15, RZ, RZ, -0x1 ;  /* 0xffffffffff0f7424 */ /* 0x000fce00078e00ff */
[----:B0-----:R-:W-:Y:S05]  /*297d0*/  WARPSYNC.COLLECTIVE R15, `(.L_x_1911) ;  /* 0x000000000f087348 */ /* 0x001fea0003c00000 */
[----:B------:R1:W2:Y:S02]  /*297e0*/  SHFL.UP P6, R14, R13, R12, R11 ;  /* 0x0400000c0d0e7389 */ /* 0x0002a400000c000b */
[----:B012---:R-:W-:Y:S01]  /*297f0*/  ENDCOLLECTIVE ;  /* 0x000000000000791b */ /* 0x007fe20003800000 */
.L_x_1911:
[----:B------:R-:W-:Y:S05]  /*29800*/  BSYNC B0 ;  /* 0x0000000000007941 */ /* 0x000fea0003800000 */
.L_x_1910:
        /* <DEDUP_REMOVED lines=10> */
.L_x_1912:
        /* <DEDUP_REMOVED lines=8> */
.L_x_1913:
        /* <DEDUP_REMOVED lines=8> */
.L_x_1914:
        /* <DEDUP_REMOVED lines=8> */
.L_x_1915:
        /* <DEDUP_REMOVED lines=8> */
.L_x_1916:
[----:B------:R-:W-:Y:S05]  /*29ab0*/  BRA `(.L_x_1917) ;  /* 0xffffffcc00907947 */ /* 0x000fea000383ffff */
.L_x_1755:
[----:B------:R-:W-:Y:S01]  /*29ac0*/  BSSY B0, `(.L_x_1918) ;  /* 0x0000006000007945 */ /* 0x000fe20003800000 */
[----:B------:R-:W-:Y:S01]  /*29ad0*/  PLOP3.LUT P6, PT, P6, PT, PT, 0x8, 0x0 ;  /* 0x000000000000781c */ /* 0x000fe200037ce170 */
[----:B------:R-:W-:-:S12]  /*29ae0*/  IMAD.MOV.U32 R15, RZ, RZ, -0x1 ;  /* 0xffffffffff0f7424 */ /* 0x000fd800078e00ff */
[----:B0-----:R-:W-:Y:S05]  /*29af0*/  WARPSYNC.COLLECTIVE R15, `(.L_x_1919) ;  /* 0x000000000f087348 */ /* 0x001fea0003c00000 */
[----:B------:R-:W-:Y:S01]  /*29b00*/  VOTE.ANY R14, PT, P6 ;  /* 0x00000000000e7806 */ /* 0x000fe200030e0100 */
[----:B0-----:R-:W-:Y:S06]  /*29b10*/  ENDCOLLECTIVE ;  /* 0x000000000000791b */ /* 0x001fec0003800000 */
.L_x_1919:
[----:B------:R-:W-:Y:S05]  /*29b20*/  BSYNC B0 ;  /* 0x0000000000007941 */ /* 0x000fea0003800000 */
.L_x_1918:
[----:B------:R-:W-:Y:S01]  /*29b30*/  IMAD.MOV.U32 R6, RZ, RZ, R14 ;  /* 0x000000ffff067224 */ /* 0x000fe200078e000e */
[----:B------:R-:W-:Y:S01]  /*29b40*/  MOV R13, R3 ;  /* 0x00000003000d7202 */ /* 0x000fe20000000f00 */
[----:B------:R-:W-:Y:S01]  /*29b50*/  IMAD.MOV.U32 R11, RZ, RZ, 0x1f ;  /* 0x0000001fff0b7424 */ /* 0x000fe200078e00ff */
[----:B------:R-:W-:Y:S01]  /*29b60*/  MOV R15, 0xffffffff ;  /* 0xffffffff000f7802 */ /* 0x000fe20000000f00 */
[----:B------:R-:W0:Y:S02]  /*29b70*/  POPC R7, R6 ;  /* 0x0000000600077309 */ /* 0x000e240000000000 */
[----:B0-----:R-:W-:-:S07]  /*29b80*/  IMAD.MOV.U32 R12, RZ, RZ, R7 ;  /* 0x000000ffff0c7224 */ /* 0x001fce00078e0007 */
[----:B------:R-:W-:Y:S05]  /*29b90*/  WARPSYNC.COLLECTIVE R15, `(.L_x_1920) ;  /* 0x000000000f087348 */ /* 0x000fea0003c00000 */
[----:B------:R0:W1:Y:S02]  /*29ba0*/  SHFL.IDX P6, R14, R13, R12, R11 ;  /* 0x0000000c0d0e7389 */ /* 0x00006400000c000b */
[----:B01----:R-:W-:Y:S01]  /*29bb0*/  ENDCOLLECTIVE ;  /* 0x000000000000791b */ /* 0x003fe20003800000 */
.L_x_1920:
[----:B------:R-:W-:Y:S01]  /*29bc0*/  IMAD.MOV.U32 R17, RZ, RZ, R14 ;  /* 0x000000ffff117224 */ /* 0x000fe200078e000e */
[----:B------:R-:W-:Y:S06]  /*29bd0*/  BRA `(.L_x_1921) ;  /* 0xffffffcc00807947 */ /* 0x000fec000383ffff */
.L_x_1757:
[----:B------:R-:W-:Y:S01]  /*29be0*/  BSSY B0, `(.L_x_1922) ;  /* 0x0000007000007945 */ /* 0x000fe20003800000 */
[----:B------:R-:W-:Y:S01]  /*29bf0*/  IMAD.MOV.U32 R13, RZ, RZ, R2 ;  /* 0x000000ffff0d7224 */ /* 0x000fe200078e0002 */
[----:B------:R-:W-:Y:S01]  /*29c00*/  MOV R11, 0x1f ;  /* 0x0000001f000b7802 */ /* 0x000fe20000000f00 */
[----:B------:R-:W-:-:S07]  /*29c10*/  IMAD.MOV.U32 R15, RZ, RZ, -0x1 ;  /* 0xffffffffff0f7424 */ /* 0x000fce00078e00ff */
[----:B012---:R-:W-:Y:S05]  /*29c20*/  WARPSYNC.COLLECTIVE R15, `(.L_x_1923) ;  /* 0x000000000f087348 */ /* 0x007fea0003c00000 */
[----:B------:R3:W4:Y:S02]  /*29c30*/  SHFL.IDX P6, R14, R13, R12, R11 ;  /* 0x0000000c0d0e7389 */ /* 0x00072400000c000b */
[----:B01234-:R-:W-:Y:S01]  /*29c40*/  ENDCOLLECTIVE ;  /* 0x000000000000791b */ /* 0x01ffe20003800000 */
.L_x_1923:
[----:B------:R-:W-:Y:S05]  /*29c50*/  BSYNC B0 ;  /* 0x0000000000007941 */ /* 0x000fea0003800000 */
.L_x_1922:
[----:B------:R-:W-:Y:S01]  /*29c60*/  IMAD.MOV.U32 R6, RZ, RZ, R14 ;  /* 0x000000ffff067224 */ /* 0x000fe200078e000e */
[----:B------:R-:W-:Y:S06]  /*29c70*/  BRA `(.L_x_1756) ;  /* 0xffffffcc00747947 */ /* 0x000fec000383ffff */
.L_x_1761:
[----:B-1----:R1:W2:Y:S02]  /*29c80*/  SYNCS.PHASECHK.TRANS64.TRYWAIT P0, [R0+URZ+0x30820], R3 ;  /* 0x03082003000075a7 */ /* 0x0022a4000800017f */
[----:B--2---:R-:W-:Y:S05]  /*29c90*/  @!P0 NANOSLEEP.SYNCS 0x989680 ;  /* 0x009896800000895d */ /* 0x004fea0003900000 */
[----:B------:R-:W2:Y:S02]  /*29ca0*/  @!P0 SYNCS.PHASECHK.TRANS64 P0, [R0+URZ+0x30820], R3 ;  /* 0x03082003000085a7 */ /* 0x000ea4000800007f */
[----:B--2---:R-:W-:Y:S05]  /*29cb0*/  @!P0 BRA `(.L_x_1761) ;  /* 0xfffffffc00f08947 */ /* 0x004fea000383ffff */
[----:B------:R-:W-:Y:S05]  /*29cc0*/  BRA `(.L_x_1924) ;  /* 0xffffffd000ec7947 */ /* 0x000fea000383ffff */
.L_x_1762:
[----:B------:R-:W2:Y:S01]  /*29cd0*/  S2R R2, SR_TID.X ;  /* 0x0000000000027919 */ /* 0x000ea20000002100 */
[----:B------:R-:W-:Y:S01]  /*29ce0*/  BSSY B0, `(.L_x_1925) ;  /* 0x000000a000007945 */ /* 0x000fe20003800000 */
[----:B------:R-:W-:Y:S01]  /*29cf0*/  IMAD.MOV.U32 R12, RZ, RZ, RZ ;  /* 0x000000ffff0c7224 */ /* 0x000fe200078e00ff */
[----:B------:R-:W-:Y:S01]  /*29d00*/  MOV R15, 0xffffffff ;  /* 0xffffffff000f7802 */ /* 0x000fe20000000f00 */
[----:B------:R-:W-:Y:S01]  /*29d10*/  IMAD.MOV.U32 R11, RZ, RZ, 0x1f ;  /* 0x0000001fff0b7424 */ /* 0x000fe200078e00ff */
[----:B--2---:R-:W-:-:S04]  /*29d20*/  SHF.R.U32.HI R2, RZ, 0x5, R2 ;  /* 0x00000005ff027819 */ /* 0x004fc80000011602 */
[----:B------:R-:W-:-:S04]  /*29d30*/  LOP3.LUT R2, R2, 0x3, RZ, 0xc0, !PT ;  /* 0x0000000302027812 */ /* 0x000fc800078ec0ff */
[----:B0-----:R-:W-:-:S07]  /*29d40*/  MOV R13, R2 ;  /* 0x00000002000d7202 */ /* 0x001fce0000000f00 */
[----:B-1----:R-:W-:Y:S05]  /*29d50*/  WARPSYNC.COLLECTIVE R15, `(.L_x_1926) ;  /* 0x000000000f087348 */ /* 0x002fea0003c00000 */
[----:B------:R0:W2:Y:S02]  /*29d60*/  SHFL.IDX P6, R14, R13, R12, R11 ;  /* 0x0000000c0d0e7389 */ /* 0x0000a400000c000b */
[----:B012---:R-:W-:Y:S01]  /*29d70*/  ENDCOLLECTIVE ;  /* 0x000000000000791b */ /* 0x007fe20003800000 */
.L_x_1926:
[----:B------:R-:W-:Y:S05]  /*29d80*/  BSYNC B0 ;  /* 0x0000000000007941 */ /* 0x000fea0003800000 */
.L_x_1925:
[----:B------:R-:W-:Y:S05]  /*29d90*/  BRA `(.L_x_1927) ;  /* 0xffffffd000d47947 */ /* 0x000fea000383ffff */
.L_x_1763:
[----:B------:R-:W-:Y:S01]  /*29da0*/  BSSY B0, `(.L_x_1928) ;  /* 0x0000006000007945 */ /* 0x000fe20003800000 */
[----:B------:R-:W-:-:S07]  /*29db0*/  IMAD.MOV.U32 R15, RZ, RZ, -0x1 ;  /* 0xffffffffff0f7424 */ /* 0x000fce00078e00ff */
[----:B012---:R-:W-:Y:S05]  /*29dc0*/  WARPSYNC.COLLECTIVE R15, `(.L_x_1929) ;  /* 0x000000000f0c7348 */ /* 0x007fea0003c00000 */
[----:B------:R-:W-:Y:S02]  /*29dd0*/  ELECT P6, UR62, PT ;  /* 0x00000000003e782f */ /* 0x000fe400038c0000 */
[----:B------:R-:W-:Y:S01]  /*29de0*/  MOV R14, UR62 ;  /* 0x0000003e000e7c02 */ /* 0x000fe20008000f00 */
[----:B012---:R-:W-:Y:S10]  /*29df0*/  ENDCOLLECTIVE ;  /* 0x000000000000791b */ /* 0x007ff40003800000 */
.L_x_1929:
[----:B------:R-:W-:Y:S05]  /*29e00*/  BSYNC B0 ;  /* 0x0000000000007941 */ /* 0x000fea0003800000 */
.L_x_1928:
[----:B------:R-:W-:Y:S05]  /*29e10*/  BRA `(.L_x_1930) ;  /* 0xffffffd000c87947 */ /* 0x000fea000383ffff */
.L_x_1765:
[----:B-1----:R1:W2:Y:S02]  /*29e20*/  SYNCS.PHASECHK.TRANS64.TRYWAIT P0, [R6+URZ], R5 ;  /* 0x00000005060075a7 */ /* 0x0022a4000800017f */
[----:B--2---:R-:W-:Y:S05]  /*29e30*/  @!P0 NANOSLEEP.SYNCS 0x989680 ;  /* 0x009896800000895d */ /* 0x004fea0003900000 */
[----:B------:R-:W2:Y:S02]  /*29e40*/  @!P0 SYNCS.PHASECHK.TRANS64 P0, [R6+URZ], R5 ;  /* 0x00000005060085a7 */ /* 0x000ea4000800007f */
[----:B--2---:R-:W-:Y:S05]  /*29e50*/  @!P0 BRA `(.L_x_1765) ;  /* 0xfffffffc00f08947 */ /* 0x004fea000383ffff */
[----:B------:R-:W-:Y:S05]  /*29e60*/  BRA `(.L_x_1931) ;  /* 0xffffffd400047947 */ /* 0x000fea000383ffff */
.L_x_1766:
[----:B--2---:R2:W3:Y:S02]  /*29e70*/  SYNCS.PHASECHK.TRANS64.TRYWAIT P0, [R7+URZ], R2 ;  /* 0x00000002070075a7 */ /* 0x0044e4000800017f */
[----:B---3--:R-:W-:Y:S05]  /*29e80*/  @!P0 NANOSLEEP.SYNCS 0x989680 ;  /* 0x009896800000895d */ /* 0x008fea0003900000 */
[----:B------:R-:W3:Y:S02]  /*29e90*/  @!P0 SYNCS.PHASECHK.TRANS64 P0, [R7+URZ], R2 ;  /* 0x00000002070085a7 */ /* 0x000ee4000800007f */
[----:B---3--:R-:W-:Y:S05]  /*29ea0*/  @!P0 BRA `(.L_x_1766) ;  /* 0xfffffffc00f08947 */ /* 0x008fea000383ffff */
[----:B------:R-:W-:Y:S05]  /*29eb0*/  BRA `(.L_x_1932) ;  /* 0xffffffd000f87947 */ /* 0x000fea000383ffff */
.L_x_1768:
[----:B---3--:R3:W4:Y:S02]  /*29ec0*/  SYNCS.PHASECHK.TRANS64.TRYWAIT P0, [R4+URZ], R5 ;  /* 0x00000005040075a7 */ /* 0x008724000800017f */
[----:B----4-:R-:W-:Y:S05]  /*29ed0*/  @!P0 NANOSLEEP.SYNCS 0x989680 ;  /* 0x009896800000895d */ /* 0x010fea0003900000 */
[----:B------:R-:W4:Y:S02]  /*29ee0*/  @!P0 SYNCS.PHASECHK.TRANS64 P0, [R4+URZ], R5 ;  /* 0x00000005040085a7 */ /* 0x000f24000800007f */
[----:B----4-:R-:W-:Y:S05]  /*29ef0*/  @!P0 BRA `(.L_x_1768) ;  /* 0xfffffffc00f08947 */ /* 0x010fea000383ffff */
[----:B------:R-:W-:Y:S05]  /*29f00*/  BRA `(.L_x_1933) ;  /* 0xffffffd400007947 */ /* 0x000fea000383ffff */
.L_x_1934:
        /* <DEDUP_REMOVED lines=15> */
.L_x_2843:


//--------------------- .text._ZN7cutlass13device_kernelIN5flash11enable_sm90INS1_16FlashAttnFwdSm90INS1_25CollectiveMainloopFwdSm90ILi2EN4cute5tupleIJNS5_1CILi1EEES8_S8_EEENS6_IJNS7_ILi128EEENS7_ILi80EEENS7_ILi256EEEEEELi256ENS_6half_tEfNS_4arch4Sm90ELb1ELb0ELb0ELb0ELb0ELb0ELb0ELb1ELb1ELb0ELb0ELb0EEENS1_21CollectiveEpilogueFwdINS6_IJSA_SC_SB_EEES9_SE_SG_Li256ELb0ELb0ELb0ELb0EEENS1_30DynamicPersistentTileSchedulerILi256ELi32ELb0ELb0ELb1EEEEEEEEEvNT_6ParamsE --------------------------
	.section	.text._ZN7cutlass13device_kernelIN5flash11enable_sm90INS1_16FlashAttnFwdSm90INS1_25CollectiveMainloopFwdSm90ILi2EN4cute5tupleIJNS5_1CILi1EEES8_S8_EEENS6_IJNS7_ILi128EEENS7_ILi80EEENS7_ILi256EEEEEELi256ENS_6half_tEfNS_4arch4Sm90ELb1ELb0ELb0ELb0ELb0ELb0ELb0ELb1ELb1ELb0ELb0ELb0EEENS1_21CollectiveEpilogueFwdINS6_IJSA_SC_SB_EEES9_SE_SG_Li256ELb0ELb0ELb0ELb0EEENS1_30DynamicPersistentTileSchedulerILi256ELi32ELb0ELb0ELb1EEEEEEEEEvNT_6ParamsE,"ax",@progbits
	.align	128
.text._ZN7cutlass13device_kernelIN5flash11enable_sm90INS1_16FlashAttnFwdSm90INS1_25CollectiveMainloopFwdSm90ILi2EN4cute5tupleIJNS5_1CILi1EEES8_S8_EEENS6_IJNS7_ILi128EEENS7_ILi80EEENS7_ILi256EEEEEELi256ENS_6half_tEfNS_4arch4Sm90ELb1ELb0ELb0ELb0ELb0ELb0ELb0ELb1ELb1ELb0ELb0ELb0EEENS1_21CollectiveEpilogueFwdINS6_IJSA_SC_SB_EEES9_SE_SG_Li256ELb0ELb0ELb0ELb0EEENS1_30DynamicPersistentTileSchedulerILi256ELi32ELb0ELb0ELb1EEEEEEEEEvNT_6ParamsE:
        .type           _ZN7cutlass13device_kernelIN5flash11enable_sm90INS1_16FlashAttnFwdSm90INS1_25CollectiveMainloopFwdSm90ILi2EN4cute5tupleIJNS5_1CILi1EEES8_S8_EEENS6_IJNS7_ILi128EEENS7_ILi80EEENS7_ILi256EEEEEELi256ENS_6half_tEfNS_4arch4Sm90ELb1ELb0ELb0ELb0ELb0ELb0ELb0ELb1ELb1ELb0ELb0ELb0EEENS1_21CollectiveEpilogueFwdINS6_IJSA_SC_SB_EEES9_SE_SG_Li256ELb0ELb0ELb0ELb0EEENS1_30DynamicPersistentTileSchedulerILi256ELi32ELb0ELb0ELb1EEEEEEEEEvNT_6ParamsE,@function
        .size           _ZN7cutlass13device_kernelIN5flash11enable_sm90INS1_16FlashAttnFwdSm90INS1_25CollectiveMainloopFwdSm90ILi2EN4cute5tupleIJNS5_1CILi1EEES8_S8_EEENS6_IJNS7_ILi128EEENS7_ILi80EEENS7_ILi256EEEEEELi256ENS_6half_tEfNS_4arch4Sm90ELb1ELb0ELb0ELb0ELb0ELb0ELb0ELb1ELb1ELb0ELb0ELb0EEENS1_21CollectiveEpilogueFwdINS6_IJSA_SC_SB_EEES9_SE_SG_Li256ELb0ELb0ELb0ELb0EEENS1_30DynamicPersistentTileSchedulerILi256ELi32ELb0ELb0ELb1EEEEEEEEEvNT_6ParamsE,(.L_x_2844 - _ZN7cutlass13device_kernelIN5flash11enable_sm90INS1_16FlashAttnFwdSm90INS1_25CollectiveMainloopFwdSm90ILi2EN4cute5tupleIJNS5_1CILi1EEES8_S8_EEENS6_IJNS7_ILi128EEENS7_ILi80EEENS7_ILi256EEEEEELi256ENS_6half_tEfNS_4arch4Sm90ELb1ELb0ELb0ELb0ELb0ELb0ELb0ELb1ELb1ELb0ELb0ELb0EEENS1_21CollectiveEpilogueFwdINS6_IJSA_SC_SB_EEES9_SE_SG_Li256ELb0ELb0ELb0ELb0EEENS1_30DynamicPersistentTileSchedulerILi256ELi32ELb0ELb0ELb1EEEEEEEEEvNT_6ParamsE)
        .other          _ZN7cutlass13device_kernelIN5flash11enable_sm90INS1_16FlashAttnFwdSm90INS1_25CollectiveMainloopFwdSm90ILi2EN4cute5tupleIJNS5_1CILi1EEES8_S8_EEENS6_IJNS7_ILi128EEENS7_ILi80EEENS7_ILi256EEEEEELi256ENS_6half_tEfNS_4arch4Sm90ELb1ELb0ELb0ELb0ELb0ELb0ELb0ELb1ELb1ELb0ELb0ELb0EEENS1_21CollectiveEpilogueFwdINS6_IJSA_SC_SB_EEES9_SE_SG_Li256ELb0ELb0ELb0ELb0EEENS1_30DynamicPersistentTileSchedulerILi256ELi32ELb0ELb0ELb1EEEEEEEEEvNT_6ParamsE,@"STO_CUDA_ENTRY STV_DEFAULT"
_ZN7cutlass13device_kernelIN5flash11enable_sm90INS1_16FlashAttnFwdSm90INS1_25CollectiveMainloopFwdSm90ILi2EN4cute5tupleIJNS5_1CILi1EEES8_S8_EEENS6_IJNS7_ILi128EEENS7_ILi80EEENS7_ILi256EEEEEELi256ENS_6half_tEfNS_4arch4Sm90ELb1ELb0ELb0ELb0ELb0ELb0ELb0ELb1ELb1ELb0ELb0ELb0EEENS1_21CollectiveEpilogueFwdINS6_IJSA_SC_SB_EEES9_SE_SG_Li256ELb0ELb0ELb0ELb0EEENS1_30DynamicPersistentTileSchedulerILi256ELi32ELb0ELb0ELb1EEEEEEEEEvNT_6ParamsE:
        /* <DEDUP_REMOVED lines=24> */
.L_x_1936:
[----:B------:R-:W-:Y:S05]  /*0180*/  BSYNC B0 ;  /* 0x0000000000007941 */ /* 0x000fea0003800000 */
.L_x_1935:
        /* <DEDUP_REMOVED lines=37> */
.L_x_1937:
        /* <DEDUP_REMOVED lines=22> */
.L_x_1938:
        /* <DEDUP_REMOVED lines=18> */
.L_x_1939:
        /* <DEDUP_REMOVED lines=22> */
.L_x_1940:
        /* <DEDUP_REMOVED lines=22> */
.L_x_1941:
        /* <DEDUP_REMOVED lines=8> */
.L_x_1943:
        /* <DEDUP_REMOVED lines=14> */
[----:B-1----:R-:W1:Y:S05]  /*0a80*/  S2R R2, SR_TID.X ;  /* 0x0000000000027919 */ /* 0x002e6a0000002100 */
[----:B------:R-:W4:Y:S01]  /*0a90*/  S2UR UR6, SR_SWINHI ;  /* 0x00000000000679c3 */ /* 0x000f220000002f00 */
[----:B---3--:R-:W-:-:S07]  /*0aa0*/  ULEA UR60, UR4, UR60, 0x18 ;  /* 0x0000003c043c7291 */ /* 0x008fce000f8ec03f */
[----:B------:R-:W-:Y:S01]  /*0ab0*/  UMOV UR4, UR60 ;  /* 0x0000003c00047c82 */ /* 0x000fe20008000000 */
[----:B----4-:R-:W-:Y:S01]  /*0ac0*/  UMOV UR5, UR6 ;  /* 0x0000000600057c82 */ /* 0x010fe20008000000 */
[----:B------:R-:W-:Y:S01]  /*0ad0*/  IMAD.U32 R22, RZ, RZ, UR4 ;  /* 0x00000004ff167e24 */ /* 0x000fe2000f8e00ff */
[----:B------:R-:W-:Y:S01]  /*0ae0*/  UMOV UR4, UR7 ;  /* 0x0000000700047c82 */ /* 0x000fe20008000000 */
[----:B-1----:R-:W-:Y:S02]  /*0af0*/  VIADD R224, R2, 0xffffff80 ;  /* 0xffffff8002e07836 */ /* 0x002fe40000000000 */
[----:B------:R-:W-:Y:S01]  /*0b00*/  IMAD.U32 R23, RZ, RZ, UR5 ;  /* 0x00000005ff177e24 */ /* 0x000fe2000f8e00ff */
[----:B--2---:R-:W-:Y:S02]  /*0b10*/  R2UR UR8, R3 ;  /* 0x00000000030872ca */ /* 0x004fe400000e0000 */
[----:B------:R-:W-:-:S04]  /*0b20*/  SHF.R.S32.HI R3, RZ, 0x1f, R224 ;  /* 0x0000001fff037819 */ /* 0x000fc800000114e0 */
[CC--:B------:R-:W-:Y:S02]  /*0b30*/  LEA.HI R2, R3.reuse, R224.reuse, RZ, 0x4 ;  /* 0x000000e003027211 */ /* 0x0c0fe400078f20ff */
[----:B------:R-:W-:Y:S02]  /*0b40*/  LEA.HI R0, R3, R224, RZ, 0x7 ;  /* 0x000000e003007211 */ /* 0x000fe400078f38ff */
[----:B------:R-:W-:Y:S02]  /*0b50*/  SHF.R.S32.HI R5, RZ, 0x4, R2 ;  /* 0x00000004ff057819 */ /* 0x000fe40000011402 */
[----:B------:R-:W-:Y:S01]  /*0b60*/  LOP3.LUT R7, R0, 0xffffff80, RZ, 0xc0, !PT ;  /* 0xffffff8000077812 */ /* 0x000fe200078ec0ff */
[----:B------:R-:W-:Y:S01]  /*0b70*/  ULOP3.LUT UR5, UR8, 0x1, URZ, 0xfc, !UPT ;  /* 0x0000000108057892 */ /* 0x000fe2000f8efc3f */
[----:B------:R-:W-:Y:S02]  /*0b80*/  LEA.HI R4, R2, R5, RZ, 0x1 ;  /* 0x0000000502047211 */ /* 0x000fe400078f08ff */
[----:B------:R-:W-:-:S02]  /*0b90*/  IADD3 R220, R224, -R7, RZ ;  /* 0x80000007e0dc7210 */ /* 0x000fc40007ffe0ff */
[----:B------:R-:W-:Y:S01]  /*0ba0*/  LOP3.LUT R4, R4, 0x1ffffffe, RZ, 0xc0, !PT ;  /* 0x1ffffffe04047812 */ /* 0x000fe200078ec0ff */
[----:B------:R-:W-:Y:S01]  /*0bb0*/  IMAD.U32 R223, RZ, RZ, UR5 ;  /* 0x00000005ffdf7e24 */ /* 0x000fe2000f8e00ff */
[----:B------:R-:W-:Y:S01]  /*0bc0*/  SHF.R.S32.HI R7, RZ, 0x1f, R220 ;  /* 0x0000001fff077819 */ /* 0x000fe200000114dc */
[----:B------:R-:W-:Y:S01]  /*0bd0*/  UMOV UR5, URZ ;  /* 0x0000003f00057c82 */ /* 0x000fe20008000000 */
[----:B------:R-:W-:Y:S01]  /*0be0*/  LEA.HI R222, R3, R224, RZ, 0x5 ;  /* 0x000000e003de7211 */ /* 0x000fe200078f28ff */
[----:B------:R-:W-:Y:S01]  /*0bf0*/  IMAD.IADD R4, R5, 0x1, -R4 ;  /* 0x0000000105047824 */ /* 0x000fe200078e0a04 */
[----:B------:R-:W-:Y:S01]  /*0c00*/  LOP3.LUT R5, R2, 0x3fffff0, RZ, 0xc0, !PT ;  /* 0x03fffff002057812 */ /* 0x000fe200078ec0ff */
[----:B------:R-:W-:Y:S01]  /*0c10*/  IMAD.U32 R219, RZ, RZ, UR5 ;  /* 0x00000005ffdb7e24 */ /* 0x000fe2000f8e00ff */
[----:B------:R-:W-:Y:S01]  /*0c20*/  LEA.HI R2, R7, R220, RZ, 0x2 ;  /* 0x000000dc07027211 */ /* 0x000fe200078f10ff */
[----:B------:R-:W-:Y:S01]  /*0c30*/  IMAD.U32 R16, RZ, RZ, UR5 ;  /* 0x00000005ff107e24 */ /* 0x000fe2000f8e00ff */
[----:B------:R-:W-:Y:S01]  /*0c40*/  SHF.R.S32.HI R222, RZ, 0x5, R222 ;  /* 0x00000005ffde7819 */ /* 0x000fe200000114de */
[----:B------:R-:W-:Y:S01]  /*0c50*/  IMAD.IADD R5, R224, 0x1, -R5 ;  /* 0x00000001e0057824 */ /* 0x000fe200078e0a05 */
[----:B------:R-:W-:-:S02]  /*0c60*/  SHF.R.S32.HI R6, RZ, 0x2, R2 ;  /* 0x00000002ff067819 */ /* 0x000fc40000011402 */
[----:B------:R-:W-:Y:S01]  /*0c70*/  SHF.R.S32.HI R9, RZ, 0x1f, R2 ;  /* 0x0000001fff097819 */ /* 0x000fe20000011402 */
[----:B------:R-:W-:Y:S01]  /*0c80*/  IMAD R5, R222, 0x10, R5 ;  /* 0x00000010de057824 */ /* 0x000fe200078e0205 */
[----:B------:R-:W-:Y:S02]  /*0c90*/  SHF.R.S32.HI R221, RZ, 0x7, R0 ;  /* 0x00000007ffdd7819 */ /* 0x000fe40000011400 */
[----:B------:R-:W-:Y:S02]  /*0ca0*/  LEA.HI R9, R9, R6, RZ, 0x3 ;  /* 0x0000000609097211 */ /* 0x000fe400078f18ff */
[----:B------:R-:W-:Y:S02]  /*0cb0*/  LEA R5, R5, R4, 0x3 ;  /* 0x0000000405057211 */ /* 0x000fe400078e18ff */
[----:B------:R-:W-:Y:S02]  /*0cc0*/  LOP3.LUT R9, R9, 0xfffffff8, RZ, 0xc0, !PT ;  /* 0xfffffff809097812 */ /* 0x000fe400078ec0ff */
[----:B------:R-:W-:-:S02]  /*0cd0*/  LEA.HI R7, R7, R220, RZ, 0x5 ;  /* 0x000000dc07077211 */ /* 0x000fc400078f28ff */
[----:B------:R-:W-:Y:S01]  /*0ce0*/  LEA.HI R0, R0, R221, RZ, 0x1 ;  /* 0x000000dd00007211 */ /* 0x000fe200078f08ff */
[----:B------:R-:W-:Y:S01]  /*0cf0*/  IMAD.IADD R6, R6, 0x1, -R9 ;  /* 0x0000000106067824 */ /* 0x000fe200078e0a09 */
[----:B------:R-:W-:Y:S02]  /*0d00*/  SHF.L.U32 R5, R5, 0x3, RZ ;  /* 0x0000000305057819 */ /* 0x000fe400000006ff */
[----:B------:R-:W-:Y:S02]  /*0d10*/  SHF.R.S32.HI R7, RZ, 0x5, R7 ;  /* 0x00000005ff077819 */ /* 0x000fe40000011407 */
[----:B------:R-:W-:Y:S01]  /*0d20*/  LOP3.LUT R0, R0, 0x3fffffe, RZ, 0xc0, !PT ;  /* 0x03fffffe00007812 */ /* 0x000fe200078ec0ff */
[----:B------:R-:W-:Y:S01]  /*0d30*/  IMAD.WIDE R22, R5, 0x2, R22 ;  /* 0x0000000205167825 */ /* 0x000fe200078e0216 */
[----:B------:R-:W-:-:S03]  /*0d40*/  LEA.HI R3, R3, R224, RZ, 0x3 ;  /* 0x000000e003037211 */ /* 0x000fc600078f18ff */
[----:B------:R-:W-:Y:S01]  /*0d50*/  IMAD R7, R7, 0x10, R6 ;  /* 0x0000001007077824 */ /* 0x000fe200078e0206 */
[----:B------:R-:W-:Y:S01]  /*0d60*/  LOP3.LUT R5, R3, 0x1ffffff8, RZ, 0xc0, !PT ;  /* 0x1ffffff803057812 */ /* 0x000fe200078ec0ff */
[----:B------:R-:W-:Y:S01]  /*0d70*/  IMAD.IADD R0, R221, 0x1, -R0 ;  /* 0x00000001dd007824 */ /* 0x000fe200078e0a00 */
[----:B------:R-:W-:Y:S02]  /*0d80*/  SHF.R.S32.HI R216, RZ, 0x3, R3 ;  /* 0x00000003ffd87819 */ /* 0x000fe40000011403 */
[----:B------:R-:W-:Y:S01]  /*0d90*/  IADD3 R5, R224, -R5, RZ ;  /* 0x80000005e0057210 */ /* 0x000fe20007ffe0ff */
[----:B------:R-:W-:Y:S01]  /*0da0*/  IMAD R215, R0, 0x40, R7 ;  /* 0x0000004000d77824 */ /* 0x000fe200078e0207 */
[----:B------:R-:W-:-:S03]  /*0db0*/  LOP3.LUT R7, R2, 0x7ffffffc, RZ, 0xc0, !PT ;  /* 0x7ffffffc02077812 */ /* 0x000fc600078ec0ff */
[----:B------:R-:W-:Y:S01]  /*0dc0*/  IMAD.SHL.U32 R212, R5, 0x8, RZ ;  /* 0x0000000805d47824 */ /* 0x000fe200078e00ff */
[----:B------:R-:W-:-:S07]  /*0dd0*/  IADD3 R214, R220, -R7, RZ ;  /* 0x80000007dcd67210 */ /* 0x000fce0007ffe0ff */
.L_x_1990:
        /* <DEDUP_REMOVED lines=21> */
.L_x_1944:
        /* <DEDUP_REMOVED lines=8> */
.L_x_1945:
[----:B------:R-:W-:Y:S01]  /*0fb0*/  R2UR UR5, R218 ;  /* 0x00000000da0572ca */ /* 0x000fe200000e0000 */
[----:B------:R-:W-:Y:S01]  /*0fc0*/  ULDC.64 UR10, c[0x0][0x3f8] ;  /* 0x0000fe00000a7ab9 */ /* 0x000fe20000000a00 */
[----:B------:R-:W-:Y:S01]  /*0fd0*/  UIADD3 UR9, UR7, -UR4, URZ ;  /* 0x8000000407097290 */ /* 0x000fe2000fffe03f */
[----:B------:R-:W-:Y:S01]  /*0fe0*/  PLOP3.LUT P0, PT, PT, PT, PT, 0x80, 0x0 ;  /* 0x000000000000781c */ /* 0x000fe20003f0f070 */
[----:B------:R-:W-:Y:S01]  /*0ff0*/  UISETP.NE.U32.AND UP0, UPT, UR10, URZ, UPT ;  /* 0x0000003f0a00728c */ /* 0x000fe2000bf05070 */
[----:B------:R-:W-:Y:S01]  /*1000*/  CS2R R2, SRZ ;  /* 0x0000000000027805 */ /* 0x000fe2000001ff00 */
[----:B------:R-:W-:Y:S01]  /*1010*/  ULDC UR41, c[0x0][0x404] ;  /* 0x0001010000297ab9 */ /* 0x000fe20000000800 */
[----:B------:R-:W-:Y:S01]  /*1020*/  ULDC UR6, c[0x0][0x2e0] ;  /* 0x0000b80000067ab9 */ /* 0x000fe20000000800 */
[----:B------:R-:W-:Y:S01]  /*1030*/  UISETP.NE.AND.EX UP0, UPT, UR11, URZ, UPT, UP0 ;  /* 0x0000003f0b00728c */ /* 0x000fe2000bf05300 */
[----:B------:R-:W-:Y:S01]  /*1040*/  MOV R0, RZ ;  /* 0x000000ff00007202 */ /* 0x000fe20000000f00 */
[----:B------:R-:W-:Y:S01]  /*1050*/  ULDC UR7, c[0x0][0x288] ;  /* 0x0000a20000077ab9 */ /* 0x000fe20000000800 */
[----:B------:R-:W-:Y:S01]  /*1060*/  ULDC UR43, c[0x0][0xdb8] ;  /* 0x00036e00002b7ab9 */ /* 0x000fe20000000800 */
[----:B------:R-:W-:Y:S01]  /*1070*/  USEL UR41, UR41, 0x1, UP0 ;  /* 0x0000000129297887 */ /* 0x000fe20008000000 */
[----:B------:R-:W-:Y:S01]  /*1080*/  CS2R R150, SRZ ;  /* 0x0000000000967805 */ /* 0x000fe2000001ff00 */
[----:B------:R-:W-:Y:S01]  /*1090*/  ULOP3.LUT UR4, URZ, UR5, URZ, 0x33, !UPT ;  /* 0x000000053f047292 */ /* 0x000fe2000f8e333f */
[----:B------:R-:W-:Y:S01]  /*10a0*/  CS2R R148, SRZ ;  /* 0x0000000000947805 */ /* 0x000fe2000001ff00 */
[----:B------:R-:W-:Y:S01]  /*10b0*/  UIMAD UR41, UR41, UR6, URZ ;  /* 0x00000006292972a4 */ /* 0x000fe2000f8e023f */
[----:B------:R-:W-:Y:S01]  /*10c0*/  CS2R R146, SRZ ;  /* 0x0000000000927805 */ /* 0x000fe2000001ff00 */
[----:B------:R-:W-:Y:S01]  /*10d0*/  ULDC UR5, c[0x0][0xdac] ;  /* 0x00036b0000057ab9 */ /* 0x000fe20000000800 */
[----:B------:R-:W-:Y:S01]  /*10e0*/  UISETP.NE.AND UP1, UPT, UR43, 0x1, UPT ;  /* 0x000000012b00788c */ /* 0x000fe2000bf25270 */
[----:B------:R-:W-:Y:S01]  /*10f0*/  CS2R R144, SRZ ;  /* 0x0000000000907805 */ /* 0x000fe2000001ff00 */
[----:B------:R-:W-:Y:S01]  /*1100*/  UIADD3 UR4, UR4, UR5, URZ ;  /* 0x0000000504047290 */ /* 0x000fe2000fffe03f */
[----:B------:R-:W-:Y:S01]  /*1110*/  CS2R R142, SRZ ;  /* 0x00000000008e7805 */ /* 0x000fe2000001ff00 */
[----:B------:R-:W-:Y:S01]  /*1120*/  ULDC UR10, c[0x0][0xdc4] ;  /* 0x00037100000a7ab9 */ /* 0x000fe20000000800 */
[----:B------:R-:W-:Y:S01]  /*1130*/  CS2R R140, SRZ ;  /* 0x00000000008c7805 */ /* 0x000fe2000001ff00 */
[----:B------:R-:W-:Y:S01]  /*1140*/  USHF.L.U32 UR42, UR4, 0x7, URZ ;  /* 0x00000007042a7899 */ /* 0x000fe2000800063f */
[----:B------:R-:W-:Y:S01]  /*1150*/  CS2R R138, SRZ ;  /* 0x00000000008a7805 */ /* 0x000fe2000001ff00 */
[----:B------:R-:W-:Y:S01]  /*1160*/  UIADD3 UR4, UR41, 0x4f, URZ ;  /* 0x0000004f29047890 */ /* 0x000fe2000fffe03f */
[----:B------:R-:W-:Y:S01]  /*1170*/  CS2R R136, SRZ ;  /* 0x0000000000887805 */ /* 0x000fe2000001ff00 */
[----:B------:R-:W-:Y:S01]  /*1180*/  UIADD3 UR5, UR42, 0xcf, -UR7 ;  /* 0x000000cf2a057890 */ /* 0x000fe2000fffe807 */
[----:B------:R-:W-:Y:S01]  /*1190*/  CS2R R134, SRZ ;  /* 0x0000000000867805 */ /* 0x000fe2000001ff00 */
[----:B------:R-:W-:Y:S01]  /*11a0*/  UIMAD UR9, UR8, UR10, UR9 ;  /* 0x0000000a080972a4 */ /* 0x000fe2000f8e0209 */
[----:B------:R-:W-:Y:S01]  /*11b0*/  CS2R R132, SRZ ;  /* 0x0000000000847805 */ /* 0x000fe2000001ff00 */
[----:B------:R-:W-:Y:S01]  /*11c0*/  UIADD3 UR6, UR41, UR5, URZ ;  /* 0x0000000529067290 */ /* 0x000fe2000fffe03f */
[----:B------:R-:W-:Y:S01]  /*11d0*/  CS2R R130, SRZ ;  /* 0x0000000000827805 */ /* 0x000fe2000001ff00 */
[----:B------:R-:W-:Y:S01]  /*11e0*/  UIMAD.WIDE UR4, UR4, 0x66666667, URZ ;  /* 0x66666667040478a5 */ /* 0x000fe2000f8e023f */
[----:B------:R-:W-:Y:S01]  /*11f0*/  CS2R R128, SRZ ;  /* 0x0000000000807805 */ /* 0x000fe2000001ff00 */
[----:B------:R-:W-:Y:S01]  /*1200*/  UIMAD.WIDE UR6, UR6, 0x66666667, URZ ;  /* 0x66666667060678a5 */ /* 0x000fe2000f8e023f */
[----:B------:R-:W-:Y:S01]  /*1210*/  CS2R R126, SRZ ;  /* 0x00000000007e7805 */ /* 0x000fe2000001ff00 */
[----:B------:R-:W-:Y:S01]  /*1220*/  USHF.R.U32.HI UR4, URZ, 0x1f, UR5 ;  /* 0x0000001f3f047899 */ /* 0x000fe20008011605 */
[----:B------:R-:W-:Y:S01]  /*1230*/  CS2R R124, SRZ ;  /* 0x00000000007c7805 */ /* 0x000fe2000001ff00 */
[----:B------:R-:W-:Y:S01]  /*1240*/  USHF.R.U32.HI UR6, URZ, 0x1f, UR7 ;  /* 0x0000001f3f067899 */ /* 0x000fe20008011607 */
[----:B------:R-:W-:Y:S01]  /*1250*/  CS2R R122, SRZ ;  /* 0x00000000007a7805 */ /* 0x000fe2000001ff00 */
[----:B------:R-:W-:Y:S01]  /*1260*/  ULEA.HI.SX32 UR45, UR5, UR4, 0x1b ;  /* 0x00000004052d7291 */ /* 0x000fe2000f8fda3f */
[----:B------:R-:W-:Y:S01]  /*1270*/  CS2R R120, SRZ ;  /* 0x0000000000787805 */ /* 0x000fe2000001ff00 */
[----:B------:R-:W-:Y:S01]  /*1280*/  ULEA.HI.SX32 UR6, UR7, UR6, 0x1b ;  /* 0x0000000607067291 */ /* 0x000fe2000f8fda3f */
[----:B------:R-:W-:Y:S01]  /*1290*/  CS2R R118, SRZ ;  /* 0x0000000000767805 */ /* 0x000fe2000001ff00 */
[----:B------:R-:W-:Y:S01]  /*12a0*/  @UP1 ULDC UR8, c[0x0][0xdbc] ;  /* 0x00036f0000081ab9 */ /* 0x000fe20000000800 */
[----:B------:R-:W-:Y:S01]  /*12b0*/  @UP1 ULDC UR7, c[0x0][0xdc0] ;  /* 0x0003700000071ab9 */ /* 0x000fe20000000800 */
[----:B------:R-:W-:Y:S01]  /*12c0*/  UISETP.LT.AND UP0, UPT, UR45, UR6, UPT ;  /* 0x000000062d00728c */ /* 0x000fe2000bf01270 */
[----:B------:R-:W-:Y:S01]  /*12d0*/  CS2R R116, SRZ ;  /* 0x0000000000747805 */ /* 0x000fe2000001ff00 */
[----:B------:R-:W-:Y:S01]  /*12e0*/  UIMAD.WIDE.U32 UR4, UR9, UR8, URZ ;  /* 0x00000008090472a5 */ /* 0x000fe2000f8e003f */
[----:B------:R-:W-:Y:S01]  /*12f0*/  CS2R R114, SRZ ;  /* 0x0000000000727805 */ /* 0x000fe2000001ff00 */
[----:B------:R-:W-:Y:S01]  /*1300*/  USEL UR45, UR45, UR6, UP0 ;  /* 0x000000062d2d7287 */ /* 0x000fe20008000000 */
[----:B------:R-:W-:Y:S01]  /*1310*/  CS2R R112, SRZ ;  /* 0x0000000000707805 */ /* 0x000fe2000001ff00 */
[----:B------:R-:W-:Y:S01]  /*1320*/  UMOV UR44, UR9 ;  /* 0x00000009002c7c82 */ /* 0x000fe20008000000 */
[----:B------:R-:W-:Y:S01]  /*1330*/  @UP1 USHF.R.U32.HI UR44, URZ, UR7, UR5 ;  /* 0x000000073f2c1299 */ /* 0x000fe20008011605 */
[----:B------:R-:W-:Y:S01]  /*1340*/  CS2R R110, SRZ ;  /* 0x00000000006e7805 */ /* 0x000fe2000001ff00 */
[----:B------:R-:W-:Y:S01]  /*1350*/  UISETP.GE.AND UP0, UPT, UR45, 0x1, UPT ;  /* 0x000000012d00788c */ /* 0x000fe2000bf06270 */
[----:B------:R-:W-:Y:S01]  /*1360*/  CS2R R108, SRZ ;  /* 0x00000000006c7805 */ /* 0x000fe2000001ff00 */
[----:B------:R-:W-:Y:S01]  /*1370*/  UIADD3 UR4, -UR44, URZ, URZ ;  /* 0x0000003f2c047290 */ /* 0x000fe2000fffe13f */
[----:B------:R-:W-:-:S02]  /*1380*/  CS2R R106, SRZ ;  /* 0x00000000006a7805 */ /* 0x000fc4000001ff00 */
[----:B------:R-:W-:Y:S01]  /*1390*/  CS2R R104, SRZ ;  /* 0x0000000000687805 */ /* 0x000fe2000001ff00 */
[----:B------:R-:W-:Y:S01]  /*13a0*/  IMAD.MOV.U32 R102, RZ, RZ, RZ ;  /* 0x000000ffff667224 */ /* 0x000fe200078e00ff */
[----:B------:R-:W-:Y:S01]  /*13b0*/  PLOP3.LUT P1, PT, PT, PT, UP0, 0x80, 0x0 ;  /* 0x000000000000781c */ /* 0x000fe20003f2f008 */
[----:B------:R-:W-:Y:S01]  /*13c0*/  UIMAD UR43, UR43, UR4, UR9 ;  /* 0x000000042b2b72a4 */ /* 0x000fe2000f8e0209 */
        /* <DEDUP_REMOVED lines=69> */
.L_x_1947:
        /* <DEDUP_REMOVED lines=11> */
.L_x_2049:
[----:B------:R-:W-:Y:S05]  /*18d0*/  @!P0 BRA `(.L_x_1949) ;  /* 0x0000000000048947 */ /* 0x000fea0003800000 */
[----:B------:R-:W-:Y:S01]  /*18e0*/  BPT.TRAP 0x1 ;  /* 0x000000040000795c */ /* 0x000fe20000300000 */
.L_x_1949:
[----:B------:R-:W-:Y:S01]  /*18f0*/  R2UR UR4, R16 ;  /* 0x00000000100472ca */ /* 0x000fe200000e0000 */
[----:B-1----:R-:W-:-:S05]  /*1900*/  IMAD.U32 R0, RZ, RZ, UR46 ;  /* 0x0000002eff007e24 */ /* 0x002fca000f8e00ff */
[----:B------:R-:W-:-:S07]  /*1910*/  LEA R0, R0, UR60, 0x3 ;  /* 0x0000003c00007c11 */ /* 0x000fce000f8e18ff */
[----:B------:R-:W-:-:S04]  /*1920*/  MOV R3, UR4 ;  /* 0x0000000400037c02 */ /* 0x000fc80008000f00 */
[----:B------:R-:W-:-:S04]  /*1930*/  SHF.L.U32 R3, R3, 0x1f, RZ ;  /* 0x0000001f03037819 */ /* 0x000fc800000006ff */
[----:B------:R1:W2:Y:S01]  /*1940*/  SYNCS.PHASECHK.TRANS64.TRYWAIT P2, [R0+URZ+0x38830], R3 ;  /* 0x03883003000075a7 */ /* 0x0002a2000804017f */
[----:B------:R-:W-:Y:S05]  /*1950*/  @!P0 BRA `(.L_x_1950) ;  /* 0x0000000000048947 */ /* 0x000fea0003800000 */
[----:B------:R-:W-:Y:S01]  /*1960*/  BPT.TRAP 0x1 ;  /* 0x000000040000795c */ /* 0x000fe20000300000 */
.L_x_1950:
[----:B------:R-:W3:Y:S01]  /*1970*/  S2R R2, SR_TID.X ;  /* 0x0000000000027919 */ /* 0x000ee20000002100 */
[----:B------:R-:W-:Y:S01]  /*1980*/  IMAD.MOV.U32 R151, RZ, RZ, RZ ;  /* 0x000000ffff977224 */ /* 0x000fe200078e00ff */
[----:B---3--:R-:W-:Y:S01]  /*1990*/  LOP3.LUT P1, RZ, R2, 0x7f, RZ, 0xc0, !PT ;  /* 0x0000007f02ff7812 */ /* 0x008fe2000782c0ff */
[----:B--2---:R-:W-:-:S12]  /*19a0*/  @P2 BRA `(.L_x_1951) ;  /* 0x0000000000082947 */ /* 0x004fd80003800000 */
[----:B------:R-:W2:Y:S02]  /*19b0*/  SYNCS.PHASECHK.TRANS64.TRYWAIT P2, [R0+URZ+0x38830], R3 ;  /* 0x03883003000075a7 */ /* 0x000ea4000804017f */
[----:B--2---:R-:W-:Y:S05]  /*19c0*/  @!P2 BRA `(.L_x_1952) ;  /* 0x0000011c0060a947 */ /* 0x004fea0003800000 */
.L_x_1951:
[----:B------:R-:W-:Y:S05]  /*19d0*/  WARPSYNC.ALL ;  /* 0x0000000000007948 */ /* 0x000fea0003800000 */
[----:B------:R-:W-:Y:S01]  /*19e0*/  UIADD3 UR4, UR60, 0x24400, URZ ;  /* 0x000244003c047890 */ /* 0x000fe2000fffe03f */
[----:B------:R-:W-:Y:S01]  /*19f0*/  WARPGROUP.ARRIVE ;  /* 0x00000000000079c5 */ /* 0x000fe20000000000 */
[----:B------:R-:W-:Y:S01]  /*1a00*/  ULOP3.LUT UR5, UR36, 0x10000, URZ, 0xfc, !UPT ;  /* 0x0001000024057892 */ /* 0x000fe2000f8efc3f */
[----:B------:R-:W-:Y:S01]  /*1a10*/  VIADD R4, R215, UR42 ;  /* 0x0000002ad7047c36 */ /* 0x000fe20008000000 */
[----:B------:R-:W-:Y:S01]  /*1a20*/  USHF.R.U32.HI UR4, URZ, 0x4, UR4 ;  /* 0x000000043f047899 */ /* 0x000fe20008011604 */
[----:B-12---:R-:W-:Y:S01]  /*1a30*/  @!P1 VIADD R0, R0, 0x38840 ;  /* 0x0003884000009836 */ /* 0x006fe20000000000 */
        /* <DEDUP_REMOVED lines=10> */
[----:B------:R-:W-:Y:S01]  /*1ae0*/  @!P1 PRMT R0, RZ, 0x654, R0 ;  /* 0x00000654ff009816 */ /* 0x000fe20000000000 */
[----:B------:R-:W-:Y:S01]  /*1af0*/  UIMAD UR4, UR46, 0xa00, UR40 ;  /* 0x00000a002e0478a4 */ /* 0x000fe2000f8e0228 */
[--C-:B------:R-:W-:Y:S01]  /*1b00*/  IMAD.MOV.U32 R150, RZ, RZ, R151.reuse ;  /* 0x000000ffff967224 */ /* 0x100fe200078e0097 */
[----:B------:R-:W-:Y:S01]  /*1b10*/  UMOV UR17, 0x40000040 ;  /* 0x4000004000117882 */ /* 0x000fe20000000000 */
[----:B------:R-:W-:Y:S01]  /*1b20*/  UMOV UR19, 0x40000040 ;  /* 0x4000004000137882 */ /* 0x000fe20000000000 */
[----:B------:R-:W-:Y:S01]  /*1b30*/  UIADD3 UR6, UR4, 0x200, URZ ;  /* 0x0000020004067890 */ /* 0x000fe2000fffe03f */
[----:B------:R-:W-:Y:S01]  /*1b40*/  IMAD.U32 R15, RZ, RZ, UR17 ;  /* 0x00000011ff0f7e24 */ /* 0x000fe2000f8e00ff */
[----:B------:R-:W-:Y:S01]  /*1b50*/  UIADD3 UR12, UR4, 0x2, URZ ;  /* 0x00000002040c7890 */ /* 0x000fe2000fffe03f */
[-C--:B------:R-:W-:Y:S01]  /*1b60*/  MOV R149, R151.reuse ;  /* 0x0000009700957202 */ /* 0x080fe20000000f00 */
[----:B------:R-:W-:Y:S01]  /*1b70*/  UMOV UR10, UR4 ;  /* 0x00000004000a7c82 */ /* 0x000fe20008000000 */
[----:B------:R-:W-:Y:S01]  /*1b80*/  UMOV UR16, UR7 ;  /* 0x0000000700107c82 */ /* 0x000fe20008000000 */
[----:B------:R-:W-:Y:S01]  /*1b90*/  HGMMA.64x16x16.F32 R56, gdesc[UR8], RZ, !UPT, gsb0 ;  /* 0x00200000083879f0 */ /* 0x000fe2000c0008ff */
[----:B------:R-:W-:Y:S01]  /*1ba0*/  UIADD3 UR10, UR4, 0x80, URZ ;  /* 0x00000080040a7890 */ /* 0x000fe2000fffe03f */
[----:B------:R-:W-:Y:S01]  /*1bb0*/  MOV R14, UR16 ;  /* 0x00000010000e7c02 */ /* 0x000fe20008000f00 */
[----:B------:R-:W-:Y:S01]  /*1bc0*/  UMOV UR8, UR14 ;  /* 0x0000000e00087c82 */ /* 0x000fe20008000000 */
[----:B------:R-:W-:Y:S01]  /*1bd0*/  UMOV UR9, UR15 ;  /* 0x0000000f00097c82 */ /* 0x000fe20008000000 */
[----:B------:R-:W-:Y:S01]  /*1be0*/  UMOV UR11, 0x40000040 ;  /* 0x40000040000b7882 */ /* 0x000fe20000000000 */
[----:B------:R-:W-:Y:S01]  /*1bf0*/  UMOV UR18, UR12 ;  /* 0x0000000c00127c82 */ /* 0x000fe20008000000 */
[----:B------:R-:W-:Y:S01]  /*1c00*/  UIADD3 UR7, UR5, 0x4, URZ ;  /* 0x0000000405077890 */ /* 0x000fe2000fffe03f */
[--C-:B------:R-:W-:Y:S01]  /*1c10*/  IMAD.MOV.U32 R148, RZ, RZ, R151.reuse ;  /* 0x000000ffff947224 */ /* 0x100fe200078e0097 */
[----:B------:R-:W-:Y:S01]  /*1c20*/  UIADD3 UR12, UR4, 0x4, URZ ;  /* 0x00000004040c7890 */ /* 0x000fe2000fffe03f */
[--C-:B------:R-:W-:Y:S01]  /*1c30*/  IMAD.MOV.U32 R147, RZ, RZ, R151.reuse ;  /* 0x000000ffff937224 */ /* 0x100fe200078e0097 */
        /* <DEDUP_REMOVED lines=10> */
[-C--:B------:R-:W-:Y:S01]  /*1ce0*/  MOV R143, R151.reuse ;  /* 0x00000097008f7202 */ /* 0x080fe20000000f00 */
        /* <DEDUP_REMOVED lines=34> */
[----:B------:R-:W-:Y:S01]  /*1f10*/  UMOV UR57, 0x40000040 ;  /* 0x4000004000397882 */ /* 0x000fe20000000000 */
[----:B------:R-:W-:Y:S01]  /*1f20*/  UMOV UR59, 0x40000040 ;  /* 0x40000040003b7882 */ /* 0x000fe20000000000 */
[----:B------:R-:W-:Y:S01]  /*1f30*/  IMAD.U32 R7, RZ, RZ, UR57 ;  /* 0x00000039ff077e24 */ /* 0x000fe2000f8e00ff */
[----:B------:R-:W-:Y:S01]  /*1f40*/  HGMMA.64x16x16.F32 R48, gdesc[UR8], RZ, !UPT, gsb0 ;  /* 0x00200000083079f0 */ /* 0x000fe2000c0008ff */
[----:B------:R-:W-:Y:S01]  /*1f50*/  UIADD3 UR10, UR4, 0x100, URZ ;  /* 0x00000100040a7890 */ /* 0x000fe2000fffe03f */
[--C-:B------:R-:W-:Y:S01]  /*1f60*/  IMAD.MOV.U32 R132, RZ, RZ, R151.reuse ;  /* 0x000000ffff847224 */ /* 0x100fe200078e0097 */
[----:B------:R-:W-:Y:S01]  /*1f70*/  UMOV UR8, UR14 ;  /* 0x0000000e00087c82 */ /* 0x000fe20008000000 */
[----:B------:R-:W-:Y:S01]  /*1f80*/  UMOV UR9, UR15 ;  /* 0x0000000f00097c82 */ /* 0x000fe20008000000 */
[----:B------:R-:W-:Y:S01]  /*1f90*/  UMOV UR11, 0x40000040 ;  /* 0x40000040000b7882 */ /* 0x000fe20000000000 */
        /* <DEDUP_REMOVED lines=256> */
[----:B------:R-:W-:Y:S02]  /*2fa0*/  UIADD3 UR5, UR5, 0xc06, URZ ;  /* 0x00000c0605057890 */ /* 0x000fe4000fffe03f */
[----:B------:R-:W-:-:S05]  /*2fb0*/  UIADD3 UR7, UR4, 0x786, URZ ;  /* 0x0000078604077890 */ /* 0x000fca000fffe03f */
[----:B------:R-:W-:Y:S01]  /*2fc0*/  UMOV UR56, UR5 ;  /* 0x0000000500387c82 */ /* 0x000fe20008000000 */
[----:B------:R-:W-:Y:S01]  /*2fd0*/  ULDC UR5, c[0x0][0x288] ;  /* 0x0000a20000057ab9 */ /* 0x000fe20000000800 */
[----:B------:R-:W-:Y:S01]  /*2fe0*/  UMOV UR58, UR7 ;  /* 0x00000007003a7c82 */ /* 0x000fe20008000000 */
[----:B------:R-:W-:Y:S01]  /*2ff0*/  MOV R6, UR56 ;  /* 0x0000003800067c02 */ /* 0x000fe20008000f00 */
        /* <DEDUP_REMOVED lines=238> */
[----:B------:R-:W-:Y:S02]  /*3ee0*/  UIMAD UR6, UR45, -0x50, UR41 ;  /* 0xffffffb02d0678a4 */ /* 0x000fe4000f8e0229 */
[----:B------:R-:W-:Y:S02]  /*3ef0*/  UIADD3 UR45, UR45, -0x2, URZ ;  /* 0xfffffffe2d2d7890 */ /* 0x000fe4000fffe03f */
[----:B------:R-:W-:Y:S02]  /*3f00*/  UIADD3 UR7, -UR5, 0x51, UR6 ;  /* 0x0000005105077890 */ /* 0x000fe4000fffe106 */
[----:B------:R-:W-:-:S04]  /*3f10*/  UIADD3 UR6, UR6, 0x50, URZ ;  /* 0x0000005006067890 */ /* 0x000fc8000fffe03f */
[----:B------:R-:W-:Y:S02]  /*3f20*/  IMAD.U32 R3, RZ, RZ, UR7 ;  /* 0x00000007ff037e24 */ /* 0x000fe4000f8e00ff */
[----:B------:R-:W-:Y:S01]  /*3f30*/  MOV R5, UR6 ;  /* 0x0000000600057c02 */ /* 0x000fe20008000f00 */
[----:B------:R-:W-:Y:S01]  /*3f40*/  UIADD3 UR6, UR42, -UR5, UR41 ;  /* 0x800000052a067290 */ /* 0x000fe2000fffe029 */
[----:B------:R-:W-:-:S03]  /*3f50*/  IMAD R3, R214, -0x2, R3 ;  /* 0xfffffffed6037824 */ /* 0x000fc600078e0203 */
[----:B------:R-:W-:Y:S01]  /*3f60*/  IMAD R2, R214, -0x2, R5 ;  /* 0xfffffffed6027824 */ /* 0x000fe200078e0205 */
[----:B------:R-:W-:Y:S01]  /*3f70*/  UIMAD.WIDE UR6, UR6, 0x66666667, URZ ;  /* 0x66666667060678a5 */ /* 0x000fe2000f8e023f */
[----:B------:R-:W-:-:S03]  /*3f80*/  IADD3 R5, R3, 0x8, R4 ;  /* 0x0000000803057810 */ /* 0x000fc60007ffe004 */
[----:B------:R-:W-:Y:S01]  /*3f90*/  USHF.R.U32.HI UR5, URZ, 0x1f, UR7 ;  /* 0x0000001f3f057899 */ /* 0x000fe20008011607 */
[----:B------:R-:W-:Y:S02]  /*3fa0*/  VIMNMX R5, R2, R5, PT ;  /* 0x0000000502057248 */ /* 0x000fe40003fe0100 */
[----:B------:R-:W-:Y:S01]  /*3fb0*/  VIADDMNMX R2, R4, R3, R2, PT ;  /* 0x0000000304027246 */ /* 0x000fe20003800102 */
[----:B------:R-:W-:Y:S01]  /*3fc0*/  ULEA.HI.SX32 UR5, UR7, UR5, 0x1b ;  /* 0x0000000507057291 */ /* 0x000fe2000f8fda3f */
[C---:B------:R-:W-:Y:S02]  /*3fd0*/  ISETP.GT.AND P2, PT, R5.reuse, RZ, PT ;  /* 0x000000ff0500720c */ /* 0x040fe40003f44270 */
[C---:B------:R-:W-:Y:S01]  /*3fe0*/  ISETP.GT.AND P3, PT, R5.reuse, 0x1, PT ;  /* 0x000000010500780c */ /* 0x040fe20003f64270 */
[----:B------:R-:W-:Y:S01]  /*3ff0*/  UISETP.LT.AND UP0, UPT, URZ, UR5, UPT ;  /* 0x000000053f00728c */ /* 0x000fe2000bf01270 */
[----:B------:R-:W-:Y:S01]  /*4000*/  ISETP.GT.AND P4, PT, R5, 0x8, PT ;  /* 0x000000080500780c */ /* 0x000fe20003f84270 */
[----:B------:R-:W-:-:S02]  /*4010*/  WARPGROUP.DEPBAR.LE gsb0, 0x0 ;  /* 0x00008000000079c5 */ /* 0x000fc40000010000 */
        /* <DEDUP_REMOVED lines=13> */
[C---:B------:R-:W-:Y:S01]  /*40f0*/  ISETP.GT.AND P2, PT, R5.reuse, 0x9, PT ;  /* 0x000000090500780c */ /* 0x040fe20003f44270 */
[----:B------:R-:W-:Y:S01]  /*4100*/  HGMMA.64x16x16.F32 R48, gdesc[UR56], R48, gsb0 ;  /* 0x00200000383079f0 */ /* 0x000fe20008000830 */
[----:B------:R-:W-:Y:S01]  /*4110*/  UIADD3 UR58, UR4, 0x886, URZ ;  /* 0x00000886043a7890 */ /* 0x000fe2000fffe03f */
[----:B------:R-:W-:Y:S01]  /*4120*/  FSEL R62, R62, -INF , P4 ;  /* 0xff8000003e3e7808 */ /* 0x000fe20002000000 */
[----:B------:R-:W-:Y:S01]  /*4130*/  UMOV UR56, UR10 ;  /* 0x0000000a00387c82 */ /* 0x000fe20008000000 */
[----:B------:R-:W-:Y:S01]  /*4140*/  UMOV UR57, UR11 ;  /* 0x0000000b00397c82 */ /* 0x000fe20008000000 */
[----:B------:R-:W-:Y:S01]  /*4150*/  UMOV UR59, 0x40000040 ;  /* 0x40000040003b7882 */ /* 0x000fe20000000000 */
[----:B------:R-:W-:Y:S02]  /*4160*/  FMNMX.FTZ R17, R58, R59, !PT ;  /* 0x0000003b3a117209 */ /* 0x000fe40007810000 */
[----:B------:R-:W-:Y:S02]  /*4170*/  ISETP.GT.AND P3, PT, R5, 0x10, PT ;  /* 0x000000100500780c */ /* 0x000fe40003f64270 */
[----:B------:R-:W-:-:S02]  /*4180*/  FSEL R63, R63, -INF , P2 ;  /* 0xff8000003f3f7808 */ /* 0x000fc40001000000 */
[----:B------:R-:W-:Y:S02]  /*4190*/  FMNMX.FTZ R20, R62, R17, !PT ;  /* 0x000000113e147209 */ /* 0x000fe40007810000 */
[----:B------:R-:W-:Y:S02]  /*41a0*/  ISETP.GT.AND P2, PT, R5, 0x11, PT ;  /* 0x000000110500780c */ /* 0x000fe40003f44270 */
[----:B------:R-:W-:Y:S02]  /*41b0*/  FMNMX.FTZ R17, R63, R20, !PT ;  /* 0x000000143f117209 */ /* 0x000fe40007810000 */
[----:B------:R-:W-:-:S04]  /*41c0*/  ISETP.GT.AND P4, PT, R2, 0x8, PT ;  /* 0x000000080200780c */ /* 0x000fc80003f84270 */
[----:B------:R-:W-:Y:S02]  /*41d0*/  FSEL R60, R60, -INF , P4 ;  /* 0xff8000003c3c7808 */ /* 0x000fe40002000000 */
[----:B------:R-:W-:Y:S01]  /*41e0*/  ISETP.GT.AND P4, PT, R2, 0x19, PT ;  /* 0x000000190200780c */ /* 0x000fe20003f84270 */
[----:B------:R-:W-:Y:S02]  /*41f0*/  WARPGROUP.DEPBAR.LE gsb0, 0x0 ;  /* 0x00008000000079c5 */ /* 0x000fe40000010000 */
[----:B------:R-:W-:Y:S01]  /*4200*/  WARPGROUP.ARRIVE ;  /* 0x00000000000079c5 */ /* 0x000fe20000000000 */
[----:B------:R-:W-:Y:S02]  /*4210*/  FSEL R50, R50, -INF , P3 ;  /* 0xff80000032327808 */ /* 0x000fe40001800000 */
[----:B------:R-:W-:Y:S02]  /*4220*/  ISETP.GT.AND P3, PT, R5, 0x18, PT ;  /* 0x000000180500780c */ /* 0x000fe40003f64270 */
[----:B------:R-:W-:Y:S01]  /*4230*/  FSEL R51, R51, -INF , P2 ;  /* 0xff80000033337808 */ /* 0x000fe20001000000 */
[----:B------:R-:W-:Y:S01]  /*4240*/  HGMMA.64x16x16.F32 R40, gdesc[UR56], R40, gsb0 ;  /* 0x00200000382879f0 */ /* 0x000fe20008000828 */
[----:B------:R-:W-:Y:S01]  /*4250*/  UIADD3 UR58, UR4, 0x906, URZ ;  /* 0x00000906043a7890 */ /* 0x000fe2000fffe03f */
[----:B------:R-:W-:Y:S01]  /*4260*/  FMNMX.FTZ R20, R50, R17, !PT ;  /* 0x0000001132147209 */ /* 0x000fe20007810000 */
[----:B------:R-:W-:Y:S01]  /*4270*/  UMOV UR56, UR10 ;  /* 0x0000000a00387c82 */ /* 0x000fe20008000000 */
[----:B------:R-:W-:Y:S01]  /*4280*/  UMOV UR57, UR11 ;  /* 0x0000000b00397c82 */ /* 0x000fe20008000000 */
[----:B------:R-:W-:Y:S01]  /*4290*/  UMOV UR59, 0x40000040 ;  /* 0x40000040003b7882 */ /* 0x000fe20000000000 */
[----:B------:R-:W-:-:S02]  /*42a0*/  ISETP.GT.AND P2, PT, R5, 0x19, PT ;  /* 0x000000190500780c */ /* 0x000fc40003f44270 */
[----:B------:R-:W-:Y:S02]  /*42b0*/  FSEL R54, R54, -INF , P3 ;  /* 0xff80000036367808 */ /* 0x000fe40001800000 */
[----:B------:R-:W-:Y:S02]  /*42c0*/  FMNMX.FTZ R17, R51, R20, !PT ;  /* 0x0000001433117209 */ /* 0x000fe40007810000 */
[----:B------:R-:W-:Y:S02]  /*42d0*/  ISETP.GT.AND P3, PT, R5, 0x20, PT ;  /* 0x000000200500780c */ /* 0x000fe40003f64270 */
[----:B------:R-:W-:Y:S02]  /*42e0*/  FSEL R55, R55, -INF , P2 ;  /* 0xff80000037377808 */ /* 0x000fe40001000000 */
[----:B------:R-:W-:Y:S02]  /*42f0*/  FMNMX.FTZ R20, R54, R17, !PT ;  /* 0x0000001136147209 */ /* 0x000fe40007810000 */
[----:B------:R-:W-:-:S02]  /*4300*/  ISETP.GT.AND P2, PT, R5, 0x21, PT ;  /* 0x000000210500780c */ /* 0x000fc40003f44270 */
[----:B------:R-:W-:Y:S02]  /*4310*/  FMNMX.FTZ R17, R55, R20, !PT ;  /* 0x0000001437117209 */ /* 0x000fe40007810000 */
[----:B------:R-:W-:Y:S01]  /*4320*/  FSEL R53, R53, -INF , P4 ;  /* 0xff80000035357808 */ /* 0x000fe20002000000 */
        /* <DEDUP_REMOVED lines=11> */
[----:B------:R-:W-:Y:S01]  /*43e0*/  ISETP.GT.AND P2, PT, R5, 0x29, PT ;  /* 0x000000290500780c */ /* 0x000fe20003f44270 */
[----:B------:R-:W-:Y:S01]  /*43f0*/  ULDC UR4, c[0x0][0x988] ;  /* 0x0002620000047ab9 */ /* 0x000fe20000000800 */
[----:B------:R-:W-:Y:S01]  /*4400*/  FSEL R46, R46, -INF , P3 ;  /* 0xff8000002e2e7808 */ /* 0x000fe20001800000 */
[----:B------:R-:W-:Y:S01]  /*4410*/  USEL UR10, URZ, UR5, !UP0 ;  /* 0x000000053f0a7287 */ /* 0x000fe2000c000000 */
[----:B------:R-:W-:-:S02]  /*4420*/  FMNMX.FTZ R17, R43, R20, !PT ;  /* 0x000000142b117209 */ /* 0x000fc40007810000 */
[----:B------:R-:W-:Y:S01]  /*4430*/  ISETP.GT.AND P3, PT, R5, 0x30, PT ;  /* 0x000000300500780c */ /* 0x000fe20003f64270 */
[----:B------:R-:W-:Y:S01]  /*4440*/  UISETP.GE.AND UP0, UPT, UR45, UR10, UPT ;  /* 0x0000000a2d00728c */ /* 0x000fe2000bf06270 */
[----:B------:R-:W-:Y:S01]  /*4450*/  FSEL R47, R47, -INF , P2 ;  /* 0xff8000002f2f7808 */ /* 0x000fe20001000000 */
[----:B------:R-:W-:Y:S01]  /*4460*/  IMAD.U32 R226, RZ, RZ, UR10 ;  /* 0x0000000affe27e24 */ /* 0x000fe2000f8e00ff */
[----:B------:R-:W-:Y:S02]  /*4470*/  FMNMX.FTZ R20, R46, R17, !PT ;  /* 0x000000112e147209 */ /* 0x000fe40007810000 */
[----:B------:R-:W-:Y:S02]  /*4480*/  ISETP.GT.AND P2, PT, R5, 0x31, PT ;  /* 0x000000310500780c */ /* 0x000fe40003f44270 */
[----:B------:R-:W-:Y:S01]  /*4490*/  FMNMX.FTZ R17, R47, R20, !PT ;  /* 0x000000142f117209 */ /* 0x000fe20007810000 */
[----:B------:R-:W-:Y:S02]  /*44a0*/  WARPGROUP.DEPBAR.LE gsb0, 0x0 ;  /* 0x00008000000079c5 */ /* 0x000fe40000010000 */
[----:B------:R-:W-:Y:S01]  /*44b0*/  WARPGROUP.ARRIVE ;  /* 0x00000000000079c5 */ /* 0x000fe20000000000 */
[----:B------:R-:W-:-:S02]  /*44c0*/  FSEL R34, R34, -INF , P3 ;  /* 0xff80000022227808 */ /* 0x000fc40001800000 */
[----:B------:R-:W-:Y:S02]  /*44d0*/  ISETP.GT.AND P3, PT, R5, 0x38, PT ;  /* 0x000000380500780c */ /* 0x000fe40003f64270 */
[----:B------:R-:W-:Y:S01]  /*44e0*/  FSEL R35, R35, -INF , P2 ;  /* 0xff80000023237808 */ /* 0x000fe20001000000 */
[----:B------:R-:W-:Y:S01]  /*44f0*/  HGMMA.64x16x16.F32 R24, gdesc[UR56], R24, gsb0 ;  /* 0x00200000381879f0 */ /* 0x000fe20008000818 */
[----:B------:R-:W-:Y:S02]  /*4500*/  FMNMX.FTZ R20, R34, R17, !PT ;  /* 0x0000001122147209 */ /* 0x000fe40007810000 */
[----:B------:R-:W-:Y:S02]  /*4510*/  ISETP.GT.AND P2, PT, R5, 0x39, PT ;  /* 0x000000390500780c */ /* 0x000fe40003f44270 */
[----:B------:R-:W-:Y:S02]  /*4520*/  FSEL R38, R38, -INF , P3 ;  /* 0xff80000026267808 */ /* 0x000fe40001800000 */
[----:B------:R-:W-:-:S02]  /*4530*/  FMNMX.FTZ R17, R35, R20, !PT ;  /* 0x0000001423117209 */ /* 0x000fc40007810000 */
[----:B------:R-:W-:Y:S02]  /*4540*/  ISETP.GT.AND P3, PT, R5, 0x40, PT ;  /* 0x000000400500780c */ /* 0x000fe40003f64270 */
[----:B------:R-:W-:Y:S02]  /*4550*/  FSEL R39, R39, -INF , P2 ;  /* 0xff80000027277808 */ /* 0x000fe40001000000 */
[----:B------:R-:W-:Y:S02]  /*4560*/  FMNMX.FTZ R20, R38, R17, !PT ;  /* 0x0000001126147209 */ /* 0x000fe40007810000 */
[----:B------:R-:W-:Y:S02]  /*4570*/  ISETP.GT.AND P2, PT, R5, 0x41, PT ;  /* 0x000000410500780c */ /* 0x000fe40003f44270 */
[----:B------:R-:W-:Y:S01]  /*4580*/  FMNMX.FTZ R17, R39, R20, !PT ;  /* 0x0000001427117209 */ /* 0x000fe20007810000 */
[----:B------:R-:W-:Y:S02]  /*4590*/  WARPGROUP.DEPBAR.LE gsb0, 0x0 ;  /* 0x00008000000079c5 */ /* 0x000fe40000010000 */
[----:B------:R-:W-:Y:S01]  /*45a0*/  FSEL R26, R26, -INF , P3 ;  /* 0xff8000001a1a7808 */ /* 0x000fe20001800000 */
[----:B------:R1:W-:Y:S01]  /*45b0*/  @!P1 SYNCS.ARRIVE.TRANS64.RED.A1T0 RZ, [R0+URZ], RZ ;  /* 0x000000ff00ff99a7 */ /* 0x0003e2000810043f */
[----:B------:R-:W-:-:S02]  /*45c0*/  ISETP.GT.AND P3, PT, R5, 0x48, PT ;  /* 0x000000480500780c */ /* 0x000fc40003f64270 */
[----:B------:R-:W-:Y:S02]  /*45d0*/  FSEL R27, R27, -INF , P2 ;  /* 0xff8000001b1b7808 */ /* 0x000fe40001000000 */
[----:B------:R-:W-:Y:S02]  /*45e0*/  FMNMX.FTZ R20, R26, R17, !PT ;  /* 0x000000111a147209 */ /* 0x000fe40007810000 */
[----:B------:R-:W-:Y:S02]  /*45f0*/  ISETP.GT.AND P2, PT, R5, 0x49, PT ;  /* 0x000000490500780c */ /* 0x000fe40003f44270 */
[----:B------:R-:W-:Y:S02]  /*4600*/  FSEL R30, R30, -INF , P3 ;  /* 0xff8000001e1e7808 */ /* 0x000fe40001800000 */
[----:B------:R-:W-:Y:S02]  /*4610*/  FMNMX.FTZ R5, R27, R20, !PT ;  /* 0x000000141b057209 */ /* 0x000fe40007810000 */
[----:B------:R-:W-:-:S02]  /*4620*/  FSEL R31, R31, -INF , P2 ;  /* 0xff8000001f1f7808 */ /* 0x000fc40001000000 */
[----:B------:R-:W-:Y:S02]  /*4630*/  FMNMX.FTZ R20, R30, R5, !PT ;  /* 0x000000051e147209 */ /* 0x000fe40007810000 */
[C---:B------:R-:W-:Y:S02]  /*4640*/  ISETP.GT.AND P2, PT, R2.reuse, RZ, PT ;  /* 0x000000ff0200720c */ /* 0x040fe40003f44270 */
[----:B------:R-:W-:Y:S02]  /*4650*/  FMNMX.FTZ R20, R31, R20, !PT ;  /* 0x000000141f147209 */ /* 0x000fe40007810000 */
[----:B------:R-:W-:Y:S02]  /*4660*/  ISETP.GT.AND P3, PT, R2, 0x1, PT ;  /* 0x000000010200780c */ /* 0x000fe40003f64270 */
[----:B------:R-:W-:Y:S01]  /*4670*/  FSEL R56, R56, -INF , P2 ;  /* 0xff80000038387808 */ /* 0x000fe20001000000 */
[----:B------:R-:W2:Y:S01]  /*4680*/  SHFL.BFLY PT, R5, R20, 0x2, 0x1f ;  /* 0x0c401f0014057f89 */ /* 0x000ea200000e0000 */
[----:B------:R-:W-:-:S02]  /*4690*/  FSEL R57, R57, -INF , P3 ;  /* 0xff80000039397808 */ /* 0x000fc40001800000 */
[C---:B------:R-:W-:Y:S02]  /*46a0*/  ISETP.GT.AND P2, PT, R2.reuse, 0x9, PT ;  /* 0x000000090200780c */ /* 0x040fe40003f44270 */
[C---:B------:R-:W-:Y:S02]  /*46b0*/  ISETP.GT.AND P3, PT, R2.reuse, 0x11, PT ;  /* 0x000000110200780c */ /* 0x040fe40003f64270 */
[----:B------:R-:W-:Y:S02]  /*46c0*/  FSEL R61, R61, -INF , P2 ;  /* 0xff8000003d3d7808 */ /* 0x000fe40001000000 */
[----:B------:R-:W-:Y:S02]  /*46d0*/  ISETP.GT.AND P2, PT, R2, 0x10, PT ;  /* 0x000000100200780c */ /* 0x000fe40003f44270 */
[----:B------:R-:W-:Y:S02]  /*46e0*/  FSEL R49, R49, -INF , P3 ;  /* 0xff80000031317808 */ /* 0x000fe40001800000 */
[----:B------:R-:W-:-:S02]  /*46f0*/  FSEL R48, R48, -INF , P2 ;  /* 0xff80000030307808 */ /* 0x000fc40001000000 */
[----:B------:R-:W-:-:S04]  /*4700*/  ISETP.GT.AND P2, PT, R2, 0x18, PT ;  /* 0x000000180200780c */ /* 0x000fc80003f44270 */
[----:B------:R-:W-:Y:S02]  /*4710*/  FSEL R52, R52, -INF , P2 ;  /* 0xff80000034347808 */ /* 0x000fe40001000000 */
[----:B------:R-:W-:Y:S02]  /*4720*/  ISETP.GT.AND P2, PT, R2, 0x20, PT ;  /* 0x000000200200780c */ /* 0x000fe40003f44270 */
[----:B--2---:R-:W-:Y:S02]  /*4730*/  FMNMX.FTZ R17, R20, R5, !PT ;  /* 0x0000000514117209 */ /* 0x004fe40007810000 */
[----:B------:R-:W-:Y:S02]  /*4740*/  FMNMX.FTZ R5, R56, R57, !PT ;  /* 0x0000003938057209 */ /* 0x000fe40007810000 */
[----:B------:R-:W-:Y:S01]  /*4750*/  FSEL R40, R40, -INF , P2 ;  /* 0xff80000028287808 */ /* 0x000fe20001000000 */
[----:B------:R-:W2:Y:S01]  /*4760*/  SHFL.BFLY PT, R64, R17, 0x1, 0x1f ;  /* 0x0c201f0011407f89 */ /* 0x000ea200000e0000 */
[----:B------:R-:W-:-:S02]  /*4770*/  FMNMX.FTZ R4, R60, R5, !PT ;  /* 0x000000053c047209 */ /* 0x000fc40007810000 */
[----:B------:R-:W-:Y:S02]  /*4780*/  ISETP.GT.AND P2, PT, R2, 0x28, PT ;  /* 0x000000280200780c */ /* 0x000fe40003f44270 */
[----:B------:R-:W-:Y:S02]  /*4790*/  FMNMX.FTZ R5, R61, R4, !PT ;  /* 0x000000043d057209 */ /* 0x000fe40007810000 */
[----:B------:R-:W-:Y:S02]  /*47a0*/  FSEL R44, R44, -INF , P2 ;  /* 0xff8000002c2c7808 */ /* 0x000fe40001000000 */
[----:B------:R-:W-:Y:S02]  /*47b0*/  FMNMX.FTZ R4, R48, R5, !PT ;  /* 0x0000000530047209 */ /* 0x000fe40007810000 */
[----:B------:R-:W-:Y:S02]  /*47c0*/  ISETP.GT.AND P2, PT, R2, 0x30, PT ;  /* 0x000000300200780c */ /* 0x000fe40003f44270 */
[----:B------:R-:W-:-:S02]  /*47d0*/  FMNMX.FTZ R5, R49, R4, !PT ;  /* 0x0000000431057209 */ /* 0x000fc40007810000 */
[----:B------:R-:W-:Y:S02]  /*47e0*/  FSEL R32, R32, -INF , P2 ;  /* 0xff80000020207808 */ /* 0x000fe40001000000 */
[----:B------:R-:W-:Y:S02]  /*47f0*/  FMNMX.FTZ R4, R52, R5, !PT ;  /* 0x0000000534047209 */ /* 0x000fe40007810000 */
[----:B------:R-:W-:Y:S02]  /*4800*/  ISETP.GT.AND P2, PT, R2, 0x38, PT ;  /* 0x000000380200780c */ /* 0x000fe40003f44270 */
[----:B------:R-:W-:Y:S02]  /*4810*/  FMNMX.FTZ R5, R53, R4, !PT ;  /* 0x0000000435057209 */ /* 0x000fe40007810000 */
[----:B------:R-:W-:Y:S02]  /*4820*/  FSEL R36, R36, -INF , P2 ;  /* 0xff80000024247808 */ /* 0x000fe40001000000 */
[----:B--2---:R-:W-:-:S02]  /*4830*/  FMNMX.FTZ R3, R17, R64, !PT ;  /* 0x0000004011037209 */ /* 0x004fc40007810000 */
[----:B------:R-:W-:Y:S02]  /*4840*/  FMNMX.FTZ R4, R40, R5, !PT ;  /* 0x0000000528047209 */ /* 0x000fe40007810000 */
[C---:B------:R-:W-:Y:S01]  /*4850*/  FSETP.NEU.FTZ.AND P3, PT, R3.reuse, -INF , PT ;  /* 0xff8000000300780b */ /* 0x040fe20003f7d000 */
[----:B------:R-:W-:Y:S01]  /*4860*/  FMUL.FTZ R17, R3, UR4 ;  /* 0x0000000403117c20 */ /* 0x000fe20008410000 */
[----:B------:R-:W-:-:S04]  /*4870*/  ISETP.GT.AND P2, PT, R2, 0x40, PT ;  /* 0x000000400200780c */ /* 0x000fc80003f44270 */
[----:B------:R-:W-:Y:S02]  /*4880*/  FSEL R17, R17, RZ, P3 ;  /* 0x000000ff11117208 */ /* 0x000fe40001800000 */
[----:B------:R-:W-:Y:S02]  /*4890*/  ISETP.GT.AND P3, PT, R2, 0x21, PT ;  /* 0x000000210200780c */ /* 0x000fe40003f64270 */
[----:B------:R-:W-:Y:S01]  /*48a0*/  FSEL R24, R24, -INF , P2 ;  /* 0xff80000018187808 */ /* 0x000fe20001000000 */
[--C-:B------:R-:W-:Y:S01]  /*48b0*/  FFMA.FTZ R58, R58, UR4, -R17.reuse ;  /* 0x000000043a3a7c23 */ /* 0x100fe20008010811 */
[----:B------:R-:W-:Y:S01]  /*48c0*/  FSEL R41, R41, -INF , P3 ;  /* 0xff80000029297808 */ /* 0x000fe20001800000 */
[--C-:B------:R-:W-:Y:S01]  /*48d0*/  FFMA.FTZ R59, R59, UR4, -R17.reuse ;  /* 0x000000043b3b7c23 */ /* 0x100fe20008010811 */
[----:B------:R-:W-:Y:S01]  /*48e0*/  ISETP.GT.AND P3, PT, R2, 0x29, PT ;  /* 0x000000290200780c */ /* 0x000fe20003f64270 */
[--C-:B------:R-:W-:Y:S01]  /*48f0*/  FFMA.FTZ R62, R62, UR4, -R17.reuse ;  /* 0x000000043e3e7c23 */ /* 0x100fe20008010811 */
[----:B------:R-:W-:Y:S01]  /*4900*/  FMNMX.FTZ R5, R41, R4, !PT ;  /* 0x0000000429057209 */ /* 0x000fe20007810000 */
[----:B------:R-:W-:Y:S01]  /*4910*/  MUFU.EX2 R58, R58 ;  /* 0x0000003a003a7308 */ /* 0x000fe20000000800 */
[----:B------:R-:W-:Y:S01]  /*4920*/  FSEL R45, R45, -INF , P3 ;  /* 0xff8000002d2d7808 */ /* 0x000fe20001800000 */
[--C-:B------:R-:W-:Y:S01]  /*4930*/  FFMA.FTZ R63, R63, UR4, -R17.reuse ;  /* 0x000000043f3f7c23 */ /* 0x100fe20008010811 */
[----:B------:R-:W-:Y:S01]  /*4940*/  FMNMX.FTZ R4, R44, R5, !PT ;  /* 0x000000052c047209 */ /* 0x000fe20007810000 */
[--C-:B------:R-:W-:Y:S01]  /*4950*/  FFMA.FTZ R50, R50, UR4, -R17.reuse ;  /* 0x0000000432327c23 */ /* 0x100fe20008010811 */
[----:B------:R-:W-:Y:S01]  /*4960*/  ISETP.GT.AND P3, PT, R2, 0x31, PT ;  /* 0x000000310200780c */ /* 0x000fe20003f64270 */
[--C-:B------:R-:W-:Y:S01]  /*4970*/  FFMA.FTZ R51, R51, UR4, -R17.reuse ;  /* 0x0000000433337c23 */ /* 0x100fe20008010811 */
[----:B------:R-:W-:Y:S01]  /*4980*/  FMNMX.FTZ R5, R45, R4, !PT ;  /* 0x000000042d057209 */ /* 0x000fe20007810000 */
[----:B------:R-:W2:Y:S01]  /*4990*/  MUFU.EX2 R59, R59 ;  /* 0x0000003b003b7308 */ /* 0x000ea20000000800 */
[----:B------:R-:W-:Y:S01]  /*49a0*/  FSEL R33, R33, -INF , P3 ;  /* 0xff80000021217808 */ /* 0x000fe20001800000 */
[--C-:B------:R-:W-:Y:S01]  /*49b0*/  FFMA.FTZ R54, R54, UR4, -R17.reuse ;  /* 0x0000000436367c23 */ /* 0x100fe20008010811 */
[----:B------:R-:W-:Y:S01]  /*49c0*/  FMNMX.FTZ R4, R32, R5, !PT ;  /* 0x0000000520047209 */ /* 0x000fe20007810000 */
        /* <DEDUP_REMOVED lines=9> */
[C---:B------:R-:W-:Y:S01]  /*4a60*/  ISETP.GT.AND P3, PT, R2.reuse, 0x41, PT ;  /* 0x000000410200780c */ /* 0x040fe20003f64270 */
[--C-:B------:R-:W-:Y:S01]  /*4a70*/  FFMA.FTZ R47, R47, UR4, -R17.reuse ;  /* 0x000000042f2f7c23 */ /* 0x100fe20008010811 */
[----:B------:R-:W-:Y:S01]  /*4a80*/  FMNMX.FTZ R5, R37, R4, !PT ;  /* 0x0000000425057209 */ /* 0x000fe20007810000 */
[----:B------:R-:W3:Y:S01]  /*4a90*/  MUFU.EX2 R63, R63 ;  /* 0x0000003f003f7308 */ /* 0x000ee20000000800 */
[----:B------:R-:W-:Y:S01]  /*4aa0*/  ISETP.GT.AND P2, PT, R2, 0x48, PT ;  /* 0x000000480200780c */ /* 0x000fe20003f44270 */
[--C-:B------:R-:W-:Y:S01]  /*4ab0*/  FFMA.FTZ R34, R34, UR4, -R17.reuse ;  /* 0x0000000422227c23 */ /* 0x100fe20008010811 */
[----:B------:R-:W-:Y:S01]  /*4ac0*/  FSEL R25, R25, -INF , P3 ;  /* 0xff80000019197808 */ /* 0x000fe20001800000 */
[--C-:B------:R-:W-:Y:S01]  /*4ad0*/  FFMA.FTZ R35, R35, UR4, -R17.reuse ;  /* 0x0000000423237c23 */ /* 0x100fe20008010811 */
[----:B------:R-:W-:Y:S01]  /*4ae0*/  FMNMX.FTZ R4, R24, R5, !PT ;  /* 0x0000000518047209 */ /* 0x000fe20007810000 */
[--C-:B------:R-:W-:Y:S01]  /*4af0*/  FFMA.FTZ R38, R38, UR4, -R17.reuse ;  /* 0x0000000426267c23 */ /* 0x100fe20008010811 */
[----:B------:R-:W-:Y:S01]  /*4b00*/  ISETP.GT.AND P3, PT, R2, 0x49, PT ;  /* 0x000000490200780c */ /* 0x000fe20003f64270 */
[----:B------:R-:W-:Y:S01]  /*4b10*/  MUFU.EX2 R50, R50 ;  /* 0x0000003200327308 */ /* 0x000fe20000000800 */
[----:B------:R-:W-:Y:S01]  /*4b20*/  FSEL R28, R28, -INF , P2 ;  /* 0xff8000001c1c7808 */ /* 0x000fe20001000000 */
[--C-:B------:R-:W-:Y:S01]  /*4b30*/  FFMA.FTZ R39, R39, UR4, -R17.reuse ;  /* 0x0000000427277c23 */ /* 0x100fe20008010811 */
[----:B------:R-:W-:Y:S01]  /*4b40*/  FMNMX.FTZ R5, R25, R4, !PT ;  /* 0x0000000419057209 */ /* 0x000fe20007810000 */
[--C-:B------:R-:W-:Y:S01]  /*4b50*/  FFMA.FTZ R26, R26, UR4, -R17.reuse ;  /* 0x000000041a1a7c23 */ /* 0x100fe20008010811 */
[----:B------:R-:W-:Y:S01]  /*4b60*/  FSEL R29, R29, -INF , P3 ;  /* 0xff8000001d1d7808 */ /* 0x000fe20001800000 */
[--C-:B------:R-:W-:Y:S01]  /*4b70*/  FFMA.FTZ R27, R27, UR4, -R17.reuse ;  /* 0x000000041b1b7c23 */ /* 0x100fe20008010811 */
[----:B------:R-:W-:Y:S01]  /*4b80*/  FMNMX.FTZ R2, R28, R5, !PT ;  /* 0x000000051c027209 */ /* 0x000fe20007810000 */
[----:B------:R-:W4:Y:S01]  /*4b90*/  MUFU.EX2 R51, R51 ;  /* 0x0000003300337308 */ /* 0x000f220000000800 */
[--C-:B------:R-:W-:Y:S01]  /*4ba0*/  FFMA.FTZ R30, R30, UR4, -R17.reuse ;  /* 0x000000041e1e7c23 */ /* 0x100fe20008010811 */
[----:B------:R-:W-:Y:S01]  /*4bb0*/  FFMA.FTZ R17, R31, UR4, -R17 ;  /* 0x000000041f117c23 */ /* 0x000fe20008010811 */
[----:B------:R-:W-:Y:S01]  /*4bc0*/  FMNMX.FTZ R2, R29, R2, !PT ;  /* 0x000000021d027209 */ /* 0x000fe20007810000 */
[----:B------:R-:W-:Y:S01]  /*4bd0*/  IMAD.MOV.U32 R31, RZ, RZ, R151 ;  /* 0x000000ffff1f7224 */ /* 0x000fe200078e0097 */
[----:B--2---:R-:W-:-:S02]  /*4be0*/  F2FP.F16.F32.PACK_AB R209, R59, R58 ;  /* 0x0000003a3bd1723e */ /* 0x004fc400000000ff */
[----:B---3--:R-:W-:Y:S01]  /*4bf0*/  F2FP.F16.F32.PACK_AB R211, R63, R62 ;  /* 0x0000003e3fd3723e */ /* 0x008fe200000000ff */
[----:B------:R-:W2:Y:S01]  /*4c00*/  SHFL.BFLY PT, R5, R2, 0x2, 0x1f ;  /* 0x0c401f0002057f89 */ /* 0x000ea200000e0000 */
[----:B------:R-:W-:Y:S08]  /*4c10*/  MUFU.EX2 R54, R54 ;  /* 0x0000003600367308 */ /* 0x000ff00000000800 */
[----:B------:R-:W3:Y:S01]  /*4c20*/  MUFU.EX2 R55, R55 ;  /* 0x0000003700377308 */ /* 0x000ee20000000800 */
[----:B----4-:R-:W-:-:S07]  /*4c30*/  F2FP.F16.F32.PACK_AB R205, R51, R50 ;  /* 0x0000003233cd723e */ /* 0x010fce00000000ff */
[----:B------:R-:W-:Y:S01]  /*4c40*/  MUFU.EX2 R42, R42 ;  /* 0x0000002a002a7308 */ /* 0x000fe20000000800 */
[----:B--2---:R-:W-:-:S07]  /*4c50*/  FMNMX.FTZ R5, R2, R5, !PT ;  /* 0x0000000502057209 */ /* 0x004fce0007810000 */
[----:B------:R-:W2:Y:S01]  /*4c60*/  MUFU.EX2 R43, R43 ;  /* 0x0000002b002b7308 */ /* 0x000ea20000000800 */
[----:B---3--:R-:W-:Y:S01]  /*4c70*/  F2FP.F16.F32.PACK_AB R207, R55, R54 ;  /* 0x0000003637cf723e */ /* 0x008fe200000000ff */
[----:B------:R-:W3:Y:S06]  /*4c80*/  SHFL.BFLY PT, R4, R5, 0x1, 0x1f ;  /* 0x0c201f0005047f89 */ /* 0x000eec00000e0000 */
[----:B------:R-:W-:Y:S08]  /*4c90*/  MUFU.EX2 R46, R46 ;  /* 0x0000002e002e7308 */ /* 0x000ff00000000800 */
[----:B------:R-:W4:Y:S01]  /*4ca0*/  MUFU.EX2 R47, R47 ;  /* 0x0000002f002f7308 */ /* 0x000f220000000800 */
[----:B--2---:R-:W-:-:S07]  /*4cb0*/  F2FP.F16.F32.PACK_AB R201, R43, R42 ;  /* 0x0000002a2bc9723e */ /* 0x004fce00000000ff */
[----:B------:R-:W-:Y:S01]  /*4cc0*/  MUFU.EX2 R34, R34 ;  /* 0x0000002200227308 */ /* 0x000fe20000000800 */
[----:B---3--:R-:W-:Y:S01]  /*4cd0*/  FMNMX.FTZ R4, R5, R4, !PT ;  /* 0x0000000405047209 */ /* 0x008fe20007810000 */
[----:B------:R-:W-:Y:S01]  /*4ce0*/  FADD.FTZ R5, R58, R59 ;  /* 0x0000003b3a057221 */ /* 0x000fe20000010000 */
[-C--:B------:R-:W-:Y:S01]  /*4cf0*/  MOV R59, R151.reuse ;  /* 0x00000097003b7202 */ /* 0x080fe20000000f00 */
[----:B------:R-:W-:Y:S01]  /*4d00*/  IMAD.MOV.U32 R58, RZ, RZ, R151 ;  /* 0x000000ffff3a7224 */ /* 0x000fe200078e0097 */
[C---:B------:R-:W-:Y:S01]  /*4d10*/  FSETP.NEU.FTZ.AND P2, PT, R4.reuse, -INF , PT ;  /* 0xff8000000400780b */ /* 0x040fe20003f5d000 */
[----:B------:R-:W-:Y:S01]  /*4d20*/  FMUL.FTZ R2, R4, UR4 ;  /* 0x0000000404027c20 */ /* 0x000fe20008410000 */
[----:B------:R-:W-:Y:S01]  /*4d30*/  FADD.FTZ R20, R62, R5 ;  /* 0x000000053e147221 */ /* 0x000fe20000010000 */
[----:B------:R-:W2:Y:S01]  /*4d40*/  MUFU.EX2 R35, R35 ;  /* 0x0000002300237308 */ /* 0x000ea20000000800 */
[----:B----4-:R-:W-:Y:S02]  /*4d50*/  F2FP.F16.F32.PACK_AB R203, R47, R46 ;  /* 0x0000002e2fcb723e */ /* 0x010fe400000000ff */
[----:B------:R-:W-:Y:S01]  /*4d60*/  FSEL R2, R2, RZ, P2 ;  /* 0x000000ff02027208 */ /* 0x000fe20001000000 */
[----:B------:R-:W-:Y:S01]  /*4d70*/  FADD.FTZ R5, R63, R20 ;  /* 0x000000143f057221 */ /* 0x000fe20000010000 */
[----:B------:R-:W-:Y:S01]  /*4d80*/  PLOP3.LUT P2, PT, PT, PT, UP0, 0x80, 0x0 ;  /* 0x000000000000781c */ /* 0x000fe20003f4f008 */
[----:B------:R-:W-:Y:S01]  /*4d90*/  IMAD.MOV.U32 R63, RZ, RZ, R151 ;  /* 0x000000ffff3f7224 */ /* 0x000fe200078e0097 */
[-C--:B------:R-:W-:Y:S01]  /*4da0*/  MOV R62, R151.reuse ;  /* 0x00000097003e7202 */ /* 0x080fe20000000f00 */
        /* <DEDUP_REMOVED lines=14> */
[----:B------:R-:W3:Y:S01]  /*4e90*/  MUFU.EX2 R57, R57 ;  /* 0x0000003900397308 */ /* 0x000ee20000000800 */
[--C-:B------:R-:W-:Y:S01]  /*4ea0*/  FFMA.FTZ R45, R45, UR4, -R2.reuse ;  /* 0x000000042d2d7c23 */ /* 0x100fe20008010802 */
[----:B------:R-:W-:Y:S01]  /*4eb0*/  FADD.FTZ R64, R54, R21 ;  /* 0x0000001536407221 */ /* 0x000fe20000010000 */
[--C-:B------:R-:W-:Y:S01]  /*4ec0*/  FFMA.FTZ R32, R32, UR4, -R2.reuse ;  /* 0x0000000420207c23 */ /* 0x100fe20008010802 */
[--C-:B------:R-:W-:Y:S01]  /*4ed0*/  FFMA.FTZ R33, R33, UR4, -R2.reuse ;  /* 0x0000000421217c23 */ /* 0x100fe20008010802 */
[----:B------:R-:W-:Y:S01]  /*4ee0*/  FFMA.FTZ R36, R36, UR4, -R2 ;  /* 0x0000000424247c23 */ /* 0x000fe20008010802 */
[----:B------:R-:W-:Y:S01]  /*4ef0*/  FADD.FTZ R21, R55, R64 ;  /* 0x0000004037157221 */ /* 0x000fe20000010000 */
[--C-:B------:R-:W-:Y:S01]  /*4f00*/  FFMA.FTZ R37, R37, UR4, -R2.reuse ;  /* 0x0000000425257c23 */ /* 0x100fe20008010802 */
[----:B------:R-:W4:Y:S01]  /*4f10*/  MUFU.EX2 R60, R60 ;  /* 0x0000003c003c7308 */ /* 0x000f220000000800 */
[--C-:B------:R-:W-:Y:S01]  /*4f20*/  FFMA.FTZ R24, R24, UR4, -R2.reuse ;  /* 0x0000000418187c23 */ /* 0x100fe20008010802 */
[----:B------:R-:W-:Y:S01]  /*4f30*/  FADD.FTZ R64, R42, R21 ;  /* 0x000000152a407221 */ /* 0x000fe20000010000 */
[--C-:B------:R-:W-:Y:S01]  /*4f40*/  FFMA.FTZ R25, R25, UR4, -R2.reuse ;  /* 0x0000000419197c23 */ /* 0x100fe20008010802 */
[--C-:B------:R-:W-:Y:S01]  /*4f50*/  FFMA.FTZ R28, R28, UR4, -R2.reuse ;  /* 0x000000041c1c7c23 */ /* 0x100fe20008010802 */
[----:B------:R-:W-:Y:S01]  /*4f60*/  FFMA.FTZ R2, R29, UR4, -R2 ;  /* 0x000000041d027c23 */ /* 0x000fe20008010802 */
[----:B------:R-:W-:Y:S01]  /*4f70*/  FADD.FTZ R21, R43, R64 ;  /* 0x000000402b157221 */ /* 0x000fe20000010000 */
[----:B--2---:R-:W-:Y:S01]  /*4f80*/  F2FP.F16.F32.PACK_AB R197, R35, R34 ;  /* 0x0000002223c5723e */ /* 0x004fe200000000ff */
[----:B------:R-:W2:Y:S01]  /*4f90*/  MUFU.EX2 R61, R61 ;  /* 0x0000003d003d7308 */ /* 0x000ea20000000800 */
[----:B---3--:R-:W-:Y:S01]  /*4fa0*/  FADD.FTZ R5, R56, R57 ;  /* 0x0000003938057221 */ /* 0x008fe20000010000 */
[----:B-1----:R-:W-:Y:S01]  /*4fb0*/  FADD.FTZ R0, R46, R21 ;  /* 0x000000152e007221 */ /* 0x002fe20000010000 */
[----:B------:R-:W-:Y:S01]  /*4fc0*/  F2FP.F16.F32.PACK_AB R208, R57, R56 ;  /* 0x0000003839d0723e */ /* 0x000fe200000000ff */
[--C-:B------:R-:W-:Y:S01]  /*4fd0*/  IMAD.MOV.U32 R64, RZ, RZ, R151.reuse ;  /* 0x000000ffff407224 */ /* 0x100fe200078e0097 */
[-C--:B------:R-:W-:Y:S01]  /*4fe0*/  MOV R56, R151.reuse ;  /* 0x0000009700387202 */ /* 0x080fe20000000f00 */
[----:B------:R-:W-:Y:S01]  /*4ff0*/  FADD.FTZ R21, R47, R0 ;  /* 0x000000002f157221 */ /* 0x000fe20000010000 */
[----:B------:R-:W-:Y:S01]  /*5000*/  IMAD.MOV.U32 R57, RZ, RZ, R151 ;  /* 0x000000ffff397224 */ /* 0x000fe200078e0097 */
[----:B------:R-:W1:Y:S01]  /*5010*/  MUFU.EX2 R48, R48 ;  /* 0x0000003000307308 */ /* 0x000e620000000800 */
[----:B----4-:R-:W-:Y:S01]  /*5020*/  FADD.FTZ R20, R60, R5 ;  /* 0x000000053c147221 */ /* 0x010fe20000010000 */
[--C-:B------:R-:W-:Y:S01]  /*5030*/  IMAD.MOV.U32 R55, RZ, RZ, R151.reuse ;  /* 0x000000ffff377224 */ /* 0x100fe200078e0097 */
[-C--:B------:R-:W-:Y:S01]  /*5040*/  MOV R50, R151.reuse ;  /* 0x0000009700327202 */ /* 0x080fe20000000f00 */
[--C-:B------:R-:W-:Y:S01]  /*5050*/  IMAD.MOV.U32 R54, RZ, RZ, R151.reuse ;  /* 0x000000ffff367224 */ /* 0x100fe200078e0097 */
[----:B------:R-:W-:Y:S01]  /*5060*/  MOV R47, R151 ;  /* 0x00000097002f7202 */ /* 0x000fe20000000f00 */
[----:B------:R-:W-:-:S02]  /*5070*/  IMAD.MOV.U32 R51, RZ, RZ, R151 ;  /* 0x000000ffff337224 */ /* 0x000fc400078e0097 */
[----:B------:R-:W3:Y:S01]  /*5080*/  MUFU.EX2 R49, R49 ;  /* 0x0000003100317308 */ /* 0x000ee20000000800 */
[C---:B--2---:R-:W-:Y:S01]  /*5090*/  FADD.FTZ R5, R61.reuse, R20 ;  /* 0x000000143d057221 */ /* 0x044fe20000010000 */
[----:B------:R-:W-:Y:S01]  /*50a0*/  F2FP.F16.F32.PACK_AB R210, R61, R60 ;  /* 0x0000003c3dd2723e */ /* 0x000fe200000000ff */
[--C-:B------:R-:W-:Y:S02]  /*50b0*/  IMAD.MOV.U32 R61, RZ, RZ, R151.reuse ;  /* 0x000000ffff3d7224 */ /* 0x100fe400078e0097 */
[--C-:B------:R-:W-:Y:S02]  /*50c0*/  IMAD.MOV.U32 R60, RZ, RZ, R151.reuse ;  /* 0x000000ffff3c7224 */ /* 0x100fe400078e0097 */
[----:B------:R-:W-:Y:S01]  /*50d0*/  IMAD.MOV.U32 R46, RZ, RZ, R151 ;  /* 0x000000ffff2e7224 */ /* 0x000fe200078e0097 */
[----:B------:R-:W2:Y:S01]  /*50e0*/  MUFU.EX2 R52, R52 ;  /* 0x0000003400347308 */ /* 0x000ea20000000800 */
[----:B-1----:R-:W-:Y:S01]  /*50f0*/  FADD.FTZ R20, R48, R5 ;  /* 0x0000000530147221 */ /* 0x002fe20000010000 */
[----:B------:R-:W-:-:S02]  /*5100*/  IMAD.MOV.U32 R43, RZ, RZ, R151 ;  /* 0x000000ffff2b7224 */ /* 0x000fc400078e0097 */
[----:B------:R-:W-:-:S04]  /*5110*/  IMAD.MOV.U32 R42, RZ, RZ, R151 ;  /* 0x000000ffff2a7224 */ /* 0x000fc800078e0097 */
[----:B------:R-:W1:Y:S01]  /*5120*/  MUFU.EX2 R53, R53 ;  /* 0x0000003500357308 */ /* 0x000e620000000800 */
[C---:B---3--:R-:W-:Y:S01]  /*5130*/  FADD.FTZ R5, R49.reuse, R20 ;  /* 0x0000001431057221 */ /* 0x048fe20000010000 */
[----:B------:R-:W-:Y:S01]  /*5140*/  F2FP.F16.F32.PACK_AB R204, R49, R48 ;  /* 0x0000003031cc723e */ /* 0x000fe200000000ff */
[--C-:B------:R-:W-:Y:S02]  /*5150*/  IMAD.MOV.U32 R49, RZ, RZ, R151.reuse ;  /* 0x000000ffff317224 */ /* 0x100fe400078e0097 */
[----:B------:R-:W-:-:S03]  /*5160*/  IMAD.MOV.U32 R48, RZ, RZ, R151 ;  /* 0x000000ffff307224 */ /* 0x000fc600078e0097 */
[----:B------:R-:W3:Y:S01]  /*5170*/  MUFU.EX2 R40, R40 ;  /* 0x0000002800287308 */ /* 0x000ee20000000800 */
[----:B--2---:R-:W-:-:S07]  /*5180*/  FADD.FTZ R20, R52, R5 ;  /* 0x0000000534147221 */ /* 0x004fce0000010000 */
[----:B------:R-:W2:Y:S01]  /*5190*/  MUFU.EX2 R41, R41 ;  /* 0x0000002900297308 */ /* 0x000ea20000000800 */
[C---:B-1----:R-:W-:Y:S01]  /*51a0*/  FADD.FTZ R5, R53.reuse, R20 ;  /* 0x0000001435057221 */ /* 0x042fe20000010000 */
[----:B------:R-:W-:Y:S01]  /*51b0*/  FADD.FTZ R20, R34, R21 ;  /* 0x0000001522147221 */ /* 0x000fe20000010000 */
[----:B------:R-:W-:Y:S01]  /*51c0*/  F2FP.F16.F32.PACK_AB R206, R53, R52 ;  /* 0x0000003435ce723e */ /* 0x000fe200000000ff */
[----:B------:R-:W-:Y:S01]  /*51d0*/  IMAD.MOV.U32 R52, RZ, RZ, R151 ;  /* 0x000000ffff347224 */ /* 0x000fe200078e0097 */
[-C--:B------:R-:W-:Y:S01]  /*51e0*/  MOV R53, R151.reuse ;  /* 0x0000009700357202 */ /* 0x080fe20000000f00 */
[----:B------:R-:W-:Y:S01]  /*51f0*/  FADD.FTZ R21, R35, R20 ;  /* 0x0000001423157221 */ /* 0x000fe20000010000 */
[----:B------:R-:W-:Y:S01]  /*5200*/  MOV R35, R151 ;  /* 0x0000009700237202 */ /* 0x000fe20000000f00 */
[----:B------:R-:W1:Y:S01]  /*5210*/  MUFU.EX2 R44, R44 ;  /* 0x0000002c002c7308 */ /* 0x000e620000000800 */
[----:B---3--:R-:W-:Y:S01]  /*5220*/  FADD.FTZ R0, R40, R5 ;  /* 0x0000000528007221 */ /* 0x008fe20000010000 */
[----:B------:R-:W-:-:S06]  /*5230*/  IMAD.MOV.U32 R34, RZ, RZ, R151 ;  /* 0x000000ffff227224 */ /* 0x000fcc00078e0097 */
[----:B------:R-:W3:Y:S01]  /*5240*/  MUFU.EX2 R38, R38 ;  /* 0x0000002600267308 */ /* 0x000ee20000000800 */
[C---:B--2---:R-:W-:Y:S01]  /*5250*/  FADD.FTZ R5, R41.reuse, R0 ;  /* 0x0000000029057221 */ /* 0x044fe20000010000 */
[----:B------:R-:W-:Y:S01]  /*5260*/  F2FP.F16.F32.PACK_AB R200, R41, R40 ;  /* 0x0000002829c8723e */ /* 0x000fe200000000ff */
[----:B------:R-:W-:Y:S01]  /*5270*/  IMAD.MOV.U32 R40, RZ, RZ, R151 ;  /* 0x000000ffff287224 */ /* 0x000fe200078e0097 */
[----:B------:R-:W-:-:S04]  /*5280*/  MOV R41, R151 ;  /* 0x0000009700297202 */ /* 0x000fc80000000f00 */
[----:B------:R-:W2:Y:S01]  /*5290*/  MUFU.EX2 R45, R45 ;  /* 0x0000002d002d7308 */ /* 0x000ea20000000800 */
[----:B-1----:R-:W-:-:S07]  /*52a0*/  FADD.FTZ R0, R44, R5 ;  /* 0x000000052c007221 */ /* 0x002fce0000010000 */
[----:B------:R-:W1:Y:S01]  /*52b0*/  MUFU.EX2 R39, R39 ;  /* 0x0000002700277308 */ /* 0x000e620000000800 */
[----:B---3--:R-:W-:-:S07]  /*52c0*/  FADD.FTZ R20, R38, R21 ;  /* 0x0000001526147221 */ /* 0x008fce0000010000 */
[----:B------:R-:W3:Y:S01]  /*52d0*/  MUFU.EX2 R32, R32 ;  /* 0x0000002000207308 */ /* 0x000ee20000000800 */
[C---:B--2---:R-:W-:Y:S01]  /*52e0*/  FADD.FTZ R5, R45.reuse, R0 ;  /* 0x000000002d057221 */ /* 0x044fe20000010000 */
[----:B------:R-:W-:Y:S01]  /*52f0*/  F2FP.F16.F32.PACK_AB R202, R45, R44 ;  /* 0x0000002c2dca723e */ /* 0x000fe200000000ff */
[----:B------:R-:W-:Y:S01]  /*5300*/  IMAD.MOV.U32 R45, RZ, RZ, R151 ;  /* 0x000000ffff2d7224 */ /* 0x000fe200078e0097 */
[----:B------:R-:W-:-:S04]  /*5310*/  MOV R44, R151 ;  /* 0x00000097002c7202 */ /* 0x000fc80000000f00 */
[----:B------:R-:W2:Y:S01]  /*5320*/  MUFU.EX2 R26, R26 ;  /* 0x0000001a001a7308 */ /* 0x000ea20000000800 */
[C---:B-1----:R-:W-:Y:S01]  /*5330*/  FADD.FTZ R21, R39.reuse, R20 ;  /* 0x0000001427157221 */ /* 0x042fe20000010000 */
[----:B------:R-:W-:Y:S01]  /*5340*/  F2FP.F16.F32.PACK_AB R199, R39, R38 ;  /* 0x0000002627c7723e */ /* 0x000fe200000000ff */
[----:B------:R-:W-:Y:S01]  /*5350*/  IMAD.MOV.U32 R39, RZ, RZ, R151 ;  /* 0x000000ffff277224 */ /* 0x000fe200078e0097 */
[----:B------:R-:W-:-:S04]  /*5360*/  MOV R38, R151 ;  /* 0x0000009700267202 */ /* 0x000fc80000000f00 */
[----:B------:R-:W1:Y:S01]  /*5370*/  MUFU.EX2 R33, R33 ;  /* 0x0000002100217308 */ /* 0x000e620000000800 */
[----:B---3--:R-:W-:-:S07]  /*5380*/  FADD.FTZ R0, R32, R5 ;  /* 0x0000000520007221 */ /* 0x008fce0000010000 */
[----:B------:R-:W3:Y:S01]  /*5390*/  MUFU.EX2 R27, R27 ;  /* 0x0000001b001b7308 */ /* 0x000ee20000000800 */
[----:B--2---:R-:W-:-:S07]  /*53a0*/  FADD.FTZ R20, R26, R21 ;  /* 0x000000151a147221 */ /* 0x004fce0000010000 */
[----:B------:R-:W2:Y:S01]  /*53b0*/  MUFU.EX2 R36, R36 ;  /* 0x0000002400247308 */ /* 0x000ea20000000800 */
[C---:B-1----:R-:W-:Y:S01]  /*53c0*/  FADD.FTZ R5, R33.reuse, R0 ;  /* 0x0000000021057221 */ /* 0x042fe20000010000 */
[----:B------:R-:W-:Y:S01]  /*53d0*/  F2FP.F16.F32.PACK_AB R196, R33, R32 ;  /* 0x0000002021c4723e */ /* 0x000fe200000000ff */
[----:B------:R-:W-:Y:S01]  /*53e0*/  IMAD.MOV.U32 R32, RZ, RZ, R151 ;  /* 0x000000ffff207224 */ /* 0x000fe200078e0097 */
[----:B------:R-:W-:-:S04]  /*53f0*/  MOV R33, R151 ;  /* 0x0000009700217202 */ /* 0x000fc80000000f00 */
[----:B------:R-:W1:Y:S01]  /*5400*/  MUFU.EX2 R30, R30 ;  /* 0x0000001e001e7308 */ /* 0x000e620000000800 */
[C---:B---3--:R-:W-:Y:S01]  /*5410*/  FADD.FTZ R21, R27.reuse, R20 ;  /* 0x000000141b157221 */ /* 0x048fe20000010000 */
[----:B------:R-:W-:Y:S01]  /*5420*/  F2FP.F16.F32.PACK_AB R193, R27, R26 ;  /* 0x0000001a1bc1723e */ /* 0x000fe200000000ff */
[----:B------:R-:W-:Y:S01]  /*5430*/  IMAD.MOV.U32 R26, RZ, RZ, R151 ;  /* 0x000000ffff1a7224 */ /* 0x000fe200078e0097 */
[----:B------:R-:W-:-:S04]  /*5440*/  MOV R27, R151 ;  /* 0x00000097001b7202 */ /* 0x000fc80000000f00 */
[----:B------:R-:W3:Y:S01]  /*5450*/  MUFU.EX2 R37, R37 ;  /* 0x0000002500257308 */ /* 0x000ee20000000800 */
[----:B--2---:R-:W-:-:S07]  /*5460*/  FADD.FTZ R0, R36, R5 ;  /* 0x0000000524007221 */ /* 0x004fce0000010000 */
[----:B------:R-:W2:Y:S01]  /*5470*/  MUFU.EX2 R24, R24 ;  /* 0x0000001800187308 */ /* 0x000ea20000000800 */
[----:B-1----:R-:W-:-:S07]  /*5480*/  FADD.FTZ R20, R30, R21 ;  /* 0x000000151e147221 */ /* 0x002fce0000010000 */
[----:B------:R-:W1:Y:S01]  /*5490*/  MUFU.EX2 R17, R17 ;  /* 0x0000001100117308 */ /* 0x000e620000000800 */
[C---:B---3--:R-:W-:Y:S01]  /*54a0*/  FADD.FTZ R29, R37.reuse, R0 ;  /* 0x00000000251d7221 */ /* 0x048fe20000010000 */
[----:B------:R-:W-:Y:S01]  /*54b0*/  F2FP.F16.F32.PACK_AB R198, R37, R36 ;  /* 0x0000002425c6723e */ /* 0x000fe200000000ff */
[--C-:B------:R-:W-:Y:S02]  /*54c0*/  IMAD.MOV.U32 R37, RZ, RZ, R151.reuse ;  /* 0x000000ffff257224 */ /* 0x100fe400078e0097 */
[----:B------:R-:W-:-:S03]  /*54d0*/  IMAD.MOV.U32 R36, RZ, RZ, R151 ;  /* 0x000000ffff247224 */ /* 0x000fc600078e0097 */
[----:B------:R-:W3:Y:S01]  /*54e0*/  MUFU.EX2 R25, R25 ;  /* 0x0000001900197308 */ /* 0x000ee20000000800 */
[----:B--2---:R-:W-:Y:S01]  /*54f0*/  FADD.FTZ R0, R24, R29 ;  /* 0x0000001d18007221 */ /* 0x004fe20000010000 */
[----:B------:R-:W-:-:S06]  /*5500*/  IMAD.MOV.U32 R29, RZ, RZ, R151 ;  /* 0x000000ffff1d7224 */ /* 0x000fcc00078e0097 */
[----:B------:R-:W2:Y:S01]  /*5510*/  MUFU.EX2 R28, R28 ;  /* 0x0000001c001c7308 */ /* 0x000ea20000000800 */
[C---:B-1----:R-:W-:Y:S01]  /*5520*/  FADD.FTZ R5, R17.reuse, R20 ;  /* 0x0000001411057221 */ /* 0x042fe20000010000 */
[----:B------:R-:W-:Y:S02]  /*5530*/  F2FP.F16.F32.PACK_AB R195, R17, R30 ;  /* 0x0000001e11c3723e */ /* 0x000fe400000000ff */
[----:B------:R-:W-:-:S04]  /*5540*/  MOV R30, R151 ;  /* 0x00000097001e7202 */ /* 0x000fc80000000f00 */
[----:B------:R1:W4:Y:S01]  /*5550*/  MUFU.EX2 R21, R2 ;  /* 0x0000000200157308 */ /* 0x0003220000000800 */
[C---:B---3--:R-:W-:Y:S01]  /*5560*/  FADD.FTZ R17, R25.reuse, R0 ;  /* 0x0000000019117221 */ /* 0x048fe20000010000 */
[----:B------:R-:W-:Y:S01]  /*5570*/  F2FP.F16.F32.PACK_AB R192, R25, R24 ;  /* 0x0000001819c0723e */ /* 0x000fe200000000ff */
[----:B------:R-:W-:Y:S01]  /*5580*/  IMAD.MOV.U32 R25, RZ, RZ, R151 ;  /* 0x000000ffff197224 */ /* 0x000fe200078e0097 */
[----:B------:R-:W-:Y:S01]  /*5590*/  MOV R24, R151 ;  /* 0x0000009700187202 */ /* 0x000fe20000000f00 */
[----:B--2---:R-:W-:Y:S01]  /*55a0*/  FADD.FTZ R0, R28, R17 ;  /* 0x000000111c007221 */ /* 0x004fe20000010000 */
[----:B-1----:R-:W-:-:S03]  /*55b0*/  MOV R2, 0x3f800000 ;  /* 0x3f80000000027802 */ /* 0x002fc60000000f00 */
[C---:B----4-:R-:W-:Y:S01]  /*55c0*/  FADD.FTZ R17, R21.reuse, R0 ;  /* 0x0000000015117221 */ /* 0x050fe20000010000 */
[----:B------:R-:W-:Y:S01]  /*55d0*/  F2FP.F16.F32.PACK_AB R194, R21, R28 ;  /* 0x0000001c15c2723e */ /* 0x000fe200000000ff */
[----:B------:R-:W-:Y:S02]  /*55e0*/  IMAD.MOV.U32 R0, RZ, RZ, 0x3f800000 ;  /* 0x3f800000ff007424 */ /* 0x000fe400078e00ff */
[----:B------:R-:W-:Y:S01]  /*55f0*/  IMAD.MOV.U32 R28, RZ, RZ, R151 ;  /* 0x000000ffff1c7224 */ /* 0x000fe200078e0097 */
[----:B------:R-:W-:Y:S06]  /*5600*/  @!P2 BRA `(.L_x_1953) ;  /* 0x00000040005ca947 */ /* 0x000fec0003800000 */
[----:B------:R-:W-:Y:S01]  /*5610*/  R2UR UR61, R16 ;  /* 0x00000000103d72ca */ /* 0x000fe200000e0000 */
[----:B------:R-:W-:Y:S01]  /*5620*/  ULDC.64 UR4, c[0x0][0x3f8] ;  /* 0x0000fe0000047ab9 */ /* 0x000fe20000000a00 */
[----:B------:R-:W-:Y:S01]  /*5630*/  IMAD.MOV.U32 R20, RZ, RZ, R3 ;  /* 0x000000ffff147224 */ /* 0x000fe200078e0003 */
[----:B------:R-:W-:Y:S01]  /*5640*/  MOV R2, 0x3f800000 ;  /* 0x3f80000000027802 */ /* 0x000fe20000000f00 */
[----:B------:R-:W-:Y:S01]  /*5650*/  IMAD.MOV.U32 R21, RZ, RZ, R4 ;  /* 0x000000ffff157224 */ /* 0x000fe200078e0004 */
        /* <DEDUP_REMOVED lines=64> */
[----:B------:R-:W-:Y:S01]  /*5a60*/  IMAD.U32 R225, RZ, RZ, UR4 ;  /* 0x00000004ffe17e24 */ /* 0x000fe2000f8e00ff */
[----:B------:R-:W-:Y:S01]  /*5a70*/  UMOV UR41, UR46 ;  /* 0x0000002e00297c82 */ /* 0x000fe20008000000 */
[----:B------:R-:W-:-:S07]  /*5a80*/  IMAD.U32 R227, RZ, RZ, UR5 ;  /* 0x00000005ffe37e24 */ /* 0x000fce000f8e00ff */
.L_x_1962:
[----:B------:R-:W-:-:S04]  /*5a90*/  UIADD3 UR4, UR41, 0x1, URZ ;  /* 0x0000000129047890 */ /* 0x000fc8000fffe03f */
[----:B------:R-:W-:-:S04]  /*5aa0*/  UISETP.NE.AND UP0, UPT, UR4, 0x2, UPT ;  /* 0x000000020400788c */ /* 0x000fc8000bf05270 */
[----:B------:R-:W-:Y:S02]  /*5ab0*/  USEL UR5, URZ, 0x1, UP0 ;  /* 0x000000013f057887 */ /* 0x000fe40008000000 */
[----:B------:R-:W-:Y:S02]  /*5ac0*/  USEL UR46, UR4, URZ, UP0 ;  /* 0x0000003f042e7287 */ /* 0x000fe40008000000 */
[----:B------:R-:W-:-:S06]  /*5ad0*/  ULOP3.LUT UR4, UR61, UR5, URZ, 0x3c, !UPT ;  /* 0x000000053d047292 */ /* 0x000fcc000f8e3c3f */
[----:B------:R-:W-:Y:S01]  /*5ae0*/  MOV R16, UR4 ;  /* 0x0000000400107c02 */ /* 0x000fe20008000f00 */
[----:B------:R-:W-:Y:S06]  /*5af0*/  @!P0 BRA `(.L_x_1954) ;  /* 0x0000000000048947 */ /* 0x000fec0003800000 */
[----:B------:R-:W-:Y:S01]  /*5b00*/  BPT.TRAP 0x1 ;  /* 0x000000040000795c */ /* 0x000fe20000300000 */
.L_x_1954:
[----:B------:R-:W-:Y:S01]  /*5b10*/  R2UR UR4, R16 ;  /* 0x00000000100472ca */ /* 0x000fe200000e0000 */
[----:B------:R-:W-:-:S12]  /*5b20*/  ULEA UR47, UR46, UR60, 0x3 ;  /* 0x0000003c2e2f7291 */ /* 0x000fd8000f8e183f */
[----:B------:R-:W-:-:S05]  /*5b30*/  IMAD.U32 R3, RZ, RZ, UR4 ;  /* 0x00000004ff037e24 */ /* 0x000fca000f8e00ff */
[----:B------:R-:W-:-:S04]  /*5b40*/  SHF.L.U32 R3, R3, 0x1f, RZ ;  /* 0x0000001f03037819 */ /* 0x000fc800000006ff */
[----:B------:R1:W2:Y:S01]  /*5b50*/  SYNCS.PHASECHK.TRANS64.TRYWAIT P2, [UR47+0x38830], R3 ;  /* 0x03883003ff0075a7 */ /* 0x0002a2000804016f */
[----:B------:R-:W-:Y:S05]  /*5b60*/  @!P0 BRA `(.L_x_1955) ;  /* 0x0000000000048947 */ /* 0x000fea0003800000 */
[----:B------:R-:W-:Y:S01]  /*5b70*/  BPT.TRAP 0x1 ;  /* 0x000000040000795c */ /* 0x000fe20000300000 */
.L_x_1955:
[----:B--2---:R-:W-:Y:S05]  /*5b80*/  @P2 BRA `(.L_x_1956) ;  /* 0x0000000000082947 */ /* 0x004fea0003800000 */
[----:B------:R-:W2:Y:S02]  /*5b90*/  SYNCS.PHASECHK.TRANS64.TRYWAIT P2, [UR47+0x38830], R3 ;  /* 0x03883003ff0075a7 */ /* 0x000ea4000804016f */
[----:B--2---:R-:W-:Y:S05]  /*5ba0*/  @!P2 BRA `(.L_x_1957) ;  /* 0x000000d800fca947 */ /* 0x004fea0003800000 */
.L_x_1956:
[----:B------:R-:W-:Y:S01]  /*5bb0*/  R2UR UR10, R18 ;  /* 0x00000000120a72ca */ /* 0x000fe200000e0000 */
[----:B------:R-:W-:Y:S01]  /*5bc0*/  UIMAD UR4, UR46, 0xa00, UR40 ;  /* 0x00000a002e0478a4 */ /* 0x000fe2000f8e0228 */
[----:B------:R-:W-:Y:S01]  /*5bd0*/  R2UR UR11, R19 ;  /* 0x00000000130b72ca */ /* 0x000fe200000e0000 */
[----:B------:R-:W-:Y:S01]  /*5be0*/  WARPGROUP.ARRIVE ;  /* 0x00000000000079c5 */ /* 0x000fe20000000000 */
[----:B------:R-:W-:Y:S01]  /*5bf0*/  UMOV UR59, 0x40000040 ;  /* 0x40000040003b7882 */ /* 0x000fe20000000000 */
[----:B------:R-:W-:Y:S01]  /*5c00*/  R2UR UR6, R14 ;  /* 0x000000000e0672ca */ /* 0x000fe200000e0000 */
[----:B------:R-:W-:Y:S01]  /*5c10*/  UIADD3 UR18, UR4, 0x286, URZ ;  /* 0x0000028604127890 */ /* 0x000fe2000fffe03f */
[----:B------:R-:W-:Y:S01]  /*5c20*/  R2UR UR7, R15 ;  /* 0x000000000f0772ca */ /* 0x000fe200000e0000 */
[----:B------:R-:W-:Y:S01]  /*5c30*/  UMOV UR58, UR4 ;  /* 0x00000004003a7c82 */ /* 0x000fe20008000000 */
[----:B------:R-:W-:Y:S01]  /*5c40*/  R2UR UR14, R12 ;  /* 0x000000000c0e72ca */ /* 0x000fe200000e0000 */
[----:B------:R-:W-:Y:S01]  /*5c50*/  UMOV UR19, 0x40000040 ;  /* 0x4000004000137882 */ /* 0x000fe20000000000 */
[----:B------:R-:W-:Y:S01]  /*5c60*/  R2UR UR15, R13 ;  /* 0x000000000d0f72ca */ /* 0x000fe200000e0000 */
[----:B------:R-:W-:Y:S01]  /*5c70*/  UIADD3 UR22, UR4, 0x500, URZ ;  /* 0x0000050004167890 */ /* 0x000fe2000fffe03f */
[-C--:B------:R-:W-:Y:S01]  /*5c80*/  FMUL.FTZ R24, R24, R0.reuse ;  /* 0x0000000018187220 */ /* 0x080fe20000410000 */
[----:B------:R-:W-:Y:S01]  /*5c90*/  UMOV UR56, UR10 ;  /* 0x0000000a00387c82 */ /* 0x000fe20008000000 */
[----:B------:R-:W-:Y:S01]  /*5ca0*/  UMOV UR57, UR11 ;  /* 0x0000000b00397c82 */ /* 0x000fe20008000000 */
[----:B------:R-:W-:Y:S01]  /*5cb0*/  UMOV UR23, 0x40000040 ;  /* 0x4000004000177882 */ /* 0x000fe20000000000 */
[----:B------:R-:W-:Y:S01]  /*5cc0*/  HGMMA.64x16x16.F32 R184, gdesc[UR56], RZ, !UPT, gsb0 ;  /* 0x0020000038b879f0 */ /* 0x000fe2000c0008ff */
[----:B------:R-:W-:Y:S01]  /*5cd0*/  UIADD3 UR58, UR4, 0x80, URZ ;  /* 0x00000080043a7890 */ /* 0x000fe2000fffe03f */
[-C--:B------:R-:W-:Y:S01]  /*5ce0*/  FMUL.FTZ R25, R25, R0.reuse ;  /* 0x0000000019197220 */ /* 0x080fe20000410000 */
[----:B------:R-:W-:Y:S01]  /*5cf0*/  UMOV UR59, 0x40000040 ;  /* 0x40000040003b7882 */ /* 0x000fe20000000000 */
[----:B------:R-:W-:Y:S01]  /*5d00*/  UMOV UR56, UR10 ;  /* 0x0000000a00387c82 */ /* 0x000fe20008000000 */
[----:B------:R-:W-:Y:S01]  /*5d10*/  UMOV UR57, UR11 ;  /* 0x0000000b00397c82 */ /* 0x000fe20008000000 */
        /* <DEDUP_REMOVED lines=56> */
[----:B------:R-:W-:Y:S01]  /*60a0*/  UMOV UR59, 0x40000040 ;  /* 0x40000040003b7882 */ /* 0x000fe20000000000 */
[----:B------:R-:W-:Y:S01]  /*60b0*/  UMOV UR56, UR10 ;  /* 0x0000000a00387c82 */ /* 0x000fe20008000000 */
[----:B------:R-:W-:Y:S01]  /*60c0*/  UMOV UR57, UR11 ;  /* 0x0000000b00397c82 */ /* 0x000fe20008000000 */
        /* <DEDUP_REMOVED lines=97> */
[----:B------:R-:W-:Y:S01]  /*66e0*/  UMOV UR59, 0x40000040 ;  /* 0x40000040003b7882 */ /* 0x000fe20000000000 */
[----:B------:R-:W-:Y:S01]  /*66f0*/  UMOV UR56, UR10 ;  /* 0x0000000a00387c82 */ /* 0x000fe20008000000 */
[----:B------:R-:W-:Y:S01]  /*6700*/  UMOV UR57, UR11 ;  /* 0x0000000b00397c82 */ /* 0x000fe20008000000 */
[----:B------:R-:W-:Y:S02]  /*6710*/  R2UR UR10, R10 ;  /* 0x000000000a0a72ca */ /* 0x000fe400000e0000 */
[----:B------:R-:W-:Y:S01]  /*6720*/  R2UR UR11, R11 ;  /* 0x000000000b0b72ca */ /* 0x000fe200000e0000 */
[----:B------:R-:W-:Y:S02]  /*6730*/  WARPGROUP.DEPBAR.LE gsb0, 0x0 ;  /* 0x00008000000079c5 */ /* 0x000fe40000010000 */
[----:B------:R-:W-:-:S06]  /*6740*/  WARPGROUP.ARRIVE ;  /* 0x00000000000079c5 */ /* 0x000fcc0000000000 */
[----:B------:R-:W-:Y:S01]  /*6750*/  HGMMA.64x16x16.F32 R152, gdesc[UR56], RZ, !UPT, gsb0 ;  /* 0x00200000389879f0 */ /* 0x000fe2000c0008ff */
[----:B------:R-:W-:Y:S01]  /*6760*/  UIADD3 UR58, UR4, 0x2, URZ ;  /* 0x00000002043a7890 */ /* 0x000fe2000fffe03f */
[----:B------:R-:W-:Y:S01]  /*6770*/  UMOV UR59, 0x40000040 ;  /* 0x40000040003b7882 */ /* 0x000fe20000000000 */
[----:B------:R-:W-:Y:S01]  /*6780*/  UMOV UR56, UR6 ;  /* 0x0000000600387c82 */ /* 0x000fe20008000000 */
[----:B------:R-:W-:Y:S01]  /*6790*/  UMOV UR57, UR7 ;  /* 0x0000000700397c82 */ /* 0x000fe20008000000 */
[----:B------:R-:W-:Y:S02]  /*67a0*/  WARPGROUP.DEPBAR.LE gsb0, 0x0 ;  /* 0x00008000000079c5 */ /* 0x000fe40000010000 */
[----:B------:R-:W-:-:S06]  /*67b0*/  WARPGROUP.ARRIVE ;  /* 0x00000000000079c5 */ /* 0x000fcc0000000000 */
[----:B------:R-:W-:Y:S01]  /*67c0*/  HGMMA.64x16x16.F32 R184, gdesc[UR56], R184, gsb0 ;  /* 0x0020000038b879f0 */ /* 0x000fe200080008b8 */
        /* <DEDUP_REMOVED lines=62> */
[----:B------:R-:W-:Y:S01]  /*6bb0*/  UIADD3 UR14, UR4, 0x284, URZ ;  /* 0x00000284040e7890 */ /* 0x000fe2000fffe03f */
[----:B------:R-:W-:Y:S01]  /*6bc0*/  UMOV UR15, 0x40000040 ;  /* 0x40000040000f7882 */ /* 0x000fe20000000000 */
        /* <DEDUP_REMOVED lines=335> */
[----:B------:R-:W-:Y:S01]  /*80c0*/  UMOV UR4, UR10 ;  /* 0x0000000a00047c82 */ /* 0x000fe20008000000 */
[----:B------:R-:W-:Y:S02]  /*80d0*/  WARPGROUP.DEPBAR.LE gsb0, 0x0 ;  /* 0x00008000000079c5 */ /* 0x000fe40000010000 */
[----:B------:R-:W-:-:S06]  /*80e0*/  WARPGROUP.ARRIVE ;  /* 0x00000000000079c5 */ /* 0x000fcc0000000000 */
[----:B------:R-:W-:Y:S03]  /*80f0*/  HGMMA.64x16x16.F32 R160, gdesc[UR56], R160, gsb0 ;  /* 0x0020000038a079f0 */ /* 0x000fe600080008a0 */
[----:B------:R-:W-:Y:S02]  /*8100*/  WARPGROUP.DEPBAR.LE gsb0, 0x0 ;  /* 0x00008000000079c5 */ /* 0x000fe40000010000 */
[----:B------:R-:W-:-:S06]  /*8110*/  WARPGROUP.ARRIVE ;  /* 0x00000000000079c5 */ /* 0x000fcc0000000000 */
[----:B------:R-:W-:Y:S03]  /*8120*/  HGMMA.64x16x16.F32 R152, gdesc[UR4], R152, gsb0 ;  /* 0x00200000049879f0 */ /* 0x000fe60008000898 */
[----:B------:R-:W-:Y:S02]  /*8130*/  WARPGROUP.DEPBAR.LE gsb0, 0x0 ;  /* 0x00008000000079c5 */ /* 0x000fe40000010000 */
[----:B------:R-:W-:Y:S05]  /*8140*/  @!P0 BRA `(.L_x_1958) ;  /* 0x0000000000048947 */ /* 0x000fea0003800000 */
[----:B------:R-:W-:Y:S01]  /*8150*/  BPT.TRAP 0x1 ;  /* 0x000000040000795c */ /* 0x000fe20000300000 */
.L_x_1958:
[----:B------:R-:W-:Y:S01]  /*8160*/  ULEA UR5, UR41, UR60, 0x3 ;  /* 0x0000003c29057291 */ /* 0x000fe2000f8e183f */
[----:B------:R-:W-:-:S05]  /*8170*/  IMAD.U32 R0, RZ, RZ, UR61 ;  /* 0x0000003dff007e24 */ /* 0x000fca000f8e00ff */
[----:B------:R-:W-:-:S04]  /*8180*/  SHF.L.U32 R0, R0, 0x1f, RZ ;  /* 0x0000001f00007819 */ /* 0x000fc800000006ff */
[----:B------:R3:W4:Y:S01]  /*8190*/  SYNCS.PHASECHK.TRANS64.TRYWAIT P2, [UR5+0x38850], R0 ;  /* 0x03885000ff0075a7 */ /* 0x0007220008040145 */
[----:B------:R-:W-:Y:S05]  /*81a0*/  @!P0 BRA `(.L_x_1959) ;  /* 0x0000000000048947 */ /* 0x000fea0003800000 */
[----:B------:R-:W-:Y:S01]  /*81b0*/  BPT.TRAP 0x1 ;  /* 0x000000040000795c */ /* 0x000fe20000300000 */
.L_x_1959:
[----:B----4-:R-:W-:Y:S05]  /*81c0*/  @P2 BRA `(.L_x_1960) ;  /* 0x0000000000082947 */ /* 0x010fea0003800000 */
[----:B------:R-:W4:Y:S02]  /*81d0*/  SYNCS.PHASECHK.TRANS64.TRYWAIT P2, [UR5+0x38850], R0 ;  /* 0x03885000ff0075a7 */ /* 0x000f240008040145 */
[----:B----4-:R-:W-:Y:S05]  /*81e0*/  @!P2 BRA `(.L_x_1961) ;  /* 0x000000b40084a947 */ /* 0x010fea0003800000 */
.L_x_1960:
[----:B------:R-:W-:Y:S01]  /*81f0*/  UIADD3 UR4, UR60, 0x400, URZ ;  /* 0x000004003c047890 */ /* 0x000fe2000fffe03f */
[----:B------:R-:W-:Y:S01]  /*8200*/  WARPGROUP.ARRIVE ;  /* 0x00000000000079c5 */ /* 0x000fe20000000000 */
[----:B------:R-:W-:Y:S01]  /*8210*/  UMOV UR7, 0x40000040 ;  /* 0x4000004000077882 */ /* 0x000fe20000000000 */
[----:B------:R-:W-:Y:S01]  /*8220*/  UMOV UR11, 0x40000040 ;  /* 0x40000040000b7882 */ /* 0x000fe20000000000 */
[----:B------:R-:W-:Y:S01]  /*8230*/  USHF.R.U32.HI UR4, URZ, 0x4, UR4 ;  /* 0x000000043f047899 */ /* 0x000fe20008011604 */
[----:B------:R-:W-:Y:S01]  /*8240*/  R2UR UR15, R225 ;  /* 0x00000000e10f72ca */ /* 0x000fe200000e0000 */
[----:B-12---:R-:W1:Y:S01]  /*8250*/  LDC R3, c[0x0][0x288] ;  /* 0x0000a200ff037b82 */ /* 0x006e620000000800 */
[----:B------:R-:W-:Y:S01]  /*8260*/  R2UR UR14, R227 ;  /* 0x00000000e30e72ca */ /* 0x000fe200000e0000 */
[----:B------:R-:W-:Y:S01]  /*8270*/  ULOP3.LUT UR4, UR4, 0x3fff, URZ, 0xc0, !UPT ;  /* 0x00003fff04047892 */ /* 0x000fe2000f8ec03f */
[----:B------:R-:W-:-:S03]  /*8280*/  R2UR UR61, R16 ;  /* 0x00000000103d72ca */ /* 0x000fc600000e0000 */
[----:B------:R-:W-:-:S04]  /*8290*/  ULOP3.LUT UR4, UR4, 0x2800000, URZ, 0xfc, !UPT ;  /* 0x0280000004047892 */ /* 0x000fc8000f8efc3f */
[----:B------:R-:W-:Y:S02]  /*82a0*/  UIMAD UR6, UR41, 0xa00, UR4 ;  /* 0x00000a00290678a4 */ /* 0x000fe4000f8e0204 */
[----:B------:R-:W-:Y:S02]  /*82b0*/  UISETP.NE.U32.AND UP0, UPT, UR15, URZ, UPT ;  /* 0x0000003f0f00728c */ /* 0x000fe4000bf05070 */
[----:B------:R-:W-:Y:S02]  /*82c0*/  UIADD3 UR10, UR6, 0x80, URZ ;  /* 0x00000080060a7890 */ /* 0x000fe4000fffe03f */
[----:B------:R-:W-:Y:S02]  /*82d0*/  UIMAD UR4, UR45, -0x50, UR42 ;  /* 0xffffffb02d0478a4 */ /* 0x000fe4000f8e022a */
[----:B------:R-:W-:-:S07]  /*82e0*/  UISETP.NE.AND.EX UP0, UPT, UR14, URZ, UPT, UP0 ;  /* 0x0000003f0e00728c */ /* 0x000fce000bf05300 */
[----:B------:R-:W-:Y:S01]  /*82f0*/  HGMMA.64x256x16.F32 R24, R208, gdesc[UR4].tnspB, R24, gsb0 ;  /* 0x43e00004d0187df0 */ /* 0x000fe20008000818 */
[----:B------:R-:W-:Y:S01]  /*8300*/  UIADD3 UR4, UR4, 0x1, URZ ;  /* 0x0000000104047890 */ /* 0x000fe2000fffe03f */
[----:B------:R-:W-:Y:S01]  /*8310*/  ULDC UR14, c[0x0][0x404] ;  /* 0x00010100000e7ab9 */ /* 0x000fe20000000800 */
[----:B------:R-:W-:Y:S01]  /*8320*/  UMOV UR41, UR46 ;  /* 0x0000002e00297c82 */ /* 0x000fe20008000000 */
[----:B------:R-:W-:Y:S01]  /*8330*/  USEL UR7, UR14, 0x1, UP0 ;  /* 0x000000010e077887 */ /* 0x000fe20008000000 */
[----:B------:R-:W-:-:S13]  /*8340*/  R2UR UR14, R226 ;  /* 0x00000000e20e72ca */ /* 0x000fda00000e0000 */
[----:B------:R-:W-:Y:S02]  /*8350*/  UISETP.GT.AND UP0, UPT, UR45, UR14, UPT ;  /* 0x0000000e2d00728c */ /* 0x000fe4000bf04270 */
[----:B------:R-:W-:Y:S01]  /*8360*/  UIADD3 UR45, UR45, -0x1, URZ ;  /* 0xffffffff2d2d7890 */ /* 0x000fe2000fffe03f */
        /* <DEDUP_REMOVED lines=9> */
[----:B------:R-:W-:Y:S01]  /*8400*/  ULDC UR10, c[0x0][0x2e0] ;  /* 0x0000b800000a7ab9 */ /* 0x000fe20000000800 */
[----:B------:R-:W-:Y:S01]  /*8410*/  UMOV UR11, 0x40000040 ;  /* 0x40000040000b7882 */ /* 0x000fe20000000000 */
[----:B------:R-:W-:Y:S02]  /*8420*/  UIMAD UR4, UR7, UR10, UR4 ;  /* 0x0000000a070472a4 */ /* 0x000fe4000f8e0204 */
[----:B------:R-:W-:Y:S02]  /*8430*/  UIADD3 UR10, UR6, 0x180, URZ ;  /* 0x00000180060a7890 */ /* 0x000fe4000fffe03f */
[----:B------:R-:W-:Y:S02]  /*8440*/  UIADD3 UR6, UR6, 0x200, URZ ;  /* 0x0000020006067890 */ /* 0x000fe4000fffe03f */
[----:B-1----:R-:W-:Y:S01]  /*8450*/  IADD3 R3, -R3, UR4, RZ ;  /* 0x0000000403037c10 */ /* 0x002fe2000fffe1ff */
[----:B------:R-:W-:Y:S01]  /*8460*/  ULDC UR4, c[0x0][0x988] ;  /* 0x0002620000047ab9 */ /* 0x000fe20000000800 */
[----:B------:R-:W-:-:S03]  /*8470*/  UMOV UR7, 0x40000040 ;  /* 0x4000004000077882 */ /* 0x000fc60000000000 */
[----:B---3--:R-:W-:-:S05]  /*8480*/  IMAD R0, R214, -0x2, R3 ;  /* 0xfffffffed6007824 */ /* 0x008fca00078e0203 */
[----:B------:R-:W-:-:S04]  /*8490*/  IADD3 R0, R215, R0, RZ ;  /* 0x00000000d7007210 */ /* 0x000fc80007ffe0ff */
[C---:B------:R-:W-:Y:S02]  /*84a0*/  ISETP.GT.AND P2, PT, R0.reuse, RZ, PT ;  /* 0x000000ff0000720c */ /* 0x040fe40003f44270 */
[----:B------:R-:W-:Y:S02]  /*84b0*/  ISETP.GT.AND P3, PT, R0, 0x1, PT ;  /* 0x000000010000780c */ /* 0x000fe40003f64270 */
[----:B------:R-:W-:Y:S02]  /*84c0*/  FSEL R184, R184, -INF , P2 ;  /* 0xff800000b8b87808 */ /* 0x000fe40001000000 */
[----:B------:R-:W-:Y:S02]  /*84d0*/  ISETP.GT.AND P2, PT, R0, 0x8, PT ;  /* 0x000000080000780c */ /* 0x000fe40003f44270 */
[----:B------:R-:W-:Y:S02]  /*84e0*/  FSEL R185, R185, -INF , P3 ;  /* 0xff800000b9b97808 */ /* 0x000fe40001800000 */
[----:B------:R-:W-:-:S02]  /*84f0*/  FMNMX.FTZ R2, R184, R21, !PT ;  /* 0x00000015b8027209 */ /* 0x000fc40007810000 */
[----:B------:R-:W-:Y:S02]  /*8500*/  ISETP.GT.AND P3, PT, R0, 0x9, PT ;  /* 0x000000090000780c */ /* 0x000fe40003f64270 */
[----:B------:R-:W-:Y:S02]  /*8510*/  FSEL R188, R188, -INF , P2 ;  /* 0xff800000bcbc7808 */ /* 0x000fe40001000000 */
        /* <DEDUP_REMOVED lines=46> */
[C---:B------:R-:W-:Y:S01]  /*8800*/  ISETP.GT.AND P3, PT, R0.reuse, 0x49, PT ;  /* 0x000000490000780c */ /* 0x040fe20003f64270 */
[----:B------:R-:W-:Y:S01]  /*8810*/  VIADD R0, R0, 0x8 ;  /* 0x0000000800007836 */ /* 0x000fe20000000000 */
[----:B------:R-:W-:Y:S02]  /*8820*/  FSEL R156, R156, -INF , P2 ;  /* 0xff8000009c9c7808 */ /* 0x000fe40001000000 */
[----:B------:R-:W-:Y:S02]  /*8830*/  FMNMX.FTZ R3, R153, R2, !PT ;  /* 0x0000000299037209 */ /* 0x000fe40007810000 */
[----:B------:R-:W-:Y:S02]  /*8840*/  FSEL R157, R157, -INF , P3 ;  /* 0xff8000009d9d7808 */ /* 0x000fe40001800000 */
[----:B------:R-:W-:Y:S02]  /*8850*/  FMNMX.FTZ R2, R156, R3, !PT ;  /* 0x000000039c027209 */ /* 0x000fe40007810000 */
[----:B------:R-:W-:-:S02]  /*8860*/  ISETP.GT.AND P2, PT, R0, RZ, PT ;  /* 0x000000ff0000720c */ /* 0x000fc40003f44270 */
[----:B------:R-:W-:Y:S02]  /*8870*/  FMNMX.FTZ R2, R157, R2, !PT ;  /* 0x000000029d027209 */ /* 0x000fe40007810000 */
[C---:B------:R-:W-:Y:S02]  /*8880*/  ISETP.GT.AND P3, PT, R0.reuse, 0x1, PT ;  /* 0x000000010000780c */ /* 0x040fe40003f64270 */
[C---:B------:R-:W-:Y:S01]  /*8890*/  ISETP.GT.AND P4, PT, R0.reuse, 0x8, PT ;  /* 0x000000080000780c */ /* 0x040fe20003f84270 */
[----:B------:R-:W1:Y:S01]  /*88a0*/  SHFL.BFLY PT, R3, R2, 0x2, 0x1f ;  /* 0x0c401f0002037f89 */ /* 0x000e6200000e0000 */
[----:B------:R-:W-:Y:S02]  /*88b0*/  FSEL R187, R187, -INF , P3 ;  /* 0xff800000bbbb7808 */ /* 0x000fe40001800000 */
[----:B------:R-:W-:Y:S02]  /*88c0*/  ISETP.GT.AND P5, PT, R0, 0x9, PT ;  /* 0x000000090000780c */ /* 0x000fe40003fa4270 */
[----:B------:R-:W-:-:S02]  /*88d0*/  FSEL R190, R190, -INF , P4 ;  /* 0xff800000bebe7808 */ /* 0x000fc40002000000 */
[C---:B------:R-:W-:Y:S02]  /*88e0*/  ISETP.GT.AND P3, PT, R0.reuse, 0x10, PT ;  /* 0x000000100000780c */ /* 0x040fe40003f64270 */
[----:B------:R-:W-:Y:S02]  /*88f0*/  FSEL R191, R191, -INF , P5 ;  /* 0xff800000bfbf7808 */ /* 0x000fe40002800000 */
[----:B------:R-:W-:Y:S02]  /*8900*/  ISETP.GT.AND P4, PT, R0, 0x11, PT ;  /* 0x000000110000780c */ /* 0x000fe40003f84270 */
[----:B------:R-:W-:Y:S02]  /*8910*/  FSEL R178, R178, -INF , P3 ;  /* 0xff800000b2b27808 */ /* 0x000fe40001800000 */
[----:B------:R-:W-:-:S04]  /*8920*/  ISETP.GT.AND P3, PT, R0, 0x18, PT ;  /* 0x000000180000780c */ /* 0x000fc80003f64270 */
[----:B------:R-:W-:Y:S02]  /*8930*/  FSEL R182, R182, -INF , P3 ;  /* 0xff800000b6b67808 */ /* 0x000fe40001800000 */
[----:B------:R-:W-:Y:S02]  /*8940*/  ISETP.GT.AND P3, PT, R0, 0x20, PT ;  /* 0x000000200000780c */ /* 0x000fe40003f64270 */
[----:B-1----:R-:W-:Y:S02]  /*8950*/  FMNMX.FTZ R3, R2, R3, !PT ;  /* 0x0000000302037209 */ /* 0x002fe40007810000 */
[----:B------:R-:W-:Y:S02]  /*8960*/  FSEL R170, R170, -INF , P3 ;  /* 0xff800000aaaa7808 */ /* 0x000fe40001800000 */
[----:B------:R-:W-:Y:S01]  /*8970*/  ISETP.GT.AND P3, PT, R0, 0x28, PT ;  /* 0x000000280000780c */ /* 0x000fe20003f64270 */
[----:B------:R-:W1:Y:S03]  /*8980*/  SHFL.BFLY PT, R4, R3, 0x1, 0x1f ;  /* 0x0c201f0003047f89 */ /* 0x000e6600000e0000 */
[----:B------:R-:W-:-:S02]  /*8990*/  FSEL R174, R174, -INF , P3 ;  /* 0xff800000aeae7808 */ /* 0x000fc40001800000 */
[----:B------:R-:W-:-:S04]  /*89a0*/  ISETP.GT.AND P3, PT, R0, 0x30, PT ;  /* 0x000000300000780c */ /* 0x000fc80003f64270 */
[----:B------:R-:W-:Y:S02]  /*89b0*/  FSEL R162, R162, -INF , P3 ;  /* 0xff800000a2a27808 */ /* 0x000fe40001800000 */
[----:B------:R-:W-:-:S04]  /*89c0*/  ISETP.GT.AND P3, PT, R0, 0x38, PT ;  /* 0x000000380000780c */ /* 0x000fc80003f64270 */
[----:B------:R-:W-:Y:S02]  /*89d0*/  FSEL R166, R166, -INF , P3 ;  /* 0xff800000a6a67808 */ /* 0x000fe40001800000 */
[----:B------:R-:W-:-:S04]  /*89e0*/  ISETP.GT.AND P3, PT, R0, 0x40, PT ;  /* 0x000000400000780c */ /* 0x000fc80003f64270 */
[----:B------:R-:W-:Y:S02]  /*89f0*/  FSEL R154, R154, -INF , P3 ;  /* 0xff8000009a9a7808 */ /* 0x000fe40001800000 */
[----:B------:R-:W-:Y:S02]  /*8a00*/  ISETP.GT.AND P3, PT, R0, 0x48, PT ;  /* 0x000000480000780c */ /* 0x000fe40003f64270 */
[----:B-1----:R-:W-:Y:S02]  /*8a10*/  FMNMX.FTZ R4, R3, R4, !PT ;  /* 0x0000000403047209 */ /* 0x002fe40007810000 */
[----:B------:R-:W-:Y:S01]  /*8a20*/  FSEL R158, R158, -INF , P3 ;  /* 0xff8000009e9e7808 */ /* 0x000fe20001800000 */
[----:B------:R-:W-:Y:S02]  /*8a30*/  WARPGROUP.DEPBAR.LE gsb0, 0x0 ;  /* 0x00008000000079c5 */ /* 0x000fe40000010000 */
[----:B------:R-:W-:-:S06]  /*8a40*/  WARPGROUP.ARRIVE ;  /* 0x00000000000079c5 */ /* 0x000fcc0000000000 */
[----:B------:R-:W-:Y:S03]  /*8a50*/  HGMMA.64x256x16.F32 R24, R196, gdesc[UR8].tnspB, R24, gsb0 ;  /* 0x43e00008c4187df0 */ /* 0x000fe60008000818 */
[----:B------:R-:W-:Y:S02]  /*8a60*/  WARPGROUP.DEPBAR.LE gsb0, 0x0 ;  /* 0x00008000000079c5 */ /* 0x000fe40000010000 */
[----:B------:R-:W-:Y:S01]  /*8a70*/  FSEL R197, R186, -INF , P2 ;  /* 0xff800000bac57808 */ /* 0x000fe20001000000 */
[C---:B------:R-:W-:Y:S01]  /*8a80*/  FMUL.FTZ R186, R4.reuse, UR4 ;  /* 0x0000000404ba7c20 */ /* 0x040fe20008410000 */
[----:B------:R-:W-:Y:S01]  /*8a90*/  FSETP.NEU.FTZ.AND P2, PT, R4, -INF , PT ;  /* 0xff8000000400780b */ /* 0x000fe20003f5d000 */
[----:B------:R-:W-:Y:S01]  /*8aa0*/  WARPGROUP.ARRIVE ;  /* 0x00000000000079c5 */ /* 0x000fe20000000000 */
[----:B------:R-:W-:-:S04]  /*8ab0*/  FMNMX.FTZ R2, R197, R20, !PT ;  /* 0x00000014c5027209 */ /* 0x000fc80007810000 */
[----:B------:R-:W-:-:S15]  /*8ac0*/  FMNMX.FTZ R3, R187, R2, !PT ;  /* 0x00000002bb037209 */ /* 0x000fde0007810000 */
[----:B------:R-:W-:Y:S01]  /*8ad0*/  HGMMA.64x256x16.F32 R24, R192, gdesc[UR4].tnspB, R24, gsb0 ;  /* 0x43e00004c0187df0 */ /* 0x000fe20008000818 */
[----:B------:R-:W-:Y:S02]  /*8ae0*/  FSEL R2, R186, RZ, P2 ;  /* 0x000000ffba027208 */ /* 0x000fe40001000000 */
[----:B------:R-:W-:-:S03]  /*8af0*/  FMNMX.FTZ R186, R190, R3, !PT ;  /* 0x00000003beba7209 */ /* 0x000fc60007810000 */
[--C-:B------:R-:W-:Y:S01]  /*8b00*/  FFMA.FTZ R196, R184, UR4, -R2.reuse ;  /* 0x00000004b8c47c23 */ /* 0x100fe20008010802 */
[----:B------:R-:W-:Y:S01]  /*8b10*/  FMNMX.FTZ R3, R191, R186, !PT ;  /* 0x000000babf037209 */ /* 0x000fe20007810000 */
[--C-:B------:R-:W-:Y:S01]  /*8b20*/  FFMA.FTZ R208, R185, UR4, -R2.reuse ;  /* 0x00000004b9d07c23 */ /* 0x100fe20008010802 */
[----:B------:R-:W-:Y:S01]  /*8b30*/  FSEL R184, R179, -INF , P4 ;  /* 0xff800000b3b87808 */ /* 0x000fe20002000000 */
[--C-:B------:R-:W-:Y:S01]  /*8b40*/  FFMA.FTZ R204, R176, UR4, -R2.reuse ;  /* 0x00000004b0cc7c23 */ /* 0x100fe20008010802 */
[----:B------:R-:W-:Y:S01]  /*8b50*/  FMNMX.FTZ R3, R178, R3, !PT ;  /* 0x00000003b2037209 */ /* 0x000fe20007810000 */
[--C-:B------:R-:W-:Y:S01]  /*8b60*/  FFMA.FTZ R206, R180, UR4, -R2.reuse ;  /* 0x00000004b4ce7c23 */ /* 0x100fe20008010802 */
[----:B------:R-:W-:Y:S01]  /*8b70*/  ISETP.GT.AND P4, PT, R0, 0x19, PT ;  /* 0x000000190000780c */ /* 0x000fe20003f84270 */
[--C-:B------:R-:W-:Y:S01]  /*8b80*/  FFMA.FTZ R177, R177, UR4, -R2.reuse ;  /* 0x00000004b1b17c23 */ /* 0x100fe20008010802 */
[----:B------:R-:W-:Y:S01]  /*8b90*/  FMNMX.FTZ R3, R184, R3, !PT ;  /* 0x00000003b8037209 */ /* 0x000fe20007810000 */
[----:B------:R1:W-:Y:S01]  /*8ba0*/  MUFU.EX2 R179, R196 ;  /* 0x000000c400b37308 */ /* 0x0003e20000000800 */
[----:B------:R-:W-:Y:S01]  /*8bb0*/  FSEL R183, R183, -INF , P4 ;  /* 0xff800000b7b77808 */ /* 0x000fe20002000000 */
[--C-:B------:R-:W-:Y:S01]  /*8bc0*/  FFMA.FTZ R210, R188, UR4, -R2.reuse ;  /* 0x00000004bcd27c23 */ /* 0x100fe20008010802 */
[----:B------:R-:W-:Y:S01]  /*8bd0*/  FMNMX.FTZ R186, R182, R3, !PT ;  /* 0x00000003b6ba7209 */ /* 0x000fe20007810000 */
[--C-:B------:R-:W-:Y:S01]  /*8be0*/  FFMA.FTZ R189, R189, UR4, -R2.reuse ;  /* 0x00000004bdbd7c23 */ /* 0x100fe20008010802 */
[----:B------:R-:W-:Y:S01]  /*8bf0*/  ISETP.GT.AND P4, PT, R0, 0x21, PT ;  /* 0x000000210000780c */ /* 0x000fe20003f84270 */
[--C-:B------:R-:W-:Y:S01]  /*8c00*/  FFMA.FTZ R181, R181, UR4, -R2.reuse ;  /* 0x00000004b5b57c23 */ /* 0x100fe20008010802 */
[----:B------:R-:W-:Y:S01]  /*8c10*/  FMNMX.FTZ R3, R183, R186, !PT ;  /* 0x000000bab7037209 */ /* 0x000fe20007810000 */
[--C-:B------:R-:W-:Y:S01]  /*8c20*/  FFMA.FTZ R200, R168, UR4, -R2.reuse ;  /* 0x00000004a8c87c23 */ /* 0x100fe20008010802 */
[----:B------:R-:W-:Y:S01]  /*8c30*/  FSEL R171, R171, -INF , P4 ;  /* 0xff800000abab7808 */ /* 0x000fe20002000000 */
[--C-:B-1----:R-:W-:Y:S01]  /*8c40*/  FFMA.FTZ R196, R160, UR4, -R2.reuse ;  /* 0x00000004a0c47c23 */ /* 0x102fe20008010802 */
[----:B------:R-:W-:Y:S01]  /*8c50*/  FMNMX.FTZ R186, R170, R3, !PT ;  /* 0x00000003aaba7209 */ /* 0x000fe20007810000 */
[--C-:B------:R-:W-:Y:S01]  /*8c60*/  FFMA.FTZ R169, R169, UR4, -R2.reuse ;  /* 0x00000004a9a97c23 */ /* 0x100fe20008010802 */
[----:B------:R-:W-:Y:S01]  /*8c70*/  ISETP.GT.AND P4, PT, R0, 0x29, PT ;  /* 0x000000290000780c */ /* 0x000fe20003f84270 */
        /* <DEDUP_REMOVED lines=16> */
[----:B------:R-:W-:Y:S01]  /*8d80*/  FFMA.FTZ R2, R157, UR4, -R2 ;  /* 0x000000049d027c23 */ /* 0x000fe20008010802 */
[----:B------:R-:W-:Y:S01]  /*8d90*/  FMNMX.FTZ R3, R163, R176, !PT ;  /* 0x000000b0a3037209 */ /* 0x000fe20007810000 */
[----:B------:R-:W-:Y:S01]  /*8da0*/  MUFU.EX2 R208, R208 ;  /* 0x000000d000d07308 */ /* 0x000fe20000000800 */
[----:B------:R-:W-:-:S02]  /*8db0*/  FSEL R176, R167, -INF , P4 ;  /* 0xff800000a7b07808 */ /* 0x000fc40002000000 */
[----:B------:R-:W-:Y:S02]  /*8dc0*/  FMNMX.FTZ R3, R166, R3, !PT ;  /* 0x00000003a6037209 */ /* 0x000fe40007810000 */
[----:B------:R-:W-:Y:S02]  /*8dd0*/  ISETP.GT.AND P4, PT, R0, 0x41, PT ;  /* 0x000000410000780c */ /* 0x000fe40003f84270 */
[----:B------:R-:W-:Y:S01]  /*8de0*/  FMNMX.FTZ R3, R176, R3, !PT ;  /* 0x00000003b0037209 */ /* 0x000fe20007810000 */
[----:B------:R1:W-:Y:S01]  /*8df0*/  MUFU.EX2 R167, R177 ;  /* 0x000000b100a77308 */ /* 0x0003e20000000800 */
[----:B------:R-:W-:Y:S02]  /*8e00*/  FSEL R155, R155, -INF , P4 ;  /* 0xff8000009b9b7808 */ /* 0x000fe40002000000 */
[----:B------:R-:W-:Y:S02]  /*8e10*/  FMNMX.FTZ R180, R154, R3, !PT ;  /* 0x000000039ab47209 */ /* 0x000fe40007810000 */
[----:B------:R-:W-:-:S02]  /*8e20*/  ISETP.GT.AND P4, PT, R0, 0x49, PT ;  /* 0x000000490000780c */ /* 0x000fc40003f84270 */
[----:B------:R-:W-:Y:S01]  /*8e30*/  FMNMX.FTZ R3, R155, R180, !PT ;  /* 0x000000b49b037209 */ /* 0x000fe20007810000 */
[----:B------:R-:W-:Y:S01]  /*8e40*/  MUFU.EX2 R210, R210 ;  /* 0x000000d200d27308 */ /* 0x000fe20000000800 */
[----:B-1----:R-:W-:Y:S02]  /*8e50*/  FSEL R177, R159, -INF , P4 ;  /* 0xff8000009fb17808 */ /* 0x002fe40002000000 */
[----:B------:R-:W-:-:S04]  /*8e60*/  FMNMX.FTZ R0, R158, R3, !PT ;  /* 0x000000039e007209 */ /* 0x000fc80007810000 */
[----:B------:R-:W-:Y:S01]  /*8e70*/  FMNMX.FTZ R0, R177, R0, !PT ;  /* 0x00000000b1007209 */ /* 0x000fe20007810000 */
[----:B------:R1:W-:Y:S04]  /*8e80*/  MUFU.EX2 R159, R181 ;  /* 0x000000b5009f7308 */ /* 0x0003e80000000800 */
[----:B------:R-:W2:Y:S04]  /*8e90*/  SHFL.BFLY PT, R3, R0, 0x2, 0x1f ;  /* 0x0c401f0000037f89 */ /* 0x000ea800000e0000 */
[----:B------:R-:W-:Y:S08]  /*8ea0*/  MUFU.EX2 R175, R189 ;  /* 0x000000bd00af7308 */ /* 0x000ff00000000800 */
[----:B------:R-:W-:Y:S08]  /*8eb0*/  MUFU.EX2 R204, R204 ;  /* 0x000000cc00cc7308 */ /* 0x000ff00000000800 */
[----:B------:R-:W-:Y:S01]  /*8ec0*/  MUFU.EX2 R206, R206 ;  /* 0x000000ce00ce7308 */ /* 0x000fe20000000800 */
[----:B--2---:R-:W-:-:S02]  /*8ed0*/  FMNMX.FTZ R160, R0, R3, !PT ;  /* 0x0000000300a07209 */ /* 0x004fc40007810000 */
[----:B------:R-:W-:-:S05]  /*8ee0*/  FSEL R0, R4, RZ, P2 ;  /* 0x000000ff04007208 */ /* 0x000fca0001000000 */
[----:B------:R-:W-:Y:S01]  /*8ef0*/  MUFU.EX2 R200, R200 ;  /* 0x000000c800c87308 */ /* 0x000fe20000000800 */
[----:B------:R-:W2:Y:S01]  /*8f00*/  SHFL.BFLY PT, R3, R160, 0x1, 0x1f ;  /* 0x0c201f00a0037f89 */ /* 0x000ea200000e0000 */
[----:B------:R-:W-:-:S04]  /*8f10*/  FADD.FTZ R0, -R0, R21 ;  /* 0x0000001500007221 */ /* 0x000fc80000010100 */
[----:B------:R-:W-:Y:S02]  /*8f20*/  FMUL.FTZ R0, R0, UR4 ;  /* 0x0000000400007c20 */ /* 0x000fe40008410000 */
[----:B------:R-:W-:Y:S08]  /*8f30*/  MUFU.EX2 R21, R2 ;  /* 0x0000000200157308 */ /* 0x000ff00000000800 */
[----:B------:R-:W3:Y:S08]  /*8f40*/  MUFU.EX2 R0, R0 ;  /* 0x0000000000007308 */ /* 0x000ef00000000800 */
[----:B------:R-:W-:Y:S01]  /*8f50*/  MUFU.EX2 R169, R169 ;  /* 0x000000a900a97308 */ /* 0x000fe20000000800 */
[----:B--2---:R-:W-:-:S04]  /*8f60*/  FMNMX.FTZ R3, R160, R3, !PT ;  /* 0x00000003a0037209 */ /* 0x004fc80007810000 */
[C---:B------:R-:W-:Y:S01]  /*8f70*/  FSETP.NEU.FTZ.AND P2, PT, R3.reuse, -INF , PT ;  /* 0xff8000000300780b */ /* 0x040fe20003f5d000 */
[C---:B------:R-:W-:Y:S02]  /*8f80*/  FMUL.FTZ R157, R3.reuse, UR4 ;  /* 0x00000004039d7c20 */ /* 0x040fe40008410000 */
[----:B------:R-:W-:Y:S01]  /*8f90*/  MUFU.EX2 R202, R202 ;  /* 0x000000ca00ca7308 */ /* 0x000fe20000000800 */
[----:B-1----:R-:W-:Y:S01]  /*8fa0*/  FSEL R181, R3, RZ, P2 ;  /* 0x000000ff03b57208 */ /* 0x002fe20001000000 */
[----:B---3--:R-:W-:Y:S01]  /*8fb0*/  FFMA.FTZ R17, R0, R17, R179 ;  /* 0x0000001100117223 */ /* 0x008fe200000100b3 */
[----:B------:R-:W-:Y:S02]  /*8fc0*/  FSEL R157, R157, RZ, P2 ;  /* 0x000000ff9d9d7208 */ /* 0x000fe40001000000 */
[----:B------:R-:W-:Y:S01]  /*8fd0*/  PLOP3.LUT P2, PT, PT, PT, UP0, 0x80, 0x0 ;  /* 0x000000000000781c */ /* 0x000fe20003f4f008 */
[----:B------:R-:W-:Y:S01]  /*8fe0*/  FADD.FTZ R181, -R181, R20 ;  /* 0x00000014b5b57221 */ /* 0x000fe20000010100 */
[----:B------:R-:W-:Y:S01]  /*8ff0*/  FADD.FTZ R17, R208, R17 ;  /* 0x00000011d0117221 */ /* 0x000fe20000010000 */
[--C-:B------:R-:W-:Y:S01]  /*9000*/  FFMA.FTZ R209, R197, UR4, -R157.reuse ;  /* 0x00000004c5d17c23 */ /* 0x100fe2000801089d */
[--C-:B------:R-:W-:Y:S01]  /*9010*/  FFMA.FTZ R160, R187, UR4, -R157.reuse ;  /* 0x00000004bba07c23 */ /* 0x100fe2000801089d */
[----:B------:R-:W-:Y:S01]  /*9020*/  FMUL.FTZ R181, R181, UR4 ;  /* 0x00000004b5b57c20 */ /* 0x000fe20008410000 */
[--C-:B------:R-:W-:Y:S01]  /*9030*/  FFMA.FTZ R211, R190, UR4, -R157.reuse ;  /* 0x00000004bed37c23 */ /* 0x100fe2000801089d */
[--C-:B------:R-:W-:Y:S01]  /*9040*/  FFMA.FTZ R164, R191, UR4, -R157.reuse ;  /* 0x00000004bfa47c23 */ /* 0x100fe2000801089d */
[----:B------:R-:W-:Y:S01]  /*9050*/  FFMA.FTZ R203, R174, UR4, -R157 ;  /* 0x00000004aecb7c23 */ /* 0x000fe2000801089d */
        /* <DEDUP_REMOVED lines=8> */
[----:B------:R-:W1:Y:S01]  /*90e0*/  MUFU.EX2 R2, R181 ;  /* 0x000000b500027308 */ /* 0x000e620000000800 */
[----:B------:R-:W-:Y:S01]  /*90f0*/  FADD.FTZ R174, R204, R183 ;  /* 0x000000b7ccae7221 */ /* 0x000fe20000010000 */
[----:B------:R-:W-:Y:S01]  /*9100*/  FFMA.FTZ R201, R170, UR4, -R157 ;  /* 0x00000004aac97c23 */ /* 0x000fe2000801089d */
[----:B------:R-:W-:-:S02]  /*9110*/  IMAD.U32 R17, RZ, RZ, UR47 ;  /* 0x0000002fff117e24 */ /* 0x000fc4000f8e00ff */
[--C-:B------:R-:W-:Y:S01]  /*9120*/  FFMA.FTZ R199, R166, UR4, -R157.reuse ;  /* 0x00000004a6c77c23 */ /* 0x100fe2000801089d */
[--C-:B------:R-:W-:Y:S01]  /*9130*/  FFMA.FTZ R170, R185, UR4, -R157.reuse ;  /* 0x00000004b9aa7c23 */ /* 0x100fe2000801089d */
[--C-:B------:R-:W-:Y:S01]  /*9140*/  FFMA.FTZ R197, R162, UR4, -R157.reuse ;  /* 0x00000004a2c57c23 */ /* 0x100fe2000801089d */
[--C-:B------:R-:W-:Y:S01]  /*9150*/  FFMA.FTZ R162, R163, UR4, -R157.reuse ;  /* 0x00000004a3a27c23 */ /* 0x100fe2000801089d */
[----:B------:R-:W2:Y:S01]  /*9160*/  MUFU.EX2 R160, R160 ;  /* 0x000000a000a07308 */ /* 0x000ea20000000800 */
[----:B------:R-:W-:Y:S01]  /*9170*/  @!P1 IADD3 R17, R17, 0x38840, RZ ;  /* 0x0003884011119810 */ /* 0x000fe20007ffe0ff */
[--C-:B------:R-:W-:Y:S01]  /*9180*/  FFMA.FTZ R176, R176, UR4, -R157.reuse ;  /* 0x00000004b0b07c23 */ /* 0x100fe2000801089d */
[--C-:B------:R-:W-:Y:S01]  /*9190*/  FFMA.FTZ R155, R155, UR4, -R157.reuse ;  /* 0x000000049b9b7c23 */ /* 0x100fe2000801089d */
[----:B------:R-:W-:Y:S01]  /*91a0*/  FFMA.FTZ R158, R158, UR4, -R157 ;  /* 0x000000049e9e7c23 */ /* 0x000fe2000801089d */
[----:B------:R-:W-:Y:S02]  /*91b0*/  @!P1 PRMT R17, RZ, 0x654, R17 ;  /* 0x00000654ff119816 */ /* 0x000fe40000000011 */
[----:B------:R-:W-:Y:S01]  /*91c0*/  F2FP.F16.F32.PACK_AB R208, R208, R179 ;  /* 0x000000b3d0d0723e */ /* 0x000fe200000000ff */
[----:B------:R-:W3:Y:S01]  /*91d0*/  MUFU.EX2 R211, R211 ;  /* 0x000000d300d37308 */ /* 0x000ee20000000800 */
[----:B-1----:R-:W-:Y:S01]  /*91e0*/  FFMA.FTZ R5, R2, R5, R209 ;  /* 0x0000000502057223 */ /* 0x002fe200000100d1 */
[----:B------:R-:W-:-:S02]  /*91f0*/  F2FP.F16.F32.PACK_AB R210, R175, R210 ;  /* 0x000000d2afd2723e */ /* 0x000fc400000000ff */
[----:B------:R-:W-:-:S04]  /*9200*/  F2FP.F16.F32.PACK_AB R204, R167, R204 ;  /* 0x000000cca7cc723e */ /* 0x000fc800000000ff */
[----:B------:R-:W1:Y:S01]  /*9210*/  MUFU.EX2 R164, R164 ;  /* 0x000000a400a47308 */ /* 0x000e620000000800 */
[----:B--2---:R-:W-:-:S07]  /*9220*/  F2FP.F16.F32.PACK_AB R209, R160, R209 ;  /* 0x000000d1a0d1723e */ /* 0x004fce00000000ff */
[----:B------:R-:W2:Y:S08]  /*9230*/  MUFU.EX2 R205, R205 ;  /* 0x000000cd00cd7308 */ /* 0x000eb00000000800 */
[----:B------:R4:W-:Y:S08]  /*9240*/  MUFU.EX2 R20, R171 ;  /* 0x000000ab00147308 */ /* 0x0009f00000000800 */
[----:B------:R-:W5:Y:S01]  /*9250*/  MUFU.EX2 R168, R168 ;  /* 0x000000a800a87308 */ /* 0x000f620000000800 */
[----:B----4-:R-:W-:Y:S01]  /*9260*/  FADD.FTZ R171, R167, R174 ;  /* 0x000000aea7ab7221 */ /* 0x010fe20000010000 */
[----:B------:R-:W-:-:S03]  /*9270*/  FADD.FTZ R174, R160, R5 ;  /* 0x00000005a0ae7221 */ /* 0x000fc60000010000 */
[----:B------:R-:W-:Y:S01]  /*9280*/  FADD.FTZ R178, R206, R171 ;  /* 0x000000abceb27221 */ /* 0x000fe20000010000 */
[----:B---3--:R-:W-:Y:S01]  /*9290*/  FADD.FTZ R5, R211, R174 ;  /* 0x000000aed3057221 */ /* 0x008fe20000010000 */
[----:B------:R-:W-:Y:S01]  /*92a0*/  IMAD.U32 R171, RZ, RZ, UR5 ;  /* 0x00000005ffab7e24 */ /* 0x000fe2000f8e00ff */
[----:B------:R-:W3:Y:S01]  /*92b0*/  MUFU.EX2 R207, R207 ;  /* 0x000000cf00cf7308 */ /* 0x000ee20000000800 */
[----:B------:R-:W-:Y:S01]  /*92c0*/  F2FP.F16.F32.PACK_AB R206, R159, R206 ;  /* 0x000000ce9fce723e */ /* 0x000fe200000000ff */
[C---:B-1----:R-:W-:Y:S01]  /*92d0*/  FADD.FTZ R174, R164.reuse, R5 ;  /* 0x00000005a4ae7221 */ /* 0x042fe20000010000 */
[----:B------:R-:W-:Y:S01]  /*92e0*/  @!P1 VIADD R163, R171, 0x38860 ;  /* 0x00038860aba39836 */ /* 0x000fe20000000000 */
[----:B------:R-:W-:Y:S02]  /*92f0*/  F2FP.F16.F32.PACK_AB R211, R164, R211 ;  /* 0x000000d3a4d3723e */ /* 0x000fe400000000ff */
[----:B--2---:R-:W-:Y:S02]  /*9300*/  FADD.FTZ R5, R205, R174 ;  /* 0x000000aecd057221 */ /* 0x004fe40000010000 */
[----:B------:R-:W1:Y:S01]  /*9310*/  MUFU.EX2 R172, R172 ;  /* 0x000000ac00ac7308 */ /* 0x000e620000000800 */
[----:B------:R-:W-:Y:S01]  /*9320*/  @!P1 PRMT R163, RZ, 0x654, R163 ;  /* 0x00000654ffa39816 */ /* 0x000fe200000000a3 */
[C---:B-----5:R-:W-:Y:S01]  /*9330*/  FADD.FTZ R166, R168.reuse, R5 ;  /* 0x00000005a8a67221 */ /* 0x060fe20000010000 */
[----:B------:R-:W-:-:S05]  /*9340*/  F2FP.F16.F32.PACK_AB R205, R168, R205 ;  /* 0x000000cda8cd723e */ /* 0x000fca00000000ff */
[----:B------:R-:W2:Y:S01]  /*9350*/  MUFU.EX2 R201, R201 ;  /* 0x000000c900c97308 */ /* 0x000ea20000000800 */
[----:B---3--:R-:W-:-:S07]  /*9360*/  FADD.FTZ R5, R207, R166 ;  /* 0x000000a6cf057221 */ /* 0x008fce0000010000 */
[----:B------:R-:W-:Y:S01]  /*9370*/  MUFU.EX2 R173, R173 ;  /* 0x000000ad00ad7308 */ /* 0x000fe20000000800 */
[C---:B-1----:R-:W-:Y:S01]  /*9380*/  FADD.FTZ R166, R172.reuse, R5 ;  /* 0x00000005aca67221 */ /* 0x042fe20000010000 */
[----:B------:R-:W-:-:S06]  /*9390*/  F2FP.F16.F32.PACK_AB R207, R172, R207 ;  /* 0x000000cfaccf723e */ /* 0x000fcc00000000ff */
[----:B------:R-:W1:Y:S01]  /*93a0*/  MUFU.EX2 R203, R203 ;  /* 0x000000cb00cb7308 */ /* 0x000e620000000800 */
[----:B--2---:R-:W-:Y:S01]  /*93b0*/  FADD.FTZ R5, R201, R166 ;  /* 0x000000a6c9057221 */ /* 0x004fe20000010000 */
[----:B------:R-:W-:-:S03]  /*93c0*/  F2FP.F16.F32.PACK_AB R201, R20, R201 ;  /* 0x000000c914c9723e */ /* 0x000fc600000000ff */
[----:B------:R-:W-:Y:S01]  /*93d0*/  FADD.FTZ R166, R20, R5 ;  /* 0x0000000514a67221 */ /* 0x000fe20000010000 */
[----:B------:R-:W-:Y:S02]  /*93e0*/  IMAD.MOV.U32 R20, RZ, RZ, R3 ;  /* 0x000000ffff147224 */ /* 0x000fe400078e0003 */
[----:B------:R-:W-:Y:S08]  /*93f0*/  MUFU.EX2 R196, R196 ;  /* 0x000000c400c47308 */ /* 0x000ff00000000800 */
[----:B------:R-:W2:Y:S01]  /*9400*/  MUFU.EX2 R170, R170 ;  /* 0x000000aa00aa7308 */ /* 0x000ea20000000800 */
[----:B-1----:R-:W-:Y:S01]  /*9410*/  FADD.FTZ R5, R203, R166 ;  /* 0x000000a6cb057221 */ /* 0x002fe20000010000 */
[----:B------:R-:W-:-:S02]  /*9420*/  WARPGROUP.DEPBAR.LE gsb0, 0x0 ;  /* 0x00008000000079c5 */ /* 0x000fc40000010000 */
[----:B------:R1:W-:Y:S04]  /*9430*/  @!P1 SYNCS.ARRIVE.TRANS64.RED.A1T0 RZ, [R17+URZ], RZ ;  /* 0x000000ff11ff99a7 */ /* 0x0003e8000810043f */
[----:B------:R-:W-:Y:S01]  /*9440*/  MUFU.EX2 R161, R161 ;  /* 0x000000a100a17308 */ /* 0x000fe20000000800 */
[--C-:B------:R-:W-:Y:S01]  /*9450*/  FFMA.FTZ R193, R154, UR4, -R157.reuse ;  /* 0x000000049ac17c23 */ /* 0x100fe2000801089d */
[----:B------:R-:W-:Y:S01]  /*9460*/  FFMA.FTZ R157, R177, UR4, -R157 ;  /* 0x00000004b19d7c23 */ /* 0x000fe2000801089d */
[----:B--2---:R-:W-:Y:S01]  /*9470*/  FADD.FTZ R166, R170, R5 ;  /* 0x00000005aaa67221 */ /* 0x004fe20000010000 */
[----:B-1----:R-:W-:-:S04]  /*9480*/  FADD.FTZ R17, R159, R178 ;  /* 0x000000b29f117221 */ /* 0x002fc80000010000 */
[----:B------:R-:W1:Y:S01]  /*9490*/  MUFU.EX2 R197, R197 ;  /* 0x000000c500c57308 */ /* 0x000e620000000800 */
[----:B------:R2:W-:Y:S01]  /*94a0*/  @!P1 SYNCS.ARRIVE.TRANS64.RED.A1T0 RZ, [R163+URZ], RZ ;  /* 0x000000ffa3ff99a7 */ /* 0x0005e2000810043f */
[----:B------:R-:W-:Y:S01]  /*94b0*/  F2FP.F16.F32.PACK_AB R203, R170, R203 ;  /* 0x000000cbaacb723e */ /* 0x000fe200000000ff */
[----:B------:R-:W-:Y:S01]  /*94c0*/  FADD.FTZ R178, R200, R17 ;  /* 0x00000011c8b27221 */ /* 0x000fe20000010000 */
[----:B------:R-:W-:-:S03]  /*94d0*/  F2FP.F16.F32.PACK_AB R200, R169, R200 ;  /* 0x000000c8a9c8723e */ /* 0x000fc600000000ff */
[----:B------:R-:W-:Y:S01]  /*94e0*/  FADD.FTZ R17, R169, R178 ;  /* 0x000000b2a9117221 */ /* 0x000fe20000010000 */
[----:B------:R-:W3:Y:S03]  /*94f0*/  MUFU.EX2 R198, R198 ;  /* 0x000000c600c67308 */ /* 0x000ee60000000800 */
[----:B------:R-:W-:Y:S01]  /*9500*/  FADD.FTZ R174, R202, R17 ;  /* 0x00000011caae7221 */ /* 0x000fe20000010000 */
[----:B------:R-:W-:-:S03]  /*9510*/  F2FP.F16.F32.PACK_AB R202, R173, R202 ;  /* 0x000000caadca723e */ /* 0x000fc600000000ff */
[----:B------:R-:W-:Y:S01]  /*9520*/  FADD.FTZ R17, R173, R174 ;  /* 0x000000aead117221 */ /* 0x000fe20000010000 */
[----:B------:R-:W4:Y:S01]  /*9530*/  MUFU.EX2 R162, R162 ;  /* 0x000000a200a27308 */ /* 0x000f220000000800 */
[----:B-1----:R-:W-:Y:S02]  /*9540*/  FADD.FTZ R5, R197, R166 ;  /* 0x000000a6c5057221 */ /* 0x002fe40000010000 */
[----:B------:R-:W-:Y:S01]  /*9550*/  FADD.FTZ R174, R196, R17 ;  /* 0x00000011c4ae7221 */ /* 0x000fe20000010000 */
[----:B------:R-:W-:-:S03]  /*9560*/  F2FP.F16.F32.PACK_AB R196, R161, R196 ;  /* 0x000000c4a1c4723e */ /* 0x000fc600000000ff */
[----:B------:R-:W-:Y:S01]  /*9570*/  FADD.FTZ R17, R161, R174 ;  /* 0x000000aea1117221 */ /* 0x000fe20000010000 */
[----:B------:R-:W1:Y:S03]  /*9580*/  MUFU.EX2 R165, R165 ;  /* 0x000000a500a57308 */ /* 0x000e660000000800 */
[----:B---3--:R-:W-:-:S05]  /*9590*/  FADD.FTZ R174, R198, R17 ;  /* 0x00000011c6ae7221 */ /* 0x008fca0000010000 */
[----:B------:R-:W3:Y:S01]  /*95a0*/  MUFU.EX2 R199, R199 ;  /* 0x000000c700c77308 */ /* 0x000ee20000000800 */
[C---:B----4-:R-:W-:Y:S01]  /*95b0*/  FADD.FTZ R166, R162.reuse, R5 ;  /* 0x00000005a2a67221 */ /* 0x050fe20000010000 */
[----:B------:R-:W-:-:S06]  /*95c0*/  F2FP.F16.F32.PACK_AB R197, R162, R197 ;  /* 0x000000c5a2c5723e */ /* 0x000fcc00000000ff */
[----:B------:R-:W4:Y:S01]  /*95d0*/  MUFU.EX2 R152, R152 ;  /* 0x0000009800987308 */ /* 0x000f220000000800 */
[C---:B-1----:R-:W-:Y:S01]  /*95e0*/  FADD.FTZ R17, R165.reuse, R174 ;  /* 0x000000aea5117221 */ /* 0x042fe20000010000 */
[----:B------:R-:W-:-:S06]  /*95f0*/  F2FP.F16.F32.PACK_AB R198, R165, R198 ;  /* 0x000000c6a5c6723e */ /* 0x000fcc00000000ff */
[----:B------:R-:W1:Y:S01]  /*9600*/  MUFU.EX2 R153, R153 ;  /* 0x0000009900997308 */ /* 0x000e620000000800 */
[----:B---3--:R-:W-:-:S07]  /*9610*/  FADD.FTZ R5, R199, R166 ;  /* 0x000000a6c7057221 */ /* 0x008fce0000010000 */
[----:B------:R-:W3:Y:S01]  /*9620*/  MUFU.EX2 R154, R176 ;  /* 0x000000b0009a7308 */ /* 0x000ee20000000800 */
[----:B----4-:R-:W-:-:S07]  /*9630*/  FADD.FTZ R174, R152, R17 ;  /* 0x0000001198ae7221 */ /* 0x010fce0000010000 */
[----:B------:R-:W4:Y:S01]  /*9640*/  MUFU.EX2 R193, R193 ;  /* 0x000000c100c17308 */ /* 0x000f220000000800 */
[C---:B-1----:R-:W-:Y:S01]  /*9650*/  F2FP.F16.F32.PACK_AB R192, R153.reuse, R152 ;  /* 0x0000009899c0723e */ /* 0x042fe200000000ff */
[----:B------:R-:W-:-:S06]  /*9660*/  FADD.FTZ R17, R153, R174 ;  /* 0x000000ae99117221 */ /* 0x000fcc0000010000 */
[----:B------:R-:W1:Y:S01]  /*9670*/  MUFU.EX2 R155, R155 ;  /* 0x0000009b009b7308 */ /* 0x000e620000000800 */
[C---:B---3--:R-:W-:Y:S01]  /*9680*/  FADD.FTZ R152, R154.reuse, R5 ;  /* 0x000000059a987221 */ /* 0x048fe20000010000 */
[----:B------:R-:W-:-:S06]  /*9690*/  F2FP.F16.F32.PACK_AB R199, R154, R199 ;  /* 0x000000c79ac7723e */ /* 0x000fcc00000000ff */
[----:B------:R-:W3:Y:S01]  /*96a0*/  MUFU.EX2 R156, R156 ;  /* 0x0000009c009c7308 */ /* 0x000ee20000000800 */
[----:B----4-:R-:W-:-:S07]  /*96b0*/  FADD.FTZ R152, R193, R152 ;  /* 0x00000098c1987221 */ /* 0x010fce0000010000 */
[----:B------:R-:W4:Y:S01]  /*96c0*/  MUFU.EX2 R195, R158 ;  /* 0x0000009e00c37308 */ /* 0x000f220000000800 */
[C---:B-1----:R-:W-:Y:S01]  /*96d0*/  FADD.FTZ R152, R155.reuse, R152 ;  /* 0x000000989b987221 */ /* 0x042fe20000010000 */
[----:B------:R-:W-:-:S06]  /*96e0*/  F2FP.F16.F32.PACK_AB R193, R155, R193 ;  /* 0x000000c19bc1723e */ /* 0x000fcc00000000ff */
[----:B------:R-:W1:Y:S01]  /*96f0*/  MUFU.EX2 R157, R157 ;  /* 0x0000009d009d7308 */ /* 0x000e620000000800 */
[----:B---3--:R-:W-:Y:S01]  /*9700*/  FADD.FTZ R174, R156, R17 ;  /* 0x000000119cae7221 */ /* 0x008fe20000010000 */
[----:B------:R-:W-:-:S03]  /*9710*/  F2FP.F16.F32.PACK_AB R194, R21, R156 ;  /* 0x0000009c15c2723e */ /* 0x000fc600000000ff */
[----:B------:R-:W-:Y:S01]  /*9720*/  FADD.FTZ R17, R21, R174 ;  /* 0x000000ae15117221 */ /* 0x000fe20000010000 */
[----:B------:R-:W-:Y:S01]  /*9730*/  MOV R21, R4 ;  /* 0x0000000400157202 */ /* 0x000fe20000000f00 */
[----:B----4-:R-:W-:-:S04]  /*9740*/  FADD.FTZ R152, R195, R152 ;  /* 0x00000098c3987221 */ /* 0x010fc80000010000 */
[C---:B-1----:R-:W-:Y:S01]  /*9750*/  FADD.FTZ R5, R157.reuse, R152 ;  /* 0x000000989d057221 */ /* 0x042fe20000010000 */
[----:B------:R-:W-:Y:S01]  /*9760*/  F2FP.F16.F32.PACK_AB R195, R157, R195 ;  /* 0x000000c39dc3723e */ /* 0x000fe200000000ff */
[----:B--2---:R-:W-:Y:S06]  /*9770*/  @P2 BRA `(.L_x_1962) ;  /* 0xffffffc000c42947 */ /* 0x004fec000383ffff */
.L_x_1953:
[----:B------:R-:W-:-:S13]  /*9780*/  ISETP.LE.AND P2, PT, RZ, UR45, PT ;  /* 0x0000002dff007c0c */ /* 0x000fda000bf43270 */
[----:B------:R-:W-:Y:S05]  /*9790*/  @!P2 BRA `(.L_x_1963) ;  /* 0x0000003800c0a947 */ /* 0x000fea0003800000 */
[----:B------:R-:W-:Y:S01]  /*97a0*/  R2UR UR47, R16 ;  /* 0x00000000102f72ca */ /* 0x000fe200000e0000 */
[----:B------:R-:W-:Y:S01]  /*97b0*/  IMAD.MOV.U32 R20, RZ, RZ, R3 ;  /* 0x000000ffff147224 */ /* 0x000fe200078e0003 */
[----:B------:R-:W-:Y:S01]  /*97c0*/  MOV R21, R4 ;  /* 0x0000000400157202 */ /* 0x000fe20000000f00 */
[----:B------:R-:W-:Y:S01]  /*97d0*/  UMOV UR41, UR46 ;  /* 0x0000002e00297c82 */ /* 0x000fe20008000000 */
[----:B------:R-:W-:-:S11]  /*97e0*/  ULDC UR61, c[0x0][0x988] ;  /* 0x00026200003d7ab9 */ /* 0x000fd60000000800 */
.L_x_1972:
        /* <DEDUP_REMOVED lines=8> */
.L_x_1964:
[----:B------:R-:W-:Y:S01]  /*9870*/  R2UR UR5, R16 ;  /* 0x00000000100572ca */ /* 0x000fe200000e0000 */
[----:B------:R-:W-:-:S12]  /*9880*/  ULEA UR4, UR46, UR60, 0x3 ;  /* 0x0000003c2e047291 */ /* 0x000fd8000f8e183f */
[----:B------:R-:W-:-:S05]  /*9890*/  IMAD.U32 R3, RZ, RZ, UR5 ;  /* 0x00000005ff037e24 */ /* 0x000fca000f8e00ff */
[----:B------:R-:W-:-:S04]  /*98a0*/  SHF.L.U32 R3, R3, 0x1f, RZ ;  /* 0x0000001f03037819 */ /* 0x000fc800000006ff */
[----:B------:R1:W2:Y:S01]  /*98b0*/  SYNCS.PHASECHK.TRANS64.TRYWAIT P2, [UR4+0x38830], R3 ;  /* 0x03883003ff0075a7 */ /* 0x0002a20008040144 */
[----:B------:R-:W-:Y:S05]  /*98c0*/  @!P0 BRA `(.L_x_1965) ;  /* 0x0000000000048947 */ /* 0x000fea0003800000 */
[----:B------:R-:W-:Y:S01]  /*98d0*/  BPT.TRAP 0x1 ;  /* 0x000000040000795c */ /* 0x000fe20000300000 */
.L_x_1965:
[----:B--2---:R-:W-:Y:S05]  /*98e0*/  @P2 BRA `(.L_x_1966) ;  /* 0x0000000000082947 */ /* 0x004fea0003800000 */
[----:B------:R-:W2:Y:S02]  /*98f0*/  SYNCS.PHASECHK.TRANS64.TRYWAIT P2, [UR4+0x38830], R3 ;  /* 0x03883003ff0075a7 */ /* 0x000ea40008040144 */
[----:B--2---:R-:W-:Y:S05]  /*9900*/  @!P2 BRA `(.L_x_1967) ;  /* 0x0000009c00d4a947 */ /* 0x004fea0003800000 */
.L_x_1966:
[----:B------:R-:W-:Y:S01]  /*9910*/  R2UR UR14, R18 ;  /* 0x00000000120e72ca */ /* 0x000fe200000e0000 */
[----:B------:R-:W-:Y:S01]  /*9920*/  UIMAD UR4, UR46, 0xa00, UR40 ;  /* 0x00000a002e0478a4 */ /* 0x000fe2000f8e0228 */
[----:B------:R-:W-:Y:S01]  /*9930*/  R2UR UR15, R19 ;  /* 0x00000000130f72ca */ /* 0x000fe200000e0000 */
[----:B------:R-:W-:Y:S01]  /*9940*/  WARPGROUP.ARRIVE ;  /* 0x00000000000079c5 */ /* 0x000fe20000000000 */
[----:B------:R-:W-:Y:S01]  /*9950*/  UMOV UR59, 0x40000040 ;  /* 0x40000040003b7882 */ /* 0x000fe20000000000 */
[----:B------:R-:W-:Y:S01]  /*9960*/  UIADD3 UR6, UR4, 0x80, URZ ;  /* 0x0000008004067890 */ /* 0x000fe2000fffe03f */
[----:B------:R-:W-:Y:S01]  /*9970*/  R2UR UR10, R14 ;  /* 0x000000000e0a72ca */ /* 0x000fe200000e0000 */
[----:B------:R-:W-:Y:S01]  /*9980*/  UIADD3 UR5, UR4, 0x100, URZ ;  /* 0x0000010004057890 */ /* 0x000fe2000fffe03f */
[----:B------:R-:W-:Y:S01]  /*9990*/  R2UR UR11, R15 ;  /* 0x000000000f0b72ca */ /* 0x000fe200000e0000 */
[----:B------:R-:W-:Y:S01]  /*99a0*/  UMOV UR58, UR4 ;  /* 0x00000004003a7c82 */ /* 0x000fe20008000000 */
[----:B------:R-:W-:Y:S01]  /*99b0*/  R2UR UR18, R12 ;  /* 0x000000000c1272ca */ /* 0x000fe200000e0000 */
[----:B------:R-:W-:Y:S01]  /*99c0*/  UIADD3 UR22, UR4, 0x500, URZ ;  /* 0x0000050004167890 */ /* 0x000fe2000fffe03f */
[----:B------:R-:W-:Y:S01]  /*99d0*/  R2UR UR19, R13 ;  /* 0x000000000d1372ca */ /* 0x000fe200000e0000 */
[----:B------:R-:W-:Y:S01]  /*99e0*/  UMOV UR56, UR14 ;  /* 0x0000000e00387c82 */ /* 0x000fe20008000000 */
[----:B------:R-:W-:Y:S01]  /*99f0*/  UMOV UR23, 0x40000040 ;  /* 0x4000004000177882 */ /* 0x000fe20000000000 */
        /* <DEDUP_REMOVED lines=625> */
[----:B------:R-:W-:-:S03]  /*c110*/  UIADD3 UR6, UR4, 0x906, URZ ;  /* 0x0000090604067890 */ /* 0x000fc6000fffe03f */
        /* <DEDUP_REMOVED lines=25> */
.L_x_1968:
[----:B------:R-:W-:Y:S01]  /*c2b0*/  ULEA UR5, UR41, UR60, 0x3 ;  /* 0x0000003c29057291 */ /* 0x000fe2000f8e183f */
[----:B------:R-:W-:-:S04]  /*c2c0*/  MOV R0, UR47 ;  /* 0x0000002f00007c02 */ /* 0x000fc80008000f00 */
[----:B------:R-:W-:-:S04]  /*c2d0*/  SHF.L.U32 R0, R0, 0x1f, RZ ;  /* 0x0000001f00007819 */ /* 0x000fc800000006ff */
[----:B------:R3:W4:Y:S01]  /*c2e0*/  SYNCS.PHASECHK.TRANS64.TRYWAIT P2, [UR5+0x38850], R0 ;  /* 0x03885000ff0075a7 */ /* 0x0007220008040145 */
[----:B------:R-:W-:Y:S05]  /*c2f0*/  @!P0 BRA `(.L_x_1969) ;  /* 0x0000000000048947 */ /* 0x000fea0003800000 */
[----:B------:R-:W-:Y:S01]  /*c300*/  BPT.TRAP 0x1 ;  /* 0x000000040000795c */ /* 0x000fe20000300000 */
.L_x_1969:
[----:B----4-:R-:W-:Y:S05]  /*c310*/  @P2 BRA `(.L_x_1970) ;  /* 0x0000000000082947 */ /* 0x010fea0003800000 */
[----:B------:R-:W4:Y:S02]  /*c320*/  SYNCS.PHASECHK.TRANS64.TRYWAIT P2, [UR5+0x38850], R0 ;  /* 0x03885000ff0075a7 */ /* 0x000f240008040145 */
[----:B----4-:R-:W-:Y:S05]  /*c330*/  @!P2 BRA `(.L_x_1971) ;  /* 0x000000740060a947 */ /* 0x010fea0003800000 */
.L_x_1970:
[----:B------:R-:W-:Y:S01]  /*c340*/  UIADD3 UR4, UR60, 0x400, URZ ;  /* 0x000004003c047890 */ /* 0x000fe2000fffe03f */
[----:B------:R-:W-:Y:S01]  /*c350*/  WARPGROUP.ARRIVE ;  /* 0x00000000000079c5 */ /* 0x000fe20000000000 */
[----:B------:R-:W-:Y:S01]  /*c360*/  UMOV UR7, 0x40000040 ;  /* 0x4000004000077882 */ /* 0x000fe20000000000 */
[----:B-1-3--:R-:W-:Y:S01]  /*c370*/  FMNMX.FTZ R0, R184, R21, !PT ;  /* 0x00000015b8007209 */ /* 0x00afe20007810000 */
[----:B------:R-:W-:Y:S01]  /*c380*/  USHF.R.U32.HI UR4, URZ, 0x4, UR4 ;  /* 0x000000043f047899 */ /* 0x000fe20008011604 */
[----:B------:R-:W-:Y:S02]  /*c390*/  ISETP.LT.AND P2, PT, RZ, UR45, PT ;  /* 0x0000002dff007c0c */ /* 0x000fe4000bf41270 */
[----:B--2---:R-:W-:Y:S01]  /*c3a0*/  FMNMX.FTZ R3, R185, R0, !PT ;  /* 0x00000000b9037209 */ /* 0x004fe20007810000 */
[----:B------:R-:W-:Y:S01]  /*c3b0*/  ULOP3.LUT UR4, UR4, 0x3fff, URZ, 0xc0, !UPT ;  /* 0x00003fff04047892 */ /* 0x000fe2000f8ec03f */
[----:B------:R-:W-:Y:S02]  /*c3c0*/  R2UR UR47, R16 ;  /* 0x00000000102f72ca */ /* 0x000fe400000e0000 */
[----:B------:R-:W-:Y:S01]  /*c3d0*/  FMNMX.FTZ R0, R188, R3, !PT ;  /* 0x00000003bc007209 */ /* 0x000fe20007810000 */
[----:B------:R-:W-:-:S03]  /*c3e0*/  ULOP3.LUT UR4, UR4, 0x2800000, URZ, 0xfc, !UPT ;  /* 0x0280000004047892 */ /* 0x000fc6000f8efc3f */
[----:B------:R-:W-:Y:S01]  /*c3f0*/  FMNMX.FTZ R3, R189, R0, !PT ;  /* 0x00000000bd037209 */ /* 0x000fe20007810000 */
[----:B------:R-:W-:-:S03]  /*c400*/  UIMAD UR10, UR41, 0xa00, UR4 ;  /* 0x00000a00290a78a4 */ /* 0x000fc6000f8e0204 */
[----:B------:R-:W-:Y:S01]  /*c410*/  FMNMX.FTZ R0, R176, R3, !PT ;  /* 0x00000003b0007209 */ /* 0x000fe20007810000 */
[----:B------:R-:W-:Y:S01]  /*c420*/  UMOV UR4, UR61 ;  /* 0x0000003d00047c82 */ /* 0x000fe20008000000 */
[----:B------:R-:W-:Y:S02]  /*c430*/  UMOV UR41, UR46 ;  /* 0x0000002e00297c82 */ /* 0x000fe40008000000 */
        /* <DEDUP_REMOVED lines=33> */
[----:B------:R-:W-:Y:S01]  /*c650*/  WARPGROUP.ARRIVE ;  /* 0x00000000000079c5 */ /* 0x000fe20000000000 */
[----:B-1----:R-:W-:-:S15]  /*c660*/  FMNMX.FTZ R200, R2, R3, !PT ;  /* 0x0000000302c87209 */ /* 0x002fde0007810000 */
[----:B------:R-:W-:-:S07]  /*c670*/  NOP ;  /* 0x0000000000007918 */ /* 0x000fce0000000000 */
[----:B------:R-:W-:Y:S01]  /*c680*/  HGMMA.64x256x16.F32 R24, R196, gdesc[UR4].tnspB, R24, gsb0 ;  /* 0x43e00004c4187df0 */ /* 0x000fe20008000818 */
[----:B------:R-:W1:Y:S01]  /*c690*/  SHFL.BFLY PT, R3, R200, 0x1, 0x1f ;  /* 0x0c201f00c8037f89 */ /* 0x000e6200000e0000 */
[----:B------:R-:W-:Y:S01]  /*c6a0*/  UIADD3 UR6, UR10, 0x200, URZ ;  /* 0x000002000a067890 */ /* 0x000fe2000fffe03f */
[----:B------:R-:W-:Y:S01]  /*c6b0*/  UMOV UR7, 0x40000040 ;  /* 0x4000004000077882 */ /* 0x000fe20000000000 */
[----:B-1----:R-:W-:Y:S02]  /*c6c0*/  FMNMX.FTZ R4, R200, R3, !PT ;  /* 0x00000003c8047209 */ /* 0x002fe40007810000 */
        /* <DEDUP_REMOVED lines=17> */
[--C-:B-1----:R-:W-:Y:S01]  /*c7e0*/  FFMA.FTZ R21, R152, UR4, -R2.reuse ;  /* 0x0000000498157c23 */ /* 0x102fe20008010802 */
        /* <DEDUP_REMOVED lines=22> */
[----:B------:R-:W-:Y:S01]  /*c950*/  FMNMX.FTZ R196, R190, R3, !PT ;  /* 0x00000003bec47209 */ /* 0x000fe20007810000 */
[--C-:B------:R-:W-:Y:S01]  /*c960*/  FFMA.FTZ R197, R184, UR4, -R2.reuse ;  /* 0x00000004b8c57c23 */ /* 0x100fe20008010802 */
[--C-:B------:R-:W-:Y:S02]  /*c970*/  FFMA.FTZ R198, R164, UR4, -R2.reuse ;  /* 0x00000004a4c67c23 */ /* 0x100fe40008010802 */
[----:B------:R-:W-:Y:S01]  /*c980*/  FMNMX.FTZ R3, R191, R196, !PT ;  /* 0x000000c4bf037209 */ /* 0x000fe20007810000 */
[----:B------:R-:W-:Y:S01]  /*c990*/  HGMMA.64x256x16.F32 R24, R192, gdesc[UR4].tnspB, R24, gsb0 ;  /* 0x43e00004c0187df0 */ /* 0x000fe20008000818 */
[----:B------:R-:W-:Y:S01]  /*c9a0*/  FFMA.FTZ R196, R160, UR4, -R2 ;  /* 0x00000004a0c47c23 */ /* 0x000fe20008010802 */
[----:B------:R-:W-:Y:S01]  /*c9b0*/  MUFU.EX2 R197, R197 ;  /* 0x000000c500c57308 */ /* 0x000fe20000000800 */
[----:B------:R-:W-:-:S04]  /*c9c0*/  FMNMX.FTZ R184, R178, R3, !PT ;  /* 0x00000003b2b87209 */ /* 0x000fc80007810000 */
[----:B------:R-:W-:-:S03]  /*c9d0*/  FMNMX.FTZ R3, R179, R184, !PT ;  /* 0x000000b8b3037209 */ /* 0x000fc60007810000 */
[----:B------:R-:W-:Y:S01]  /*c9e0*/  MUFU.EX2 R196, R196 ;  /* 0x000000c400c47308 */ /* 0x000fe20000000800 */
[----:B------:R-:W-:-:S04]  /*c9f0*/  FMNMX.FTZ R184, R182, R3, !PT ;  /* 0x00000003b6b87209 */ /* 0x000fc80007810000 */
[----:B------:R-:W-:-:S03]  /*ca00*/  FMNMX.FTZ R3, R183, R184, !PT ;  /* 0x000000b8b7037209 */ /* 0x000fc60007810000 */
[----:B------:R-:W-:Y:S01]  /*ca10*/  MUFU.EX2 R198, R198 ;  /* 0x000000c600c67308 */ /* 0x000fe20000000800 */
        /* <DEDUP_REMOVED lines=12> */
[----:B------:R-:W1:Y:S02]  /*cae0*/  SHFL.BFLY PT, R3, R176, 0x2, 0x1f ;  /* 0x0c401f00b0037f89 */ /* 0x000e6400000e0000 */
[----:B-1----:R-:W-:-:S05]  /*caf0*/  FMNMX.FTZ R160, R176, R3, !PT ;  /* 0x00000003b0a07209 */ /* 0x002fca0007810000 */
[----:B------:R-:W1:Y:S02]  /*cb00*/  SHFL.BFLY PT, R3, R160, 0x1, 0x1f ;  /* 0x0c201f00a0037f89 */ /* 0x000e6400000e0000 */
[----:B-1----:R-:W-:-:S05]  /*cb10*/  FMNMX.FTZ R3, R160, R3, !PT ;  /* 0x00000003a0037209 */ /* 0x002fca0007810000 */
        /* <DEDUP_REMOVED lines=8> */
[----:B------:R-:W-:Y:S01]  /*cba0*/  FFMA.FTZ R205, R178, UR4, -R156 ;  /* 0x00000004b2cd7c23 */ /* 0x000fe2000801089c */
[----:B------:R-:W-:Y:S01]  /*cbb0*/  MUFU.EX2 R2, R2 ;  /* 0x0000000200027308 */ /* 0x000fe20000000800 */
[----:B-1----:R-:W-:-:S02]  /*cbc0*/  IMAD.U32 R157, RZ, RZ, UR46 ;  /* 0x0000002eff9d7e24 */ /* 0x002fc4000f8e00ff */
[--C-:B------:R-:W-:Y:S01]  /*cbd0*/  FFMA.FTZ R168, R179, UR4, -R156.reuse ;  /* 0x00000004b3a87c23 */ /* 0x100fe2000801089c */
[--C-:B------:R-:W-:Y:S01]  /*cbe0*/  FFMA.FTZ R207, R182, UR4, -R156.reuse ;  /* 0x00000004b6cf7c23 */ /* 0x100fe2000801089c */
[--C-:B------:R-:W-:Y:S01]  /*cbf0*/  FFMA.FTZ R172, R183, UR4, -R156.reuse ;  /* 0x00000004b7ac7c23 */ /* 0x100fe2000801089c */
[--C-:B------:R-:W-:Y:S01]  /*cc00*/  FFMA.FTZ R201, R170, UR4, -R156.reuse ;  /* 0x00000004aac97c23 */ /* 0x100fe2000801089c */
[----:B------:R-:W-:Y:S01]  /*cc10*/  @!P1 LEA R157, R157, UR60, 0x3 ;  /* 0x0000003c9d9d9c11 */ /* 0x000fe2000f8e18ff */
[--C-:B------:R-:W-:Y:S01]  /*cc20*/  FFMA.FTZ R199, R166, UR4, -R156.reuse ;  /* 0x00000004a6c77c23 */ /* 0x100fe2000801089c */
[----:B------:R-:W1:Y:S01]  /*cc30*/  MUFU.EX2 R209, R209 ;  /* 0x000000d100d17308 */ /* 0x000e620000000800 */
[--C-:B------:R-:W-:Y:S01]  /*cc40*/  FFMA.FTZ R170, R171, UR4, -R156.reuse ;  /* 0x00000004abaa7c23 */ /* 0x100fe2000801089c */
[--C-:B------:R-:W-:Y:S01]  /*cc50*/  FFMA.FTZ R203, R174, UR4, -R156.reuse ;  /* 0x00000004aecb7c23 */ /* 0x100fe2000801089c */
[----:B------:R-:W-:Y:S02]  /*cc60*/  @!P1 VIADD R157, R157, 0x38840 ;  /* 0x000388409d9d9836 */ /* 0x000fe40000000000 */
[--C-:B------:R-:W-:Y:S01]  /*cc70*/  FFMA.FTZ R174, R175, UR4, -R156.reuse ;  /* 0x00000004afae7c23 */ /* 0x100fe2000801089c */
[--C-:B------:R-:W-:Y:S01]  /*cc80*/  FFMA.FTZ R167, R167, UR4, -R156.reuse ;  /* 0x00000004a7a77c23 */ /* 0x100fe2000801089c */
[--C-:B------:R-:W-:Y:S01]  /*cc90*/  FFMA.FTZ R155, R155, UR4, -R156.reuse ;  /* 0x000000049b9b7c23 */ /* 0x100fe2000801089c */
[----:B------:R-:W-:Y:S01]  /*cca0*/  FFMA.FTZ R158, R158, UR4, -R156 ;  /* 0x000000049e9e7c23 */ /* 0x000fe2000801089c */
[----:B------:R-:W2:Y:S01]  /*ccb0*/  MUFU.EX2 R160, R160 ;  /* 0x000000a000a07308 */ /* 0x000ea20000000800 */
[----:B------:R-:W-:-:S02]  /*ccc0*/  @!P1 PRMT R157, RZ, 0x654, R157 ;  /* 0x00000654ff9d9816 */ /* 0x000fc4000000009d */
[----:B------:R-:W-:Y:S01]  /*ccd0*/  MOV R171, UR5 ;  /* 0x0000000500ab7c02 */ /* 0x000fe20008000f00 */
[----:B------:R-:W-:-:S04]  /*cce0*/  UIADD3 UR5, UR45, -0x1, URZ ;  /* 0xffffffff2d057890 */ /* 0x000fc8000fffe03f */
[----:B------:R-:W3:Y:S01]  /*ccf0*/  MUFU.EX2 R211, R211 ;  /* 0x000000d300d37308 */ /* 0x000ee20000000800 */
[----:B-1----:R-:W-:Y:S01]  /*cd00*/  FFMA.FTZ R165, R2, R5, R209 ;  /* 0x0000000502a57223 */ /* 0x002fe200000100d1 */
[----:B------:R-:W-:Y:S01]  /*cd10*/  @!P1 VIADD R171, R171, 0x38860 ;  /* 0x00038860abab9836 */ /* 0x000fe20000000000 */
[----:B------:R-:W-:-:S04]  /*cd20*/  UMOV UR45, UR5 ;  /* 0x00000005002d7c82 */ /* 0x000fc80008000000 */
[----:B------:R-:W-:Y:S01]  /*cd30*/  @!P1 PRMT R171, RZ, 0x654, R171 ;  /* 0x00000654ffab9816 */ /* 0x000fe200000000ab */
[----:B------:R-:W1:Y:S01]  /*cd40*/  MUFU.EX2 R164, R164 ;  /* 0x000000a400a47308 */ /* 0x000e620000000800 */
[C---:B--2---:R-:W-:Y:S01]  /*cd50*/  FADD.FTZ R176, R160.reuse, R165 ;  /* 0x000000a5a0b07221 */ /* 0x044fe20000010000 */
[----:B------:R-:W-:-:S06]  /*cd60*/  F2FP.F16.F32.PACK_AB R209, R160, R209 ;  /* 0x000000d1a0d1723e */ /* 0x000fcc00000000ff */
[----:B------:R-:W2:Y:S08]  /*cd70*/  MUFU.EX2 R205, R205 ;  /* 0x000000cd00cd7308 */ /* 0x000eb00000000800 */
[----:B------:R-:W4:Y:S08]  /*cd80*/  MUFU.EX2 R168, R168 ;  /* 0x000000a800a87308 */ /* 0x000f300000000800 */
[----:B------:R-:W5:Y:S08]  /*cd90*/  MUFU.EX2 R207, R207 ;  /* 0x000000cf00cf7308 */ /* 0x000f700000000800 */
[----:B------:R-:W5:Y:S08]  /*cda0*/  MUFU.EX2 R172, R172 ;  /* 0x000000ac00ac7308 */ /* 0x000f700000000800 */
[----:B------:R-:W5:Y:S08]  /*cdb0*/  MUFU.EX2 R201, R201 ;  /* 0x000000c900c97308 */ /* 0x000f700000000800 */
[----:B------:R-:W-:Y:S08]  /*cdc0*/  MUFU.EX2 R170, R170 ;  /* 0x000000aa00aa7308 */ /* 0x000ff00000000800 */
[----:B------:R-:W-:Y:S08]  /*cdd0*/  MUFU.EX2 R203, R203 ;  /* 0x000000cb00cb7308 */ /* 0x000ff00000000800 */
[----:B------:R-:W-:Y:S08]  /*cde0*/  MUFU.EX2 R174, R174 ;  /* 0x000000ae00ae7308 */ /* 0x000ff00000000800 */
[----:B------:R-:W-:Y:S08]  /*cdf0*/  MUFU.EX2 R199, R199 ;  /* 0x000000c700c77308 */ /* 0x000ff00000000800 */
[----:B------:R-:W-:Y:S08]  /*ce00*/  MUFU.EX2 R155, R155 ;  /* 0x0000009b009b7308 */ /* 0x000ff00000000800 */
[----:B------:R-:W-:Y:S01]  /*ce10*/  MUFU.EX2 R158, R158 ;  /* 0x0000009e009e7308 */ /* 0x000fe20000000800 */
[----:B------:R-:W-:-:S02]  /*ce20*/  WARPGROUP.DEPBAR.LE gsb0, 0x0 ;  /* 0x00008000000079c5 */ /* 0x000fc40000010000 */
[----:B------:R3:W-:Y:S01]  /*ce30*/  @!P1 SYNCS.ARRIVE.TRANS64.RED.A1T0 RZ, [R157+URZ], RZ ;  /* 0x000000ff9dff99a7 */ /* 0x0007e2000810043f */
[----:B------:R-:W-:Y:S02]  /*ce40*/  F2FP.F16.F32.PACK_AB R192, R152, R21 ;  /* 0x0000001598c0723e */ /* 0x000fe400000000ff */
[----:B------:R-:W-:Y:S01]  /*ce50*/  F2FP.F16.F32.PACK_AB R194, R20, R153 ;  /* 0x0000009914c2723e */ /* 0x000fe200000000ff */
[----:B---3--:R-:W-:Y:S01]  /*ce60*/  FFMA.FTZ R157, R0, R17, R197 ;  /* 0x00000011009d7223 */ /* 0x008fe200000100c5 */
[--C-:B------:R-:W-:Y:S01]  /*ce70*/  FFMA.FTZ R17, R162, UR4, -R156.reuse ;  /* 0x00000004a2117c23 */ /* 0x100fe2000801089c */
[----:B------:R-:W-:Y:S01]  /*ce80*/  FFMA.FTZ R162, R163, UR4, -R156 ;  /* 0x00000004a3a27c23 */ /* 0x000fe2000801089c */
[----:B------:R3:W-:Y:S01]  /*ce90*/  @!P1 SYNCS.ARRIVE.TRANS64.RED.A1T0 RZ, [R171+URZ], RZ ;  /* 0x000000ffabff99a7 */ /* 0x0007e2000810043f */
[C---:B------:R-:W-:Y:S01]  /*cea0*/  FADD.FTZ R157, R208.reuse, R157 ;  /* 0x0000009dd09d7221 */ /* 0x040fe20000010000 */
[----:B------:R2:W-:Y:S01]  /*ceb0*/  MUFU.EX2 R5, R17 ;  /* 0x0000001100057308 */ /* 0x0005e20000000800 */
[----:B------:R-:W-:-:S02]  /*cec0*/  F2FP.F16.F32.PACK_AB R208, R208, R197 ;  /* 0x000000c5d0d0723e */ /* 0x000fc400000000ff */
[----:B------:R-:W-:Y:S01]  /*ced0*/  FADD.FTZ R178, R210, R157 ;  /* 0x0000009dd2b27221 */ /* 0x000fe20000010000 */
[----:B------:R-:W-:Y:S01]  /*cee0*/  FADD.FTZ R157, R211, R176 ;  /* 0x000000b0d39d7221 */ /* 0x000fe20000010000 */
[C---:B-1----:R-:W-:Y:S02]  /*cef0*/  F2FP.F16.F32.PACK_AB R211, R164.reuse, R211 ;  /* 0x000000d3a4d3723e */ /* 0x042fe400000000ff */
[----:B------:R-:W-:Y:S01]  /*cf00*/  FADD.FTZ R163, R189, R178 ;  /* 0x000000b2bda37221 */ /* 0x000fe20000010000 */
[----:B------:R-:W-:Y:S01]  /*cf10*/  FADD.FTZ R166, R164, R157 ;  /* 0x0000009da4a67221 */ /* 0x000fe20000010000 */
[--C-:B--2---:R-:W-:Y:S01]  /*cf20*/  FFMA.FTZ R17, R154, UR4, -R156.reuse ;  /* 0x000000049a117c23 */ /* 0x104fe2000801089c */
[----:B------:R-:W-:Y:S01]  /*cf30*/  FFMA.FTZ R156, R159, UR4, -R156 ;  /* 0x000000049f9c7c23 */ /* 0x000fe2000801089c */
[----:B------:R-:W-:Y:S01]  /*cf40*/  FADD.FTZ R176, R204, R163 ;  /* 0x000000a3ccb07221 */ /* 0x000fe20000010000 */
[----:B------:R-:W-:Y:S01]  /*cf50*/  FADD.FTZ R157, R205, R166 ;  /* 0x000000a6cd9d7221 */ /* 0x000fe20000010000 */
[----:B------:R-:W1:Y:S01]  /*cf60*/  MUFU.EX2 R162, R162 ;  /* 0x000000a200a27308 */ /* 0x000e620000000800 */
[----:B------:R-:W-:Y:S01]  /*cf70*/  F2FP.F16.F32.PACK_AB R210, R189, R210 ;  /* 0x000000d2bdd2723e */ /* 0x000fe200000000ff */
[C---:B------:R-:W-:Y:S01]  /*cf80*/  FADD.FTZ R163, R177.reuse, R176 ;  /* 0x000000b0b1a37221 */ /* 0x040fe20000010000 */
[----:B----4-:R-:W-:Y:S01]  /*cf90*/  FADD.FTZ R154, R168, R157 ;  /* 0x0000009da89a7221 */ /* 0x010fe20000010000 */
[----:B------:R-:W-:-:S02]  /*cfa0*/  F2FP.F16.F32.PACK_AB R204, R177, R204 ;  /* 0x000000ccb1cc723e */ /* 0x000fc400000000ff */
[----:B------:R-:W-:Y:S01]  /*cfb0*/  FADD.FTZ R166, R206, R163 ;  /* 0x000000a3cea67221 */ /* 0x000fe20000010000 */
[----:B-----5:R-:W-:Y:S01]  /*cfc0*/  FADD.FTZ R157, R207, R154 ;  /* 0x0000009acf9d7221 */ /* 0x020fe20000010000 */
[----:B------:R-:W-:Y:S01]  /*cfd0*/  MUFU.EX2 R156, R156 ;  /* 0x0000009c009c7308 */ /* 0x000fe20000000800 */
[----:B------:R-:W-:Y:S01]  /*cfe0*/  F2FP.F16.F32.PACK_AB R205, R168, R205 ;  /* 0x000000cda8cd723e */ /* 0x000fe200000000ff */
[C---:B------:R-:W-:Y:S01]  /*cff0*/  FADD.FTZ R159, R185.reuse, R166 ;  /* 0x000000a6b99f7221 */ /* 0x040fe20000010000 */
[----:B------:R-:W-:Y:S01]  /*d000*/  FADD.FTZ R166, R172, R157 ;  /* 0x0000009daca67221 */ /* 0x000fe20000010000 */
[----:B------:R-:W-:Y:S02]  /*d010*/  F2FP.F16.F32.PACK_AB R206, R185, R206 ;  /* 0x000000ceb9ce723e */ /* 0x000fe400000000ff */
[----:B------:R-:W-:Y:S01]  /*d020*/  FADD.FTZ R176, R200, R159 ;  /* 0x0000009fc8b07221 */ /* 0x000fe20000010000 */
[----:B------:R-:W-:Y:S01]  /*d030*/  FADD.FTZ R157, R201, R166 ;  /* 0x000000a6c99d7221 */ /* 0x000fe20000010000 */
[----:B------:R-:W2:Y:S01]  /*d040*/  MUFU.EX2 R154, R167 ;  /* 0x000000a7009a7308 */ /* 0x000ea20000000800 */
[----:B-1----:R-:W-:Y:S01]  /*d050*/  F2FP.F16.F32.PACK_AB R197, R162, R5 ;  /* 0x00000005a2c5723e */ /* 0x002fe200000000ff */
[----:B------:R-:W-:Y:S01]  /*d060*/  FADD.FTZ R159, R169, R176 ;  /* 0x000000b0a99f7221 */ /* 0x000fe20000010000 */
        /* <DEDUP_REMOVED lines=10> */
[----:B------:R-:W-:Y:S01]  /*d110*/  F2FP.F16.F32.PACK_AB R202, R173, R202 ;  /* 0x000000caadca723e */ /* 0x000fe200000000ff */
[----:B-1----:R-:W-:-:S02]  /*d120*/  FADD.FTZ R17, R5, R160 ;  /* 0x000000a005117221 */ /* 0x002fc40000010000 */
[C---:B------:R-:W-:Y:S01]  /*d130*/  FADD.FTZ R157, R181.reuse, R164 ;  /* 0x000000a4b59d7221 */ /* 0x040fe20000010000 */
[----:B------:R-:W-:Y:S01]  /*d140*/  F2FP.F16.F32.PACK_AB R203, R174, R203 ;  /* 0x000000cbaecb723e */ /* 0x000fe200000000ff */
[----:B------:R-:W-:Y:S02]  /*d150*/  FADD.FTZ R160, R162, R17 ;  /* 0x00000011a2a07221 */ /* 0x000fe40000010000 */
[----:B------:R-:W-:Y:S01]  /*d160*/  FADD.FTZ R164, R198, R157 ;  /* 0x0000009dc6a47221 */ /* 0x000fe20000010000 */
[----:B------:R-:W-:Y:S01]  /*d170*/  F2FP.F16.F32.PACK_AB R196, R181, R196 ;  /* 0x000000c4b5c4723e */ /* 0x000fe200000000ff */
[----:B------:R-:W-:Y:S02]  /*d180*/  FADD.FTZ R17, R199, R160 ;  /* 0x000000a0c7117221 */ /* 0x000fe40000010000 */
[----:B------:R-:W-:Y:S01]  /*d190*/  FADD.FTZ R164, R161, R164 ;  /* 0x000000a4a1a47221 */ /* 0x000fe20000010000 */
[C---:B--2---:R-:W-:Y:S01]  /*d1a0*/  F2FP.F16.F32.PACK_AB R199, R154.reuse, R199 ;  /* 0x000000c79ac7723e */ /* 0x044fe200000000ff */
[----:B------:R-:W-:-:S02]  /*d1b0*/  FADD.FTZ R17, R154, R17 ;  /* 0x000000119a117221 */ /* 0x000fc40000010000 */
[----:B------:R-:W-:Y:S01]  /*d1c0*/  FADD.FTZ R5, R21, R164 ;  /* 0x000000a415057221 */ /* 0x000fe20000010000 */
[----:B------:R-:W-:Y:S01]  /*d1d0*/  F2FP.F16.F32.PACK_AB R198, R161, R198 ;  /* 0x000000c6a1c6723e */ /* 0x000fe200000000ff */
[----:B----4-:R-:W-:Y:S02]  /*d1e0*/  FADD.FTZ R17, R166, R17 ;  /* 0x00000011a6117221 */ /* 0x010fe40000010000 */
[----:B------:R-:W-:Y:S01]  /*d1f0*/  FADD.FTZ R154, R152, R5 ;  /* 0x00000005989a7221 */ /* 0x000fe20000010000 */
[C---:B------:R-:W-:Y:S01]  /*d200*/  F2FP.F16.F32.PACK_AB R193, R155.reuse, R166 ;  /* 0x000000a69bc1723e */ /* 0x040fe200000000ff */
[----:B------:R-:W-:Y:S02]  /*d210*/  FADD.FTZ R17, R155, R17 ;  /* 0x000000119b117221 */ /* 0x000fe40000010000 */
[----:B------:R-:W-:Y:S01]  /*d220*/  FADD.FTZ R5, R153, R154 ;  /* 0x0000009a99057221 */ /* 0x000fe20000010000 */
[----:B------:R-:W-:Y:S01]  /*d230*/  F2FP.F16.F32.PACK_AB R195, R156, R158 ;  /* 0x0000009e9cc3723e */ /* 0x000fe200000000ff */
[----:B------:R-:W-:-:S02]  /*d240*/  FADD.FTZ R21, R158, R17 ;  /* 0x000000119e157221 */ /* 0x000fc40000010000 */
[----:B------:R-:W-:Y:S01]  /*d250*/  FADD.FTZ R17, R20, R5 ;  /* 0x0000000514117221 */ /* 0x000fe20000010000 */
[----:B------:R-:W-:Y:S02]  /*d260*/  IMAD.MOV.U32 R20, RZ, RZ, R3 ;  /* 0x000000ffff147224 */ /* 0x000fe400078e0003 */
[----:B------:R-:W-:Y:S01]  /*d270*/  FADD.FTZ R5, R156, R21 ;  /* 0x000000159c057221 */ /* 0x000fe20000010000 */
[----:B------:R-:W-:Y:S01]  /*d280*/  MOV R21, R4 ;  /* 0x0000000400157202 */ /* 0x000fe20000000f00 */
[----:B---3--:R-:W-:Y:S06]  /*d290*/  @P2 BRA `(.L_x_1972) ;  /* 0xffffffc400542947 */ /* 0x008fec000383ffff */
.L_x_1963:
        /* <DEDUP_REMOVED lines=131> */
.L_x_1973:
[----:B------:R-:W-:Y:S01]  /*dad0*/  R2UR UR6, R16 ;  /* 0x00000000100672ca */ /* 0x000fe200000e0000 */
[----:B------:R-:W-:-:S12]  /*dae0*/  ULEA UR5, UR46, UR60, 0x3 ;  /* 0x0000003c2e057291 */ /* 0x000fd8000f8e183f */
[----:B------:R-:W-:-:S05]  /*daf0*/  IMAD.U32 R0, RZ, RZ, UR6 ;  /* 0x00000006ff007e24 */ /* 0x000fca000f8e00ff */
[----:B------:R-:W-:-:S04]  /*db00*/  SHF.L.U32 R0, R0, 0x1f, RZ ;  /* 0x0000001f00007819 */ /* 0x000fc800000006ff */
[----:B------:R1:W2:Y:S01]  /*db10*/  SYNCS.PHASECHK.TRANS64.TRYWAIT P2, [UR5+0x38850], R0 ;  /* 0x03885000ff0075a7 */ /* 0x0002a20008040145 */
[----:B------:R-:W-:Y:S05]  /*db20*/  @!P0 BRA `(.L_x_1974) ;  /* 0x0000000000048947 */ /* 0x000fea0003800000 */
[----:B------:R-:W-:Y:S01]  /*db30*/  BPT.TRAP 0x1 ;  /* 0x000000040000795c */ /* 0x000fe20000300000 */
.L_x_1974:
[----:B--2---:R-:W-:Y:S05]  /*db40*/  @P2 BRA `(.L_x_1975) ;  /* 0x0000000000082947 */ /* 0x004fea0003800000 */
[----:B------:R-:W2:Y:S02]  /*db50*/  SYNCS.PHASECHK.TRANS64.TRYWAIT P0, [UR5+0x38850], R0 ;  /* 0x03885000ff0075a7 */ /* 0x000ea40008000145 */
[----:B--2---:R-:W-:Y:S05]  /*db60*/  @!P0 BRA `(.L_x_1976) ;  /* 0x0000005c006c8947 */ /* 0x004fea0003800000 */
.L_x_1975:
[----:B------:R-:W-:Y:S01]  /*db70*/  UIADD3 UR60, UR60, 0x400, URZ ;  /* 0x000004003c3c7890 */ /* 0x000fe2000fffe03f */
[----:B------:R-:W-:Y:S01]  /*db80*/  WARPGROUP.ARRIVE ;  /* 0x00000000000079c5 */ /* 0x000fe20000000000 */
[----:B------:R-:W-:Y:S01]  /*db90*/  UMOV UR7, 0x40000040 ;  /* 0x4000004000077882 */ /* 0x000fe20000000000 */
[----:B------:R-:W-:Y:S01]  /*dba0*/  UMOV UR11, 0x40000040 ;  /* 0x40000040000b7882 */ /* 0x000fe20000000000 */
[----:B------:R-:W-:Y:S01]  /*dbb0*/  USHF.R.U32.HI UR60, URZ, 0x4, UR60 ;  /* 0x000000043f3c7899 */ /* 0x000fe2000801163c */
[----:B------:R-:W3:Y:S01]  /*dbc0*/  SHFL.BFLY PT, R2, R5, 0x2, 0x1f ;  /* 0x0c401f0005027f89 */ /* 0x000ee200000e0000 */
[----:B------:R-:W-:Y:S01]  /*dbd0*/  R2UR UR12, R219 ;  /* 0x00000000db0c72ca */ /* 0x000fe200000e0000 */
[----:B------:R-:W-:Y:S01]  /*dbe0*/  IMAD.U32 R12, RZ, RZ, UR5 ;  /* 0x00000005ff0c7e24 */ /* 0x000fe2000f8e00ff */
[----:B------:R-:W-:Y:S01]  /*dbf0*/  ULOP3.LUT UR60, UR60, 0x3fff, URZ, 0xc0, !UPT ;  /* 0x00003fff3c3c7892 */ /* 0x000fe2000f8ec03f */
[----:B-12---:R-:W1:Y:S01]  /*dc00*/  SHFL.BFLY PT, R0, R17, 0x2, 0x1f ;  /* 0x0c401f0011007f89 */ /* 0x006e6200000e0000 */
[----:B------:R-:W-:-:S02]  /*dc10*/  R2UR UR9, R16 ;  /* 0x00000000100972ca */ /* 0x000fc400000e0000 */
[----:B------:R-:W-:Y:S01]  /*dc20*/  ULOP3.LUT UR6, UR60, 0x2800000, URZ, 0xfc, !UPT ;  /* 0x028000003c067892 */ /* 0x000fe2000f8efc3f */
[----:B------:R-:W-:-:S03]  /*dc30*/  MOV R13, UR4 ;  /* 0x00000004000d7c02 */ /* 0x000fc60008000f00 */
[----:B------:R-:W-:Y:S02]  /*dc40*/  UIMAD UR6, UR46, 0xa00, UR6 ;  /* 0x00000a002e0678a4 */ /* 0x000fe4000f8e0206 */
[----:B------:R-:W-:Y:S02]  /*dc50*/  UIADD3 UR46, UR46, 0x1, URZ ;  /* 0x000000012e2e7890 */ /* 0x000fe4000fffe03f */
[----:B------:R-:W-:Y:S02]  /*dc60*/  UIADD3 UR8, UR6, 0x80, URZ ;  /* 0x0000008006087890 */ /* 0x000fe4000fffe03f */
[----:B------:R-:W-:Y:S02]  /*dc70*/  UISETP.NE.AND UP0, UPT, UR46, 0x2, UPT ;  /* 0x000000022e00788c */ /* 0x000fe4000bf05270 */
[----:B------:R-:W-:Y:S01]  /*dc80*/  UIADD3 UR12, UR12, 0x1, URZ ;  /* 0x000000010c0c7890 */ /* 0x000fe2000fffe03f */
[----:B------:R-:W-:Y:S01]  /*dc90*/  HGMMA.64x256x16.F32 R24, R208, gdesc[UR4].tnspB, R24, gsb0 ;  /* 0x43e00004d0187df0 */ /* 0x000fe20008000818 */
[----:B------:R-:W-:Y:S01]  /*dca0*/  UMOV UR7, 0x40000040 ;  /* 0x4000004000077882 */ /* 0x000fe20000000000 */
[----:B------:R-:W-:Y:S01]  /*dcb0*/  UMOV UR10, UR8 ;  /* 0x00000008000a7c82 */ /* 0x000fe20008000000 */
[----:B------:R-:W-:Y:S01]  /*dcc0*/  UIADD3 UR8, UR6, 0x100, URZ ;  /* 0x0000010006087890 */ /* 0x000fe2000fffe03f */
[----:B---3--:R-:W-:Y:S01]  /*dcd0*/  FADD.FTZ R2, R2, R5 ;  /* 0x0000000502027221 */ /* 0x008fe20000010000 */
[----:B------:R-:W-:Y:S01]  /*dce0*/  MOV R5, RZ ;  /* 0x000000ff00057202 */ /* 0x000fe20000000f00 */
[----:B------:R-:W-:Y:S01]  /*dcf0*/  IMAD.U32 R219, RZ, RZ, UR12 ;  /* 0x0000000cffdb7e24 */ /* 0x000fe2000f8e00ff */
[----:B------:R-:W-:Y:S01]  /*dd00*/  USEL UR46, UR46, URZ, UP0 ;  /* 0x0000003f2e2e7287 */ /* 0x000fe20008000000 */
[----:B-1----:R-:W-:Y:S01]  /*dd10*/  FADD.FTZ R0, R0, R17 ;  /* 0x0000001100007221 */ /* 0x002fe20000010000 */
[----:B------:R-:W1:Y:S04]  /*dd20*/  SHFL.BFLY PT, R9, R2, 0x1, 0x1f ;  /* 0x0c201f0002097f89 */ /* 0x000e6800000e0000 */
[----:B------:R-:W2:Y:S01]  /*dd30*/  SHFL.BFLY PT, R7, R0, 0x1, 0x1f ;  /* 0x0c201f0000077f89 */ /* 0x000ea200000e0000 */
[----:B-1----:R-:W-:Y:S01]  /*dd40*/  FADD.FTZ R11, R2, R9 ;  /* 0x00000009020b7221 */ /* 0x002fe20000010000 */
[----:B------:R-:W-:Y:S01]  /*dd50*/  IMAD.U32 R9, RZ, RZ, UR4 ;  /* 0x00000004ff097e24 */ /* 0x000fe2000f8e00ff */
[----:B------:R-:W-:Y:S01]  /*dd60*/  USEL UR4, URZ, 0x1, UP0 ;  /* 0x000000013f047887 */ /* 0x000fe20008000000 */
[----:B------:R-:W-:-:S02]  /*dd70*/  IMAD.MOV.U32 R2, RZ, RZ, -0x800000 ;  /* 0xff800000ff027424 */ /* 0x000fc400078e00ff */
[----:B--2---:R-:W-:Y:S01]  /*dd80*/  FADD.FTZ R10, R0, R7 ;  /* 0x00000007000a7221 */ /* 0x004fe20000010000 */
[----:B------:R-:W-:Y:S01]  /*dd90*/  FSETP.NE.FTZ.AND P2, PT, R11, RZ, PT ;  /* 0x000000ff0b00720b */ /* 0x000fe20003f55000 */
[----:B------:R-:W-:Y:S01]  /*dda0*/  IMAD.MOV.U32 R7, RZ, RZ, RZ ;  /* 0x000000ffff077224 */ /* 0x000fe200078e00ff */
[----:B------:R-:W-:Y:S01]  /*ddb0*/  ULOP3.LUT UR9, UR9, UR4, URZ, 0x3c, !UPT ;  /* 0x0000000409097292 */ /* 0x000fe2000f8e3c3f */
[----:B------:R-:W-:Y:S01]  /*ddc0*/  IMAD.MOV.U32 R0, RZ, RZ, -0x800000 ;  /* 0xff800000ff007424 */ /* 0x000fe200078e00ff */
[----:B------:R-:W-:-:S04]  /*ddd0*/  FSETP.NE.FTZ.AND P0, PT, R10, RZ, PT ;  /* 0x000000ff0a00720b */ /* 0x000fc80003f15000 */
[----:B------:R-:W-:-:S05]  /*dde0*/  IMAD.U32 R16, RZ, RZ, UR9 ;  /* 0x00000009ff107e24 */ /* 0x000fca000f8e00ff */
[----:B------:R-:W1:Y:S01]  /*ddf0*/  @P2 MUFU.LG2 R8, R11 ;  /* 0x0000000b00082308 */ /* 0x000e620000000c00 */
[----:B------:R-:W-:-:S03]  /*de00*/  @P2 FMUL.FTZ R13, R13, 0.69314718246459960938 ;  /* 0x3f3172180d0d2820 */ /* 0x000fc60000410000 */
[----:B------:R-:W-:-:S04]  /*de10*/  @P0 FMUL.FTZ R9, R9, 0.69314718246459960938 ;  /* 0x3f31721809090820 */ /* 0x000fc80000410000 */
[----:B------:R-:W-:Y:S08]  /*de20*/  @P2 MUFU.RCP R5, R11 ;  /* 0x0000000b00052308 */ /* 0x000ff00000001000 */
[----:B------:R-:W2:Y:S01]  /*de30*/  @P0 MUFU.LG2 R6, R10 ;  /* 0x0000000a00060308 */ /* 0x000ea20000000c00 */
[----:B-1----:R-:W-:-:S04]  /*de40*/  @P2 FMUL.FTZ R8, R8, 0.69314718246459960938 ;  /* 0x3f31721808082820 */ /* 0x002fc80000410000 */
[----:B------:R-:W-:-:S03]  /*de50*/  @P2 FFMA.FTZ R2, R13, R3, R8 ;  /* 0x000000030d022223 */ /* 0x000fc60000010008 */
[----:B------:R1:W3:Y:S02]  /*de60*/  @P0 MUFU.RCP R7, R10 ;  /* 0x0000000a00070308 */ /* 0x0002e40000001000 */
[----:B-1----:R-:W-:Y:S01]  /*de70*/  @!P1 IADD3 R10, R12, 0x38860, RZ ;  /* 0x000388600c0a9810 */ /* 0x002fe20007ffe0ff */
[----:B--2---:R-:W-:-:S03]  /*de80*/  @P0 FMUL.FTZ R6, R6, 0.69314718246459960938 ;  /* 0x3f31721806060820 */ /* 0x004fc60000410000 */
[----:B------:R-:W-:Y:S01]  /*de90*/  @!P1 PRMT R3, RZ, 0x654, R10 ;  /* 0x00000654ff039816 */ /* 0x000fe2000000000a */
[----:B------:R-:W-:Y:S01]  /*dea0*/  @P0 FFMA.FTZ R0, R9, R4, R6 ;  /* 0x0000000409000223 */ /* 0x000fe20000010006 */
[----:B------:R-:W-:Y:S01]  /*deb0*/  PLOP3.LUT P0, PT, PT, PT, PT, 0x8, 0x0 ;  /* 0x000000000000781c */ /* 0x000fe20003f0e170 */
        /* <DEDUP_REMOVED lines=18> */
[----:B------:R-:W-:-:S15]  /*dfe0*/  WARPGROUP.ARRIVE ;  /* 0x00000000000079c5 */ /* 0x000fde0000000000 */
[----:B------:R-:W-:-:S08]  /*dff0*/  NOP ;  /* 0x0000000000007918 */ /* 0x000fd00000000000 */
[----:B------:R-:W-:Y:S03]  /*e000*/  HGMMA.64x256x16.F32 R24, R192, gdesc[UR4].tnspB, R24, gsb0 ;  /* 0x43e00004c0187df0 */ /* 0x000fe60008000818 */
[----:B------:R-:W-:Y:S02]  /*e010*/  WARPGROUP.DEPBAR.LE gsb0, 0x0 ;  /* 0x00008000000079c5 */ /* 0x000fe40000010000 */
[-C--:B------:R-:W-:Y:S01]  /*e020*/  FMUL.FTZ R163, R83, R5.reuse ;  /* 0x0000000553a37220 */ /* 0x080fe20000410000 */
[-C--:B------:R-:W-:Y:S01]  /*e030*/  FMUL.FTZ R83, R86, R5.reuse ;  /* 0x0000000556537220 */ /* 0x080fe20000410000 */
[-C--:B------:R-:W-:Y:S01]  /*e040*/  FMUL.FTZ R86, R87, R5.reuse ;  /* 0x0000000557567220 */ /* 0x080fe20000410000 */
[-C--:B------:R-:W-:Y:S01]  /*e050*/  FMUL.FTZ R87, R91, R5.reuse ;  /* 0x000000055b577220 */ /* 0x080fe20000410000 */
[-C--:B------:R-:W-:Y:S01]  /*e060*/  FMUL.FTZ R91, R94, R5.reuse ;  /* 0x000000055e5b7220 */ /* 0x080fe20000410000 */
[----:B------:R-:W-:Y:S01]  /*e070*/  FMUL.FTZ R94, R95, R5 ;  /* 0x000000055f5e7220 */ /* 0x000fe20000410000 */
[-C--:B---3--:R-:W-:Y:S01]  /*e080*/  FMUL.FTZ R4, R24, R7.reuse ;  /* 0x0000000718047220 */ /* 0x088fe20000410000 */
        /* <DEDUP_REMOVED lines=122> */
.L_x_1946:
        /* <DEDUP_REMOVED lines=9> */
[----:B------:R-:W-:Y:S01]  /*e8c0*/  BAR.SYNC.DEFER_BLOCKING 0x1, 0x100 ;  /* 0x0044000000007b1d */ /* 0x000fe20000010000 */
[C---:B------:R-:W-:Y:S01]  /*e8d0*/  IADD3 R31, P3, R22.reuse, 0x4000, RZ ;  /* 0x00004000161f7810 */ /* 0x040fe20007f7e0ff */
[----:B------:R-:W-:Y:S01]  /*e8e0*/  USHF.R.S32.HI UR5, URZ, 0x1f, UR43 ;  /* 0x0000001f3f057899 */ /* 0x000fe2000801142b */
[----:B------:R-:W-:Y:S02]  /*e8f0*/  LOP3.LUT R26, R27, 0x380, RZ, 0xc0, !PT ;  /* 0x000003801b1a7812 */ /* 0x000fe400078ec0ff */
[C---:B------:R-:W-:Y:S01]  /*e900*/  IADD3 R19, P6, R22.reuse, 0x20, RZ ;  /* 0x0000002016137810 */ /* 0x040fe20007fde0ff */
[----:B------:R-:W-:Y:S01]  /*e910*/  ULDC UR10, c[0x0][0xa88] ;  /* 0x0002a200000a7ab9 */ /* 0x000fe20000000800 */
[----:B------:R-:W-:Y:S01]  /*e920*/  IADD3 R21, P5, R22, 0x40, RZ ;  /* 0x0000004016157810 */ /* 0x000fe20007fbe0ff */
[----:B------:R-:W-:Y:S01]  /*e930*/  ULDC.64 UR6, c[0x0][0xb70] ;  /* 0x0002dc0000067ab9 */ /* 0x000fe20000000a00 */
[----:B------:R-:W-:Y:S01]  /*e940*/  LOP3.LUT R30, R31, 0x380, RZ, 0xc0, !PT ;  /* 0x000003801f1e7812 */ /* 0x000fe200078ec0ff */
[----:B------:R-:W-:Y:S01]  /*e950*/  UIMAD UR5, UR5, UR6, URZ ;  /* 0x00000006050572a4 */ /* 0x000fe2000f8e023f */
[----:B------:R-:W-:Y:S01]  /*e960*/  SHF.R.U64 R26, R26, 0x3, RZ ;  /* 0x000000031a1a7819 */ /* 0x000fe200000012ff */
[----:B------:R-:W-:Y:S01]  /*e970*/  UIMAD.WIDE.U32 UR8, UR43, UR6, URZ ;  /* 0x000000062b0872a5 */ /* 0x000fe2000f8e003f */
[----:B------:R-:W-:Y:S01]  /*e980*/  LOP3.LUT R18, R19, 0x380, RZ, 0xc0, !PT ;  /* 0x0000038013127812 */ /* 0x000fe200078ec0ff */
[----:B------:R-:W-:Y:S01]  /*e990*/  UIMAD UR5, UR43, UR7, UR5 ;  /* 0x000000072b0572a4 */ /* 0x000fe2000f8e0205 */
[----:B------:R-:W-:Y:S01]  /*e9a0*/  IADD3 R35, P2, R22, 0x4020, RZ ;  /* 0x0000402016237810 */ /* 0x000fe20007f5e0ff */
[----:B------:R-:W-:Y:S01]  /*e9b0*/  ULDC.64 UR12, c[0x0][0x208] ;  /* 0x00008200000c7ab9 */ /* 0x000fe20000000a00 */
[----:B------:R-:W-:Y:S01]  /*e9c0*/  LOP3.LUT R20, R21, 0x380, RZ, 0xc0, !PT ;  /* 0x0000038015147812 */ /* 0x000fe200078ec0ff */
[----:B------:R-:W-:Y:S01]  /*e9d0*/  UIADD3 UR5, UR9, UR5, URZ ;  /* 0x0000000509057290 */ /* 0x000fe2000fffe03f */
[----:B------:R-:W-:Y:S01]  /*e9e0*/  SHF.R.U64 R30, R30, 0x3, RZ ;  /* 0x000000031e1e7819 */ /* 0x000fe200000012ff */
[----:B------:R-:W-:Y:S01]  /*e9f0*/  ULDC.64 UR6, c[0x0][0xb40] ;  /* 0x0002d00000067ab9 */ /* 0x000fe20000000a00 */
[----:B------:R-:W-:Y:S01]  /*ea00*/  LOP3.LUT R26, R26, R27, RZ, 0x3c, !PT ;  /* 0x0000001b1a1a7212 */ /* 0x000fe200078e3cff */
[----:B------:R-:W-:Y:S01]  /*ea10*/  IMAD.X R27, RZ, RZ, R23, P4 ;  /* 0x000000ffff1b7224 */ /* 0x000fe200020e0617 */
[----:B------:R-:W-:-:S02]  /*ea20*/  SHF.R.U64 R18, R18, 0x3, RZ ;  /* 0x0000000312127819 */ /* 0x000fc400000012ff */
[----:B------:R-:W-:Y:S02]  /*ea30*/  LOP3.LUT R34, R35, 0x380, RZ, 0xc0, !PT ;  /* 0x0000038023227812 */ /* 0x000fe400078ec0ff */
[----:B------:R-:W-:Y:S02]  /*ea40*/  SHF.R.U64 R20, R20, 0x3, RZ ;  /* 0x0000000314147819 */ /* 0x000fe400000012ff */
[----:B------:R-:W-:Y:S02]  /*ea50*/  IADD3 R47, P4, R22, 0x8000, RZ ;  /* 0x00008000162f7810 */ /* 0x000fe40007f9e0ff */
[----:B------:R-:W-:Y:S01]  /*ea60*/  LOP3.LUT R30, R30, R31, RZ, 0x3c, !PT ;  /* 0x0000001f1e1e7212 */ /* 0x000fe200078e3cff */
[--C-:B------:R-:W-:Y:S01]  /*ea70*/  IMAD.X R31, RZ, RZ, R23.reuse, P3 ;  /* 0x000000ffff1f7224 */ /* 0x100fe200018e0617 */
[----:B------:R-:W-:Y:S02]  /*ea80*/  IADD3 R103, R215, UR42, RZ ;  /* 0x0000002ad7677c10 */ /* 0x000fe4000fffe0ff */
[----:B------:R-:W-:Y:S01]  /*ea90*/  LOP3.LUT R18, R18, R19, RZ, 0x3c, !PT ;  /* 0x0000001312127212 */ /* 0x000fe200078e3cff */
[----:B------:R-:W-:Y:S01]  /*eaa0*/  IMAD.X R19, RZ, RZ, R23, P6 ;  /* 0x000000ffff137224 */ /* 0x000fe200030e0617 */
[----:B------:R-:W-:Y:S01]  /*eab0*/  SHF.R.U64 R34, R34, 0x3, RZ ;  /* 0x0000000322227819 */ /* 0x000fe200000012ff */
[----:B------:R-:W-:Y:S01]  /*eac0*/  VIADD R5, R103, 0x8 ;  /* 0x0000000867057836 */ /* 0x000fe20000000000 */
[----:B------:R-:W-:-:S02]  /*ead0*/  IADD3 R51, P3, R22, 0x8020, RZ ;  /* 0x0000802016337810 */ /* 0x000fc40007f7e0ff */
[----:B------:R-:W-:Y:S02]  /*eae0*/  LOP3.LUT R20, R20, R21, RZ, 0x3c, !PT ;  /* 0x0000001514147212 */ /* 0x000fe400078e3cff */
[----:B------:R-:W-:Y:S02]  /*eaf0*/  LOP3.LUT R46, R47, 0x380, RZ, 0xc0, !PT ;  /* 0x000003802f2e7812 */ /* 0x000fe400078ec0ff */
[C---:B------:R-:W-:Y:S02]  /*eb00*/  IADD3 R39, P6, R22.reuse, 0x4040, RZ ;  /* 0x0000404016277810 */ /* 0x040fe40007fde0ff */
[----:B------:R-:W-:Y:S02]  /*eb10*/  IADD3.X R21, RZ, R23, RZ, P5, !PT ;  /* 0x00000017ff157210 */ /* 0x000fe40002ffe4ff */
[----:B------:R-:W-:Y:S02]  /*eb20*/  IADD3 R43, P5, R22, 0x4060, RZ ;  /* 0x00004060162b7810 */ /* 0x000fe40007fbe0ff */
[----:B------:R-:W-:-:S02]  /*eb30*/  LOP3.LUT R34, R34, R35, RZ, 0x3c, !PT ;  /* 0x0000002322227212 */ /* 0x000fc400078e3cff */
[----:B------:R-:W-:Y:S02]  /*eb40*/  LOP3.LUT R67, R22, 0x380, RZ, 0xc0, !PT ;  /* 0x0000038016437812 */ /* 0x000fe400078ec0ff */
[----:B------:R-:W-:Y:S02]  /*eb50*/  LOP3.LUT R50, R51, 0x380, RZ, 0xc0, !PT ;  /* 0x0000038033327812 */ /* 0x000fe400078ec0ff */
[----:B------:R-:W-:Y:S02]  /*eb60*/  LOP3.LUT P0, RZ, R220, 0x3, RZ, 0xc0, !PT ;  /* 0x00000003dcff7812 */ /* 0x000fe4000780c0ff */
[----:B------:R-:W-:Y:S02]  /*eb70*/  SHF.R.U64 R46, R46, 0x3, RZ ;  /* 0x000000032e2e7819 */ /* 0x000fe400000012ff */
[----:B------:R-:W-:Y:S02]  /*eb80*/  IADD3.X R35, RZ, R23, RZ, P2, !PT ;  /* 0x00000017ff237210 */ /* 0x000fe400017fe4ff */
[----:B------:R-:W-:-:S02]  /*eb90*/  LOP3.LUT R38, R39, 0x380, RZ, 0xc0, !PT ;  /* 0x0000038027267812 */ /* 0x000fc400078ec0ff */
[----:B------:R-:W-:Y:S02]  /*eba0*/  IADD3 R55, P2, R22, 0x8040, RZ ;  /* 0x0000804016377810 */ /* 0x000fe40007f5e0ff */
[----:B------:R-:W-:Y:S02]  /*ebb0*/  LOP3.LUT R42, R43, 0x380, RZ, 0xc0, !PT ;  /* 0x000003802b2a7812 */ /* 0x000fe400078ec0ff */
[----:B------:R-:W-:Y:S02]  /*ebc0*/  SHF.R.U64 R67, R67, 0x3, RZ ;  /* 0x0000000343437819 */ /* 0x000fe400000012ff */
[----:B------:R-:W-:Y:S02]  /*ebd0*/  SHF.R.U64 R50, R50, 0x3, RZ ;  /* 0x0000000332327819 */ /* 0x000fe400000012ff */
[----:B------:R-:W-:Y:S02]  /*ebe0*/  ISETP.GE.OR P1, PT, R5, UR10, P0 ;  /* 0x0000000a05007c0c */ /* 0x000fe40008726670 */
[----:B------:R-:W-:Y:S01]  /*ebf0*/  LOP3.LUT R46, R46, R47, RZ, 0x3c, !PT ;  /* 0x0000002f2e2e7212 */ /* 0x000fe200078e3cff */
[----:B------:R-:W-:Y:S01]  /*ec00*/  IMAD.X R47, RZ, RZ, R23, P4 ;  /* 0x000000ffff2f7224 */ /* 0x000fe200020e0617 */
[----:B------:R-:W-:-:S02]  /*ec10*/  SHF.R.U64 R38, R38, 0x3, RZ ;  /* 0x0000000326267819 */ /* 0x000fc400000012ff */
[----:B------:R-:W-:Y:S02]  /*ec20*/  LOP3.LUT R54, R55, 0x380, RZ, 0xc0, !PT ;  /* 0x0000038037367812 */ /* 0x000fe400078ec0ff */
[----:B------:R-:W-:Y:S02]  /*ec30*/  F2FP.F16.F32.PACK_AB R5, R165, R162 ;  /* 0x000000a2a505723e */ /* 0x000fe400000000ff */
[----:B------:R-:W-:Y:S02]  /*ec40*/  SHF.R.U64 R42, R42, 0x3, RZ ;  /* 0x000000032a2a7819 */ /* 0x000fe400000012ff */
[----:B------:R-:W-:Y:S02]  /*ec50*/  IADD3 R75, P4, R22, 0xc020, RZ ;  /* 0x0000c020164b7810 */ /* 0x000fe40007f9e0ff */
[----:B------:R-:W-:Y:S02]  /*ec60*/  MOV R165, R20 ;  /* 0x0000001400a57202 */ /* 0x000fe40000000f00 */
[----:B------:R-:W-:Y:S01]  /*ec70*/  LOP3.LUT R66, R67, R22, RZ, 0x3c, !PT ;  /* 0x0000001643427212 */ /* 0x000fe200078e3cff */
[----:B------:R-:W1:Y:S01]  /*ec80*/  LDC.64 R20, c[0x0][0xb78] ;  /* 0x0002de00ff147b82 */ /* 0x000e620000000a00 */
[----:B------:R-:W-:Y:S01]  /*ec90*/  LOP3.LUT R50, R50, R51, RZ, 0x3c, !PT ;  /* 0x0000003332327212 */ /* 0x000fe200078e3cff */
[----:B------:R-:W-:Y:S01]  /*eca0*/  IMAD.X R51, RZ, RZ, R23, P3 ;  /* 0x000000ffff337224 */ /* 0x000fe200018e0617 */
[----:B------:R-:W-:-:S02]  /*ecb0*/  MOV R67, R23 ;  /* 0x0000001700437202 */ /* 0x000fc40000000f00 */
[----:B------:R-:W-:Y:S02]  /*ecc0*/  F2FP.F16.F32.PACK_AB R4, R25, R4 ;  /* 0x000000041904723e */ /* 0x000fe400000000ff */
[----:B------:R-:W-:Y:S01]  /*ecd0*/  LOP3.LUT R38, R38, R39, RZ, 0x3c, !PT ;  /* 0x0000002726267212 */ /* 0x000fe200078e3cff */
[--C-:B------:R-:W-:Y:S01]  /*ece0*/  IMAD.X R39, RZ, RZ, R23.reuse, P6 ;  /* 0x000000ffff277224 */ /* 0x100fe200030e0617 */
[----:B------:R-:W-:Y:S02]  /*ecf0*/  SHF.R.U64 R54, R54, 0x3, RZ ;  /* 0x0000000336367819 */ /* 0x000fe400000012ff */
[----:B------:R-:W-:Y:S02]  /*ed00*/  IADD3 R25, P3, R22, 0xc040, RZ ;  /* 0x0000c04016197810 */ /* 0x000fe40007f7e0ff */
[----:B------:R-:W-:Y:S01]  /*ed10*/  LOP3.LUT R42, R42, R43, RZ, 0x3c, !PT ;  /* 0x0000002b2a2a7212 */ /* 0x000fe200078e3cff */
[----:B------:R-:W-:Y:S01]  /*ed20*/  IMAD.X R43, RZ, RZ, R23, P5 ;  /* 0x000000ffff2b7224 */ /* 0x000fe200028e0617 */
[----:B------:R-:W-:-:S02]  /*ed30*/  LOP3.LUT R74, R75, 0x380, RZ, 0xc0, !PT ;  /* 0x000003804b4a7812 */ /* 0x000fc400078ec0ff */
[C---:B------:R-:W-:Y:S02]  /*ed40*/  IADD3 R59, P6, R22.reuse, 0x8060, RZ ;  /* 0x00008060163b7810 */ /* 0x040fe40007fde0ff */
[----:B------:R-:W-:Y:S02]  /*ed50*/  IADD3 R63, P5, R22, 0xc000, RZ ;  /* 0x0000c000163f7810 */ /* 0x000fe40007fbe0ff */
[----:B------:R-:W-:Y:S02]  /*ed60*/  MOV R67, R66 ;  /* 0x0000004200437202 */ /* 0x000fe40000000f00 */
[----:B------:R-:W-:Y:S02]  /*ed70*/  LOP3.LUT R54, R54, R55, RZ, 0x3c, !PT ;  /* 0x0000003736367212 */ /* 0x000fe400078e3cff */
[----:B------:R-:W-:Y:S02]  /*ed80*/  LOP3.LUT R66, R25, 0x380, RZ, 0xc0, !PT ;  /* 0x0000038019427812 */ /* 0x000fe400078ec0ff */
[----:B------:R-:W-:-:S02]  /*ed90*/  F2FP.F16.F32.PACK_AB R6, R29, R6 ;  /* 0x000000061d06723e */ /* 0x000fc400000000ff */
[----:B------:R-:W-:Y:S02]  /*eda0*/  F2FP.F16.F32.PACK_AB R7, R164, R7 ;  /* 0x00000007a407723e */ /* 0x000fe400000000ff */
[----:B------:R-:W-:Y:S02]  /*edb0*/  IADD3.X R55, RZ, R23, RZ, P2, !PT ;  /* 0x00000017ff377210 */ /* 0x000fe400017fe4ff */
[----:B------:R-:W-:Y:S01]  /*edc0*/  SHF.R.U64 R74, R74, 0x3, RZ ;  /* 0x000000034a4a7819 */ /* 0x000fe200000012ff */
[----:B------:R2:W-:Y:S01]  /*edd0*/  STSM.16.M88.4 [R67], R4 ;  /* 0x0000000443007844 */ /* 0x0005e20000000200 */
[----:B------:R-:W-:Y:S02]  /*ede0*/  LOP3.LUT R58, R59, 0x380, RZ, 0xc0, !PT ;  /* 0x000003803b3a7812 */ /* 0x000fe400078ec0ff */
[----:B------:R-:W-:Y:S02]  /*edf0*/  IADD3 R71, P2, R22, 0xc060, RZ ;  /* 0x0000c06016477810 */ /* 0x000fe40007f5e0ff */
[----:B------:R-:W-:-:S02]  /*ee00*/  LOP3.LUT R62, R63, 0x380, RZ, 0xc0, !PT ;  /* 0x000003803f3e7812 */ /* 0x000fc400078ec0ff */
[----:B------:R-:W-:Y:S02]  /*ee10*/  SHF.R.U64 R66, R66, 0x3, RZ ;  /* 0x0000000342427819 */ /* 0x000fe400000012ff */
[----:B------:R-:W-:Y:S02]  /*ee20*/  LOP3.LUT R74, R74, R75, RZ, 0x3c, !PT ;  /* 0x0000004b4a4a7212 */ /* 0x000fe400078e3cff */
[----:B------:R-:W-:Y:S02]  /*ee30*/  SHF.R.U64 R58, R58, 0x3, RZ ;  /* 0x000000033a3a7819 */ /* 0x000fe400000012ff */
[----:B------:R-:W-:Y:S02]  /*ee40*/  LOP3.LUT R70, R71, 0x380, RZ, 0xc0, !PT ;  /* 0x0000038047467812 */ /* 0x000fe400078ec0ff */
[----:B------:R-:W-:Y:S01]  /*ee50*/  MOV R166, R18 ;  /* 0x0000001200a67202 */ /* 0x000fe20000000f00 */
[----:B------:R-:W-:Y:S01]  /*ee60*/  IMAD.U32 R19, RZ, RZ, UR9 ;  /* 0x00000009ff137e24 */ /* 0x000fe2000f8e00ff */
[----:B------:R-:W-:Y:S01]  /*ee70*/  IADD3.X R75, RZ, R23, RZ, P4, !PT ;  /* 0x00000017ff4b7210 */ /* 0x000fe200027fe4ff */
[----:B------:R-:W-:Y:S01]  /*ee80*/  IMAD.U32 R19, RZ, RZ, UR5 ;  /* 0x00000005ff137e24 */ /* 0x000fe2000f8e00ff */
[----:B--2---:R-:W-:Y:S01]  /*ee90*/  F2FP.F16.F32.PACK_AB R4, R33, R32 ;  /* 0x000000202104723e */ /* 0x004fe200000000ff */
[----:B------:R-:W-:Y:S01]  /*eea0*/  USHF.R.S32.HI UR5, URZ, 0x1f, UR44 ;  /* 0x0000001f3f057899 */ /* 0x000fe2000801142c */
[----:B------:R-:W-:Y:S01]  /*eeb0*/  F2FP.F16.F32.PACK_AB R5, R153, R56 ;  /* 0x000000389905723e */ /* 0x000fe200000000ff */
[----:B------:R-:W-:Y:S01]  /*eec0*/  IMAD.X R67, RZ, RZ, R23, P3 ;  /* 0x000000ffff437224 */ /* 0x000fe200018e0617 */
[----:B------:R-:W-:-:S02]  /*eed0*/  F2FP.F16.F32.PACK_AB R6, R37, R36 ;  /* 0x000000242506723e */ /* 0x000fc400000000ff */
[----:B------:R-:W-:Y:S02]  /*eee0*/  F2FP.F16.F32.PACK_AB R7, R155, R52 ;  /* 0x000000349b07723e */ /* 0x000fe400000000ff */
[----:B------:R-:W-:Y:S02]  /*eef0*/  SHF.R.U64 R62, R62, 0x3, RZ ;  /* 0x000000033e3e7819 */ /* 0x000fe400000012ff */
[----:B------:R-:W-:Y:S01]  /*ef00*/  F2FP.F16.F32.PACK_AB R8, R41, R8 ;  /* 0x000000082908723e */ /* 0x000fe200000000ff */
[----:B------:R1:W-:Y:S01]  /*ef10*/  STSM.16.M88.4 [R166], R4 ;  /* 0x00000004a6007844 */ /* 0x0003e20000000200 */
[----:B------:R-:W-:Y:S02]  /*ef20*/  F2FP.F16.F32.PACK_AB R9, R64, R9 ;  /* 0x000000094009723e */ /* 0x000fe400000000ff */
[----:B------:R-:W-:Y:S02]  /*ef30*/  F2FP.F16.F32.PACK_AB R10, R45, R10 ;  /* 0x0000000a2d0a723e */ /* 0x000fe400000000ff */
[----:B------:R-:W-:-:S02]  /*ef40*/  F2FP.F16.F32.PACK_AB R11, R152, R11 ;  /* 0x0000000b980b723e */ /* 0x000fc400000000ff */
[----:B------:R-:W-:Y:S02]  /*ef50*/  LOP3.LUT R66, R66, R25, RZ, 0x3c, !PT ;  /* 0x0000001942427212 */ /* 0x000fe400078e3cff */
[----:B------:R-:W-:Y:S01]  /*ef60*/  MOV R164, R26 ;  /* 0x0000001a00a47202 */ /* 0x000fe20000000f00 */
[----:B------:R-:W-:Y:S01]  /*ef70*/  STSM.16.M88.4 [R165], R8 ;  /* 0x00000008a5007844 */ /* 0x000fe20000000200 */
[----:B------:R-:W-:Y:S02]  /*ef80*/  F2FP.F16.F32.PACK_AB R12, R49, R12 ;  /* 0x0000000c310c723e */ /* 0x000fe400000000ff */
[----:B------:R-:W-:Y:S02]  /*ef90*/  F2FP.F16.F32.PACK_AB R13, R154, R13 ;  /* 0x0000000d9a0d723e */ /* 0x000fe400000000ff */
[----:B------:R-:W-:Y:S01]  /*efa0*/  F2FP.F16.F32.PACK_AB R14, R53, R14 ;  /* 0x0000000e350e723e */ /* 0x000fe200000000ff */
[----:B-1----:R-:W-:Y:S01]  /*efb0*/  IMAD R4, R20, UR5, RZ ;  /* 0x0000000514047c24 */ /* 0x002fe2000f8e02ff */
[----:B------:R-:W-:-:S02]  /*efc0*/  F2FP.F16.F32.PACK_AB R15, R156, R15 ;  /* 0x0000000f9c0f723e */ /* 0x000fc400000000ff */
[----:B------:R-:W-:Y:S01]  /*efd0*/  MOV R162, R30 ;  /* 0x0000001e00a27202 */ /* 0x000fe20000000f00 */
[----:B------:R-:W-:Y:S01]  /*efe0*/  IMAD R4, R21, UR44, R4 ;  /* 0x0000002c15047c24 */ /* 0x000fe2000f8e0204 */
[----:B------:R-:W-:Y:S01]  /*eff0*/  MOV R35, R34 ;  /* 0x0000002200237202 */ /* 0x000fe20000000f00 */
[----:B------:R-:W-:Y:S01]  /*f000*/  STSM.16.M88.4 [R164], R12 ;  /* 0x0000000ca4007844 */ /* 0x000fe20000000200 */
[----:B------:R-:W-:Y:S02]  /*f010*/  F2FP.F16.F32.PACK_AB R24, R57, R24 ;  /* 0x000000183918723e */ /* 0x000fe400000000ff */
[----:B------:R-:W-:Y:S02]  /*f020*/  F2FP.F16.F32.PACK_AB R25, R157, R48 ;  /* 0x000000309d19723e */ /* 0x000fe400000000ff */
[----:B------:R-:W-:Y:S02]  /*f030*/  F2FP.F16.F32.PACK_AB R26, R61, R60 ;  /* 0x0000003c3d1a723e */ /* 0x000fe400000000ff */
[----:B------:R-:W-:-:S02]  /*f040*/  F2FP.F16.F32.PACK_AB R27, R159, R44 ;  /* 0x0000002c9f1b723e */ /* 0x000fc400000000ff */
[----:B------:R-:W-:Y:S01]  /*f050*/  LOP3.LUT R58, R58, R59, RZ, 0x3c, !PT ;  /* 0x0000003b3a3a7212 */ /* 0x000fe200078e3cff */
[----:B------:R-:W-:Y:S01]  /*f060*/  IMAD.X R59, RZ, RZ, R23, P6 ;  /* 0x000000ffff3b7224 */ /* 0x000fe200030e0617 */
[----:B------:R-:W-:Y:S01]  /*f070*/  SHF.R.U64 R70, R70, 0x3, RZ ;  /* 0x0000000346467819 */ /* 0x000fe200000012ff */
[----:B------:R-:W-:Y:S01]  /*f080*/  STSM.16.M88.4 [R162], R24 ;  /* 0x00000018a2007844 */ /* 0x000fe20000000200 */
[----:B------:R-:W-:Y:S02]  /*f090*/  MOV R34, R74 ;  /* 0x0000004a00227202 */ /* 0x000fe40000000f00 */
[----:B------:R-:W-:Y:S02]  /*f0a0*/  F2FP.F16.F32.PACK_AB R28, R65, R28 ;  /* 0x0000001c411c723e */ /* 0x000fe400000000ff */
[----:B------:R-:W-:Y:S02]  /*f0b0*/  F2FP.F16.F32.PACK_AB R29, R161, R40 ;  /* 0x00000028a11d723e */ /* 0x000fe400000000ff */
[----:B------:R-:W-:-:S02]  /*f0c0*/  F2FP.F16.F32.PACK_AB R30, R69, R68 ;  /* 0x00000044451e723e */ /* 0x000fc400000000ff */
[----:B------:R-:W-:Y:S02]  /*f0d0*/  F2FP.F16.F32.PACK_AB R31, R158, R17 ;  /* 0x000000119e1f723e */ /* 0x000fe400000000ff */
[----:B------:R-:W-:Y:S02]  /*f0e0*/  F2FP.F16.F32.PACK_AB R72, R73, R72 ;  /* 0x000000484948723e */ /* 0x000fe400000000ff */
[----:B------:R-:W-:Y:S01]  /*f0f0*/  F2FP.F16.F32.PACK_AB R80, R81, R80 ;  /* 0x000000505150723e */ /* 0x000fe200000000ff */
[----:B------:R-:W-:Y:S01]  /*f100*/  STSM.16.M88.4 [R35], R28 ;  /* 0x0000001c23007844 */ /* 0x000fe20000000200 */
[----:B------:R-:W-:Y:S01]  /*f110*/  LOP3.LUT R62, R62, R63, RZ, 0x3c, !PT ;  /* 0x0000003f3e3e7212 */ /* 0x000fe200078e3cff */
[----:B------:R-:W-:Y:S01]  /*f120*/  IMAD.X R63, RZ, RZ, R23, P5 ;  /* 0x000000ffff3f7224 */ /* 0x000fe200028e0617 */
[----:B------:R-:W-:Y:S02]  /*f130*/  MOV R38, R38 ;  /* 0x0000002600267202 */ /* 0x000fe40000000f00 */
[----:B------:R-:W-:-:S02]  /*f140*/  F2FP.F16.F32.PACK_AB R73, R160, R3 ;  /* 0x00000003a049723e */ /* 0x000fc400000000ff */
        /* <DEDUP_REMOVED lines=12> */
[----:B------:R-:W-:Y:S02]  /*f210*/  MOV R18, UR8 ;  /* 0x0000000800127c02 */ /* 0x000fe40008000f00 */
[----:B------:R-:W-:-:S02]  /*f220*/  F2FP.F16.F32.PACK_AB R90, R93, R92 ;  /* 0x0000005c5d5a723e */ /* 0x000fc400000000ff */
[----:B------:R-:W-:Y:S01]  /*f230*/  F2FP.F16.F32.PACK_AB R91, R94, R91 ;  /* 0x0000005b5e5b723e */ /* 0x000fe200000000ff */
[----:B------:R-:W-:Y:S01]  /*f240*/  IMAD.WIDE.U32 R18, R20, UR44, R18 ;  /* 0x0000002c14127c25 */ /* 0x000fe2000f8e0012 */
        /* <DEDUP_REMOVED lines=23> */
[----:B------:R-:W-:Y:S02]  /*f3c0*/  MOV R62, R62 ;  /* 0x0000003e003e7202 */ /* 0x000fe40000000f00 */
        /* <DEDUP_REMOVED lines=68> */
.L_x_1980:
[----:B------:R-:W-:Y:S05]  /*f810*/  BSYNC B0 ;  /* 0x0000000000007941 */ /* 0x000fea0003800000 */
.L_x_1979:
[----:B------:R-:W-:Y:S05]  /*f820*/  BRA `(.L_x_1978) ;  /* 0x0000000800947947 */ /* 0x000fea0003800000 */
.L_x_1977:
        /* <DEDUP_REMOVED lines=12> */
[----:B------:R-:W-:Y:S01]  /*f8f0*/  MOV R2, UR42 ;  /* 0x0000002a00027c02 */ /* 0x000fe20008000f00 */
[----:B------:R-:W-:-:S03]  /*f900*/  ULDC UR7, c[0x0][0xa88] ;  /* 0x0002a20000077ab9 */ /* 0x000fc60000000800 */
        /* <DEDUP_REMOVED lines=17> */
[----:B------:R-:W-:Y:S02]  /*fa20*/  LEA.HI.X R5, R2, UR9, R3, 0x2, P0 ;  /* 0x0000000902057c11 */ /* 0x000fe400080f1403 */
[----:B------:R-:W-:-:S05]  /*fa30*/  MOV R3, 0xff800000 ;  /* 0xff80000000037802 */ /* 0x000fca0000000f00 */
[----:B------:R1:W-:Y:S02]  /*fa40*/  STG.E desc[UR10][R4.64], R3 ;  /* 0x0000000304007986 */ /* 0x0003e4000c10190a */
.L_x_1982:
[----:B------:R-:W-:Y:S05]  /*fa50*/  BSYNC B0 ;  /* 0x0000000000007941 */ /* 0x000fea0003800000 */
.L_x_1981:
[----:B------:R-:W-:Y:S01]  /*fa60*/  R2UR UR7, R218 ;  /* 0x00000000da0772ca */ /* 0x000fe200000e0000 */
[----:B------:R-:W-:Y:S01]  /*fa70*/  ULDC UR5, c[0x0][0xa88] ;  /* 0x0002a20000057ab9 */ /* 0x000fe20000000800 */
[----:B-1----:R-:W-:Y:S01]  /*fa80*/  IMAD R3, R9, UR43, R8 ;  /* 0x0000002b09037c24 */ /* 0x002fe2000f8e0208 */
[----:B------:R-:W-:Y:S01]  /*fa90*/  UIADD3 UR42, -UR42, UR5, URZ ;  /* 0x000000052a2a7290 */ /* 0x000fe2000fffe13f */
[C---:B------:R-:W-:Y:S01]  /*faa0*/  VIADD R0, R216.reuse, 0x20 ;  /* 0x00000020d8007836 */ /* 0x040fe20000000000 */
[----:B------:R-:W-:Y:S01]  /*fab0*/  SHF.R.S32.HI R217, RZ, 0x1f, R216 ;  /* 0x0000001fffd97819 */ /* 0x000fe200000114d8 */
[C---:B------:R-:W-:Y:S01]  /*fac0*/  VIADD R2, R216.reuse, 0x40 ;  /* 0x00000040d8027836 */ /* 0x040fe20000000000 */
[----:B------:R-:W-:Y:S01]  /*fad0*/  IADD3 R7, R7, R3, RZ ;  /* 0x0000000307077210 */ /* 0x000fe20007ffe0ff */
[----:B------:R-:W-:Y:S01]  /*fae0*/  BSSY B0, `(.L_x_1983) ;  /* 0x0000024000007945 */ /* 0x000fe20003800000 */
        /* <DEDUP_REMOVED lines=8> */
[----:B--2---:R-:W-:-:S03]  /*fb70*/  VIADD R5, R14, UR5 ;  /* 0x000000050e057c36 */ /* 0x004fc60008000000 */
[----:B------:R-:W-:Y:S01]  /*fb80*/  IADD3 R11, R7, R3, RZ ;  /* 0x00000003070b7210 */ /* 0x000fe20007ffe0ff */
[----:B------:R-:W-:Y:S01]  /*fb90*/  IMAD.WIDE R4, R5, 0x80, R216 ;  /* 0x0000008005047825 */ /* 0x000fe200078e02d8 */
[----:B------:R-:W-:Y:S06]  /*fba0*/  @P2 BRA `(.L_x_1984) ;  /* 0x00000000005c2947 */ /* 0x000fec0003800000 */
[C---:B------:R-:W-:Y:S01]  /*fbb0*/  VIADD R2, R212.reuse, 0x80 ;  /* 0x00000080d4027836 */ /* 0x040fe20000000000 */
[----:B------:R-:W-:Y:S01]  /*fbc0*/  ULDC UR5, c[0x0][0xa8c] ;  /* 0x0002a30000057ab9 */ /* 0x000fe20000000800 */
[----:B------:R-:W-:Y:S01]  /*fbd0*/  VIADD R0, R212, 0x40 ;  /* 0x00000040d4007836 */ /* 0x000fe20000000000 */
[----:B------:R-:W-:Y:S01]  /*fbe0*/  ULDC.64 UR6, c[0x0][0xad8] ;  /* 0x0002b60000067ab9 */ /* 0x000fe20000000a00 */
[----:B------:R-:W-:Y:S01]  /*fbf0*/  IMAD.MOV.U32 R3, RZ, RZ, R11 ;  /* 0x000000ffff037224 */ /* 0x000fe200078e000b */
[----:B------:R-:W-:Y:S01]  /*fc00*/  ISETP.GE.AND P4, PT, R2, UR5, PT ;  /* 0x0000000502007c0c */ /* 0x000fe2000bf86270 */
[----:B------:R-:W-:Y:S01]  /*fc10*/  IMAD R9, R5, UR6, RZ ;  /* 0x0000000605097c24 */ /* 0x000fe2000f8e02ff */
[----:B------:R-:W-:Y:S01]  /*fc20*/  ISETP.GE.AND P3, PT, R0, UR5, PT ;  /* 0x0000000500007c0c */ /* 0x000fe2000bf66270 */
[----:B------:R-:W-:Y:S01]  /*fc30*/  IMAD.MOV.U32 R2, RZ, RZ, R6 ;  /* 0x000000ffff027224 */ /* 0x000fe200078e0006 */
[----:B------:R-:W-:Y:S01]  /*fc40*/  IADD3 R0, R212, 0xc0, RZ ;  /* 0x000000c0d4007810 */ /* 0x000fe20007ffe0ff */
[----:B------:R-:W-:Y:S01]  /*fc50*/  IMAD R9, R4, UR7, R9 ;  /* 0x0000000704097c24 */ /* 0x000fe2000f8e0209 */
[----:B------:R-:W-:Y:S01]  /*fc60*/  ISETP.GE.AND P2, PT, R212, UR5, PT ;  /* 0x00000005d4007c0c */ /* 0x000fe2000bf46270 */
[----:B------:R-:W-:Y:S01]  /*fc70*/  IMAD.WIDE.U32 R2, R4, UR6, R2 ;  /* 0x0000000604027c25 */ /* 0x000fe2000f8e0002 */
[----:B------:R-:W-:Y:S01]  /*fc80*/  ISETP.GE.AND P5, PT, R0, UR5, PT ;  /* 0x0000000500007c0c */ /* 0x000fe2000bfa6270 */
[----:B------:R-:W-:Y:S01]  /*fc90*/  ULDC.64 UR6, c[0x0][0xa80] ;  /* 0x0002a00000067ab9 */ /* 0x000fe20000000a00 */
[----:B------:R-:W-:Y:S01]  /*fca0*/  ULDC.64 UR8, c[0x0][0x208] ;  /* 0x0000820000087ab9 */ /* 0x000fe20000000a00 */
[----:B------:R-:W-:-:S02]  /*fcb0*/  LEA R12, P6, R2, UR6, 0x1 ;  /* 0x00000006020c7c11 */ /* 0x000fc4000f8c08ff */
[----:B------:R-:W-:-:S04]  /*fcc0*/  IADD3 R3, R3, R9, RZ ;  /* 0x0000000903037210 */ /* 0x000fc80007ffe0ff */
[----:B------:R-:W-:-:S05]  /*fcd0*/  LEA.HI.X R13, R2, UR7, R3, 0x1, P6 ;  /* 0x00000007020d7c11 */ /* 0x000fca000b0f0c03 */
[----:B------:R1:W-:Y:S04]  /*fce0*/  @!P2 STG.E.128 desc[UR8][R12.64], RZ ;  /* 0x000000ff0c00a986 */ /* 0x0003e8000c101d08 */
[----:B------:R1:W-:Y:S04]  /*fcf0*/  @!P3 STG.E.128 desc[UR8][R12.64+0x80], RZ ;  /* 0x000080ff0c00b986 */ /* 0x0003e8000c101d08 */
[----:B------:R1:W-:Y:S04]  /*fd00*/  @!P4 STG.E.128 desc[UR8][R12.64+0x100], RZ ;  /* 0x000100ff0c00c986 */ /* 0x0003e8000c101d08 */
[----:B------:R1:W-:Y:S02]  /*fd10*/  @!P5 STG.E.128 desc[UR8][R12.64+0x180], RZ ;  /* 0x000180ff0c00d986 */ /* 0x0003e4000c101d08 */
.L_x_1984:
[----:B------:R-:W-:Y:S05]  /*fd20*/  BSYNC B0 ;  /* 0x0000000000007941 */ /* 0x000fea0003800000 */
.L_x_1983:
[----:B------:R-:W-:Y:S01]  /*fd30*/  BSSY B0, `(.L_x_1985) ;  /* 0x000001c000007945 */ /* 0x000fe20003800000 */
[----:B------:R-:W-:-:S03]  /*fd40*/  ISETP.GE.AND P2, PT, R8, UR42, PT ;  /* 0x0000002a08007c0c */ /* 0x000fc6000bf46270 */
[----:B------:R-:W-:Y:S10]  /*fd50*/  @P0 BRA `(.L_x_1986) ;  /* 0x0000000000640947 */ /* 0x000ff40003800000 */
[----:B------:R-:W-:Y:S01]  /*fd60*/  IADD3 R9, P0, R4, 0x20, RZ ;  /* 0x0000002004097810 */ /* 0x000fe20007f1e0ff */
[C---:B------:R-:W-:Y:S01]  /*fd70*/  VIADD R3, R212.reuse, 0x80 ;  /* 0x00000080d4037836 */ /* 0x040fe20000000000 */
[----:B------:R-:W-:Y:S01]  /*fd80*/  ULDC UR5, c[0x0][0xa8c] ;  /* 0x0002a30000057ab9 */ /* 0x000fe20000000800 */
[C---:B------:R-:W-:Y:S01]  /*fd90*/  VIADD R2, R212.reuse, 0x40 ;  /* 0x00000040d4027836 */ /* 0x040fe20000000000 */
[----:B------:R-:W-:Y:S01]  /*fda0*/  IADD3.X R0, RZ, R5, RZ, P0, !PT ;  /* 0x00000005ff007210 */ /* 0x000fe200007fe4ff */
[----:B------:R-:W-:Y:S01]  /*fdb0*/  ULDC.64 UR6, c[0x0][0xad8] ;  /* 0x0002b60000067ab9 */ /* 0x000fe20000000a00 */
        /* <DEDUP_REMOVED lines=19> */
.L_x_1986:
[----:B------:R-:W-:Y:S05]  /*fef0*/  BSYNC B0 ;  /* 0x0000000000007941 */ /* 0x000fea0003800000 */
.L_x_1985:
        /* <DEDUP_REMOVED lines=27> */
.L_x_1988:
[----:B------:R-:W-:Y:S05]  /*100b0*/  BSYNC B0 ;  /* 0x0000000000007941 */ /* 0x000fea0003800000 */
.L_x_1987:
[----:B------:R-:W-:Y:S04]  /*100c0*/  BSSY B0, `(.L_x_1978) ;  /* 0x000001b000007945 */ /* 0x000fe80003800000 */
[----:B------:R-:W-:Y:S05]  /*100d0*/  @P2 BRA `(.L_x_1989) ;  /* 0x0000000000642947 */ /* 0x000fea0003800000 */
[----:B------:R-:W-:Y:S01]  /*100e0*/  IADD3 R7, P0, R4, 0x60, RZ ;  /* 0x0000006004077810 */ /* 0x000fe20007f1e0ff */
[----:B------:R-:W-:Y:S01]  /*100f0*/  VIADD R0, R212, 0x40 ;  /* 0x00000040d4007836 */ /* 0x000fe20000000000 */
[----:B------:R-:W-:Y:S01]  /*10100*/  ULDC UR5, c[0x0][0xa8c] ;  /* 0x0002a30000057ab9 */ /* 0x000fe20000000800 */
[----:B------:R-:W-:Y:S01]  /*10110*/  MOV R2, R6 ;  /* 0x0000000600027202 */ /* 0x000fe20000000f00 */
[----:B------:R-:W-:Y:S01]  /*10120*/  ULDC.64 UR6, c[0x0][0xad8] ;  /* 0x0002b60000067ab9 */ /* 0x000fe20000000a00 */
[----:B------:R-:W-:Y:S01]  /*10130*/  IADD3.X R4, RZ, R5, RZ, P0, !PT ;  /* 0x00000005ff047210 */ /* 0x000fe200007fe4ff */
[----:B------:R-:W-:Y:S01]  /*10140*/  IMAD.MOV.U32 R3, RZ, RZ, R11 ;  /* 0x000000ffff037224 */ /* 0x000fe200078e000b */
[----:B------:R-:W-:Y:S01]  /*10150*/  ISETP.GE.AND P2, PT, R0, UR5, PT ;  /* 0x0000000500007c0c */ /* 0x000fe2000bf46270 */
[C---:B------:R-:W-:Y:S01]  /*10160*/  VIADD R5, R212.reuse, 0x80 ;  /* 0x00000080d4057836 */ /* 0x040fe20000000000 */
[----:B------:R-:W-:Y:S01]  /*10170*/  ISETP.GE.AND P1, PT, R212, UR5, PT ;  /* 0x00000005d4007c0c */ /* 0x000fe2000bf26270 */
[----:B------:R-:W-:Y:S01]  /*10180*/  IMAD R4, R4, UR6, RZ ;  /* 0x0000000604047c24 */ /* 0x000fe2000f8e02ff */
[----:B------:R-:W-:Y:S01]  /*10190*/  ULDC.64 UR8, c[0x0][0x208] ;  /* 0x0000820000087ab9 */ /* 0x000fe20000000a00 */
[----:B------:R-:W-:Y:S01]  /*101a0*/  VIADD R0, R212, 0xc0 ;  /* 0x000000c0d4007836 */ /* 0x000fe20000000000 */
[----:B------:R-:W-:Y:S01]  /*101b0*/  ISETP.GE.AND P3, PT, R5, UR5, PT ;  /* 0x0000000505007c0c */ /* 0x000fe2000bf66270 */
[----:B------:R-:W-:-:S03]  /*101c0*/  IMAD.WIDE.U32 R2, R7, UR6, R2 ;  /* 0x0000000607027c25 */ /* 0x000fc6000f8e0002 */
[----:B------:R-:W-:Y:S01]  /*101d0*/  ISETP.GE.AND P4, PT, R0, UR5, PT ;  /* 0x0000000500007c0c */ /* 0x000fe2000bf86270 */
[----:B------:R-:W-:Y:S01]  /*101e0*/  IMAD R7, R7, UR7, R4 ;  /* 0x0000000707077c24 */ /* 0x000fe2000f8e0204 */
[----:B------:R-:W-:Y:S02]  /*101f0*/  ULDC.64 UR6, c[0x0][0xa80] ;  /* 0x0002a00000067ab9 */ /* 0x000fe40000000a00 */
[----:B------:R-:W-:Y:S02]  /*10200*/  LEA R4, P0, R2, UR6, 0x1 ;  /* 0x0000000602047c11 */ /* 0x000fe4000f8008ff */
[----:B------:R-:W-:-:S04]  /*10210*/  IADD3 R3, R3, R7, RZ ;  /* 0x0000000703037210 */ /* 0x000fc80007ffe0ff */
[----:B------:R-:W-:-:S05]  /*10220*/  LEA.HI.X R5, R2, UR7, R3, 0x1, P0 ;  /* 0x0000000702057c11 */ /* 0x000fca00080f0c03 */
[----:B------:R4:W-:Y:S04]  /*10230*/  @!P1 STG.E.128 desc[UR8][R4.64], RZ ;  /* 0x000000ff04009986 */ /* 0x0009e8000c101d08 */
[----:B------:R4:W-:Y:S04]  /*10240*/  @!P2 STG.E.128 desc[UR8][R4.64+0x80], RZ ;  /* 0x000080ff0400a986 */ /* 0x0009e8000c101d08 */
[----:B------:R4:W-:Y:S04]  /*10250*/  @!P3 STG.E.128 desc[UR8][R4.64+0x100], RZ ;  /* 0x000100ff0400b986 */ /* 0x0009e8000c101d08 */
[----:B------:R4:W-:Y:S02]  /*10260*/  @!P4 STG.E.128 desc[UR8][R4.64+0x180], RZ ;  /* 0x000180ff0400c986 */ /* 0x0009e4000c101d08 */
.L_x_1989:
[----:B------:R-:W-:Y:S05]  /*10270*/  BSYNC B0 ;  /* 0x0000000000007941 */ /* 0x000fea0003800000 */
.L_x_1978:
[----:B------:R-:W5:Y:S02]  /*10280*/  LDC R0, c[0x0][0xda8] ;  /* 0x00036a00ff007b82 */ /* 0x000f640000000800 */
[----:B-----5:R-:W-:-:S13]  /*10290*/  ISETP.LE.AND P0, PT, R0, UR4, PT ;  /* 0x0000000400007c0c */ /* 0x020fda000bf03270 */
[----:B------:R-:W-:Y:S05]  /*102a0*/  @!P0 BRA `(.L_x_1990) ;  /* 0xffffff0800cc8947 */ /* 0x000fea000383ffff */
[----:B------:R-:W-:Y:S05]  /*102b0*/  EXIT ;  /* 0x000000000000794d */ /* 0x000fea0003800000 */
.L_x_1942:
        /* <DEDUP_REMOVED lines=8> */
[----:B------:R-:W-:Y:S02]  /*10340*/  IMAD.MOV.U32 R17, RZ, RZ, 0x1 ;  /* 0x00000001ff117424 */ /* 0x000fe400078e00ff */
[----:B------:R-:W-:-:S04]  /*10350*/  IMAD.MOV.U32 R16, RZ, RZ, RZ ;  /* 0x000000ffff107224 */ /* 0x000fc800078e00ff */
[----:B------:R-:W1:Y:S02]  /*10360*/  LDC R0, c[0x0][0xda8] ;  /* 0x00036a00ff007b82 */ /* 0x000e640000000800 */
[----:B-1----:R-:W-:-:S13]  /*10370*/  ISETP.LE.AND P0, PT, R0, UR4, PT ;  /* 0x0000000400007c0c */ /* 0x002fda000bf03270 */
[----:B------:R-:W-:Y:S05]  /*10380*/  @P0 BRA `(.L_x_1991) ;  /* 0x0000003000000947 */ /* 0x000fea0003800000 */
[----:B------:R-:W1:Y:S01]  /*10390*/  S2R R2, SR_TID.X ;  /* 0x0000000000027919 */ /* 0x000e620000002100 */
[----:B------:R-:W-:Y:S01]  /*103a0*/  MOV R18, UR4 ;  /* 0x0000000400127c02 */ /* 0x000fe20008000f00 */
[----:B------:R-:W-:Y:S01]  /*103b0*/  IMAD.MOV.U32 R16, RZ, RZ, RZ ;  /* 0x000000ffff107224 */ /* 0x000fe200078e00ff */
[----:B------:R-:W-:Y:S01]  /*103c0*/  ULDC UR50, c[0x0][0xc] ;  /* 0x0000030000327ab9 */ /* 0x000fe20000000800 */
[----:B------:R-:W-:Y:S01]  /*103d0*/  IMAD.MOV.U32 R17, RZ, RZ, 0x1 ;  /* 0x00000001ff117424 */ /* 0x000fe200078e00ff */
[----:B------:R-:W-:Y:S01]  /*103e0*/  ULDC.64 UR42, c[0x0][0x198] ;  /* 0x00006600002a7ab9 */ /* 0x000fe20000000a00 */
[----:B------:R-:W-:Y:S01]  /*103f0*/  UMOV UR49, URZ ;  /* 0x0000003f00317c82 */ /* 0x000fe20008000000 */
[----:B-1----:R-:W-:-:S07]  /*10400*/  LOP3.LUT R19, R2, 0x1f, RZ, 0xc0, !PT ;  /* 0x0000001f02137812 */ /* 0x002fce00078ec0ff */
.L_x_2039:
        /* <DEDUP_REMOVED lines=21> */
.L_x_1992:
[----:B------:R-:W-:Y:S01]  /*10560*/  ULDC UR9, c[0x0][0xdc4] ;  /* 0x0003710000097ab9 */ /* 0x000fe20000000800 */
[----:B------:R-:W-:Y:S01]  /*10570*/  UMOV UR6, UR7 ;  /* 0x0000000700067c82 */ /* 0x000fe20008000000 */
[----:B------:R-:W-:-:S11]  /*10580*/  UISETP.NE.AND UP0, UPT, UR9, 0x1, UPT ;  /* 0x000000010900788c */ /* 0x000fd6000bf05270 */
[----:B------:R-:W-:Y:S02]  /*10590*/  @UP0 ULDC.64 UR10, c[0x0][0xdc8] ;  /* 0x00037200000a0ab9 */ /* 0x000fe40000000a00 */
[----:B------:R-:W-:-:S04]  /*105a0*/  UIMAD.WIDE.U32 UR4, UR7, UR10, URZ ;  /* 0x0000000a070472a5 */ /* 0x000fc8000f8e003f */
[----:B------:R-:W-:-:S04]  /*105b0*/  @UP0 USHF.R.U32.HI UR6, URZ, UR11, UR5 ;  /* 0x0000000b3f060299 */ /* 0x000fc80008011605 */
[----:B------:R-:W-:-:S12]  /*105c0*/  UIMAD UR4, UR6, UR9, URZ ;  /* 0x00000009060472a4 */ /* 0x000fd8000f8e023f */
.L_x_1993:
[----:B------:R-:W-:Y:S01]  /*105d0*/  ULDC.64 UR10, c[0x0][0x3f8] ;  /* 0x0000fe00000a7ab9 */ /* 0x000fe20000000a00 */
[----:B------:R-:W-:Y:S01]  /*105e0*/  ULOP3.LUT UR6, URZ, UR6, URZ, 0x33, !UPT ;  /* 0x000000063f067292 */ /* 0x000fe2000f8e333f */
[----:B------:R-:W-:Y:S01]  /*105f0*/  BSSY B6, `(.L_x_1994) ;  /* 0x00002ca000067945 */ /* 0x000fe20003800000 */
[----:B------:R-:W-:Y:S02]  /*10600*/  UISETP.NE.U32.AND UP0, UPT, UR10, URZ, UPT ;  /* 0x0000003f0a00728c */ /* 0x000fe4000bf05070 */
[----:B------:R-:W-:Y:S02]  /*10610*/  UIADD3 UR9, UR7, -UR4, URZ ;  /* 0x8000000407097290 */ /* 0x000fe4000fffe03f */
[----:B------:R-:W-:Y:S01]  /*10620*/  UISETP.NE.AND.EX UP0, UPT, UR11, URZ, UPT, UP0 ;  /* 0x0000003f0b00728c */ /* 0x000fe2000bf05300 */
[----:B------:R-:W-:Y:S01]  /*10630*/  ULDC UR4, c[0x0][0xdac] ;  /* 0x00036b0000047ab9 */ /* 0x000fe20000000800 */
[----:B------:R-:W-:Y:S01]  /*10640*/  ULDC UR5, c[0x0][0x404] ;  /* 0x0001010000057ab9 */ /* 0x000fe20000000800 */
[----:B------:R-:W-:Y:S01]  /*10650*/  UIADD3 UR6, UR6, UR4, URZ ;  /* 0x0000000406067290 */ /* 0x000fe2000fffe03f */
[----:B------:R-:W-:-:S02]  /*10660*/  ULDC UR7, c[0x0][0x2e0] ;  /* 0x0000b80000077ab9 */ /* 0x000fc40000000800 */
[----:B------:R-:W-:Y:S01]  /*10670*/  ULDC UR4, c[0x0][0x288] ;  /* 0x0000a20000047ab9 */ /* 0x000fe20000000800 */
[----:B------:R-:W-:Y:S02]  /*10680*/  USHF.L.U32 UR45, UR6, 0x7, URZ ;  /* 0x00000007062d7899 */ /* 0x000fe4000800063f */
[----:B------:R-:W-:Y:S02]  /*10690*/  USEL UR6, UR5, 0x1, UP0 ;  /* 0x0000000105067887 */ /* 0x000fe40008000000 */
[----:B------:R-:W-:Y:S02]  /*106a0*/  UIADD3 UR5, UR45, 0xcf, -UR4 ;  /* 0x000000cf2d057890 */ /* 0x000fe4000fffe804 */
[----:B------:R-:W-:Y:S02]  /*106b0*/  UIMAD UR4, UR6, UR7, 0x4f ;  /* 0x0000004f060474a4 */ /* 0x000fe4000f8e0207 */
[----:B------:R-:W-:Y:S02]  /*106c0*/  UIMAD UR6, UR6, UR7, UR5 ;  /* 0x00000007060672a4 */ /* 0x000fe4000f8e0205 */
[----:B------:R-:W-:Y:S01]  /*106d0*/  UIMAD.WIDE UR4, UR4, 0x66666667, URZ ;  /* 0x66666667040478a5 */ /* 0x000fe2000f8e023f */
[----:B------:R-:W-:Y:S01]  /*106e0*/  ULDC UR10, c[0x0][0xdc4] ;  /* 0x00037100000a7ab9 */ /* 0x000fe20000000800 */
[----:B------:R-:W-:-:S02]  /*106f0*/  UIMAD.WIDE UR6, UR6, 0x66666667, URZ ;  /* 0x66666667060678a5 */ /* 0x000fc4000f8e023f */
[----:B------:R-:W-:Y:S02]  /*10700*/  UIMAD UR10, UR8, UR10, UR9 ;  /* 0x0000000a080a72a4 */ /* 0x000fe4000f8e0209 */
[----:B------:R-:W-:Y:S01]  /*10710*/  USHF.R.U32.HI UR6, URZ, 0x1f, UR7 ;  /* 0x0000001f3f067899 */ /* 0x000fe20008011607 */
[----:B------:R-:W-:Y:S01]  /*10720*/  UMOV UR8, UR5 ;  /* 0x0000000500087c82 */ /* 0x000fe20008000000 */
[----:B------:R-:W-:Y:S01]  /*10730*/  ULDC UR11, c[0x0][0xdb8] ;  /* 0x00036e00000b7ab9 */ /* 0x000fe20000000800 */
[----:B------:R-:W-:Y:S02]  /*10740*/  USHF.R.U32.HI UR9, URZ, 0x1f, UR8 ;  /* 0x0000001f3f097899 */ /* 0x000fe40008011608 */
[----:B------:R-:W-:Y:S02]  /*10750*/  ULEA.HI.SX32 UR6, UR7, UR6, 0x1b ;  /* 0x0000000607067291 */ /* 0x000fe4000f8fda3f */
[----:B------:R-:W-:Y:S02]  /*10760*/  ULEA.HI.SX32 UR9, UR8, UR9, 0x1b ;  /* 0x0000000908097291 */ /* 0x000fe4000f8fda3f */
[----:B------:R-:W-:-:S02]  /*10770*/  UISETP.NE.AND UP1, UPT, UR11, 0x1, UPT ;  /* 0x000000010b00788c */ /* 0x000fc4000bf25270 */
[----:B------:R-:W-:Y:S01]  /*10780*/  UISETP.LT.AND UP0, UPT, UR9, UR6, UPT ;  /* 0x000000060900728c */ /* 0x000fe2000bf01270 */
[----:B------:R-:W-:-:S03]  /*10790*/  UMOV UR47, UR10 ;  /* 0x0000000a002f7c82 */ /* 0x000fc60008000000 */
[----:B------:R-:W-:-:S05]  /*107a0*/  USEL UR41, UR9, UR6, UP0 ;  /* 0x0000000609297287 */ /* 0x000fca0008000000 */
[----:B------:R-:W-:Y:S01]  /*107b0*/  @UP1 ULDC UR12, c[0x0][0xdbc] ;  /* 0x00036f00000c1ab9 */ /* 0x000fe20000000800 */
[----:B------:R-:W-:Y:S01]  /*107c0*/  ISETP.LT.AND P0, PT, RZ, UR41, PT ;  /* 0x00000029ff007c0c */ /* 0x000fe2000bf01270 */
[----:B------:R-:W-:Y:S01]  /*107d0*/  UIMAD.WIDE.U32 UR4, UR10, UR12, URZ ;  /* 0x0000000c0a0472a5 */ /* 0x000fe2000f8e003f */
[----:B------:R-:W-:-:S03]  /*107e0*/  @UP1 ULDC UR7, c[0x0][0xdc0] ;  /* 0x0003700000071ab9 */ /* 0x000fc60000000800 */
[----:B------:R-:W-:-:S04]  /*107f0*/  @UP1 USHF.R.U32.HI UR47, URZ, UR7, UR5 ;  /* 0x000000073f2f1299 */ /* 0x000fc80008011605 */
[----:B------:R-:W-:-:S04]  /*10800*/  UIADD3 UR46, -UR47, URZ, URZ ;  /* 0x0000003f2f2e7290 */ /* 0x000fc8000fffe13f */
[----:B------:R-:W-:Y:S01]  /*10810*/  UIMAD UR46, UR11, UR46, UR10 ;  /* 0x0000002e0b2e72a4 */ /* 0x000fe2000f8e020a */
[----:B------:R-:W-:Y:S11]  /*10820*/  @P0 BRA `(.L_x_1995) ;  /* 0x0000000000440947 */ /* 0x000ff60003800000 */
[----:B------:R-:W-:Y:S02]  /*10830*/  ISETP.NE.AND P0, PT, R19, RZ, PT ;  /* 0x000000ff1300720c */ /* 0x000fe40003f05270 */
[----:B------:R-:W-:-:S11]  /*10840*/  MOV R13, R18 ;  /* 0x00000012000d7202 */ /* 0x000fd60000000f00 */
        /* <DEDUP_REMOVED lines=15> */
.L_x_1995:
        /* <DEDUP_REMOVED lines=23> */
.L_x_1997:
        /* <DEDUP_REMOVED lines=20> */
.L_x_1999:
        /* <DEDUP_REMOVED lines=16> */
.L_x_1998:
[----:B------:R-:W-:Y:S01]  /*10cf0*/  ULDC.64 UR4, c[0x0][0x9f8] ;  /* 0x00027e0000047ab9 */ /* 0x000fe20000000a00 */
[----:B------:R-:W-:Y:S01]  /*10d00*/  IMAD.U32 R5, RZ, RZ, UR47 ;  /* 0x0000002fff057e24 */ /* 0x000fe2000f8e00ff */
[----:B------:R-:W-:Y:S01]  /*10d10*/  ISETP.NE.U32.AND P0, PT, RZ, UR4, PT ;  /* 0x00000004ff007c0c */ /* 0x000fe2000bf05070 */
[----:B------:R-:W-:Y:S01]  /*10d20*/  IMAD.U32 R0, RZ, RZ, UR47 ;  /* 0x0000002fff007e24 */ /* 0x000fe2000f8e00ff */
[----:B------:R-:W-:Y:S01]  /*10d30*/  ULDC.64 UR6, c[0x0][0x208] ;  /* 0x0000820000067ab9 */ /* 0x000fe20000000a00 */
[----:B------:R-:W1:Y:S01]  /*10d40*/  LDC R4, c[0x0][0x428] ;  /* 0x00010a00ff047b82 */ /* 0x000e620000000800 */
[----:B------:R-:W-:-:S13]  /*10d50*/  ISETP.NE.AND.EX P0, PT, RZ, UR5, PT, P0 ;  /* 0x00000005ff007c0c */ /* 0x000fda000bf05300 */
[----:B------:R-:W2:Y:S02]  /*10d60*/  @P0 LDC.64 R2, c[0x0][0x9f8] ;  /* 0x00027e00ff020b82 */ /* 0x000ea40000000a00 */
[----:B--2---:R-:W-:-:S05]  /*10d70*/  @P0 IMAD.WIDE R2, R5, 0x4, R2 ;  /* 0x0000000405020825 */ /* 0x004fca00078e0202 */
[----:B------:R2:W3:Y:S01]  /*10d80*/  @P0 LDG.E R0, desc[UR6][R2.64] ;  /* 0x0000000602000981 */ /* 0x0004e2000c1e1900 */
[----:B-1----:R-:W-:Y:S01]  /*10d90*/  ISETP.NE.AND P0, PT, R4, 0x1, PT ;  /* 0x000000010400780c */ /* 0x002fe20003f05270 */
[----:B------:R-:W-:Y:S01]  /*10da0*/  UMOV UR44, URZ ;  /* 0x0000003f002c7c82 */ /* 0x000fe20008000000 */
[----:B------:R-:W-:Y:S01]  /*10db0*/  ISETP.NE.AND P1, PT, R19, RZ, PT ;  /* 0x000000ff1300720c */ /* 0x000fe20003f25270 */
[----:B------:R-:W-:Y:S01]  /*10dc0*/  UMOV UR8, 0x40 ;  /* 0x0000004000087882 */ /* 0x000fe20000000000 */
[----:B------:R-:W-:Y:S01]  /*10dd0*/  MOV R4, UR46 ;  /* 0x0000002e00047c02 */ /* 0x000fe20008000f00 */
[----:B------:R-:W-:Y:S01]  /*10de0*/  UMOV UR9, UR45 ;  /* 0x0000002d00097c82 */ /* 0x000fe20008000000 */
[----:B------:R-:W-:Y:S01]  /*10df0*/  UMOV UR10, UR46 ;  /* 0x0000002e000a7c82 */ /* 0x000fe20008000000 */
[----:B------:R-:W-:Y:S01]  /*10e00*/  UMOV UR11, UR47 ;  /* 0x0000002f000b7c82 */ /* 0x000fe20008000000 */
[----:B------:R-:W-:Y:S01]  /*10e10*/  UMOV UR12, 0x80 ;  /* 0x00000080000c7882 */ /* 0x000fe20000000000 */
[----:B--2---:R-:W1:Y:S01]  /*10e20*/  LDC.64 R2, c[0x0][0x3f8] ;  /* 0x0000fe00ff027b82 */ /* 0x004e620000000a00 */
[----:B------:R-:W-:Y:S01]  /*10e30*/  UMOV UR13, UR45 ;  /* 0x0000002d000d7c82 */ /* 0x000fe20008000000 */
[----:B------:R-:W-:Y:S01]  /*10e40*/  UMOV UR14, UR46 ;  /* 0x0000002e000e7c82 */ /* 0x000fe20008000000 */
[----:B------:R-:W-:Y:S01]  /*10e50*/  UMOV UR15, UR47 ;  /* 0x0000002f000f7c82 */ /* 0x000fe20008000000 */
[----:B------:R-:W-:Y:S01]  /*10e60*/  UMOV UR16, 0xc0 ;  /* 0x000000c000107882 */ /* 0x000fe20000000000 */
[----:B------:R-:W-:Y:S01]  /*10e70*/  UMOV UR17, UR45 ;  /* 0x0000002d00117c82 */ /* 0x000fe20008000000 */
[----:B------:R-:W-:Y:S01]  /*10e80*/  VOTEU.ALL UP1, P1 ;  /* 0x00000000003f7886 */ /* 0x000fe20000820000 */
[----:B------:R-:W-:Y:S01]  /*10e90*/  UMOV UR18, UR46 ;  /* 0x0000002e00127c82 */ /* 0x000fe20008000000 */
[----:B------:R-:W2:Y:S01]  /*10ea0*/  @P0 LDC R5, c[0x0][0x42c] ;  /* 0x00010b00ff050b82 */ /* 0x000ea20000000800 */
[----:B------:R-:W-:Y:S01]  /*10eb0*/  UMOV UR19, UR47 ;  /* 0x0000002f00137c82 */ /* 0x000fe20008000000 */
[----:B------:R-:W-:Y:S01]  /*10ec0*/  UMOV UR6, 0xffffffff ;  /* 0xffffffff00067882 */ /* 0x000fe20000000000 */
[----:B------:R-:W-:-:S04]  /*10ed0*/  @!UP1 UIADD3 UR4, UP0, UR42, 0x270, URZ ;  /* 0x000002702a049890 */ /* 0x000fc8000ff1e03f */
[----:B------:R-:W-:Y:S01]  /*10ee0*/  @!UP1 UIADD3.X UR5, URZ, UR43, URZ, UP0, !UPT ;  /* 0x0000002b3f059290 */ /* 0x000fe200087fe43f */
[----:B------:R-:W4:Y:S08]  /*10ef0*/  @P0 LDC R6, c[0x0][0x430] ;  /* 0x00010c00ff060b82 */ /* 0x000f300000000800 */
[----:B------:R1:W-:Y:S01]  /*10f00*/  @!UP1 UTMAPF.L2.4D [UR44], [UR4] ;  /* 0x0000002c040095b8 */ /* 0x0003e20008018000 */
[----:B--2---:R-:W-:Y:S01]  /*10f10*/  @P0 IMAD.HI.U32 R5, R5, UR46, RZ ;  /* 0x0000002e05050c27 */ /* 0x004fe2000f8e00ff */
[----:B------:R2:W-:Y:S04]  /*10f20*/  @!UP1 UTMAPF.L2.4D [UR8], [UR4] ;  /* 0x00000008040095b8 */ /* 0x0005e80008018000 */
[----:B----4-:R-:W-:Y:S01]  /*10f30*/  @P0 SHF.R.U32.HI R4, RZ, R6, R5 ;  /* 0x00000006ff040219 */ /* 0x010fe20000011605 */
[----:B------:R2:W-:Y:S01]  /*10f40*/  @!UP1 UTMAPF.L2.4D [UR12], [UR4] ;  /* 0x0000000c040095b8 */ /* 0x0005e20008018000 */
[----:B-1----:R-:W-:Y:S01]  /*10f50*/  ISETP.NE.U32.AND P0, PT, R2, RZ, PT ;  /* 0x000000ff0200720c */ /* 0x002fe20003f05070 */
[----:B------:R-:W-:-:S03]  /*10f60*/  IMAD.U32 R5, RZ, RZ, UR41 ;  /* 0x00000029ff057e24 */ /* 0x000fc6000f8e00ff */
[----:B------:R-:W-:Y:S01]  /*10f70*/  ISETP.NE.AND.EX P0, PT, R3, RZ, PT, P0 ;  /* 0x000000ff0300720c */ /* 0x000fe20003f05300 */
[----:B------:R-:W-:Y:S01]  /*10f80*/  VIADD R5, R5, 0xffffffff ;  /* 0xffffffff05057836 */ /* 0x000fe20000000000 */
[----:B------:R2:W-:Y:S02]  /*10f90*/  @!UP1 UTMAPF.L2.4D [UR16], [UR4] ;  /* 0x00000010040095b8 */ /* 0x0005e40008018000 */
[----:B---3--:R-:W-:Y:S01]  /*10fa0*/  SEL R6, R0, RZ, !P0 ;  /* 0x000000ff00067207 */ /* 0x008fe20004000000 */
[----:B--2---:R-:W-:Y:S08]  /*10fb0*/  BRA.DIV UR6, `(.L_x_2000) ;  /* 0x0000002a06707947 */ /* 0x004ff0000b800000 */
.L_x_2051:
[----:B------:R-:W-:Y:S01]  /*10fc0*/  UMOV UR4, 0xffffffff ;  /* 0xffffffff00047882 */ /* 0x000fe20000000000 */
[----:B------:R-:W-:Y:S02]  /*10fd0*/  SHF.R.S32.HI R12, RZ, 0x1f, R0 ;  /* 0x0000001fff0c7819 */ /* 0x000fe40000011400 */
[----:B------:R-:W-:Y:S05]  /*10fe0*/  BRA.DIV UR4, `(.L_x_2001) ;  /* 0x0000002a04907947 */ /* 0x000fea000b800000 */
[----:B------:R-:W-:-:S13]  /*10ff0*/  ELECT P6, URZ, PT ;  /* 0x00000000003f782f */ /* 0x000fda00038c0000 */
.L_x_2054:
[----:B------:R-:W-:Y:S05]  /*11000*/  @!P6 BRA `(.L_x_2002) ;  /* 0x000000040004e947 */ /* 0x000fea0003800000 */
[----:B------:R-:W-:Y:S01]  /*11010*/  MOV R6, R0 ;  /* 0x0000000000067202 */ /* 0x000fe20000000f00 */
        /* <DEDUP_REMOVED lines=11> */
[--C-:B------:R-:W-:Y:S01]  /*110d0*/  SHF.R.S32.HI R7, RZ, 0x1f, R10.reuse ;  /* 0x0000001fff077819 */ /* 0x100fe2000001140a */
[----:B------:R-:W-:-:S04]  /*110e0*/  IMAD.MOV.U32 R6, RZ, RZ, R10 ;  /* 0x000000ffff067224 */ /* 0x000fc800078e000a */
[----:B------:R-:W-:-:S05]  /*110f0*/  IMAD.WIDE.U32 R6, R0, UR4, R6 ;  /* 0x0000000400067c25 */ /* 0x000fca000f8e0006 */
[----:B------:R-:W-:Y:S02]  /*11100*/  IADD3 R7, R7, R9, RZ ;  /* 0x0000000907077210 */ /* 0x000fe40007ffe0ff */
[----:B------:R-:W-:-:S04]  /*11110*/  LEA R8, P2, R6, R2, 0x2 ;  /* 0x0000000206087211 */ /* 0x000fc800078410ff */
[----:B------:R-:W-:-:S05]  /*11120*/  LEA.HI.X R9, R6, R3, R7, 0x2, P2 ;  /* 0x0000000306097211 */ /* 0x000fca00010f1407 */
[----:B------:R1:W5:Y:S01]  /*11130*/  LDG.E R6, desc[UR6][R8.64] ;  /* 0x0000000608067981 */ /* 0x000362000c1e1900 */
[----:B------:R-:W-:-:S04]  /*11140*/  IMAD.MOV R10, RZ, RZ, -R10 ;  /* 0x000000ffff0a7224 */ /* 0x000fc800078e0a0a */
[----:B------:R-:W-:-:S07]  /*11150*/  IMAD R5, R11, R10, R5 ;  /* 0x0000000a0b057224 */ /* 0x000fce00078e0205 */
.L_x_2003:
[----:B------:R-:W2:Y:S01]  /*11160*/  S2R R7, SR_TID.X ;  /* 0x0000000000077919 */ /* 0x000ea20000002100 */
[----:B-1----:R-:W-:Y:S02]  /*11170*/  LEA R8, R16, UR40, 0x3 ;  /* 0x0000002810087c11 */ /* 0x002fe4000f8e18ff */
[----:B--2---:R-:W-:Y:S02]  /*11180*/  LOP3.LUT R9, R7, 0x7f, RZ, 0xc0, !PT ;  /* 0x0000007f07097812 */ /* 0x004fe400078ec0ff */
[----:B------:R-:W-:Y:S02]  /*11190*/  SHF.L.U32 R7, R17, 0x1f, RZ ;  /* 0x0000001f11077819 */ /* 0x000fe400000006ff */
[----:B------:R-:W-:Y:S02]  /*111a0*/  ISETP.NE.AND P3, PT, R9, RZ, PT ;  /* 0x000000ff0900720c */ /* 0x000fe40003f65270 */
[----:B------:R-:W1:Y:S02]  /*111b0*/  SYNCS.PHASECHK.TRANS64.TRYWAIT P2, [R8+URZ+0x38840], R7 ;  /* 0x03884007080075a7 */ /* 0x000e64000804017f */
[----:B-1----:R-:W-:Y:S09]  /*111c0*/  @!P2 BRA `(.L_x_2004) ;  /* 0x000000280038a947 */ /* 0x002ff20003800000 */
.L_x_2055:
[----:B------:R-:W-:Y:S05]  /*111d0*/  @P3 BRA `(.L_x_2005) ;  /* 0x0000000000143947 */ /* 0x000fea0003800000 */
[----:B------:R-:W-:Y:S01]  /*111e0*/  ISETP.NE.AND P2, PT, R19, RZ, PT ;  /* 0x000000ff1300720c */ /* 0x000fe20003f45270 */
[----:B-1----:R-:W-:-:S04]  /*111f0*/  IMAD.MOV.U32 R7, RZ, RZ, 0xa000 ;  /* 0x0000a000ff077424 */ /* 0x002fc800078e00ff */
[----:B------:R2:W-:Y:S08]  /*11200*/  SYNCS.ARRIVE.TRANS64 RZ, [R8+URZ+0x38830], R7 ;  /* 0x0388300708ff79a7 */ /* 0x0005f0000800003f */
[----:B------:R-:W-:Y:S05]  /*11210*/  @!P2 BRA `(.L_x_2005) ;  /* 0x000000000004a947 */ /* 0x000fea0003800000 */
[----:B------:R-:W-:Y:S01]  /*11220*/  BPT.TRAP 0x1 ;  /* 0x000000040000795c */ /* 0x000fe20000300000 */
.L_x_2005:
        /* <DEDUP_REMOVED lines=11> */
[----:B------:R-:W-:Y:S02]  /*112e0*/  UIMAD UR14, UR14, 0xa000, UR40 ;  /* 0x0000a0000e0e78a4 */ /* 0x000fe4000f8e0228 */
[----:B------:R-:W-:Y:S02]  /*112f0*/  UIADD3 UR9, UR9, 0x38830, URZ ;  /* 0x0003883009097890 */ /* 0x000fe4000fffe03f */
[----:B------:R-:W-:Y:S02]  /*11300*/  UIMAD UR11, UR11, 0x50, URZ ;  /* 0x000000500b0b78a4 */ /* 0x000fe4000f8e023f */
[----:B------:R-:W-:Y:S02]  /*11310*/  UIADD3 UR8, UR14, 0x24400, URZ ;  /* 0x000244000e087890 */ /* 0x000fe4000fffe03f */
[----:B------:R-:W-:Y:S02]  /*11320*/  UIADD3 UR15, UR14, 0x26c00, URZ ;  /* 0x00026c000e0f7890 */ /* 0x000fe4000fffe03f */
[----:B------:R-:W-:-:S02]  /*11330*/  UIADD3 UR17, UR14, 0x29400, URZ ;  /* 0x000294000e117890 */ /* 0x000fc4000fffe03f */
[----:B------:R-:W-:-:S03]  /*11340*/  UIADD3 UR18, UR14, 0x2bc00, URZ ;  /* 0x0002bc000e127890 */ /* 0x000fc6000fffe03f */
[----:B------:R3:W-:Y:S01]  /*11350*/  UTMALDG.4D [UR8], [UR4], desc[UR6] ;  /* 0x00000608040075b4 */ /* 0x0007e20008019000 */
[----:B------:R-:W-:Y:S01]  /*11360*/  UMOV UR14, 0x80 ;  /* 0x00000080000e7882 */ /* 0x000fe20000000000 */
[----:B---3--:R-:W-:Y:S01]  /*11370*/  UMOV UR8, UR15 ;  /* 0x0000000f00087c82 */ /* 0x008fe20008000000 */
[----:B------:R-:W-:Y:S02]  /*11380*/  UMOV UR10, UR16 ;  /* 0x00000010000a7c82 */ /* 0x000fe40008000000 */
        /* <DEDUP_REMOVED lines=9> */
.L_x_2002:
        /* <DEDUP_REMOVED lines=9> */
[----:B-12---:R-:W-:Y:S01]  /*114b0*/  @P2 MOV R7, 0x10000 ;  /* 0x0001000000072802 */ /* 0x006fe20000000f00 */
        /* <DEDUP_REMOVED lines=35> */
.L_x_2056:
[----:B------:R-:W-:-:S06]  /*116f0*/  UISETP.GE.AND UP0, UPT, UR41, 0x2, UPT ;  /* 0x000000022900788c */ /* 0x000fcc000bf06270 */
[----:B------:R-:W-:-:S13]  /*11700*/  PLOP3.LUT P2, PT, PT, PT, UP0, 0x80, 0x0 ;  /* 0x000000000000781c */ /* 0x000fda0003f4f008 */
[----:B------:R-:W-:Y:S05]  /*11710*/  @!P2 BRA `(.L_x_2007) ;  /* 0x0000001400c8a947 */ /* 0x000fea0003800000 */
[----:B------:R-:W-:Y:S02]  /*11720*/  ULOP3.LUT UR4, UR41, 0x1, URZ, 0xc0, !UPT ;  /* 0x0000000129047892 */ /* 0x000fe4000f8ec03f */
[----:B------:R-:W-:Y:S02]  /*11730*/  UIADD3 UR48, UR41, -0x2, URZ ;  /* 0xfffffffe29307890 */ /* 0x000fe4000fffe03f */
[----:B------:R-:W-:Y:S01]  /*11740*/  UISETP.NE.U32.AND UP0, UPT, UR4, 0x1, UPT ;  /* 0x000000010400788c */ /* 0x000fe2000bf05070 */
[----:B------:R-:W-:-:S03]  /*11750*/  ULDC.64 UR38, c[0x0][0x408] ;  /* 0x0001020000267ab9 */ /* 0x000fc60000000a00 */
[----:B-1----:R-:W-:Y:S02]  /*11760*/  IMAD.U32 R7, RZ, RZ, UR48 ;  /* 0x00000030ff077e24 */ /* 0x002fe4000f8e00ff */
[----:B------:R-:W-:-:S13]  /*11770*/  PLOP3.LUT P2, PT, PT, PT, UP0, 0x80, 0x0 ;  /* 0x000000000000781c */ /* 0x000fda0003f4f008 */
[----:B------:R-:W-:Y:S05]  /*11780*/  @!P2 BRA `(.L_x_2008) ;  /* 0x0000000400f0a947 */ /* 0x000fea0003800000 */
[----:B------:R-:W-:Y:S01]  /*11790*/  IADD3 R7, R16, 0x1, RZ ;  /* 0x0000000110077810 */ /* 0x000fe20007ffe0ff */
[----:B------:R-:W-:Y:S03]  /*117a0*/  BSSY B0, `(.L_x_2009) ;  /* 0x0000076000007945 */ /* 0x000fe60003800000 */
[----:B------:R-:W-:-:S04]  /*117b0*/  ISETP.NE.AND P2, PT, R7, 0x2, PT ;  /* 0x000000020700780c */ /* 0x000fc80003f45270 */
[----:B------:R-:W-:Y:S02]  /*117c0*/  SEL R10, RZ, 0x1, P2 ;  /* 0x00000001ff0a7807 */ /* 0x000fe40001000000 */
[----:B------:R-:W-:Y:S02]  /*117d0*/  SEL R7, R7, RZ, P2 ;  /* 0x000000ff07077207 */ /* 0x000fe40001000000 */
[----:B------:R-:W-:Y:S01]  /*117e0*/  LOP3.LUT R10, R17, R10, RZ, 0x3c, !PT ;  /* 0x0000000a110a7212 */ /* 0x000fe200078e3cff */
[----:B------:R-:W-:Y:S06]  /*117f0*/  @!P6 BRA `(.L_x_2010) ;  /* 0x0000000400c0e947 */ /* 0x000fec0003800000 */
[----:B------:R-:W-:Y:S02]  /*11800*/  IMAD.MOV.U32 R9, RZ, RZ, R6 ;  /* 0x000000ffff097224 */ /* 0x000fe400078e0006 */
[----:B------:R-:W-:Y:S01]  /*11810*/  IMAD.U32 R8, RZ, RZ, UR48 ;  /* 0x00000030ff087e24 */ /* 0x000fe2000f8e00ff */
[----:B------:R-:W-:Y:S06]  /*11820*/  @!P0 BRA `(.L_x_2011) ;  /* 0x0000000000548947 */ /* 0x000fec0003800000 */
[----:B------:R-:W-:Y:S01]  /*11830*/  ULDC UR7, c[0x0][0x41c] ;  /* 0x0001070000077ab9 */ /* 0x000fe20000000800 */
[----:B------:R-:W-:Y:S01]  /*11840*/  UMOV UR6, UR48 ;  /* 0x0000003000067c82 */ /* 0x000fe20008000000 */
[----:B------:R-:W-:Y:S01]  /*11850*/  UISETP.NE.AND UP0, UPT, UR7, 0x1, UPT ;  /* 0x000000010700788c */ /* 0x000fe2000bf05270 */
[----:B------:R-:W-:-:S10]  /*11860*/  ULDC.64 UR10, c[0x0][0x208] ;  /* 0x00008200000a7ab9 */ /* 0x000fd40000000a00 */
[----:B------:R-:W-:Y:S02]  /*11870*/  @UP0 ULDC.64 UR8, c[0x0][0x420] ;  /* 0x0001080000080ab9 */ /* 0x000fe40000000a00 */
[----:B------:R-:W-:-:S04]  /*11880*/  UIMAD.WIDE.U32 UR4, UR48, UR8, URZ ;  /* 0x00000008300472a5 */ /* 0x000fc8000f8e003f */
[----:B------:R-:W-:-:S03]  /*11890*/  @UP0 USHF.R.U32.HI UR6, URZ, UR9, UR5 ;  /* 0x000000093f060299 */ /* 0x000fc60008011605 */
[----:B------:R-:W-:Y:S01]  /*118a0*/  ULDC.64 UR8, c[0x0][0x408] ;  /* 0x0001020000087ab9 */ /* 0x000fe20000000a00 */
[----:B------:R-:W-:Y:S01]  /*118b0*/  USHF.R.S32.HI UR4, URZ, 0x1f, UR6 ;  /* 0x0000001f3f047899 */ /* 0x000fe20008011406 */
[----:B------:R-:W-:Y:S01]  /*118c0*/  IMAD R11, R12, UR8, RZ ;  /* 0x000000080c0b7c24 */ /* 0x000fe2000f8e02ff */
[----:B------:R-:W-:-:S03]  /*118d0*/  MOV R8, UR6 ;  /* 0x0000000600087c02 */ /* 0x000fc60008000f00 */
[C---:B------:R-:W-:Y:S02]  /*118e0*/  IMAD R11, R0.reuse, UR9, R11 ;  /* 0x00000009000b7c24 */ /* 0x040fe4000f8e020b */
[----:B------:R-:W-:Y:S02]  /*118f0*/  IMAD.U32 R9, RZ, RZ, UR4 ;  /* 0x00000004ff097e24 */ /* 0x000fe4000f8e00ff */
[----:B------:R-:W-:-:S04]  /*11900*/  IMAD.WIDE.U32 R8, R0, UR8, R8 ;  /* 0x0000000800087c25 */ /* 0x000fc8000f8e0008 */
[----:B------:R-:W-:Y:S01]  /*11910*/  IMAD.IADD R9, R11, 0x1, R9 ;  /* 0x000000010b097824 */ /* 0x000fe200078e0209 */
[----:B------:R-:W-:-:S04]  /*11920*/  LEA R2, P2, R8, R2, 0x2 ;  /* 0x0000000208027211 */ /* 0x000fc800078410ff */
[----:B------:R-:W-:-:S05]  /*11930*/  LEA.HI.X R3, R8, R3, R9, 0x2, P2 ;  /* 0x0000000308037211 */ /* 0x000fca00010f1409 */
[----:B------:R1:W5:Y:S01]  /*11940*/  LDG.E R9, desc[UR10][R2.64] ;  /* 0x0000000a02097981 */ /* 0x000362000c1e1900 */
[----:B------:R-:W-:-:S04]  /*11950*/  UIADD3 UR4, -UR6, URZ, URZ ;  /* 0x0000003f06047290 */ /* 0x000fc8000fffe13f */
[----:B------:R-:W-:-:S06]  /*11960*/  UIMAD UR4, UR7, UR4, UR48 ;  /* 0x00000004070472a4 */ /* 0x000fcc000f8e0230 */
[----:B-1----:R-:W-:-:S07]  /*11970*/  MOV R8, UR4 ;  /* 0x0000000400087c02 */ /* 0x002fce0008000f00 */
.L_x_2011:
[----:B------:R-:W1:Y:S01]  /*11980*/  S2R R2, SR_TID.X ;  /* 0x0000000000027919 */ /* 0x000e620000002100 */
[----:B------:R-:W-:Y:S02]  /*11990*/  LEA R3, R7, UR40, 0x3 ;  /* 0x0000002807037c11 */ /* 0x000fe4000f8e18ff */
[----:B-1----:R-:W-:Y:S02]  /*119a0*/  LOP3.LUT R11, R2, 0x7f, RZ, 0xc0, !PT ;  /* 0x0000007f020b7812 */ /* 0x002fe400078ec0ff */
[----:B------:R-:W-:Y:S02]  /*119b0*/  SHF.L.U32 R2, R10, 0x1f, RZ ;  /* 0x0000001f0a027819 */ /* 0x000fe400000006ff */
[----:B------:R-:W-:Y:S02]  /*119c0*/  ISETP.NE.AND P2, PT, R11, RZ, PT ;  /* 0x000000ff0b00720c */ /* 0x000fe40003f45270 */
[----:B------:R-:W1:Y:S02]  /*119d0*/  SYNCS.PHASECHK.TRANS64.TRYWAIT P3, [R3+URZ+0x38840], R2 ;  /* 0x03884002030075a7 */ /* 0x000e64000806017f */
[----:B-1----:R-:W-:Y:S09]  /*119e0*/  @!P3 BRA `(.L_x_2012) ;  /* 0x00000020005cb947 */ /* 0x002ff20003800000 */
.L_x_2057:
[----:B------:R-:W-:Y:S05]  /*119f0*/  @P2 BRA `(.L_x_2013) ;  /* 0x0000000000142947 */ /* 0x000fea0003800000 */
[----:B------:R-:W-:Y:S01]  /*11a00*/  ISETP.NE.AND P3, PT, R19, RZ, PT ;  /* 0x000000ff1300720c */ /* 0x000fe20003f65270 */
[----:B-1----:R-:W-:-:S04]  /*11a10*/  IMAD.MOV.U32 R2, RZ, RZ, 0xa000 ;  /* 0x0000a000ff027424 */ /* 0x002fc800078e00ff */
[----:B------:R2:W-:Y:S08]  /*11a20*/  SYNCS.ARRIVE.TRANS64 RZ, [R3+URZ+0x38830], R2 ;  /* 0x0388300203ff79a7 */ /* 0x0005f0000800003f */
[----:B------:R-:W-:Y:S05]  /*11a30*/  @!P3 BRA `(.L_x_2013) ;  /* 0x000000000004b947 */ /* 0x000fea0003800000 */
[----:B------:R-:W-:Y:S01]  /*11a40*/  BPT.TRAP 0x1 ;  /* 0x000000040000795c */ /* 0x000fe20000300000 */
.L_x_2013:
        /* <DEDUP_REMOVED lines=12> */
[----:B-12---:R-:W-:Y:S01]  /*11b10*/  SHF.L.U32 R3, R17, 0x1f, RZ ;  /* 0x0000001f11037819 */ /* 0x006fe200000006ff */
[----:B------:R-:W-:-:S02]  /*11b20*/  UIMAD UR14, UR14, 0xa000, UR40 ;  /* 0x0000a0000e0e78a4 */ /* 0x000fc4000f8e0228 */
[----:B------:R-:W-:Y:S02]  /*11b30*/  UIADD3 UR9, UR9, 0x38830, URZ ;  /* 0x0003883009097890 */ /* 0x000fe4000fffe03f */
[----:B------:R-:W-:Y:S01]  /*11b40*/  UIMAD UR11, UR11, 0x50, URZ ;  /* 0x000000500b0b78a4 */ /* 0x000fe2000f8e023f */
        /* <DEDUP_REMOVED lines=19> */
.L_x_2058:
[----:B------:R-:W-:Y:S05]  /*11c80*/  @P2 BRA `(.L_x_2015) ;  /* 0x0000000000182947 */ /* 0x000fea0003800000 */
[----:B------:R-:W-:Y:S01]  /*11c90*/  ISETP.NE.AND P2, PT, R19, RZ, PT ;  /* 0x000000ff1300720c */ /* 0x000fe20003f45270 */
[----:B-1----:R-:W-:Y:S01]  /*11ca0*/  IMAD.MOV.U32 R3, RZ, RZ, 0xa000 ;  /* 0x0000a000ff037424 */ /* 0x002fe200078e00ff */
[----:B------:R-:W-:-:S04]  /*11cb0*/  LEA R2, R16, UR40, 0x3 ;  /* 0x0000002810027c11 */ /* 0x000fc8000f8e18ff */
[----:B------:R2:W-:Y:S07]  /*11cc0*/  SYNCS.ARRIVE.TRANS64 RZ, [R2+URZ+0x38850], R3 ;  /* 0x0388500302ff79a7 */ /* 0x0005ee000800003f */
[----:B------:R-:W-:Y:S05]  /*11cd0*/  @!P2 BRA `(.L_x_2015) ;  /* 0x000000000004a947 */ /* 0x000fea0003800000 */
[----:B------:R-:W-:Y:S01]  /*11ce0*/  BPT.TRAP 0x1 ;  /* 0x000000040000795c */ /* 0x000fe20000300000 */
.L_x_2015:
        /* <DEDUP_REMOVED lines=10> */
[----:B------:R-:W-:Y:S01]  /*11d90*/  MOV R6, R9 ;  /* 0x0000000900067202 */ /* 0x000fe20000000f00 */
[----:B------:R-:W-:-:S02]  /*11da0*/  IMAD.MOV.U32 R5, RZ, RZ, R8 ;  /* 0x000000ffff057224 */ /* 0x000fc400078e0008 */
[----:B------:R-:W-:Y:S02]  /*11db0*/  UIMAD UR16, UR9, 0xa000, UR40 ;  /* 0x0000a000091078a4 */ /* 0x000fe4000f8e0228 */
[----:B------:R-:W-:Y:S02]  /*11dc0*/  ULEA UR9, UR9, UR40, 0x3 ;  /* 0x0000002809097291 */ /* 0x000fe4000f8e183f */
[----:B------:R-:W-:Y:S02]  /*11dd0*/  UIMAD UR11, UR11, 0x50, URZ ;  /* 0x000000500b0b78a4 */ /* 0x000fe4000f8e023f */
[----:B------:R-:W-:Y:S02]  /*11de0*/  UIADD3 UR8, UR16, 0x400, URZ ;  /* 0x0000040010087890 */ /* 0x000fe4000fffe03f */
[----:B------:R-:W-:Y:S02]  /*11df0*/  UIADD3 UR9, UR9, 0x38850, URZ ;  /* 0x0003885009097890 */ /* 0x000fe4000fffe03f */
[----:B------:R-:W-:-:S02]  /*11e00*/  UIADD3 UR14, UR16, 0x2c00, URZ ;  /* 0x00002c00100e7890 */ /* 0x000fc4000fffe03f */
        /* <DEDUP_REMOVED lines=15> */
.L_x_2010:
[----:B------:R-:W-:Y:S05]  /*11f00*/  BSYNC B0 ;  /* 0x0000000000007941 */ /* 0x000fea0003800000 */
.L_x_2009:
[----:B------:R-:W-:Y:S01]  /*11f10*/  UIADD3 UR4, UR41, -0x3, URZ ;  /* 0xfffffffd29047890 */ /* 0x000fe2000fffe03f */
[----:B------:R-:W-:Y:S01]  /*11f20*/  IMAD.MOV.U32 R16, RZ, RZ, R7 ;  /* 0x000000ffff107224 */ /* 0x000fe200078e0007 */
[----:B------:R-:W-:-:S04]  /*11f30*/  MOV R17, R10 ;  /* 0x0000000a00117202 */ /* 0x000fc80000000f00 */
[----:B------:R-:W-:-:S07]  /*11f40*/  IMAD.U32 R7, RZ, RZ, UR4 ;  /* 0x00000004ff077e24 */ /* 0x000fce000f8e00ff */
.L_x_2008:
[----:B------:R-:W-:Y:S01]  /*11f50*/  ISETP.NE.AND P2, PT, RZ, UR48, PT ;  /* 0x00000030ff007c0c */ /* 0x000fe2000bf45270 */
[----:B------:R-:W-:-:S12]  /*11f60*/  BSSY B0, `(.L_x_2007) ;  /* 0x00000ed000007945 */ /* 0x000fd80003800000 */
[----:B------:R-:W-:Y:S05]  /*11f70*/  @!P2 BRA `(.L_x_2016) ;  /* 0x0000000c00aca947 */ /* 0x000fea0003800000 */
[----:B------:R-:W-:-:S07]  /*11f80*/  IMAD.MOV.U32 R8, RZ, RZ, R6 ;  /* 0x000000ffff087224 */ /* 0x000fce00078e0006 */
.L_x_2031:
[----:B------:R-:W-:Y:S01]  /*11f90*/  IADD3 R10, R16, 0x1, RZ ;  /* 0x00000001100a7810 */ /* 0x000fe20007ffe0ff */
[----:B------:R-:W-:Y:S05]  /*11fa0*/  YIELD ;  /* 0x0000000000007946 */ /* 0x000fea0003800000 */
[----:B------:R-:W-:Y:S01]  /*11fb0*/  ISETP.NE.AND P2, PT, R10, 0x2, PT ;  /* 0x000000020a00780c */ /* 0x000fe20003f45270 */
[----:B------:R-:W-:Y:S03]  /*11fc0*/  BSSY B1, `(.L_x_2017) ;  /* 0x0000070000017945 */ /* 0x000fe60003800000 */
[----:B-12---:R-:W-:-:S02]  /*11fd0*/  SEL R2, RZ, 0x1, P2 ;  /* 0x00000001ff027807 */ /* 0x006fc40001000000 */
        /* <DEDUP_REMOVED lines=23> */
.L_x_2019:
[----:B------:R-:W1:Y:S01]  /*12150*/  S2R R2, SR_TID.X ;  /* 0x0000000000027919 */ /* 0x000e620000002100 */
[----:B------:R-:W-:Y:S02]  /*12160*/  LEA R3, R10, UR40, 0x3 ;  /* 0x000000280a037c11 */ /* 0x000fe4000f8e18ff */
[----:B-1----:R-:W-:Y:S02]  /*12170*/  LOP3.LUT R9, R2, 0x7f, RZ, 0xc0, !PT ;  /* 0x0000007f02097812 */ /* 0x002fe400078ec0ff */
[----:B------:R-:W-:Y:S02]  /*12180*/  SHF.L.U32 R2, R11, 0x1f, RZ ;  /* 0x0000001f0b027819 */ /* 0x000fe400000006ff */
[----:B------:R-:W-:Y:S02]  /*12190*/  ISETP.NE.AND P2, PT, R9, RZ, PT ;  /* 0x000000ff0900720c */ /* 0x000fe40003f45270 */
[----:B------:R-:W1:Y:S02]  /*121a0*/  SYNCS.PHASECHK.TRANS64.TRYWAIT P3, [R3+URZ+0x38840], R2 ;  /* 0x03884002030075a7 */ /* 0x000e64000806017f */
[----:B-1----:R-:W-:Y:S09]  /*121b0*/  @!P3 BRA `(.L_x_2020) ;  /* 0x000000180090b947 */ /* 0x002ff20003800000 */
.L_x_2059:
[----:B------:R-:W-:Y:S05]  /*121c0*/  @P2 BRA `(.L_x_2021) ;  /* 0x0000000000142947 */ /* 0x000fea0003800000 */
[----:B------:R-:W-:Y:S01]  /*121d0*/  ISETP.NE.AND P3, PT, R19, RZ, PT ;  /* 0x000000ff1300720c */ /* 0x000fe20003f65270 */
[----:B-1----:R-:W-:-:S04]  /*121e0*/  IMAD.MOV.U32 R2, RZ, RZ, 0xa000 ;  /* 0x0000a000ff027424 */ /* 0x002fc800078e00ff */
[----:B------:R2:W-:Y:S08]  /*121f0*/  SYNCS.ARRIVE.TRANS64 RZ, [R3+URZ+0x38830], R2 ;  /* 0x0388300203ff79a7 */ /* 0x0005f0000800003f */
[----:B------:R-:W-:Y:S05]  /*12200*/  @!P3 BRA `(.L_x_2021) ;  /* 0x000000000004b947 */ /* 0x000fea0003800000 */
[----:B------:R-:W-:Y:S01]  /*12210*/  BPT.TRAP 0x1 ;  /* 0x000000040000795c */ /* 0x000fe20000300000 */
.L_x_2021:
        /* <DEDUP_REMOVED lines=13> */
[----:B------:R-:W-:-:S02]  /*122f0*/  UIMAD UR14, UR14, 0xa000, UR40 ;  /* 0x0000a0000e0e78a4 */ /* 0x000fc4000f8e0228 */
[----:B------:R-:W-:Y:S02]  /*12300*/  UIADD3 UR9, UR9, 0x38830, URZ ;  /* 0x0003883009097890 */ /* 0x000fe4000fffe03f */
[----:B------:R-:W-:Y:S01]  /*12310*/  UIMAD UR11, UR11, 0x50, URZ ;  /* 0x000000500b0b78a4 */ /* 0x000fe2000f8e023f */
[----:B-12---:R-:W-:Y:S01]  /*12320*/  LEA R2, R16, UR19, 0x3 ;  /* 0x0000001310027c11 */ /* 0x006fe2000f8e18ff */
        /* <DEDUP_REMOVED lines=18> */
.L_x_2060:
[----:B------:R-:W-:Y:S05]  /*12450*/  @P2 BRA `(.L_x_2023) ;  /* 0x0000000000142947 */ /* 0x000fea0003800000 */
[----:B------:R-:W-:Y:S02]  /*12460*/  ISETP.NE.AND P2, PT, R19, RZ, PT ;  /* 0x000000ff1300720c */ /* 0x000fe40003f45270 */
[----:B------:R-:W-:-:S04]  /*12470*/  MOV R3, 0xa000 ;  /* 0x0000a00000037802 */ /* 0x000fc80000000f00 */
[----:B------:R2:W-:Y:S07]  /*12480*/  SYNCS.ARRIVE.TRANS64 RZ, [R2+URZ+0x50], R3 ;  /* 0x0000500302ff79a7 */ /* 0x0005ee000800003f */
[----:B------:R-:W-:Y:S05]  /*12490*/  @!P2 BRA `(.L_x_2023) ;  /* 0x000000000004a947 */ /* 0x000fea0003800000 */
[----:B------:R-:W-:Y:S01]  /*124a0*/  BPT.TRAP 0x1 ;  /* 0x000000040000795c */ /* 0x000fe20000300000 */
.L_x_2023:
        /* <DEDUP_REMOVED lines=12> */
[----:B------:R-:W-:Y:S01]  /*12570*/  UIMAD UR14, UR14, 0xa000, UR40 ;  /* 0x0000a0000e0e78a4 */ /* 0x000fe2000f8e0228 */
[----:B------:R-:W-:Y:S01]  /*12580*/  IMAD.MOV.U32 R6, RZ, RZ, R8 ;  /* 0x000000ffff067224 */ /* 0x000fe200078e0008 */
[----:B------:R-:W-:Y:S02]  /*12590*/  UIMAD UR11, UR11, 0x50, URZ ;  /* 0x000000500b0b78a4 */ /* 0x000fe4000f8e023f */
[----:B------:R-:W-:Y:S02]  /*125a0*/  UIADD3 UR9, UR9, 0x50, URZ ;  /* 0x0000005009097890 */ /* 0x000fe4000fffe03f */
[----:B------:R-:W-:Y:S02]  /*125b0*/  UIADD3 UR8, UR14, 0x400, URZ ;  /* 0x000004000e087890 */ /* 0x000fe4000fffe03f */
[----:B------:R-:W-:Y:S02]  /*125c0*/  UIADD3 UR15, UR14, 0x2c00, URZ ;  /* 0x00002c000e0f7890 */ /* 0x000fe4000fffe03f */
[----:B------:R-:W-:-:S02]  /*125d0*/  UIADD3 UR16, UR14, 0x5400, URZ ;  /* 0x000054000e107890 */ /* 0x000fc4000fffe03f */
        /* <DEDUP_REMOVED lines=14> */
.L_x_2018:
[----:B------:R-:W-:Y:S05]  /*126c0*/  BSYNC B1 ;  /* 0x0000000000017941 */ /* 0x000fea0003800000 */
.L_x_2017:
[----:B------:R-:W-:Y:S01]  /*126d0*/  IADD3 R16, R10, 0x1, RZ ;  /* 0x000000010a107810 */ /* 0x000fe20007ffe0ff */
[----:B------:R-:W-:Y:S03]  /*126e0*/  BSSY B1, `(.L_x_2024) ;  /* 0x0000071000017945 */ /* 0x000fe60003800000 */
[----:B------:R-:W-:-:S04]  /*126f0*/  ISETP.NE.AND P2, PT, R16, 0x2, PT ;  /* 0x000000021000780c */ /* 0x000fc80003f45270 */
[----:B-12---:R-:W-:Y:S02]  /*12700*/  SEL R2, RZ, 0x1, P2 ;  /* 0x00000001ff027807 */ /* 0x006fe40001000000 */
[----:B------:R-:W-:Y:S02]  /*12710*/  SEL R16, R16, RZ, P2 ;  /* 0x000000ff10107207 */ /* 0x000fe40001000000 */
[----:B------:R-:W-:Y:S01]  /*12720*/  LOP3.LUT R17, R11, R2, RZ, 0x3c, !PT ;  /* 0x000000020b117212 */ /* 0x000fe200078e3cff */
[----:B------:R-:W-:Y:S06]  /*12730*/  @!P6 BRA `(.L_x_2025) ;  /* 0x0000000400ace947 */ /* 0x000fec0003800000 */
[----:B------:R-:W-:Y:S01]  /*12740*/  VIADD R13, R7, 0xffffffff ;  /* 0xffffffff070d7836 */ /* 0x000fe20000000000 */
        /* <DEDUP_REMOVED lines=19> */
.L_x_2026:
[----:B------:R-:W1:Y:S01]  /*12880*/  S2R R2, SR_TID.X ;  /* 0x0000000000027919 */ /* 0x000e620000002100 */
[----:B------:R-:W-:Y:S02]  /*12890*/  SHF.L.U32 R3, R17, 0x1f, RZ ;  /* 0x0000001f11037819 */ /* 0x000fe400000006ff */
[----:B-1----:R-:W-:Y:S02]  /*128a0*/  LOP3.LUT R9, R2, 0x7f, RZ, 0xc0, !PT ;  /* 0x0000007f02097812 */ /* 0x002fe400078ec0ff */
[----:B------:R-:W-:Y:S02]  /*128b0*/  LEA R2, R16, UR40, 0x3 ;  /* 0x0000002810027c11 */ /* 0x000fe4000f8e18ff */
[----:B------:R-:W-:Y:S02]  /*128c0*/  ISETP.NE.AND P2, PT, R9, RZ, PT ;  /* 0x000000ff0900720c */ /* 0x000fe40003f45270 */
[----:B------:R-:W1:Y:S02]  /*128d0*/  SYNCS.PHASECHK.TRANS64.TRYWAIT P3, [R2+URZ+0x38840], R3 ;  /* 0x03884003020075a7 */ /* 0x000e64000806017f */
[----:B-1----:R-:W-:Y:S09]  /*128e0*/  @!P3 BRA `(.L_x_2027) ;  /* 0x0000001000ecb947 */ /* 0x002ff20003800000 */
.L_x_2061:
[----:B------:R-:W-:Y:S05]  /*128f0*/  @P2 BRA `(.L_x_2028) ;  /* 0x0000000000142947 */ /* 0x000fea0003800000 */
[----:B------:R-:W-:Y:S01]  /*12900*/  ISETP.NE.AND P3, PT, R19, RZ, PT ;  /* 0x000000ff1300720c */ /* 0x000fe20003f65270 */
[----:B-1----:R-:W-:-:S04]  /*12910*/  IMAD.MOV.U32 R3, RZ, RZ, 0xa000 ;  /* 0x0000a000ff037424 */ /* 0x002fc800078e00ff */
[----:B------:R2:W-:Y:S08]  /*12920*/  SYNCS.ARRIVE.TRANS64 RZ, [R2+URZ+0x38830], R3 ;  /* 0x0388300302ff79a7 */ /* 0x0005f0000800003f */
[----:B------:R-:W-:Y:S05]  /*12930*/  @!P3 BRA `(.L_x_2028) ;  /* 0x000000000004b947 */ /* 0x000fea0003800000 */
[----:B------:R-:W-:Y:S01]  /*12940*/  BPT.TRAP 0x1 ;  /* 0x000000040000795c */ /* 0x000fe20000300000 */
.L_x_2028:
        /* <DEDUP_REMOVED lines=13> */
[----:B------:R-:W-:Y:S01]  /*12a20*/  UIMAD UR14, UR9, 0xa000, UR40 ;  /* 0x0000a000090e78a4 */ /* 0x000fe2000f8e0228 */
[----:B-12---:R-:W-:Y:S01]  /*12a30*/  LEA R2, R10, UR19, 0x3 ;  /* 0x000000130a027c11 */ /* 0x006fe2000f8e18ff */
[----:B------:R-:W-:-:S02]  /*12a40*/  ULEA UR9, UR9, UR19, 0x3 ;  /* 0x0000001309097291 */ /* 0x000fc4000f8e183f */
[----:B------:R-:W-:Y:S02]  /*12a50*/  UIMAD UR11, UR11, 0x50, URZ ;  /* 0x000000500b0b78a4 */ /* 0x000fe4000f8e023f */
        /* <DEDUP_REMOVED lines=18> */
.L_x_2062:
[----:B------:R-:W-:Y:S05]  /*12b80*/  @P2 BRA `(.L_x_2030) ;  /* 0x0000000000142947 */ /* 0x000fea0003800000 */
[----:B------:R-:W-:Y:S02]  /*12b90*/  ISETP.NE.AND P2, PT, R19, RZ, PT ;  /* 0x000000ff1300720c */ /* 0x000fe40003f45270 */
[----:B------:R-:W-:-:S04]  /*12ba0*/  MOV R3, 0xa000 ;  /* 0x0000a00000037802 */ /* 0x000fc80000000f00 */
[----:B------:R2:W-:Y:S07]  /*12bb0*/  SYNCS.ARRIVE.TRANS64 RZ, [R2+URZ+0x50], R3 ;  /* 0x0000500302ff79a7 */ /* 0x0005ee000800003f */
[----:B------:R-:W-:Y:S05]  /*12bc0*/  @!P2 BRA `(.L_x_2030) ;  /* 0x000000000004a947 */ /* 0x000fea0003800000 */
[----:B------:R-:W-:Y:S01]  /*12bd0*/  BPT.TRAP 0x1 ;  /* 0x000000040000795c */ /* 0x000fe20000300000 */
.L_x_2030:
        /* <DEDUP_REMOVED lines=33> */
.L_x_2025:
[----:B------:R-:W-:Y:S05]  /*12df0*/  BSYNC B1 ;  /* 0x0000000000017941 */ /* 0x000fea0003800000 */
.L_x_2024:
[C---:B------:R-:W-:Y:S02]  /*12e00*/  ISETP.GT.AND P2, PT, R7.reuse, 0x1, PT ;  /* 0x000000010700780c */ /* 0x040fe40003f44270 */
[----:B------:R-:W-:-:S11]  /*12e10*/  IADD3 R7, R7, -0x2, RZ ;  /* 0xfffffffe07077810 */ /* 0x000fd60007ffe0ff */
[----:B------:R-:W-:Y:S05]  /*12e20*/  @P2 BRA `(.L_x_2031) ;  /* 0xfffffff000582947 */ /* 0x000fea000383ffff */
.L_x_2016:
[----:B------:R-:W-:Y:S05]  /*12e30*/  BSYNC B0 ;  /* 0x0000000000007941 */ /* 0x000fea0003800000 */
.L_x_2007:
[----:B------:R-:W-:Y:S04]  /*12e40*/  BSSY B0, `(.L_x_2032) ;  /* 0x000000f000007945 */ /* 0x000fe80003800000 */
[----:B------:R-:W-:Y:S05]  /*12e50*/  @P1 BRA `(.L_x_2033) ;  /* 0x0000000000341947 */ /* 0x000fea0003800000 */
[----:B-1----:R-:W1:Y:S01]  /*12e60*/  S2R R7, SR_LANEID ;  /* 0x0000000000077919 */ /* 0x002e620000000000 */
[----:B------:R-:W-:Y:S01]  /*12e70*/  VOTEU.ANY UR4, UPT, PT ;  /* 0x0000000000047886 */ /* 0x000fe200038e0100 */
[----:B--2---:R-:W2:Y:S01]  /*12e80*/  LDC.64 R2, c[0x0][0xdf0] ;  /* 0x00037c00ff027b82 */ /* 0x004ea20000000a00 */
        /* <DEDUP_REMOVED lines=10> */
.L_x_2033:
[----:B------:R-:W-:Y:S05]  /*12f30*/  BSYNC B0 ;  /* 0x0000000000007941 */ /* 0x000fea0003800000 */
.L_x_2032:
[----:B------:R-:W-:Y:S04]  /*12f40*/  BSSY B0, `(.L_x_2034) ;  /* 0x000002e000007945 */ /* 0x000fe80003800000 */
[----:B------:R-:W-:Y:S05]  /*12f50*/  @!P6 BRA `(.L_x_2035) ;  /* 0x0000000000b0e947 */ /* 0x000fea0003800000 */
[----:B------:R-:W3:Y:S01]  /*12f60*/  S2R R0, SR_TID.X ;  /* 0x0000000000007919 */ /* 0x000ee20000002100 */
[----:B-12---:R-:W-:Y:S02]  /*12f70*/  LEA R3, R16, UR40, 0x3 ;  /* 0x0000002810037c11 */ /* 0x006fe4000f8e18ff */
[----:B---3--:R-:W-:Y:S02]  /*12f80*/  LOP3.LUT R2, R0, 0x7f, RZ, 0xc0, !PT ;  /* 0x0000007f00027812 */ /* 0x008fe400078ec0ff */
[----:B------:R-:W-:Y:S02]  /*12f90*/  SHF.L.U32 R0, R17, 0x1f, RZ ;  /* 0x0000001f11007819 */ /* 0x000fe400000006ff */
[----:B------:R-:W-:Y:S02]  /*12fa0*/  ISETP.NE.AND P1, PT, R2, RZ, PT ;  /* 0x000000ff0200720c */ /* 0x000fe40003f25270 */
[----:B------:R-:W1:Y:S02]  /*12fb0*/  SYNCS.PHASECHK.TRANS64.TRYWAIT P0, [R3+URZ+0x38860], R0 ;  /* 0x03886000030075a7 */ /* 0x000e64000800017f */
[----:B-1----:R-:W-:Y:S09]  /*12fc0*/  @!P0 BRA `(.L_x_2036) ;  /* 0x0000000c005c8947 */ /* 0x002ff20003800000 */
.L_x_2063:
[----:B------:R-:W-:Y:S05]  /*12fd0*/  @P1 BRA `(.L_x_2037) ;  /* 0x0000000000141947 */ /* 0x000fea0003800000 */
[----:B------:R-:W-:Y:S01]  /*12fe0*/  ISETP.NE.AND P0, PT, R19, RZ, PT ;  /* 0x000000ff1300720c */ /* 0x000fe20003f05270 */
[----:B-1----:R-:W-:-:S04]  /*12ff0*/  IMAD.MOV.U32 R0, RZ, RZ, 0xa000 ;  /* 0x0000a000ff007424 */ /* 0x002fc800078e00ff */
[----:B------:R2:W-:Y:S08]  /*13000*/  SYNCS.ARRIVE.TRANS64 RZ, [R3+URZ+0x38850], R0 ;  /* 0x0388500003ff79a7 */ /* 0x0005f0000800003f */
[----:B------:R-:W-:Y:S05]  /*13010*/  @!P0 BRA `(.L_x_2037) ;  /* 0x0000000000048947 */ /* 0x000fea0003800000 */
[----:B------:R-:W-:Y:S01]  /*13020*/  BPT.TRAP 0x1 ;  /* 0x000000040000795c */ /* 0x000fe20000300000 */
.L_x_2037:
        /* <DEDUP_REMOVED lines=11> */
[----:B------:R-:W-:Y:S02]  /*130e0*/  UIMAD UR14, UR14, 0xa000, UR40 ;  /* 0x0000a0000e0e78a4 */ /* 0x000fe4000f8e0228 */
        /* <DEDUP_REMOVED lines=19> */
.L_x_2035:
[----:B------:R-:W-:Y:S05]  /*13220*/  BSYNC B0 ;  /* 0x0000000000007941 */ /* 0x000fea0003800000 */
.L_x_2034:
[----:B------:R-:W-:Y:S01]  /*13230*/  VIADD R16, R16, 0x1 ;  /* 0x0000000110107836 */ /* 0x000fe20000000000 */
[----:B------:R-:W-:-:S04]  /*13240*/  MOV R13, R18 ;  /* 0x00000012000d7202 */ /* 0x000fc80000000f00 */
[----:B------:R-:W-:-:S04]  /*13250*/  ISETP.NE.AND P0, PT, R16, 0x2, PT ;  /* 0x000000021000780c */ /* 0x000fc80003f05270 */
[----:B-12---:R-:W-:Y:S02]  /*13260*/  SEL R0, RZ, 0x1, P0 ;  /* 0x00000001ff007807 */ /* 0x006fe40000000000 */
[----:B------:R-:W-:Y:S02]  /*13270*/  SEL R16, R16, RZ, P0 ;  /* 0x000000ff10107207 */ /* 0x000fe40000000000 */
[----:B------:R-:W-:-:S07]  /*13280*/  LOP3.LUT R17, R17, R0, RZ, 0x3c, !PT ;  /* 0x0000000011117212 */ /* 0x000fce00078e3cff */
.L_x_1996:
[----:B------:R-:W-:Y:S05]  /*13290*/  BSYNC B6 ;  /* 0x0000000000067941 */ /* 0x000fea0003800000 */
.L_x_1994:
[----:B------:R-:W-:-:S03]  /*132a0*/  UMOV UR4, 0xffffffff ;  /* 0xffffffff00047882 */ /* 0x000fc60000000000 */
[----:B------:R-:W-:Y:S05]  /*132b0*/  BRA.DIV UR4, `(.L_x_2038) ;  /* 0x0000000a04b47947 */ /* 0x000fea000b800000 */
[----:B------:R1:W2:Y:S02]  /*132c0*/  SHFL.IDX PT, R14, R13, RZ, 0x1f ;  /* 0x00001fff0d0e7589 */ /* 0x0002a400000e0000 */
.L_x_2066:
[----:B------:R-:W-:Y:S01]  /*132d0*/  ISETP.NE.AND P0, PT, R19, RZ, PT ;  /* 0x000000ff1300720c */ /* 0x000fe20003f05270 */
[----:B------:R-:W-:Y:S05]  /*132e0*/  WARPSYNC.ALL ;  /* 0x0000000000007948 */ /* 0x000fea0003800000 */
[----:B------:R-:W-:Y:S01]  /*132f0*/  BAR.SYNC.DEFER_BLOCKING 0x4, 0x120 ;  /* 0x0104800000007b1d */ /* 0x000fe20000010000 */
[----:B--2---:R-:W-:-:S05]  /*13300*/  IMAD.MOV.U32 R18, RZ, RZ, R14 ;  /* 0x000000ffff127224 */ /* 0x004fca00078e000e */
[----:B------:R-:W-:Y:S01]  /*13310*/  ULDC UR4, c[0x0][0xda8] ;  /* 0x00036a0000047ab9 */ /* 0x000fe20000000800 */
[----:B------:R-:W-:Y:S01]  /*13320*/  @!P0 MOV R0, 0x400 ;  /* 0x0000040000008802 */ /* 0x000fe20000000f00 */
[----:B------:R-:W2:Y:S03]  /*13330*/  @!P0 S2R R3, SR_CgaCtaId ;  /* 0x0000000000038919 */ /* 0x000ea60000008800 */
[----:B--2---:R-:W-:-:S05]  /*13340*/  @!P0 LEA R0, R3, R0, 0x18 ;  /* 0x0000000003008211 */ /* 0x004fca00078ec0ff */
[----:B------:R2:W-:Y:S01]  /*13350*/  @!P0 STS [R0+0x388d0], R13 ;  /* 0x0388d00d00008388 */ /* 0x0005e20000000800 */
[----:B------:R-:W-:Y:S06]  /*13360*/  BAR.ARV 0x5, 0x120 ;  /* 0x0144800000007b1d */ /* 0x000fec0000002000 */
[----:B------:R-:W-:-:S13]  /*13370*/  ISETP.GE.AND P0, PT, R18, UR4, PT ;  /* 0x0000000412007c0c */ /* 0x000fda000bf06270 */
[----:B--2---:R-:W-:Y:S05]  /*13380*/  @!P0 BRA `(.L_x_2039) ;  /* 0xffffffd000208947 */ /* 0x004fea000383ffff */
.L_x_1991:
        /* <DEDUP_REMOVED lines=11> */
.L_x_2067:
        /* <DEDUP_REMOVED lines=12> */
[----:B------:R-:W-:-:S04]  /*13500*/  MOV R0, UR4 ;  /* 0x0000000400007c02 */ /* 0x000fc80008000f00 */
[----:B------:R-:W-:-:S13]  /*13510*/  ISETP.NE.AND P2, PT, R0, 0x3, PT ;  /* 0x000000030000780c */ /* 0x000fda0003f45270 */
[----:B------:R-:W-:Y:S05]  /*13520*/  @!P2 BRA `(.L_x_2043) ;  /* 0x000000000004a947 */ /* 0x000fea0003800000 */
[----:B------:R-:W-:Y:S01]  /*13530*/  BPT.TRAP 0x1 ;  /* 0x000000040000795c */ /* 0x000fe20000300000 */
.L_x_2043:
[----:B------:R-:W-:Y:S01]  /*13540*/  VIADD R3, R7, 0x38840 ;  /* 0x0003884007037836 */ /* 0x000fe20000000000 */
[----:B------:R-:W-:Y:S02]  /*13550*/  SHF.L.U32 R4, R17, 0x1f, RZ ;  /* 0x0000001f11047819 */ /* 0x000fe400000006ff */
[C---:B------:R-:W-:Y:S01]  /*13560*/  IADD3 R0, R16.reuse, 0x1, RZ ;  /* 0x0000000110007810 */ /* 0x040fe20007ffe0ff */
[----:B------:R-:W-:-:S03]  /*13570*/  IMAD R5, R16, 0x8, R3 ;  /* 0x0000000810057824 */ /* 0x000fc600078e0203 */
[----:B------:R-:W-:Y:S01]  /*13580*/  ISETP.NE.AND P1, PT, R0, 0x2, PT ;  /* 0x000000020000780c */ /* 0x000fe20003f25270 */
[----:B------:R-:W2:Y:S03]  /*13590*/  SYNCS.PHASECHK.TRANS64.TRYWAIT P0, [R5+URZ], R4 ;  /* 0x00000004050075a7 */ /* 0x000ea6000800017f */
[----:B------:R-:W-:-:S04]  /*135a0*/  SEL R2, RZ, 0x1, P1 ;  /* 0x00000001ff027807 */ /* 0x000fc80000800000 */
[----:B------:R-:W-:Y:S02]  /*135b0*/  LOP3.LUT R17, R17, R2, RZ, 0x3c, !PT ;  /* 0x0000000211117212 */ /* 0x000fe400078e3cff */
[----:B------:R-:W-:Y:S02]  /*135c0*/  SEL R2, R0, RZ, P1 ;  /* 0x000000ff00027207 */ /* 0x000fe40000800000 */
[----:B------:R-:W-:-:S03]  /*135d0*/  SHF.L.U32 R0, R17, 0x1f, RZ ;  /* 0x0000001f11007819 */ /* 0x000fc600000006ff */
[----:B------:R-:W-:Y:S01]  /*135e0*/  IMAD R3, R2, 0x8, R3 ;  /* 0x0000000802037824 */ /* 0x000fe200078e0203 */
[----:B--2---:R-:W-:Y:S06]  /*135f0*/  @!P0 BRA `(.L_x_2044) ;  /* 0x00000008001c8947 */ /* 0x004fec0003800000 */
.L_x_2068:
[----:B------:R-:W3:Y:S02]  /*13600*/  SYNCS.PHASECHK.TRANS64.TRYWAIT P0, [R3+URZ], R0 ;  /* 0x00000000030075a7 */ /* 0x000ee4000800017f */
[----:B---3--:R-:W-:Y:S05]  /*13610*/  @!P0 BRA `(.L_x_2045) ;  /* 0x0000000800288947 */ /* 0x008fea0003800000 */
.L_x_2069:
[----:B------:R-:W-:Y:S05]  /*13620*/  @!P2 BRA `(.L_x_2046) ;  /* 0x000000000004a947 */ /* 0x000fea0003800000 */
[----:B------:R-:W-:Y:S01]  /*13630*/  BPT.TRAP 0x1 ;  /* 0x000000040000795c */ /* 0x000fe20000300000 */
.L_x_2046:
[----:B---3--:R-:W-:-:S05]  /*13640*/  VIADD R3, R7, 0x38860 ;  /* 0x0003886007037836 */ /* 0x008fca0000000000 */
[----:B--2---:R-:W-:-:S04]  /*13650*/  LEA R5, R16, R3, 0x3 ;  /* 0x0000000310057211 */ /* 0x004fc800078e18ff */
[----:B------:R-:W2:Y:S02]  /*13660*/  SYNCS.PHASECHK.TRANS64.TRYWAIT P0, [R5+URZ], R4 ;  /* 0x00000004050075a7 */ /* 0x000ea4000800017f */
[----:B--2---:R-:W-:Y:S05]  /*13670*/  @!P0 BRA `(.L_x_2047) ;  /* 0x0000000800248947 */ /* 0x004fea0003800000 */
.L_x_2070:
[----:B------:R-:W-:-:S07]  /*13680*/  IMAD R3, R2, 0x8, R3 ;  /* 0x0000000802037824 */ /* 0x000fce00078e0203 */
.L_x_2048:
[----:B---3--:R3:W4:Y:S02]  /*13690*/  SYNCS.PHASECHK.TRANS64.TRYWAIT P0, [R3+URZ], R0 ;  /* 0x00000000030075a7 */ /* 0x008724000800017f */
[----:B----4-:R-:W-:Y:S05]  /*136a0*/  @!P0 NANOSLEEP.SYNCS 0x989680 ;  /* 0x009896800000895d */ /* 0x010fea0003900000 */
[----:B------:R-:W4:Y:S02]  /*136b0*/  @!P0 SYNCS.PHASECHK.TRANS64 P0, [R3+URZ], R0 ;  /* 0x00000000030085a7 */ /* 0x000f24000800007f */
[----:B----4-:R-:W-:Y:S05]  /*136c0*/  @!P0 BRA `(.L_x_2048) ;  /* 0xfffffffc00f08947 */ /* 0x010fea000383ffff */
.L_x_2042:
[----:B------:R-:W-:Y:S05]  /*136d0*/  BSYNC B0 ;  /* 0x0000000000007941 */ /* 0x000fea0003800000 */
.L_x_2041:
[----:B------:R-:W-:Y:S05]  /*136e0*/  EXIT ;  /* 0x000000000000794d */ /* 0x000fea0003800000 */
.L_x_1948:
[----:B-1----:R-:W-:-:S04]  /*136f0*/  IMAD.U32 R3, RZ, RZ, UR60 ;  /* 0x0000003cff037e24 */ /* 0x002fc8000f8e00ff */
[----:B------:R1:W2:Y:S03]  /*13700*/  SYNCS.PHASECHK.TRANS64.TRYWAIT P1, [R3+URZ+0x38800], R0 ;  /* 0x03880000030075a7 */ /* 0x0002a6000802017f */
[----:B--2---:R-:W-:Y:S05]  /*13710*/  @!P1 NANOSLEEP.SYNCS 0x989680 ;  /* 0x009896800000995d */ /* 0x004fea0003900000 */
[----:B------:R-:W2:Y:S02]  /*13720*/  @!P1 SYNCS.PHASECHK.TRANS64 P1, [R3+URZ+0x38800], R0 ;  /* 0x03880000030095a7 */ /* 0x000ea4000802007f */
[----:B--2---:R-:W-:Y:S05]  /*13730*/  @!P1 BRA `(.L_x_1948) ;  /* 0xfffffffc00ec9947 */ /* 0x004fea000383ffff */
[----:B------:R-:W-:Y:S05]  /*13740*/  BRA `(.L_x_2049) ;  /* 0xfffffee000607947 */ /* 0x000fea000383ffff */
.L_x_1952:
[----:B--2---:R2:W3:Y:S02]  /*13750*/  SYNCS.PHASECHK.TRANS64.TRYWAIT P2, [R0+URZ+0x38830], R3 ;  /* 0x03883003000075a7 */ /* 0x0044e4000804017f */
[----:B---3--:R-:W-:Y:S05]  /*13760*/  @!P2 NANOSLEEP.SYNCS 0x989680 ;  /* 0x009896800000a95d */ /* 0x008fea0003900000 */
[----:B------:R-:W3:Y:S02]  /*13770*/  @!P2 SYNCS.PHASECHK.TRANS64 P2, [R0+URZ+0x38830], R3 ;  /* 0x038830030000a5a7 */ /* 0x000ee4000804007f */
[----:B---3--:R-:W-:Y:S05]  /*13780*/  @!P2 BRA `(.L_x_1952) ;  /* 0xfffffffc00f0a947 */ /* 0x008fea000383ffff */
[----:B------:R-:W-:Y:S05]  /*13790*/  BRA `(.L_x_1951) ;  /* 0xfffffee0008c7947 */ /* 0x000fea000383ffff */
.L_x_1957:
[----:B--2---:R-:W-:-:S04]  /*137a0*/  MOV R4, UR47 ;  /* 0x0000002f00047c02 */ /* 0x004fc80008000f00 */
[----:B------:R2:W3:Y:S03]  /*137b0*/  SYNCS.PHASECHK.TRANS64.TRYWAIT P2, [R4+URZ+0x38830], R3 ;  /* 0x03883003040075a7 */ /* 0x0004e6000804017f */
[----:B---3--:R-:W-:Y:S05]  /*137c0*/  @!P2 NANOSLEEP.SYNCS 0x989680 ;  /* 0x009896800000a95d */ /* 0x008fea0003900000 */
[----:B------:R-:W3:Y:S02]  /*137d0*/  @!P2 SYNCS.PHASECHK.TRANS64 P2, [R4+URZ+0x38830], R3 ;  /* 0x038830030400a5a7 */ /* 0x000ee4000804007f */
[----:B---3--:R-:W-:Y:S05]  /*137e0*/  @!P2 BRA `(.L_x_1957) ;  /* 0xfffffffc00eca947 */ /* 0x008fea000383ffff */
[----:B------:R-:W-:Y:S05]  /*137f0*/  BRA `(.L_x_1956) ;  /* 0xffffff2000ec7947 */ /* 0x000fea000383ffff */
.L_x_1961:
[----:B-12---:R-:W-:-:S04]  /*13800*/  IMAD.U32 R3, RZ, RZ, UR5 ;  /* 0x00000005ff037e24 */ /* 0x006fc8000f8e00ff */
[----:B------:R1:W2:Y:S03]  /*13810*/  SYNCS.PHASECHK.TRANS64.TRYWAIT P2, [R3+URZ+0x38850], R0 ;  /* 0x03885000030075a7 */ /* 0x0002a6000804017f */
[----:B--2---:R-:W-:Y:S05]  /*13820*/  @!P2 NANOSLEEP.SYNCS 0x989680 ;  /* 0x009896800000a95d */ /* 0x004fea0003900000 */
[----:B------:R-:W2:Y:S02]  /*13830*/  @!P2 SYNCS.PHASECHK.TRANS64 P2, [R3+URZ+0x38850], R0 ;  /* 0x038850000300a5a7 */ /* 0x000ea4000804007f */
[----:B--2---:R-:W-:Y:S05]  /*13840*/  @!P2 BRA `(.L_x_1961) ;  /* 0xfffffffc00eca947 */ /* 0x004fea000383ffff */
[----:B------:R-:W-:Y:S05]  /*13850*/  BRA `(.L_x_1960) ;  /* 0xffffff4800647947 */ /* 0x000fea000383ffff */
.L_x_1967:
[----:B--2---:R-:W-:-:S04]  /*13860*/  IMAD.U32 R4, RZ, RZ, UR4 ;  /* 0x00000004ff047e24 */ /* 0x004fc8000f8e00ff */
[----:B------:R2:W3:Y:S03]  /*13870*/  SYNCS.PHASECHK.TRANS64.TRYWAIT P2, [R4+URZ+0x38830], R3 ;  /* 0x03883003040075a7 */ /* 0x0004e6000804017f */
[----:B---3--:R-:W-:Y:S05]  /*13880*/  @!P2 NANOSLEEP.SYNCS 0x989680 ;  /* 0x009896800000a95d */ /* 0x008fea0003900000 */
[----:B------:R-:W3:Y:S02]  /*13890*/  @!P2 SYNCS.PHASECHK.TRANS64 P2, [R4+URZ+0x38830], R3 ;  /* 0x038830030400a5a7 */ /* 0x000ee4000804007f */
[----:B---3--:R-:W-:Y:S05]  /*138a0*/  @!P2 BRA `(.L_x_1967) ;  /* 0xfffffffc00eca947 */ /* 0x008fea000383ffff */
[----:B------:R-:W-:Y:S05]  /*138b0*/  BRA `(.L_x_1966) ;  /* 0xffffff6000147947 */ /* 0x000fea000383ffff */
.L_x_1971:
[----:B-12---:R-:W-:-:S04]  /*138c0*/  MOV R3, UR5 ;  /* 0x0000000500037c02 */ /* 0x006fc80008000f00 */
[----:B------:R1:W2:Y:S03]  /*138d0*/  SYNCS.PHASECHK.TRANS64.TRYWAIT P2, [R3+URZ+0x38850], R0 ;  /* 0x03885000030075a7 */ /* 0x0002a6000804017f */
[----:B--2---:R-:W-:Y:S05]  /*138e0*/  @!P2 NANOSLEEP.SYNCS 0x989680 ;  /* 0x009896800000a95d */ /* 0x004fea0003900000 */
[----:B------:R-:W2:Y:S02]  /*138f0*/  @!P2 SYNCS.PHASECHK.TRANS64 P2, [R3+URZ+0x38850], R0 ;  /* 0x038850000300a5a7 */ /* 0x000ea4000804007f */
[----:B--2---:R-:W-:Y:S05]  /*13900*/  @!P2 BRA `(.L_x_1971) ;  /* 0xfffffffc00eca947 */ /* 0x004fea000383ffff */
[----:B------:R-:W-:Y:S05]  /*13910*/  BRA `(.L_x_1970) ;  /* 0xffffff8800887947 */ /* 0x000fea000383ffff */
.L_x_1976:
[----:B--2---:R-:W-:-:S04]  /*13920*/  IMAD.U32 R7, RZ, RZ, UR5 ;  /* 0x00000005ff077e24 */ /* 0x004fc8000f8e00ff */
[----:B------:R2:W3:Y:S03]  /*13930*/  SYNCS.PHASECHK.TRANS64.TRYWAIT P0, [R7+URZ+0x38850], R0 ;  /* 0x03885000070075a7 */ /* 0x0004e6000800017f */
[----:B---3--:R-:W-:Y:S05]  /*13940*/  @!P0 NANOSLEEP.SYNCS 0x989680 ;  /* 0x009896800000895d */ /* 0x008fea0003900000 */
[----:B------:R-:W3:Y:S02]  /*13950*/  @!P0 SYNCS.PHASECHK.TRANS64 P0, [R7+URZ+0x38850], R0 ;  /* 0x03885000070085a7 */ /* 0x000ee4000800007f */
[----:B---3--:R-:W-:Y:S05]  /*13960*/  @!P0 BRA `(.L_x_1976) ;  /* 0xfffffffc00ec8947 */ /* 0x008fea000383ffff */
[----:B------:R-:W-:Y:S05]  /*13970*/  BRA `(.L_x_1975) ;  /* 0xffffffa0007c7947 */ /* 0x000fea000383ffff */
.L_x_2000:
[----:B------:R-:W1:Y:S01]  /*13980*/  S2R R7, SR_TID.X ;  /* 0x0000000000077919 */ /* 0x000e620000002100 */
[----:B------:R-:W-:Y:S01]  /*13990*/  MOV R12, RZ ;  /* 0x000000ff000c7202 */ /* 0x000fe20000000f00 */
[----:B------:R-:W-:Y:S02]  /*139a0*/  IMAD.MOV.U32 R11, RZ, RZ, 0x1f ;  /* 0x0000001fff0b7424 */ /* 0x000fe400078e00ff */
[----:B------:R-:W-:Y:S01]  /*139b0*/  IMAD.MOV.U32 R15, RZ, RZ, -0x1 ;  /* 0xffffffffff0f7424 */ /* 0x000fe200078e00ff */
[----:B-1----:R-:W-:-:S04]  /*139c0*/  SHF.R.U32.HI R7, RZ, 0x5, R7 ;  /* 0x00000005ff077819 */ /* 0x002fc80000011607 */
[----:B------:R-:W-:-:S05]  /*139d0*/  LOP3.LUT R7, R7, 0x3, RZ, 0xc0, !PT ;  /* 0x0000000307077812 */ /* 0x000fca00078ec0ff */
[----:B------:R-:W-:-:S07]  /*139e0*/  IMAD.MOV.U32 R13, RZ, RZ, R7 ;  /* 0x000000ffff0d7224 */ /* 0x000fce00078e0007 */
[----:B------:R-:W-:Y:S05]  /*139f0*/  WARPSYNC.COLLECTIVE R15, `(.L_x_2050) ;  /* 0x000000000f087348 */ /* 0x000fea0003c00000 */
[----:B------:R1:W2:Y:S02]  /*13a00*/  SHFL.IDX P6, R14, R13, R12, R11 ;  /* 0x0000000c0d0e7389 */ /* 0x0002a400000c000b */
[----:B-12---:R-:W-:Y:S01]  /*13a10*/  ENDCOLLECTIVE ;  /* 0x000000000000791b */ /* 0x006fe20003800000 */
.L_x_2050:
[----:B------:R-:W-:Y:S05]  /*13a20*/  BRA `(.L_x_2051) ;  /* 0xffffffd400647947 */ /* 0x000fea000383ffff */
.L_x_2001:
[----:B------:R-:W-:Y:S01]  /*13a30*/  BSSY B0, `(.L_x_2052) ;  /* 0x0000006000007945 */ /* 0x000fe20003800000 */
[----:B------:R-:W-:-:S07]  /*13a40*/  MOV R15, 0xffffffff ;  /* 0xffffffff000f7802 */ /* 0x000fce0000000f00 */
[----:B------:R-:W-:Y:S05]  /*13a50*/  WARPSYNC.COLLECTIVE R15, `(.L_x_2053) ;  /* 0x000000000f0c7348 */ /* 0x000fea0003c00000 */
[----:B------:R-:W-:Y:S02]  /*13a60*/  ELECT P6, UR62, PT ;  /* 0x00000000003e782f */ /* 0x000fe400038c0000 */
[----:B------:R-:W-:Y:S01]  /*13a70*/  MOV R14, UR62 ;  /* 0x0000003e000e7c02 */ /* 0x000fe20008000f00 */
[----:B------:R-:W-:Y:S10]  /*13a80*/  ENDCOLLECTIVE ;  /* 0x000000000000791b */ /* 0x000ff40003800000 */
.L_x_2053:
[----:B------:R-:W-:Y:S05]  /*13a90*/  BSYNC B0 ;  /* 0x0000000000007941 */ /* 0x000fea0003800000 */
.L_x_2052:
[----:B------:R-:W-:Y:S05]  /*13aa0*/  BRA `(.L_x_2054) ;  /* 0xffffffd400547947 */ /* 0x000fea000383ffff */
.L_x_2004:
[----:B-1----:R1:W2:Y:S02]  /*13ab0*/  SYNCS.PHASECHK.TRANS64.TRYWAIT P2, [R8+URZ+0x38840], R7 ;  /* 0x03884007080075a7 */ /* 0x0022a4000804017f */
[----:B--2---:R-:W-:Y:S05]  /*13ac0*/  @!P2 NANOSLEEP.SYNCS 0x989680 ;  /* 0x009896800000a95d */ /* 0x004fea0003900000 */
[----:B------:R-:W2:Y:S02]  /*13ad0*/  @!P2 SYNCS.PHASECHK.TRANS64 P2, [R8+URZ+0x38840], R7 ;  /* 0x038840070800a5a7 */ /* 0x000ea4000804007f */
[----:B--2---:R-:W-:Y:S05]  /*13ae0*/  @!P2 BRA `(.L_x_2004) ;  /* 0xfffffffc00f0a947 */ /* 0x004fea000383ffff */
[----:B------:R-:W-:Y:S05]  /*13af0*/  BRA `(.L_x_2055) ;  /* 0xffffffd400b47947 */ /* 0x000fea000383ffff */
.L_x_2006:
[----:B-1----:R-:W-:-:S04]  /*13b00*/  IMAD.U32 R8, RZ, RZ, UR40 ;  /* 0x00000028ff087e24 */ /* 0x002fc8000f8e00ff */
[----:B------:R1:W2:Y:S03]  /*13b10*/  SYNCS.PHASECHK.TRANS64.TRYWAIT P2, [R8+URZ+0x38820], R7 ;  /* 0x03882007080075a7 */ /* 0x0002a6000804017f */
[----:B--2---:R-:W-:Y:S05]  /*13b20*/  @!P2 NANOSLEEP.SYNCS 0x989680 ;  /* 0x009896800000a95d */ /* 0x004fea0003900000 */
[----:B------:R-:W2:Y:S02]  /*13b30*/  @!P2 SYNCS.PHASECHK.TRANS64 P2, [R8+URZ+0x38820], R7 ;  /* 0x038820070800a5a7 */ /* 0x000ea4000804007f */
[----:B--2---:R-:W-:Y:S05]  /*13b40*/  @!P2 BRA `(.L_x_2006) ;  /* 0xfffffffc00eca947 */ /* 0x004fea000383ffff */
[----:B------:R-:W-:Y:S05]  /*13b50*/  BRA `(.L_x_2056) ;  /* 0xffffffd800e47947 */ /* 0x000fea000383ffff */
.L_x_2012:
[----:B-1----:R1:W2:Y:S02]  /*13b60*/  SYNCS.PHASECHK.TRANS64.TRYWAIT P3, [R3+URZ+0x38840], R2 ;  /* 0x03884002030075a7 */ /* 0x0022a4000806017f */
[----:B--2---:R-:W-:Y:S05]  /*13b70*/  @!P3 NANOSLEEP.SYNCS 0x989680 ;  /* 0x009896800000b95d */ /* 0x004fea0003900000 */
[----:B------:R-:W2:Y:S02]  /*13b80*/  @!P3 SYNCS.PHASECHK.TRANS64 P3, [R3+URZ+0x38840], R2 ;  /* 0x038840020300b5a7 */ /* 0x000ea4000806007f */
[----:B--2---:R-:W-:Y:S05]  /*13b90*/  @!P3 BRA `(.L_x_2012) ;  /* 0xfffffffc00f0b947 */ /* 0x004fea000383ffff */
[----:B------:R-:W-:Y:S05]  /*13ba0*/  BRA `(.L_x_2057) ;  /* 0xffffffdc00907947 */ /* 0x000fea000383ffff */
.L_x_2014:
[----:B-1----:R1:W2:Y:S02]  /*13bb0*/  SYNCS.PHASECHK.TRANS64.TRYWAIT P3, [R2+URZ+0x60], R3 ;  /* 0x00006003020075a7 */ /* 0x0022a4000806017f */
[----:B--2---:R-:W-:Y:S05]  /*13bc0*/  @!P3 NANOSLEEP.SYNCS 0x989680 ;  /* 0x009896800000b95d */ /* 0x004fea0003900000 */
[----:B------:R-:W2:Y:S02]  /*13bd0*/  @!P3 SYNCS.PHASECHK.TRANS64 P3, [R2+URZ+0x60], R3 ;  /* 0x000060030200b5a7 */ /* 0x000ea4000806007f */
[----:B--2---:R-:W-:Y:S05]  /*13be0*/  @!P3 BRA `(.L_x_2014) ;  /* 0xfffffffc00f0b947 */ /* 0x004fea000383ffff */
[----:B------:R-:W-:Y:S05]  /*13bf0*/  BRA `(.L_x_2058) ;  /* 0xffffffe000207947 */ /* 0x000fea000383ffff */
.L_x_2020:
[----:B-1----:R1:W2:Y:S02]  /*13c00*/  SYNCS.PHASECHK.TRANS64.TRYWAIT P3, [R3+URZ+0x38840], R2 ;  /* 0x03884002030075a7 */ /* 0x0022a4000806017f */
[----:B--2---:R-:W-:Y:S05]  /*13c10*/  @!P3 NANOSLEEP.SYNCS 0x989680 ;  /* 0x009896800000b95d */ /* 0x004fea0003900000 */
[----:B------:R-:W2:Y:S02]  /*13c20*/  @!P3 SYNCS.PHASECHK.TRANS64 P3, [R3+URZ+0x38840], R2 ;  /* 0x038840020300b5a7 */ /* 0x000ea4000806007f */
[----:B--2---:R-:W-:Y:S05]  /*13c30*/  @!P3 BRA `(.L_x_2020) ;  /* 0xfffffffc00f0b947 */ /* 0x004fea000383ffff */
[----:B------:R-:W-:Y:S05]  /*13c40*/  BRA `(.L_x_2059) ;  /* 0xffffffe4005c7947 */ /* 0x000fea000383ffff */
.L_x_2022:
[----:B-1----:R1:W2:Y:S02]  /*13c50*/  SYNCS.PHASECHK.TRANS64.TRYWAIT P3, [R2+URZ+0x60], R17 ;  /* 0x00006011020075a7 */ /* 0x0022a4000806017f */
[----:B--2---:R-:W-:Y:S05]  /*13c60*/  @!P3 NANOSLEEP.SYNCS 0x989680 ;  /* 0x009896800000b95d */ /* 0x004fea0003900000 */
[----:B------:R-:W2:Y:S02]  /*13c70*/  @!P3 SYNCS.PHASECHK.TRANS64 P3, [R2+URZ+0x60], R17 ;  /* 0x000060110200b5a7 */ /* 0x000ea4000806007f */
[----:B--2---:R-:W-:Y:S05]  /*13c80*/  @!P3 BRA `(.L_x_2022) ;  /* 0xfffffffc00f0b947 */ /* 0x004fea000383ffff */
[----:B------:R-:W-:Y:S05]  /*13c90*/  BRA `(.L_x_2060) ;  /* 0xffffffe400ec7947 */ /* 0x000fea000383ffff */
.L_x_2027:
[----:B-1----:R1:W2:Y:S02]  /*13ca0*/  SYNCS.PHASECHK.TRANS64.TRYWAIT P3, [R2+URZ+0x38840], R3 ;  /* 0x03884003020075a7 */ /* 0x0022a4000806017f */
[----:B--2---:R-:W-:Y:S05]  /*13cb0*/  @!P3 NANOSLEEP.SYNCS 0x989680 ;  /* 0x009896800000b95d */ /* 0x004fea0003900000 */
[----:B------:R-:W2:Y:S02]  /*13cc0*/  @!P3 SYNCS.PHASECHK.TRANS64 P3, [R2+URZ+0x38840], R3 ;  /* 0x038840030200b5a7 */ /* 0x000ea4000806007f */
[----:B--2---:R-:W-:Y:S05]  /*13cd0*/  @!P3 BRA `(.L_x_2027) ;  /* 0xfffffffc00f0b947 */ /* 0x004fea000383ffff */
[----:B------:R-:W-:Y:S05]  /*13ce0*/  BRA `(.L_x_2061) ;  /* 0xffffffec00007947 */ /* 0x000fea000383ffff */
.L_x_2029:
[----:B-1----:R1:W2:Y:S02]  /*13cf0*/  SYNCS.PHASECHK.TRANS64.TRYWAIT P3, [R2+URZ+0x60], R11 ;  /* 0x0000600b020075a7 */ /* 0x0022a4000806017f */
[----:B--2---:R-:W-:Y:S05]  /*13d00*/  @!P3 NANOSLEEP.SYNCS 0x989680 ;  /* 0x009896800000b95d */ /* 0x004fea0003900000 */
[----:B------:R-:W2:Y:S02]  /*13d10*/  @!P3 SYNCS.PHASECHK.TRANS64 P3, [R2+URZ+0x60], R11 ;  /* 0x0000600b0200b5a7 */ /* 0x000ea4000806007f */
[----:B--2---:R-:W-:Y:S05]  /*13d20*/  @!P3 BRA `(.L_x_2029) ;  /* 0xfffffffc00f0b947 */ /* 0x004fea000383ffff */
[----:B------:R-:W-:Y:S05]  /*13d30*/  BRA `(.L_x_2062) ;  /* 0xffffffec00907947 */ /* 0x000fea000383ffff */
.L_x_2036:
[----:B-1----:R1:W2:Y:S02]  /*13d40*/  SYNCS.PHASECHK.TRANS64.TRYWAIT P0, [R3+URZ+0x38860], R0 ;  /* 0x03886000030075a7 */ /* 0x0022a4000800017f */
[----:B--2---:R-:W-:Y:S05]  /*13d50*/  @!P0 NANOSLEEP.SYNCS 0x989680 ;  /* 0x009896800000895d */ /* 0x004fea0003900000 */
[----:B------:R-:W2:Y:S02]  /*13d60*/  @!P0 SYNCS.PHASECHK.TRANS64 P0, [R3+URZ+0x38860], R0 ;  /* 0x03886000030085a7 */ /* 0x000ea4000800007f */
[----:B--2---:R-:W-:Y:S05]  /*13d70*/  @!P0 BRA `(.L_x_2036) ;  /* 0xfffffffc00f08947 */ /* 0x004fea000383ffff */
[----:B------:R-:W-:Y:S05]  /*13d80*/  BRA `(.L_x_2063) ;  /* 0xfffffff000907947 */ /* 0x000fea000383ffff */
.L_x_2038:
[----:B------:R-:W-:Y:S01]  /*13d90*/  BSSY B0, `(.L_x_2064) ;  /* 0x0000007000007945 */ /* 0x000fe20003800000 */
[----:B------:R-:W-:Y:S01]  /*13da0*/  IMAD.MOV.U32 R12, RZ, RZ, RZ ;  /* 0x000000ffff0c7224 */ /* 0x000fe200078e00ff */
[----:B------:R-:W-:Y:S01]  /*13db0*/  MOV R11, 0x1f ;  /* 0x0000001f000b7802 */ /* 0x000fe20000000f00 */
[----:B------:R-:W-:-:S07]  /*13dc0*/  IMAD.MOV.U32 R15, RZ, RZ, -0x1 ;  /* 0xffffffffff0f7424 */ /* 0x000fce00078e00ff */
[----:B------:R-:W-:Y:S05]  /*13dd0*/  WARPSYNC.COLLECTIVE R15, `(.L_x_2065) ;  /* 0x000000000f087348 */ /* 0x000fea0003c00000 */
[----:B------:R1:W2:Y:S02]  /*13de0*/  SHFL.IDX P6, R14, R13, R12, R11 ;  /* 0x0000000c0d0e7389 */ /* 0x0002a400000c000b */
[----:B-12---:R-:W-:Y:S01]  /*13df0*/  ENDCOLLECTIVE ;  /* 0x000000000000791b */ /* 0x006fe20003800000 */
.L_x_2065:
[----:B------:R-:W-:Y:S05]  /*13e00*/  BSYNC B0 ;  /* 0x0000000000007941 */ /* 0x000fea0003800000 */
.L_x_2064:
[----:B------:R-:W-:Y:S05]  /*13e10*/  BRA `(.L_x_2066) ;  /* 0xfffffff4002c7947 */ /* 0x000fea000383ffff */
.L_x_2040:
[----:B--2---:R2:W3:Y:S02]  /*13e20*/  SYNCS.PHASECHK.TRANS64.TRYWAIT P0, [R7+URZ+0x38820], R0 ;  /* 0x03882000070075a7 */ /* 0x0044e4000800017f */
[----:B---3--:R-:W-:Y:S05]  /*13e30*/  @!P0 NANOSLEEP.SYNCS 0x989680 ;  /* 0x009896800000895d */ /* 0x008fea0003900000 */
[----:B------:R-:W3:Y:S02]  /*13e40*/  @!P0 SYNCS.PHASECHK.TRANS64 P0, [R7+URZ+0x38820], R0 ;  /* 0x03882000070085a7 */ /* 0x000ee4000800007f */
[----:B---3--:R-:W-:Y:S05]  /*13e50*/  @!P0 BRA `(.L_x_2040) ;  /* 0xfffffffc00f08947 */ /* 0x008fea000383ffff */
[----:B------:R-:W-:Y:S05]  /*13e60*/  BRA `(.L_x_2067) ;  /* 0xfffffff400747947 */ /* 0x000fea000383ffff */
.L_x_2044:
[----:B--2---:R2:W3:Y:S02]  /*13e70*/  SYNCS.PHASECHK.TRANS64.TRYWAIT P0, [R5+URZ], R4 ;  /* 0x00000004050075a7 */ /* 0x0044e4000800017f */
[----:B---3--:R-:W-:Y:S05]  /*13e80*/  @!P0 NANOSLEEP.SYNCS 0x989680 ;  /* 0x009896800000895d */ /* 0x008fea0003900000 */
[----:B------:R-:W3:Y:S02]  /*13e90*/  @!P0 SYNCS.PHASECHK.TRANS64 P0, [R5+URZ], R4 ;  /* 0x00000004050085a7 */ /* 0x000ee4000800007f */
[----:B---3--:R-:W-:Y:S05]  /*13ea0*/  @!P0 BRA `(.L_x_2044) ;  /* 0xfffffffc00f08947 */ /* 0x008fea000383ffff */
[----:B------:R-:W-:Y:S05]  /*13eb0*/  BRA `(.L_x_2068) ;  /* 0xfffffff400d07947 */ /* 0x000fea000383ffff */
.L_x_2045:
[----:B---3--:R3:W4:Y:S02]  /*13ec0*/  SYNCS.PHASECHK.TRANS64.TRYWAIT P0, [R3+URZ], R0 ;  /* 0x00000000030075a7 */ /* 0x008724000800017f */
[----:B----4-:R-:W-:Y:S05]  /*13ed0*/  @!P0 NANOSLEEP.SYNCS 0x989680 ;  /* 0x009896800000895d */ /* 0x010fea0003900000 */
[----:B------:R-:W4:Y:S02]  /*13ee0*/  @!P0 SYNCS.PHASECHK.TRANS64 P0, [R3+URZ], R0 ;  /* 0x00000000030085a7 */ /* 0x000f24000800007f */
[----:B----4-:R-:W-:Y:S05]  /*13ef0*/  @!P0 BRA `(.L_x_2045) ;  /* 0xfffffffc00f08947 */ /* 0x010fea000383ffff */
[----:B------:R-:W-:Y:S05]  /*13f00*/  BRA `(.L_x_2069) ;  /* 0xfffffff400c47947 */ /* 0x000fea000383ffff */
.L_x_2047:
[----:B--2---:R2:W3:Y:S02]  /*13f10*/  SYNCS.PHASECHK.TRANS64.TRYWAIT P0, [R5+URZ], R4 ;  /* 0x00000004050075a7 */ /* 0x0044e4000800017f */
[----:B---3--:R-:W-:Y:S05]  /*13f20*/  @!P0 NANOSLEEP.SYNCS 0x989680 ;  /* 0x009896800000895d */ /* 0x008fea0003900000 */
[----:B------:R-:W3:Y:S02]  /*13f30*/  @!P0 SYNCS.PHASECHK.TRANS64 P0, [R5+URZ], R4 ;  /* 0x00000004050085a7 */ /* 0x000ee4000800007f */
[----:B---3--:R-:W-:Y:S05]  /*13f40*/  @!P0 BRA `(.L_x_2047) ;  /* 0xfffffffc00f08947 */ /* 0x008fea000383ffff */
[----:B------:R-:W-:Y:S05]  /*13f50*/  BRA `(.L_x_2070) ;  /* 0xfffffff400c87947 */ /* 0x000fea000383ffff */
.L_x_2071:
        /* <DEDUP_REMOVED lines=10> */
.L_x_2844:


//--------------------- .text._ZN7cutlass13device_kernelIN5flash11enable_sm90INS1_16FlashAttnFwdSm90INS1_25CollectiveMainloopFwdSm90ILi2EN4cute5tupleIJNS5_1CILi1EEES8_S8_EEENS6_IJNS7_ILi128EEENS7_ILi80EEENS7_ILi256EEEEEELi256ENS_6half_tEfNS_4arch4Sm90ELb1ELb0ELb0ELb1ELb0ELb0ELb0ELb1ELb1ELb0ELb0ELb0EEENS1_21CollectiveEpilogueFwdINS6_IJSA_SC_SB_EEES9_SE_SG_Li256ELb1ELb0ELb0ELb0EEENS1_36VarlenDynamicPersistentTileSchedulerILi128ELi80ELi256ELi32ELb0ELb0ELb1ELb1ELb1ELb1EEEEEEEEEvNT_6ParamsE --------------------------
	.section	.text._ZN7cutlass13device_kernelIN5flash11enable_sm90INS1_16FlashAttnFwdSm90INS1_25CollectiveMainloopFwdSm90ILi2EN4cute5tupleIJNS5_1CILi1EEES8_S8_EEENS6_IJNS7_ILi128EEENS7_ILi80EEENS7_ILi256EEEEEELi256ENS_6half_tEfNS_4arch4Sm90ELb1ELb0ELb0ELb1ELb0ELb0ELb0ELb1ELb1ELb0ELb0ELb0EEENS1_21CollectiveEpilogueFwdINS6_IJSA_SC_SB_EEES9_SE_SG_Li256ELb1ELb0ELb0ELb0EEENS1_36VarlenDynamicPersistentTileSchedulerILi128ELi80ELi256ELi32ELb0ELb0ELb1ELb1ELb1ELb1EEEEEEEEEvNT_6ParamsE,"ax",@progbits
	.align	128
.text._ZN7cutlass13device_kernelIN5flash11enable_sm90INS1_16FlashAttnFwdSm90INS1_25CollectiveMainloopFwdSm90ILi2EN4cute5tupleIJNS5_1CILi1EEES8_S8_EEENS6_IJNS7_ILi128EEENS7_ILi80EEENS7_ILi256EEEEEELi256ENS_6half_tEfNS_4arch4Sm90ELb1ELb0ELb0ELb1ELb0ELb0ELb0ELb1ELb1ELb0ELb0ELb0EEENS1_21CollectiveEpilogueFwdINS6_IJSA_SC_SB_EEES9_SE_SG_Li256ELb1ELb0ELb0ELb0EEENS1_36VarlenDynamicPersistentTileSchedulerILi128ELi80ELi256ELi32ELb0ELb0ELb1ELb1ELb1ELb1EEEEEEEEEvNT_6ParamsE:
        .type           _ZN7cutlass13device_kernelIN5flash11enable_sm90INS1_16FlashAttnFwdSm90INS1_25CollectiveMainloopFwdSm90ILi2EN4cute5tupleIJNS5_1CILi1EEES8_S8_EEENS6_IJNS7_ILi128EEENS7_ILi80EEENS7_ILi256EEEEEELi256ENS_6half_tEfNS_4arch4Sm90ELb1ELb0ELb0ELb1ELb0ELb0ELb0ELb1ELb1ELb0ELb0ELb0EEENS1_21CollectiveEpilogueFwdINS6_IJSA_SC_SB_EEES9_SE_SG_Li256ELb1ELb0ELb0ELb0EEENS1_36VarlenDynamicPersistentTileSchedulerILi128ELi80ELi256ELi32ELb0ELb0ELb1ELb1ELb1ELb1EEEEEEEEEvNT_6ParamsE,@function
        .size           _ZN7cutlass13device_kernelIN5flash11enable_sm90INS1_16FlashAttnFwdSm90INS1_25CollectiveMainloopFwdSm90ILi2EN4cute5tupleIJNS5_1CILi1EEES8_S8_EEENS6_IJNS7_ILi128EEENS7_ILi80EEENS7_ILi256EEEEEELi256ENS_6half_tEfNS_4arch4Sm90ELb1ELb0ELb0ELb1ELb0ELb0ELb0ELb1ELb1ELb0ELb0ELb0EEENS1_21CollectiveEpilogueFwdINS6_IJSA_SC_SB_EEES9_SE_SG_Li256ELb1ELb0ELb0ELb0EEENS1_36VarlenDynamicPersistentTileSchedulerILi128ELi80ELi256ELi32ELb0ELb0ELb1ELb1ELb1ELb1EEEEEEEEEvNT_6ParamsE,(.L_x_2845 - _ZN7cutlass13device_kernelIN5flash11enable_sm90INS1_16FlashAttnFwdSm90INS1_25CollectiveMainloopFwdSm90ILi2EN4cute5tupleIJNS5_1CILi1EEES8_S8_EEENS6_IJNS7_ILi128EEENS7_ILi80EEENS7_ILi256EEEEEELi256ENS_6half_tEfNS_4arch4Sm90ELb1ELb0ELb0ELb1ELb0ELb0ELb0ELb1ELb1ELb0ELb0ELb0EEENS1_21CollectiveEpilogueFwdINS6_IJSA_SC_SB_EEES9_SE_SG_Li256ELb1ELb0ELb0ELb0EEENS1_36VarlenDynamicPersistentTileSchedulerILi128ELi80ELi256ELi32ELb0ELb0ELb1ELb1ELb1ELb1EEEEEEEEEvNT_6ParamsE)
        .other          _ZN7cutlass13device_kernelIN5flash11enable_sm90INS1_16FlashAttnFwdSm90INS1_25CollectiveMainloopFwdSm90ILi2EN4cute5tupleIJNS5_1CILi1EEES8_S8_EEENS6_IJNS7_ILi128EEENS7_ILi80EEENS7_ILi256EEEEEELi256ENS_6half_tEfNS_4arch4Sm90ELb1ELb0ELb0ELb1ELb0ELb0ELb0ELb1ELb1ELb0ELb0ELb0EEENS1_21CollectiveEpilogueFwdINS6_IJSA_SC_SB_EEES9_SE_SG_Li256ELb1ELb0ELb0ELb0EEENS1_36VarlenDynamicPersistentTileSchedulerILi128ELi80ELi256ELi32ELb0ELb0ELb1ELb1ELb1ELb1EEEEEEEEEvNT_6ParamsE,@"STO_CUDA_ENTRY STV_DEFAULT"
_ZN7cutlass13device_kernelIN5flash11enable_sm90INS1_16FlashAttnFwdSm90INS1_25CollectiveMainloopFwdSm90ILi2EN4cute5tupleIJNS5_1CILi1EEES8_S8_EEENS6_IJNS7_ILi128EEENS7_ILi80EEENS7_ILi256EEEEEELi256ENS_6half_tEfNS_4arch4Sm90ELb1ELb0ELb0ELb1ELb0ELb0ELb0ELb1ELb1ELb0ELb0ELb0EEENS1_21CollectiveEpilogueFwdINS6_IJSA_SC_SB_EEES9_SE_SG_Li256ELb1ELb0ELb0ELb0EEENS1_36VarlenDynamicPersistentTileSchedulerILi128ELi80ELi256ELi32ELb0ELb0ELb1ELb1ELb1ELb1EEEEEEEEEvNT_6ParamsE:
        /* <DEDUP_REMOVED lines=21> */
.L_x_2073:
[----:B------:R-:W-:Y:S05]  /*0150*/  BSYNC B0 ;  /* 0x0000000000007941 */ /* 0x000fea0003800000 */
.L_x_2072:
        /* <DEDUP_REMOVED lines=41> */
.L_x_2074:
        /* <DEDUP_REMOVED lines=22> */
.L_x_2075:
        /* <DEDUP_REMOVED lines=18> */
.L_x_2076:
        /* <DEDUP_REMOVED lines=22> */
.L_x_2077:
        /* <DEDUP_REMOVED lines=22> */
.L_x_2078:
        /* <DEDUP_REMOVED lines=8> */
.L_x_2080:
        /* <DEDUP_REMOVED lines=17> */
[----:B------:R-:W0:Y:S11]  /*0ac0*/  S2R R0, SR_TID.X ;  /* 0x0000000000007919 */ /* 0x000e360000002100 */
[----:B------:R-:W-:Y:S01]  /*0ad0*/  IMAD.U32 R19, RZ, RZ, UR5 ;  /* 0x00000005ff137e24 */ /* 0x000fe2000f8e00ff */
[----:B------:R-:W-:Y:S01]  /*0ae0*/  R2UR UR5, R14 ;  /* 0x000000000e0572ca */ /* 0x000fe200000e0000 */
[----:B0-----:R-:W-:-:S05]  /*0af0*/  VIADD R225, R0, 0xffffff80 ;  /* 0xffffff8000e17836 */ /* 0x001fca0000000000 */
[----:B------:R-:W-:-:S04]  /*0b00*/  SHF.R.S32.HI R0, RZ, 0x1f, R225 ;  /* 0x0000001fff007819 */ /* 0x000fc800000114e1 */
[CC--:B------:R-:W-:Y:S02]  /*0b10*/  LEA.HI R3, R0.reuse, R225.reuse, RZ, 0x7 ;  /* 0x000000e100037211 */ /* 0x0c0fe400078f38ff */
[----:B------:R-:W-:Y:S02]  /*0b20*/  LEA.HI R4, R0, R225, RZ, 0x5 ;  /* 0x000000e100047211 */ /* 0x000fe400078f28ff */
[----:B------:R-:W-:Y:S02]  /*0b30*/  SHF.R.S32.HI R222, RZ, 0x7, R3 ;  /* 0x00000007ffde7819 */ /* 0x000fe40000011403 */
[----:B--2---:R-:W-:Y:S02]  /*0b40*/  R2UR UR4, R2 ;  /* 0x00000000020472ca */ /* 0x004fe400000e0000 */
[C---:B------:R-:W-:Y:S02]  /*0b50*/  LOP3.LUT R2, R3.reuse, 0xffffff80, RZ, 0xc0, !PT ;  /* 0xffffff8003027812 */ /* 0x040fe400078ec0ff */
[----:B------:R-:W-:-:S03]  /*0b60*/  LEA.HI R3, R3, R222, RZ, 0x1 ;  /* 0x000000de03037211 */ /* 0x000fc600078f08ff */
[----:B------:R-:W-:Y:S01]  /*0b70*/  IMAD.IADD R221, R225, 0x1, -R2 ;  /* 0x00000001e1dd7824 */ /* 0x000fe200078e0a02 */
[----:B------:R-:W-:-:S04]  /*0b80*/  LOP3.LUT R3, R3, 0x3fffffe, RZ, 0xc0, !PT ;  /* 0x03fffffe03037812 */ /* 0x000fc800078ec0ff */
[----:B------:R-:W-:Y:S01]  /*0b90*/  SHF.R.S32.HI R8, RZ, 0x1f, R221 ;  /* 0x0000001fff087819 */ /* 0x000fe200000114dd */
[----:B------:R-:W-:Y:S01]  /*0ba0*/  ULOP3.LUT UR4, UR4, 0x1, URZ, 0xfc, !UPT ;  /* 0x0000000104047892 */ /* 0x000fe2000f8efc3f */
[----:B------:R-:W-:Y:S02]  /*0bb0*/  IMAD.IADD R3, R222, 0x1, -R3 ;  /* 0x00000001de037824 */ /* 0x000fe400078e0a03 */
[CC--:B------:R-:W-:Y:S02]  /*0bc0*/  LEA.HI R9, R8.reuse, R221.reuse, RZ, 0x2 ;  /* 0x000000dd08097211 */ /* 0x0c0fe400078f10ff */
[----:B------:R-:W-:Y:S01]  /*0bd0*/  LEA.HI R8, R8, R221, RZ, 0x5 ;  /* 0x000000dd08087211 */ /* 0x000fe200078f28ff */
[----:B------:R-:W-:Y:S01]  /*0be0*/  IMAD.U32 R224, RZ, RZ, UR4 ;  /* 0x00000004ffe07e24 */ /* 0x000fe2000f8e00ff */
[--C-:B------:R-:W-:Y:S01]  /*0bf0*/  SHF.R.S32.HI R5, RZ, 0x2, R9.reuse ;  /* 0x00000002ff057819 */ /* 0x100fe20000011409 */
[----:B------:R-:W-:Y:S01]  /*0c00*/  UMOV UR4, URZ ;  /* 0x0000003f00047c82 */ /* 0x000fe20008000000 */
[----:B------:R-:W-:Y:S01]  /*0c10*/  SHF.R.S32.HI R2, RZ, 0x1f, R9 ;  /* 0x0000001fff027819 */ /* 0x000fe20000011409 */
[----:B------:R-:W-:Y:S01]  /*0c20*/  IMAD.U32 R220, RZ, RZ, UR4 ;  /* 0x00000004ffdc7e24 */ /* 0x000fe2000f8e00ff */
[----:B------:R-:W-:Y:S01]  /*0c30*/  SHF.R.S32.HI R8, RZ, 0x5, R8 ;  /* 0x00000005ff087819 */ /* 0x000fe20000011408 */
[----:B------:R-:W-:Y:S01]  /*0c40*/  IMAD.U32 R16, RZ, RZ, UR4 ;  /* 0x00000004ff107e24 */ /* 0x000fe2000f8e00ff */
[----:B------:R-:W-:-:S02]  /*0c50*/  LEA.HI R2, R2, R5, RZ, 0x3 ;  /* 0x0000000502027211 */ /* 0x000fc400078f18ff */
[----:B------:R-:W-:Y:S02]  /*0c60*/  LOP3.LUT R214, R9, 0x7ffffffc, RZ, 0xc0, !PT ;  /* 0x7ffffffc09d67812 */ /* 0x000fe400078ec0ff */
[----:B------:R-:W-:Y:S02]  /*0c70*/  LOP3.LUT R6, R2, 0xfffffff8, RZ, 0xc0, !PT ;  /* 0xfffffff802067812 */ /* 0x000fe400078ec0ff */
[CC--:B------:R-:W-:Y:S02]  /*0c80*/  LEA.HI R2, R0.reuse, R225.reuse, RZ, 0x4 ;  /* 0x000000e100027211 */ /* 0x0c0fe400078f20ff */
[----:B------:R-:W-:Y:S01]  /*0c90*/  LEA.HI R0, R0, R225, RZ, 0x3 ;  /* 0x000000e100007211 */ /* 0x000fe200078f18ff */
[----:B------:R-:W-:Y:S01]  /*0ca0*/  IMAD.IADD R11, R5, 0x1, -R6 ;  /* 0x00000001050b7824 */ /* 0x000fe200078e0a06 */
[----:B------:R-:W-:Y:S01]  /*0cb0*/  SHF.R.S32.HI R5, RZ, 0x4, R2 ;  /* 0x00000004ff057819 */ /* 0x000fe20000011402 */
[----:B------:R-:W-:Y:S01]  /*0cc0*/  IMAD.SHL.U32 R6, R4, 0x20, RZ ;  /* 0x0000002004067824 */ /* 0x000fe200078e00ff */
[----:B------:R-:W-:Y:S01]  /*0cd0*/  LOP3.LUT R4, R2, 0x3fffff0, RZ, 0xc0, !PT ;  /* 0x03fffff002047812 */ /* 0x000fe200078ec0ff */
[----:B------:R-:W-:Y:S01]  /*0ce0*/  IMAD R8, R8, 0x10, R11 ;  /* 0x0000001008087824 */ /* 0x000fe200078e020b */
[----:B------:R-:W-:-:S02]  /*0cf0*/  LEA.HI R2, R2, R5, RZ, 0x1 ;  /* 0x0000000502027211 */ /* 0x000fc400078f08ff */
[----:B------:R-:W-:Y:S01]  /*0d00*/  LOP3.LUT R7, R6, 0xfffffc00, RZ, 0xc0, !PT ;  /* 0xfffffc0006077812 */ /* 0x000fe200078ec0ff */
[----:B------:R-:W-:Y:S01]  /*0d10*/  IMAD.IADD R4, R225, 0x1, -R4 ;  /* 0x00000001e1047824 */ /* 0x000fe200078e0a04 */
[----:B------:R-:W-:Y:S01]  /*0d20*/  LOP3.LUT R2, R2, 0x1ffffffe, RZ, 0xc0, !PT ;  /* 0x1ffffffe02027812 */ /* 0x000fe200078ec0ff */
[----:B------:R-:W-:Y:S01]  /*0d30*/  IMAD R215, R3, 0x40, R8 ;  /* 0x0000004003d77824 */ /* 0x000fe200078e0208 */
[----:B------:R-:W-:Y:S01]  /*0d40*/  SHF.R.S32.HI R212, RZ, 0x3, R0 ;  /* 0x00000003ffd47819 */ /* 0x000fe20000011400 */
[----:B------:R-:W-:Y:S01]  /*0d50*/  IMAD R7, R4, 0x40, R7 ;  /* 0x0000004004077824 */ /* 0x000fe200078e0207 */
[----:B------:R-:W-:Y:S02]  /*0d60*/  IADD3 R2, R5, -R2, RZ ;  /* 0x8000000205027210 */ /* 0x000fe40007ffe0ff */
[----:B------:R-:W-:-:S03]  /*0d70*/  IADD3 R214, R221, -R214, RZ ;  /* 0x800000d6ddd67210 */ /* 0x000fc60007ffe0ff */
[----:B------:R-:W-:Y:S01]  /*0d80*/  IMAD R223, R2, 0x8, R7 ;  /* 0x0000000802df7824 */ /* 0x000fe200078e0207 */
[----:B------:R-:W-:Y:S01]  /*0d90*/  LOP3.LUT R2, R0, 0x1ffffff8, RZ, 0xc0, !PT ;  /* 0x1ffffff800027812 */ /* 0x000fe200078ec0ff */
[----:B------:R-:W-:-:S04]  /*0da0*/  IMAD.MOV.U32 R7, RZ, RZ, R15 ;  /* 0x000000ffff077224 */ /* 0x000fc800078e000f */
[----:B------:R-:W-:-:S04]  /*0db0*/  IMAD.IADD R2, R225, 0x1, -R2 ;  /* 0x00000001e1027824 */ /* 0x000fc800078e0a02 */
[----:B------:R-:W-:-:S07]  /*0dc0*/  IMAD.SHL.U32 R18, R2, 0x8, RZ ;  /* 0x0000000802127824 */ /* 0x000fce00078e00ff */
.L_x_2134:
        /* <DEDUP_REMOVED lines=14> */
[----:B------:R-:W-:Y:S01]  /*0eb0*/  IMAD.U32 R216, RZ, RZ, UR4 ;  /* 0x00000004ffd87e24 */ /* 0x000fe2000f8e00ff */
[----:B------:R-:W-:-:S04]  /*0ec0*/  @UP0 ULEA UR6, UP2, UR4, UR6, 0x2 ;  /* 0x0000000604060291 */ /* 0x000fc8000f84103f */
[----:B------:R-:W-:Y:S02]  /*0ed0*/  @UP0 ULEA.HI.X UR7, UR4, UR7, UR12, 0x2, UP2 ;  /* 0x0000000704070291 */ /* 0x000fe400090f140c */
[----:B------:R-:W-:Y:S01]  /*0ee0*/  IMAD.U32 R218, RZ, RZ, UR12 ;  /* 0x0000000cffda7e24 */ /* 0x000fe2000f8e00ff */
[----:B------:R-:W-:Y:S01]  /*0ef0*/  @UP1 ULEA UR8, UP0, UR4, UR8, 0x2 ;  /* 0x0000000804081291 */ /* 0x000fe2000f80103f */
[----:B------:R-:W-:-:S03]  /*0f00*/  IMAD.U32 R2, RZ, RZ, UR6 ;  /* 0x00000006ff027e24 */ /* 0x000fc6000f8e00ff */
[----:B------:R-:W-:Y:S01]  /*0f10*/  @UP1 ULEA.HI.X UR9, UR4, UR9, UR12, 0x2, UP0 ;  /* 0x0000000904091291 */ /* 0x000fe200080f140c */
[----:B------:R-:W-:Y:S01]  /*0f20*/  IMAD.U32 R3, RZ, RZ, UR7 ;  /* 0x00000007ff037e24 */ /* 0x000fe2000f8e00ff */
[----:B------:R-:W-:Y:S01]  /*0f30*/  ULDC.64 UR6, c[0x0][0x3f8] ;  /* 0x0000fe0000067ab9 */ /* 0x000fe20000000a00 */
[----:B---34-:R-:W-:-:S03]  /*0f40*/  IMAD.U32 R4, RZ, RZ, UR8 ;  /* 0x00000008ff047e24 */ /* 0x018fc6000f8e00ff */
[----:B------:R-:W-:Y:S01]  /*0f50*/  IMAD.U32 R5, RZ, RZ, UR9 ;  /* 0x00000009ff057e24 */ /* 0x000fe2000f8e00ff */
[----:B------:R-:W2:Y:S01]  /*0f60*/  @P0 LDG.E R2, desc[UR10][R2.64] ;  /* 0x0000000a02020981 */ /* 0x000ea2000c1e1900 */
[----:B------:R-:W-:Y:S01]  /*0f70*/  UISETP.NE.U32.AND UP0, UPT, UR6, URZ, UPT ;  /* 0x0000003f0600728c */ /* 0x000fe2000bf05070 */
[----:B------:R-:W-:Y:S02]  /*0f80*/  ULDC UR8, c[0x0][0x2e0] ;  /* 0x0000b80000087ab9 */ /* 0x000fe40000000800 */
[----:B------:R-:W3:Y:S01]  /*0f90*/  @P2 LDG.E R4, desc[UR10][R4.64] ;  /* 0x0000000a04042981 */ /* 0x000ee2000c1e1900 */
[----:B------:R-:W-:Y:S01]  /*0fa0*/  ULDC UR9, c[0x0][0x288] ;  /* 0x0000a20000097ab9 */ /* 0x000fe20000000800 */
[----:B------:R-:W-:Y:S01]  /*0fb0*/  UISETP.NE.AND.EX UP0, UPT, UR7, URZ, UPT, UP0 ;  /* 0x0000003f0700728c */ /* 0x000fe2000bf05300 */
[----:B------:R-:W-:Y:S01]  /*0fc0*/  IMAD.U32 R217, RZ, RZ, UR5 ;  /* 0x00000005ffd97e24 */ /* 0x000fe2000f8e00ff */
[----:B------:R-:W-:Y:S01]  /*0fd0*/  ULDC UR6, c[0x0][0x404] ;  /* 0x0001010000067ab9 */ /* 0x000fe20000000800 */
[----:B------:R-:W-:Y:S01]  /*0fe0*/  ULDC.64 UR10, c[0x0][0xa20] ;  /* 0x00028800000a7ab9 */ /* 0x000fe20000000a00 */
[----:B------:R-:W-:Y:S01]  /*0ff0*/  USEL UR6, UR6, 0x1, UP0 ;  /* 0x0000000106067887 */ /* 0x000fe20008000000 */
[----:B------:R-:W-:Y:S01]  /*1000*/  ISETP.NE.U32.AND P1, PT, RZ, UR10, PT ;  /* 0x0000000aff007c0c */ /* 0x000fe2000bf25070 */
[----:B------:R-:W-:-:S02]  /*1010*/  UMOV UR4, URZ ;  /* 0x0000003f00047c82 */ /* 0x000fc40008000000 */
[----:B------:R-:W-:Y:S01]  /*1020*/  UIMAD UR8, UR6, UR8, URZ ;  /* 0x00000008060872a4 */ /* 0x000fe2000f8e023f */
[----:B------:R-:W-:Y:S02]  /*1030*/  ISETP.NE.AND.EX P1, PT, RZ, UR11, PT, P1 ;  /* 0x0000000bff007c0c */ /* 0x000fe4000bf25310 */
[----:B--2---:R-:W-:Y:S02]  /*1040*/  @P0 R2UR UR4, R2 ;  /* 0x00000000020402ca */ /* 0x004fe400000e0000 */
[----:B---3--:R-:W-:-:S13]  /*1050*/  @P2 R2UR UR9, R4 ;  /* 0x00000000040922ca */ /* 0x008fda00000e0000 */
[----:B-----5:R-:W-:Y:S01]  /*1060*/  IMAD.U32 R22, RZ, RZ, UR9 ;  /* 0x00000009ff167e24 */ /* 0x020fe2000f8e00ff */
[----:B-1----:R-:W-:Y:S06]  /*1070*/  @P2 BRA `(.L_x_2081) ;  /* 0x0000000000402947 */ /* 0x002fec0003800000 */
        /* <DEDUP_REMOVED lines=8> */
[----:B------:R-:W-:Y:S01]  /*1100*/  MOV R2, UR6 ;  /* 0x0000000600027c02 */ /* 0x000fe20008000f00 */
[----:B------:R-:W-:-:S05]  /*1110*/  IMAD.U32 R3, RZ, RZ, UR7 ;  /* 0x00000007ff037e24 */ /* 0x000fca000f8e00ff */
[----:B------:R-:W2:Y:S04]  /*1120*/  LDG.E R4, desc[UR12][R2.64] ;  /* 0x0000000c02047981 */ /* 0x000ea8000c1e1900 */
[----:B------:R-:W3:Y:S01]  /*1130*/  LDG.E R0, desc[UR12][R2.64+0x4] ;  /* 0x0000040c02007981 */ /* 0x000ee2000c1e1900 */
[----:B--2---:R-:W-:Y:S02]  /*1140*/  R2UR UR5, R4 ;  /* 0x00000000040572ca */ /* 0x004fe400000e0000 */
[----:B---3--:R-:W-:-:S13]  /*1150*/  R2UR UR6, R0 ;  /* 0x00000000000672ca */ /* 0x008fda00000e0000 */
[----:B------:R-:W-:-:S06]  /*1160*/  UIADD3 UR5, -UR5, UR6, URZ ;  /* 0x0000000605057290 */ /* 0x000fcc000fffe13f */
[----:B------:R-:W-:-:S07]  /*1170*/  IMAD.U32 R22, RZ, RZ, UR5 ;  /* 0x00000005ff167e24 */ /* 0x000fce000f8e00ff */
.L_x_2081:
[----:B------:R-:W-:-:S13]  /*1180*/  R2UR UR5, R19 ;  /* 0x00000000130572ca */ /* 0x000fda00000e0000 */
[----:B------:R-:W-:Y:S01]  /*1190*/  IMAD.U32 R219, RZ, RZ, UR5 ;  /* 0x00000005ffdb7e24 */ /* 0x000fe2000f8e00ff */
[----:B------:R-:W-:Y:S06]  /*11a0*/  @!P1 BRA `(.L_x_2082) ;  /* 0x0000000000289947 */ /* 0x000fec0003800000 */
[----:B------:R-:W-:Y:S01]  /*11b0*/  R2UR UR6, R216 ;  /* 0x00000000d80672ca */ /* 0x000fe200000e0000 */
[----:B------:R-:W-:Y:S01]  /*11c0*/  ULDC.64 UR8, c[0x0][0x208] ;  /* 0x0000820000087ab9 */ /* 0x000fe20000000a00 */
[----:B------:R-:W-:-:S11]  /*11d0*/  R2UR UR7, R218 ;  /* 0x00000000da0772ca */ /* 0x000fd600000e0000 */
[----:B------:R-:W-:-:S04]  /*11e0*/  ULEA UR5, UP0, UR6, UR10, 0x2 ;  /* 0x0000000a06057291 */ /* 0x000fc8000f80103f */
[----:B------:R-:W-:Y:S02]  /*11f0*/  ULEA.HI.X UR6, UR6, UR11, UR7, 0x2, UP0 ;  /* 0x0000000b06067291 */ /* 0x000fe400080f1407 */
[----:B------:R-:W-:-:S04]  /*1200*/  IMAD.U32 R2, RZ, RZ, UR5 ;  /* 0x00000005ff027e24 */ /* 0x000fc8000f8e00ff */
[----:B------:R-:W-:-:S05]  /*1210*/  IMAD.U32 R3, RZ, RZ, UR6 ;  /* 0x00000006ff037e24 */ /* 0x000fca000f8e00ff */
[----:B------:R-:W2:Y:S02]  /*1220*/  LDG.E R2, desc[UR8][R2.64] ;  /* 0x0000000802027981 */ /* 0x000ea4000c1e1900 */
[----:B--2---:R-:W-:Y:S01]  /*1230*/  R2UR UR8, R2 ;  /* 0x00000000020872ca */ /* 0x004fe200000e0000 */
[----:B------:R-:W-:-:S14]  /*1240*/  BRA `(.L_x_2083) ;  /* 0x00000000003c7947 */ /* 0x000fdc0003800000 */
.L_x_2082:
        /* <DEDUP_REMOVED lines=15> */
.L_x_2083:
[----:B------:R-:W-:Y:S01]  /*1340*/  R2UR UR5, R19 ;  /* 0x00000000130572ca */ /* 0x000fe200000e0000 */
[----:B------:R-:W-:Y:S01]  /*1350*/  UIADD3 UR6, -UR4, UR8, URZ ;  /* 0x0000000804067290 */ /* 0x000fe2000fffe13f */
[----:B------:R-:W-:Y:S01]  /*1360*/  R2UR UR7, R22 ;  /* 0x00000000160772ca */ /* 0x000fe200000e0000 */
[----:B------:R-:W-:Y:S01]  /*1370*/  IMAD.MOV.U32 R0, RZ, RZ, RZ ;  /* 0x000000ffff007224 */ /* 0x000fe200078e00ff */
[----:B------:R-:W-:Y:S01]  /*1380*/  PLOP3.LUT P0, PT, PT, PT, PT, 0x80, 0x0 ;  /* 0x000000000000781c */ /* 0x000fe20003f0f070 */
[----:B------:R-:W-:Y:S01]  /*1390*/  UIADD3 UR4, UR6, 0x4f, URZ ;  /* 0x0000004f06047890 */ /* 0x000fe2000fffe03f */
[----:B------:R-:W-:Y:S01]  /*13a0*/  CS2R R2, SRZ ;  /* 0x0000000000027805 */ /* 0x000fe2000001ff00 */
[----:B------:R-:W-:Y:S01]  /*13b0*/  IMAD.U32 R23, RZ, RZ, UR6 ;  /* 0x00000006ff177e24 */ /* 0x000fe2000f8e00ff */
[----:B------:R-:W-:Y:S02]  /*13c0*/  CS2R R150, SRZ ;  /* 0x0000000000967805 */ /* 0x000fe4000001ff00 */
[----:B------:R-:W-:-:S02]  /*13d0*/  CS2R R148, SRZ ;  /* 0x0000000000947805 */ /* 0x000fc4000001ff00 */
[----:B------:R-:W-:Y:S02]  /*13e0*/  CS2R R146, SRZ ;  /* 0x0000000000927805 */ /* 0x000fe4000001ff00 */
[----:B------:R-:W-:Y:S02]  /*13f0*/  CS2R R144, SRZ ;  /* 0x0000000000907805 */ /* 0x000fe4000001ff00 */
[----:B------:R-:W-:Y:S01]  /*1400*/  CS2R R142, SRZ ;  /* 0x00000000008e7805 */ /* 0x000fe2000001ff00 */
[----:B------:R-:W-:Y:S01]  /*1410*/  ULEA UR5, UR5, 0xcf, 0x7 ;  /* 0x000000cf05057891 */ /* 0x000fe2000f8e383f */
[----:B------:R-:W-:Y:S02]  /*1420*/  CS2R R140, SRZ ;  /* 0x00000000008c7805 */ /* 0x000fe4000001ff00 */
[----:B------:R-:W-:Y:S02]  /*1430*/  CS2R R138, SRZ ;  /* 0x00000000008a7805 */ /* 0x000fe4000001ff00 */
[----:B------:R-:W-:Y:S01]  /*1440*/  CS2R R136, SRZ ;  /* 0x0000000000887805 */ /* 0x000fe2000001ff00 */
[----:B------:R-:W-:Y:S01]  /*1450*/  UIADD3 UR6, UR6, UR5, -UR7 ;  /* 0x0000000506067290 */ /* 0x000fe2000fffe807 */
        /* <DEDUP_REMOVED lines=12> */
[----:B------:R-:W-:-:S02]  /*1520*/  CS2R R122, SRZ ;  /* 0x00000000007a7805 */ /* 0x000fc4000001ff00 */
[----:B------:R-:W-:Y:S02]  /*1530*/  CS2R R120, SRZ ;  /* 0x0000000000787805 */ /* 0x000fe4000001ff00 */
[----:B------:R-:W-:Y:S01]  /*1540*/  CS2R R118, SRZ ;  /* 0x0000000000767805 */ /* 0x000fe2000001ff00 */
[----:B------:R-:W-:Y:S01]  /*1550*/  UISETP.LT.AND UP0, UPT, UR4, UR6, UPT ;  /* 0x000000060400728c */ /* 0x000fe2000bf01270 */
[----:B------:R-:W-:Y:S02]  /*1560*/  CS2R R116, SRZ ;  /* 0x0000000000747805 */ /* 0x000fe4000001ff00 */
[----:B------:R-:W-:Y:S02]  /*1570*/  CS2R R114, SRZ ;  /* 0x0000000000727805 */ /* 0x000fe4000001ff00 */
[----:B------:R-:W-:Y:S01]  /*1580*/  CS2R R112, SRZ ;  /* 0x0000000000707805 */ /* 0x000fe2000001ff00 */
[----:B------:R-:W-:Y:S01]  /*1590*/  USEL UR61, UR4, UR6, UP0 ;  /* 0x00000006043d7287 */ /* 0x000fe20008000000 */
[----:B------:R-:W-:-:S02]  /*15a0*/  CS2R R110, SRZ ;  /* 0x00000000006e7805 */ /* 0x000fc4000001ff00 */
[----:B------:R-:W-:Y:S02]  /*15b0*/  CS2R R108, SRZ ;  /* 0x00000000006c7805 */ /* 0x000fe4000001ff00 */
[----:B------:R-:W-:Y:S01]  /*15c0*/  CS2R R106, SRZ ;  /* 0x00000000006a7805 */ /* 0x000fe2000001ff00 */
[----:B------:R-:W-:Y:S01]  /*15d0*/  UISETP.GE.AND UP0, UPT, UR61, 0x1, UPT ;  /* 0x000000013d00788c */ /* 0x000fe2000bf06270 */
[----:B------:R-:W-:Y:S02]  /*15e0*/  CS2R R104, SRZ ;  /* 0x0000000000687805 */ /* 0x000fe4000001ff00 */
[----:B------:R-:W-:Y:S02]  /*15f0*/  MOV R168, RZ ;  /* 0x000000ff00a87202 */ /* 0x000fe40000000f00 */
[----:B------:R-:W-:Y:S02]  /*1600*/  CS2R R166, SRZ ;  /* 0x0000000000a67805 */ /* 0x000fe4000001ff00 */
[----:B------:R-:W-:-:S02]  /*1610*/  CS2R R100, SRZ ;  /* 0x0000000000647805 */ /* 0x000fc4000001ff00 */
[----:B------:R-:W-:Y:S02]  /*1620*/  CS2R R164, SRZ ;  /* 0x0000000000a47805 */ /* 0x000fe4000001ff00 */
[----:B------:R-:W-:Y:S02]  /*1630*/  PLOP3.LUT P1, PT, PT, PT, UP0, 0x80, 0x0 ;  /* 0x000000000000781c */ /* 0x000fe40003f2f008 */
        /* <DEDUP_REMOVED lines=36> */
[----:B------:R-:W-:Y:S01]  /*1880*/  CS2R R24, SRZ ;  /* 0x0000000000187805 */ /* 0x000fe2000001ff00 */
[----:B------:R-:W-:Y:S06]  /*1890*/  @!P1 BRA `(.L_x_2084) ;  /* 0x000000cc00d89947 */ /* 0x000fec0003800000 */
[----:B------:R-:W0:Y:S01]  /*18a0*/  SHFL.IDX PT, R0, R222, RZ, 0x1f ;  /* 0x00001fffde007589 */ /* 0x000e2200000e0000 */
[----:B------:R-:W1:Y:S01]  /*18b0*/  S2UR UR7, SR_CgaCtaId ;  /* 0x00000000000779c3 */ /* 0x000e620000008800 */
[----:B------:R-:W-:Y:S01]  /*18c0*/  UMOV UR6, 0x400 ;  /* 0x0000040000067882 */ /* 0x000fe20000000000 */
[----:B0-----:R-:W-:Y:S01]  /*18d0*/  R2UR UR4, R0 ;  /* 0x00000000000472ca */ /* 0x001fe200000e0000 */
[----:B-1----:R-:W-:-:S04]  /*18e0*/  ULEA UR8, UR7, UR6, 0x18 ;  /* 0x0000000607087291 */ /* 0x002fc8000f8ec03f */
[----:B------:R-:W-:Y:S02]  /*18f0*/  UIADD3 UR6, UR8, 0x14400, URZ ;  /* 0x0001440008067890 */ /* 0x000fe4000fffe03f */
[----:B------:R-:W-:Y:S02]  /*1900*/  IMAD.U32 R17, RZ, RZ, UR8 ;  /* 0x00000008ff117e24 */ /* 0x000fe4000f8e00ff */
        /* <DEDUP_REMOVED lines=22> */
[----:B0-----:R-:W-:-:S07]  /*1a70*/  IMAD.MOV.U32 R13, RZ, RZ, RZ ;  /* 0x000000ffff0d7224 */ /* 0x001fce00078e00ff */
[----:B------:R-:W-:-:S07]  /*1a80*/  LEPC R20, `(.L_x_2085) ;  /* 0x000000001014794e */ /* 0x000fce0000000000 */
[----:B-1----:R-:W-:Y:S05]  /*1a90*/  CALL.ABS.NOINC R2 ;  /* 0x0000000002007343 */ /* 0x002fea0003c00000 */
.L_x_2085:
[----:B------:R-:W-:Y:S02]  /*1aa0*/  R2UR UR7, R220 ;  /* 0x00000000dc0772ca */ /* 0x000fe400000e0000 */
[----:B------:R-:W-:Y:S02]  /*1ab0*/  R2UR UR6, R17 ;  /* 0x00000000110672ca */ /* 0x000fe400000e0000 */
[----:B------:R-:W-:-:S09]  /*1ac0*/  R2UR UR5, R224 ;  /* 0x00000000e00572ca */ /* 0x000fd200000e0000 */
[----:B------:R-:W-:-:S04]  /*1ad0*/  ULEA.HI UR4, UR7, UR7, URZ, 0x1 ;  /* 0x0000000707047291 */ /* 0x000fc8000f8f083f */
[----:B------:R-:W-:Y:S01]  /*1ae0*/  ULOP3.LUT UR4, UR4, 0xfffffffe, URZ, 0xc0, !UPT ;  /* 0xfffffffe04047892 */ /* 0x000fe2000f8ec03f */
[----:B------:R-:W-:-:S03]  /*1af0*/  IMAD.U32 R2, RZ, RZ, UR5 ;  /* 0x00000005ff027e24 */ /* 0x000fc6000f8e00ff */
[----:B------:R-:W-:Y:S02]  /*1b00*/  UIADD3 UR4, UR7, -UR4, URZ ;  /* 0x8000000407047290 */ /* 0x000fe4000fffe03f */
[----:B------:R-:W-:-:S04]  /*1b10*/  ISETP.NE.AND P0, PT, R2, 0x3, PT ;  /* 0x000000030200780c */ /* 0x000fc80003f05270 */
[----:B------:R-:W-:-:S05]  /*1b20*/  IMAD.U32 R0, RZ, RZ, UR4 ;  /* 0x00000004ff007e24 */ /* 0x000fca000f8e00ff */
[----:B------:R-:W-:-:S04]  /*1b30*/  SHF.L.U32 R0, R0, 0x1f, RZ ;  /* 0x0000001f00007819 */ /* 0x000fc800000006ff */
[----:B------:R-:W0:Y:S02]  /*1b40*/  SYNCS.PHASECHK.TRANS64.TRYWAIT P1, [UR6+0x38800], R0 ;  /* 0x03880000ff0075a7 */ /* 0x000e240008020146 */
[----:B0-----:R-:W-:Y:S05]  /*1b50*/  @!P1 BRA `(.L_x_2086) ;  /* 0x0000015000749947 */ /* 0x001fea0003800000 */
.L_x_2223:
[----:B------:R-:W-:Y:S05]  /*1b60*/  @!P0 BRA `(.L_x_2087) ;  /* 0x0000000000048947 */ /* 0x000fea0003800000 */
[----:B------:R-:W-:Y:S01]  /*1b70*/  BPT.TRAP 0x1 ;  /* 0x000000040000795c */ /* 0x000fe20000300000 */
.L_x_2087:
[----:B------:R-:W-:Y:S01]  /*1b80*/  R2UR UR5, R16 ;  /* 0x00000000100572ca */ /* 0x000fe200000e0000 */
[----:B0-----:R-:W-:Y:S01]  /*1b90*/  IMAD.U32 R0, RZ, RZ, UR60 ;  /* 0x0000003cff007e24 */ /* 0x001fe2000f8e00ff */
[----:B------:R-:W-:-:S11]  /*1ba0*/  R2UR UR4, R17 ;  /* 0x00000000110472ca */ /* 0x000fd600000e0000 */
[----:B------:R-:W-:Y:S02]  /*1bb0*/  IMAD.U32 R3, RZ, RZ, UR5 ;  /* 0x00000005ff037e24 */ /* 0x000fe4000f8e00ff */
[----:B------:R-:W-:-:S03]  /*1bc0*/  LEA R0, R0, UR4, 0x3 ;  /* 0x0000000400007c11 */ /* 0x000fc6000f8e18ff */
[----:B------:R-:W-:-:S04]  /*1bd0*/  SHF.L.U32 R3, R3, 0x1f, RZ ;  /* 0x0000001f03037819 */ /* 0x000fc800000006ff */
[----:B------:R0:W1:Y:S01]  /*1be0*/  SYNCS.PHASECHK.TRANS64.TRYWAIT P2, [R0+URZ+0x38830], R3 ;  /* 0x03883003000075a7 */ /* 0x000062000804017f */
[----:B------:R-:W-:Y:S05]  /*1bf0*/  @!P0 BRA `(.L_x_2088) ;  /* 0x0000000000048947 */ /* 0x000fea0003800000 */
[----:B------:R-:W-:Y:S01]  /*1c00*/  BPT.TRAP 0x1 ;  /* 0x000000040000795c */ /* 0x000fe20000300000 */
.L_x_2088:
[----:B------:R-:W2:Y:S01]  /*1c10*/  S2R R2, SR_TID.X ;  /* 0x0000000000027919 */ /* 0x000ea20000002100 */
[----:B------:R-:W-:Y:S01]  /*1c20*/  IMAD.MOV.U32 R151, RZ, RZ, RZ ;  /* 0x000000ffff977224 */ /* 0x000fe200078e00ff */
[----:B--2---:R-:W-:Y:S01]  /*1c30*/  LOP3.LUT P1, RZ, R2, 0x7f, RZ, 0xc0, !PT ;  /* 0x0000007f02ff7812 */ /* 0x004fe2000782c0ff */
[----:B-1----:R-:W-:-:S12]  /*1c40*/  @P2 BRA `(.L_x_2089) ;  /* 0x0000000000082947 */ /* 0x002fd80003800000 */
[----:B------:R-:W1:Y:S02]  /*1c50*/  SYNCS.PHASECHK.TRANS64.TRYWAIT P2, [R0+URZ+0x38830], R3 ;  /* 0x03883003000075a7 */ /* 0x000e64000804017f */
[----:B-1----:R-:W-:Y:S05]  /*1c60*/  @!P2 BRA `(.L_x_2090) ;  /* 0x00000150004ca947 */ /* 0x002fea0003800000 */
.L_x_2089:
[----:B------:R-:W-:Y:S05]  /*1c70*/  WARPSYNC.ALL ;  /* 0x0000000000007948 */ /* 0x000fea0003800000 */
[----:B------:R-:W-:Y:S01]  /*1c80*/  R2UR UR4, R17 ;  /* 0x00000000110472ca */ /* 0x000fe200000e0000 */
[----:B------:R-:W-:Y:S01]  /*1c90*/  ULOP3.LUT UR5, UR36, 0x10000, URZ, 0xfc, !UPT ;  /* 0x0001000024057892 */ /* 0x000fe2000f8efc3f */
[----:B------:R-:W-:Y:S01]  /*1ca0*/  WARPGROUP.ARRIVE ;  /* 0x00000000000079c5 */ /* 0x000fe20000000000 */
[----:B------:R-:W-:Y:S01]  /*1cb0*/  UMOV UR9, 0x40000040 ;  /* 0x4000004000097882 */ /* 0x000fe20000000000 */
[----:B------:R-:W-:Y:S01]  /*1cc0*/  UMOV UR11, 0x40000040 ;  /* 0x40000040000b7882 */ /* 0x000fe20000000000 */
[----:B------:R-:W-:Y:S01]  /*1cd0*/  UMOV UR15, UR9 ;  /* 0x00000009000f7c82 */ /* 0x000fe20008000000 */
[----:B------:R-:W-:Y:S01]  /*1ce0*/  MOV R13, UR9 ;  /* 0x00000009000d7c02 */ /* 0x000fe20008000f00 */
[----:B------:R-:W-:Y:S01]  /*1cf0*/  UIADD3 UR7, UR5, 0x2, URZ ;  /* 0x0000000205077890 */ /* 0x000fe2000fffe03f */
[----:B01----:R-:W-:Y:S01]  /*1d00*/  @!P1 VIADD R0, R0, 0x38840 ;  /* 0x0003884000009836 */ /* 0x003fe20000000000 */
[----:B------:R-:W-:Y:S01]  /*1d10*/  UMOV UR8, UR5 ;  /* 0x0000000500087c82 */ /* 0x000fe20008000000 */
[----:B------:R-:W-:Y:S01]  /*1d20*/  UMOV UR17, 0x40000040 ;  /* 0x4000004000117882 */ /* 0x000fe20000000000 */
[----:B------:R-:W-:Y:S01]  /*1d30*/  UMOV UR14, UR8 ;  /* 0x00000008000e7c82 */ /* 0x000fe20008000000 */
[----:B------:R-:W-:Y:S01]  /*1d40*/  IMAD.U32 R12, RZ, RZ, UR8 ;  /* 0x00000008ff0c7e24 */ /* 0x000fe2000f8e00ff */
[----:B------:R-:W-:Y:S01]  /*1d50*/  UIADD3 UR4, UR4, 0x24400, URZ ;  /* 0x0002440004047890 */ /* 0x000fe2000fffe03f */
[----:B------:R-:W-:Y:S01]  /*1d60*/  IMAD.U32 R11, RZ, RZ, UR17 ;  /* 0x00000011ff0b7e24 */ /* 0x000fe2000f8e00ff */
[----:B------:R-:W-:Y:S01]  /*1d70*/  UMOV UR16, UR7 ;  /* 0x0000000700107c82 */ /* 0x000fe20008000000 */
[----:B------:R-:W-:Y:S01]  /*1d80*/  UMOV UR19, 0x40000040 ;  /* 0x4000004000137882 */ /* 0x000fe20000000000 */
[----:B------:R-:W-:Y:S01]  /*1d90*/  USHF.R.U32.HI UR4, URZ, 0x4, UR4 ;  /* 0x000000043f047899 */ /* 0x000fe20008011604 */
[----:B------:R-:W-:Y:S01]  /*1da0*/  IMAD.U32 R10, RZ, RZ, UR16 ;  /* 0x00000010ff0a7e24 */ /* 0x000fe2000f8e00ff */
[----:B------:R-:W-:Y:S01]  /*1db0*/  UIADD3 UR7, UR5, 0x4, URZ ;  /* 0x0000000405077890 */ /* 0x000fe2000fffe03f */
[----:B------:R-:W-:Y:S01]  /*1dc0*/  @!P1 PRMT R0, RZ, 0x654, R0 ;  /* 0x00000654ff009816 */ /* 0x000fe20000000000 */
[----:B------:R-:W-:Y:S01]  /*1dd0*/  ULOP3.LUT UR4, UR4, 0x3fff, URZ, 0xc0, !UPT ;  /* 0x00003fff04047892 */ /* 0x000fe2000f8ec03f */
[--C-:B------:R-:W-:Y:S01]  /*1de0*/  IMAD.MOV.U32 R150, RZ, RZ, R151.reuse ;  /* 0x000000ffff967224 */ /* 0x100fe200078e0097 */
[----:B------:R-:W-:Y:S01]  /*1df0*/  UMOV UR13, 0x40000040 ;  /* 0x40000040000d7882 */ /* 0x000fe20000000000 */
[----:B------:R-:W-:Y:S01]  /*1e00*/  UIADD3 UR20, UR5, 0x404, URZ ;  /* 0x0000040405147890 */ /* 0x000fe2000fffe03f */
[--C-:B------:R-:W-:Y:S01]  /*1e10*/  IMAD.MOV.U32 R149, RZ, RZ, R151.reuse ;  /* 0x000000ffff957224 */ /* 0x100fe200078e0097 */
[----:B------:R-:W-:Y:S01]  /*1e20*/  ULOP3.LUT UR6, UR4, 0x10000, URZ, 0xfc, !UPT ;  /* 0x0001000004067892 */ /* 0x000fe2000f8efc3f */
[--C-:B------:R-:W-:Y:S01]  /*1e30*/  IMAD.MOV.U32 R148, RZ, RZ, R151.reuse ;  /* 0x000000ffff947224 */ /* 0x100fe200078e0097 */
[----:B------:R-:W-:Y:S01]  /*1e40*/  UMOV UR21, 0x40000040 ;  /* 0x4000004000157882 */ /* 0x000fe20000000000 */
[----:B------:R-:W-:Y:S01]  /*1e50*/  UMOV UR23, 0x40000040 ;  /* 0x4000004000177882 */ /* 0x000fe20000000000 */
[----:B------:R-:W-:Y:S01]  /*1e60*/  UIMAD UR4, UR60, 0xa00, UR6 ;  /* 0x00000a003c0478a4 */ /* 0x000fe2000f8e0206 */
[--C-:B------:R-:W-:Y:S01]  /*1e70*/  IMAD.MOV.U32 R147, RZ, RZ, R151.reuse ;  /* 0x000000ffff937224 */ /* 0x100fe200078e0097 */
[----:B------:R-:W-:Y:S01]  /*1e80*/  UIADD3 UR24, UR5, 0x406, URZ ;  /* 0x0000040605187890 */ /* 0x000fe2000fffe03f */
[----:B------:R-:W-:Y:S01]  /*1e90*/  IMAD.U32 R15, RZ, RZ, UR6 ;  /* 0x00000006ff0f7e24 */ /* 0x000fe2000f8e00ff */
[----:B------:R-:W-:Y:S01]  /*1ea0*/  UIADD3 UR6, UR4, 0x200, URZ ;  /* 0x0000020004067890 */ /* 0x000fe2000fffe03f */
[--C-:B------:R-:W-:Y:S01]  /*1eb0*/  IMAD.MOV.U32 R146, RZ, RZ, R151.reuse ;  /* 0x000000ffff927224 */ /* 0x100fe200078e0097 */
[----:B------:R-:W-:Y:S01]  /*1ec0*/  UIADD3 UR12, UR4, 0x2, URZ ;  /* 0x00000002040c7890 */ /* 0x000fe2000fffe03f */
[-C--:B------:R-:W-:Y:S01]  /*1ed0*/  MOV R145, R151.reuse ;  /* 0x0000009700917202 */ /* 0x080fe20000000f00 */
[----:B------:R-:W-:Y:S01]  /*1ee0*/  UMOV UR10, UR4 ;  /* 0x00000004000a7c82 */ /* 0x000fe20008000000 */
[----:B------:R-:W-:Y:S01]  /*1ef0*/  UIADD3 UR22, UR4, 0x284, URZ ;  /* 0x0000028404167890 */ /* 0x000fe2000fffe03f */
[----:B------:R-:W-:Y:S01]  /*1f00*/  HGMMA.64x16x16.F32 R56, gdesc[UR8], RZ, !UPT, gsb0 ;  /* 0x00200000083879f0 */ /* 0x000fe2000c0008ff */
[----:B------:R-:W-:Y:S01]  /*1f10*/  UIADD3 UR10, UR4, 0x80, URZ ;  /* 0x00000080040a7890 */ /* 0x000fe2000fffe03f */
[--C-:B------:R-:W-:Y:S01]  /*1f20*/  IMAD.MOV.U32 R144, RZ, RZ, R151.reuse ;  /* 0x000000ffff907224 */ /* 0x100fe200078e0097 */
        /* <DEDUP_REMOVED lines=47> */
[----:B------:R-:W-:Y:S01]  /*2220*/  IMAD.MOV.U32 R129, RZ, RZ, R151 ;  /* 0x000000ffff817224 */ /* 0x000fe200078e0097 */
[----:B------:R-:W-:Y:S01]  /*2230*/  UIADD3 UR54, UR4, 0x784, URZ ;  /* 0x0000078404367890 */ /* 0x000fe2000fffe03f */
        /* <DEDUP_REMOVED lines=42> */
[--C-:B------:R-:W-:Y:S01]  /*24e0*/  IMAD.MOV.U32 R102, RZ, RZ, R151.reuse ;  /* 0x000000ffff667224 */ /* 0x100fe200078e0097 */
[----:B------:R-:W-:Y:S02]  /*24f0*/  WARPGROUP.DEPBAR.LE gsb0, 0x0 ;  /* 0x00008000000079c5 */ /* 0x000fe40000010000 */
[----:B------:R-:W-:Y:S01]  /*2500*/  WARPGROUP.ARRIVE ;  /* 0x00000000000079c5 */ /* 0x000fe20000000000 */
[--C-:B------:R-:W-:Y:S02]  /*2510*/  IMAD.MOV.U32 R101, RZ, RZ, R151.reuse ;  /* 0x000000ffff657224 */ /* 0x100fe400078e0097 */
[----:B------:R-:W-:-:S02]  /*2520*/  IMAD.MOV.U32 R100, RZ, RZ, R151 ;  /* 0x000000ffff647224 */ /* 0x000fc400078e0097 */
[--C-:B------:R-:W-:Y:S01]  /*2530*/  IMAD.MOV.U32 R98, RZ, RZ, R151.reuse ;  /* 0x000000ffff627224 */ /* 0x100fe200078e0097 */
[----:B------:R-:W-:Y:S01]  /*2540*/  HGMMA.64x16x16.F32 R40, gdesc[UR8], RZ, !UPT, gsb0 ;  /* 0x00200000082879f0 */ /* 0x000fe2000c0008ff */
[----:B------:R-:W-:Y:S01]  /*2550*/  UIADD3 UR10, UR4, 0x180, URZ ;  /* 0x00000180040a7890 */ /* 0x000fe2000fffe03f */
[--C-:B------:R-:W-:Y:S01]  /*2560*/  IMAD.MOV.U32 R97, RZ, RZ, R151.reuse ;  /* 0x000000ffff617224 */ /* 0x100fe200078e0097 */
[----:B------:R-:W-:Y:S01]  /*2570*/  UMOV UR8, UR14 ;  /* 0x0000000e00087c82 */ /* 0x000fe20008000000 */
[----:B------:R-:W-:Y:S01]  /*2580*/  UMOV UR9, UR15 ;  /* 0x0000000f00097c82 */ /* 0x000fe20008000000 */
[----:B------:R-:W-:Y:S01]  /*2590*/  UMOV UR11, 0x40000040 ;  /* 0x40000040000b7882 */ /* 0x000fe20000000000 */
        /* <DEDUP_REMOVED lines=22> */
[--C-:B------:R-:W-:Y:S01]  /*2700*/  IMAD.MOV.U32 R71, RZ, RZ, R151.reuse ;  /* 0x000000ffff477224 */ /* 0x100fe200078e0097 */
[----:B------:R-:W-:Y:S02]  /*2710*/  WARPGROUP.DEPBAR.LE gsb0, 0x0 ;  /* 0x00008000000079c5 */ /* 0x000fe40000010000 */
[----:B------:R-:W-:Y:S01]  /*2720*/  WARPGROUP.ARRIVE ;  /* 0x00000000000079c5 */ /* 0x000fe20000000000 */
[--C-:B------:R-:W-:Y:S02]  /*2730*/  IMAD.MOV.U32 R70, RZ, RZ, R151.reuse ;  /* 0x000000ffff467224 */ /* 0x100fe400078e0097 */
        /* <DEDUP_REMOVED lines=13> */
[----:B------:R-:W-:Y:S01]  /*2810*/  IMAD.MOV.U32 R64, RZ, RZ, R151 ;  /* 0x000000ffff407224 */ /* 0x000fe200078e0097 */
        /* <DEDUP_REMOVED lines=90> */
[----:B------:R-:W-:Y:S02]  /*2dc0*/  UMOV UR56, UR5 ;  /* 0x0000000500387c82 */ /* 0x000fe40008000000 */
[----:B------:R-:W-:Y:S01]  /*2dd0*/  UMOV UR58, UR7 ;  /* 0x00000007003a7c82 */ /* 0x000fe20008000000 */
[----:B------:R-:W-:Y:S01]  /*2de0*/  IMAD.U32 R6, RZ, RZ, UR56 ;  /* 0x00000038ff067e24 */ /* 0x000fe2000f8e00ff */
        /* <DEDUP_REMOVED lines=24> */
[----:B------:R-:W-:Y:S01]  /*2f70*/  R2UR UR11, R19 ;  /* 0x00000000130b72ca */ /* 0x000fe200000e0000 */
[----:B------:R-:W-:-:S06]  /*2f80*/  UIADD3 UR10, UR61, -0x2, URZ ;  /* 0xfffffffe3d0a7890 */ /* 0x000fcc000fffe03f */
[----:B------:R-:W-:-:S06]  /*2f90*/  IMAD.U32 R227, RZ, RZ, UR10 ;  /* 0x0000000affe37e24 */ /* 0x000fcc000f8e00ff */
[----:B------:R-:W-:-:S05]  /*2fa0*/  IMAD.U32 R4, RZ, RZ, UR11 ;  /* 0x0000000bff047e24 */ /* 0x000fca000f8e00ff */
[----:B------:R-:W-:Y:S01]  /*2fb0*/  LEA R4, R4, R215, 0x7 ;  /* 0x000000d704047211 */ /* 0x000fe200078e38ff */
        /* <DEDUP_REMOVED lines=26> */
[----:B------:R-:W-:Y:S01]  /*3160*/  UIMAD UR5, UR61, -0x50, UR15 ;  /* 0xffffffb03d0578a4 */ /* 0x000fe2000f8e020f */
        /* <DEDUP_REMOVED lines=238> */
[----:B------:R-:W-:Y:S02]  /*4050*/  UIADD3 UR6, -UR14, 0x51, UR5 ;  /* 0x000000510e067890 */ /* 0x000fe4000fffe105 */
[----:B------:R-:W-:-:S04]  /*4060*/  UIADD3 UR5, UR5, 0x50, URZ ;  /* 0x0000005005057890 */ /* 0x000fc8000fffe03f */
[----:B------:R-:W-:Y:S02]  /*4070*/  IMAD.U32 R3, RZ, RZ, UR6 ;  /* 0x00000006ff037e24 */ /* 0x000fe4000f8e00ff */
[----:B------:R-:W-:Y:S01]  /*4080*/  IMAD.U32 R5, RZ, RZ, UR5 ;  /* 0x00000005ff057e24 */ /* 0x000fe2000f8e00ff */
[----:B------:R-:W-:Y:S01]  /*4090*/  ULDC UR5, c[0x0][0x988] ;  /* 0x0002620000057ab9 */ /* 0x000fe20000000800 */
[C---:B------:R-:W-:Y:S02]  /*40a0*/  IMAD R3, R214.reuse, -0x2, R3 ;  /* 0xfffffffed6037824 */ /* 0x040fe400078e0203 */
[----:B------:R-:W-:-:S03]  /*40b0*/  IMAD R2, R214, -0x2, R5 ;  /* 0xfffffffed6027824 */ /* 0x000fc600078e0205 */
[----:B------:R-:W-:-:S04]  /*40c0*/  IADD3 R5, R3, 0x8, R4 ;  /* 0x0000000803057810 */ /* 0x000fc80007ffe004 */
[----:B------:R-:W-:Y:S02]  /*40d0*/  VIMNMX R5, R2, R5, PT ;  /* 0x0000000502057248 */ /* 0x000fe40003fe0100 */
[----:B------:R-:W-:Y:S02]  /*40e0*/  VIADDMNMX R2, R4, R3, R2, PT ;  /* 0x0000000304027246 */ /* 0x000fe40003800102 */
[C---:B------:R-:W-:Y:S02]  /*40f0*/  ISETP.GT.AND P2, PT, R5.reuse, RZ, PT ;  /* 0x000000ff0500720c */ /* 0x040fe40003f44270 */
[C---:B------:R-:W-:Y:S02]  /*4100*/  ISETP.GT.AND P3, PT, R5.reuse, 0x1, PT ;  /* 0x000000010500780c */ /* 0x040fe40003f64270 */
[----:B------:R-:W-:Y:S01]  /*4110*/  ISETP.GT.AND P4, PT, R5, 0x8, PT ;  /* 0x000000080500780c */ /* 0x000fe20003f84270 */
        /* <DEDUP_REMOVED lines=62> */
[----:B------:R-:W-:Y:S01]  /*4500*/  UIADD3 UR4, UR15, -UR14, URZ ;  /* 0x8000000e0f047290 */ /* 0x000fe2000fffe03f */
[----:B------:R-:W-:-:S02]  /*4510*/  FSEL R46, R46, -INF , P3 ;  /* 0xff8000002e2e7808 */ /* 0x000fc40001800000 */
[----:B------:R-:W-:Y:S01]  /*4520*/  FMNMX.FTZ R21, R43, R14, !PT ;  /* 0x0000000e2b157209 */ /* 0x000fe20007810000 */
[----:B------:R-:W-:Y:S01]  /*4530*/  ULEA UR4, UR11, UR4, 0x7 ;  /* 0x000000040b047291 */ /* 0x000fe2000f8e383f */
[----:B------:R-:W-:Y:S02]  /*4540*/  ISETP.GT.AND P3, PT, R5, 0x30, PT ;  /* 0x000000300500780c */ /* 0x000fe40003f64270 */
[----:B------:R-:W-:Y:S01]  /*4550*/  FSEL R47, R47, -INF , P2 ;  /* 0xff8000002f2f7808 */ /* 0x000fe20001000000 */
[----:B------:R-:W-:Y:S01]  /*4560*/  UIMAD.WIDE UR6, UR4, 0x66666667, URZ ;  /* 0x66666667040678a5 */ /* 0x000fe2000f8e023f */
[----:B------:R-:W-:Y:S02]  /*4570*/  FMNMX.FTZ R14, R46, R21, !PT ;  /* 0x000000152e0e7209 */ /* 0x000fe40007810000 */
[----:B------:R-:W-:Y:S01]  /*4580*/  ISETP.GT.AND P2, PT, R5, 0x31, PT ;  /* 0x000000310500780c */ /* 0x000fe20003f44270 */
[----:B------:R-:W-:Y:S01]  /*4590*/  USHF.R.U32.HI UR4, URZ, 0x1f, UR7 ;  /* 0x0000001f3f047899 */ /* 0x000fe20008011607 */
[----:B------:R-:W-:-:S03]  /*45a0*/  FMNMX.FTZ R21, R47, R14, !PT ;  /* 0x0000000e2f157209 */ /* 0x000fc60007810000 */
[----:B------:R-:W-:-:S04]  /*45b0*/  ULEA.HI.SX32 UR4, UR7, UR4, 0x1b ;  /* 0x0000000407047291 */ /* 0x000fc8000f8fda3f */
[----:B------:R-:W-:-:S04]  /*45c0*/  UISETP.LT.AND UP0, UPT, URZ, UR4, UPT ;  /* 0x000000043f00728c */ /* 0x000fc8000bf01270 */
[----:B------:R-:W-:-:S04]  /*45d0*/  USEL UR11, URZ, UR4, !UP0 ;  /* 0x000000043f0b7287 */ /* 0x000fc8000c000000 */
[----:B------:R-:W-:Y:S02]  /*45e0*/  UISETP.GE.AND UP0, UPT, UR10, UR11, UPT ;  /* 0x0000000b0a00728c */ /* 0x000fe4000bf06270 */
[----:B------:R-:W-:Y:S01]  /*45f0*/  IMAD.U32 R226, RZ, RZ, UR11 ;  /* 0x0000000bffe27e24 */ /* 0x000fe2000f8e00ff */
[----:B------:R-:W-:Y:S02]  /*4600*/  WARPGROUP.DEPBAR.LE gsb0, 0x0 ;  /* 0x00008000000079c5 */ /* 0x000fe40000010000 */
[----:B------:R-:W-:Y:S01]  /*4610*/  WARPGROUP.ARRIVE ;  /* 0x00000000000079c5 */ /* 0x000fe20000000000 */
[----:B------:R-:W-:Y:S02]  /*4620*/  FSEL R34, R34, -INF , P3 ;  /* 0xff80000022227808 */ /* 0x000fe40001800000 */
[----:B------:R-:W-:Y:S02]  /*4630*/  ISETP.GT.AND P3, PT, R5, 0x38, PT ;  /* 0x000000380500780c */ /* 0x000fe40003f64270 */
[----:B------:R-:W-:Y:S01]  /*4640*/  FSEL R35, R35, -INF , P2 ;  /* 0xff80000023237808 */ /* 0x000fe20001000000 */
[----:B------:R-:W-:Y:S01]  /*4650*/  HGMMA.64x16x16.F32 R24, gdesc[UR56], R24, gsb0 ;  /* 0x00200000381879f0 */ /* 0x000fe20008000818 */
        /* <DEDUP_REMOVED lines=8> */
[----:B------:R-:W-:Y:S01]  /*46e0*/  FMNMX.FTZ R21, R39, R14, !PT ;  /* 0x0000000e27157209 */ /* 0x000fe20007810000 */
[----:B------:R-:W-:Y:S02]  /*46f0*/  WARPGROUP.DEPBAR.LE gsb0, 0x0 ;  /* 0x00008000000079c5 */ /* 0x000fe40000010000 */
[----:B------:R-:W-:Y:S01]  /*4700*/  FSEL R26, R26, -INF , P3 ;  /* 0xff8000001a1a7808 */ /* 0x000fe20001800000 */
[----:B------:R0:W-:Y:S01]  /*4710*/  @!P1 SYNCS.ARRIVE.TRANS64.RED.A1T0 RZ, [R0+URZ], RZ ;  /* 0x000000ff00ff99a7 */ /* 0x0001e2000810043f */
[----:B------:R-:W-:Y:S02]  /*4720*/  ISETP.GT.AND P3, PT, R5, 0x48, PT ;  /* 0x000000480500780c */ /* 0x000fe40003f64270 */
[----:B------:R-:W-:Y:S02]  /*4730*/  FSEL R27, R27, -INF , P2 ;  /* 0xff8000001b1b7808 */ /* 0x000fe40001000000 */
[----:B------:R-:W-:-:S02]  /*4740*/  FMNMX.FTZ R14, R26, R21, !PT ;  /* 0x000000151a0e7209 */ /* 0x000fc40007810000 */
[----:B------:R-:W-:Y:S02]  /*4750*/  ISETP.GT.AND P2, PT, R5, 0x49, PT ;  /* 0x000000490500780c */ /* 0x000fe40003f44270 */
[----:B------:R-:W-:Y:S02]  /*4760*/  FSEL R30, R30, -INF , P3 ;  /* 0xff8000001e1e7808 */ /* 0x000fe40001800000 */
[----:B------:R-:W-:Y:S02]  /*4770*/  FMNMX.FTZ R5, R27, R14, !PT ;  /* 0x0000000e1b057209 */ /* 0x000fe40007810000 */
[----:B------:R-:W-:Y:S02]  /*4780*/  FSEL R31, R31, -INF , P2 ;  /* 0xff8000001f1f7808 */ /* 0x000fe40001000000 */
[----:B------:R-:W-:Y:S02]  /*4790*/  FMNMX.FTZ R14, R30, R5, !PT ;  /* 0x000000051e0e7209 */ /* 0x000fe40007810000 */
[----:B------:R-:W-:-:S02]  /*47a0*/  ISETP.GT.AND P2, PT, R2, RZ, PT ;  /* 0x000000ff0200720c */ /* 0x000fc40003f44270 */
[----:B------:R-:W-:Y:S02]  /*47b0*/  FMNMX.FTZ R14, R31, R14, !PT ;  /* 0x0000000e1f0e7209 */ /* 0x000fe40007810000 */
[----:B------:R-:W-:Y:S02]  /*47c0*/  ISETP.GT.AND P3, PT, R2, 0x1, PT ;  /* 0x000000010200780c */ /* 0x000fe40003f64270 */
[----:B------:R-:W-:Y:S01]  /*47d0*/  FSEL R56, R56, -INF , P2 ;  /* 0xff80000038387808 */ /* 0x000fe20001000000 */
[----:B------:R-:W1:Y:S01]  /*47e0*/  SHFL.BFLY PT, R5, R14, 0x2, 0x1f ;  /* 0x0c401f000e057f89 */ /* 0x000e6200000e0000 */
[----:B------:R-:W-:Y:S02]  /*47f0*/  FSEL R57, R57, -INF , P3 ;  /* 0xff80000039397808 */ /* 0x000fe40001800000 */
[C---:B------:R-:W-:Y:S02]  /*4800*/  ISETP.GT.AND P2, PT, R2.reuse, 0x9, PT ;  /* 0x000000090200780c */ /* 0x040fe40003f44270 */
[----:B------:R-:W-:-:S02]  /*4810*/  ISETP.GT.AND P3, PT, R2, 0x11, PT ;  /* 0x000000110200780c */ /* 0x000fc40003f64270 */
[----:B------:R-:W-:Y:S02]  /*4820*/  FSEL R61, R61, -INF , P2 ;  /* 0xff8000003d3d7808 */ /* 0x000fe40001000000 */
[----:B------:R-:W-:Y:S02]  /*4830*/  ISETP.GT.AND P2, PT, R2, 0x10, PT ;  /* 0x000000100200780c */ /* 0x000fe40003f44270 */
[----:B------:R-:W-:Y:S02]  /*4840*/  FSEL R49, R49, -INF , P3 ;  /* 0xff80000031317808 */ /* 0x000fe40001800000 */
[----:B------:R-:W-:Y:S02]  /*4850*/  FSEL R48, R48, -INF , P2 ;  /* 0xff80000030307808 */ /* 0x000fe40001000000 */
[----:B------:R-:W-:-:S04]  /*4860*/  ISETP.GT.AND P2, PT, R2, 0x18, PT ;  /* 0x000000180200780c */ /* 0x000fc80003f44270 */
[----:B------:R-:W-:Y:S02]  /*4870*/  FSEL R52, R52, -INF , P2 ;  /* 0xff80000034347808 */ /* 0x000fe40001000000 */
[----:B------:R-:W-:Y:S02]  /*4880*/  ISETP.GT.AND P2, PT, R2, 0x20, PT ;  /* 0x000000200200780c */ /* 0x000fe40003f44270 */
[----:B-1----:R-:W-:Y:S02]  /*4890*/  FMNMX.FTZ R20, R14, R5, !PT ;  /* 0x000000050e147209 */ /* 0x002fe40007810000 */
[----:B------:R-:W-:Y:S02]  /*48a0*/  FMNMX.FTZ R5, R56, R57, !PT ;  /* 0x0000003938057209 */ /* 0x000fe40007810000 */
[----:B------:R-:W-:Y:S01]  /*48b0*/  FSEL R40, R40, -INF , P2 ;  /* 0xff80000028287808 */ /* 0x000fe20001000000 */
[----:B------:R-:W1:Y:S01]  /*48c0*/  SHFL.BFLY PT, R21, R20, 0x1, 0x1f ;  /* 0x0c201f0014157f89 */ /* 0x000e6200000e0000 */
        /* <DEDUP_REMOVED lines=12> */
[----:B-1----:R-:W-:-:S02]  /*4990*/  FMNMX.FTZ R3, R20, R21, !PT ;  /* 0x0000001514037209 */ /* 0x002fc40007810000 */
        /* <DEDUP_REMOVED lines=21> */
[----:B------:R-:W1:Y:S01]  /*4af0*/  MUFU.EX2 R59, R59 ;  /* 0x0000003b003b7308 */ /* 0x000e620000000800 */
        /* <DEDUP_REMOVED lines=15> */
[----:B------:R-:W2:Y:S01]  /*4bf0*/  MUFU.EX2 R63, R63 ;  /* 0x0000003f003f7308 */ /* 0x000ea20000000800 */
        /* <DEDUP_REMOVED lines=15> */
[--C-:B------:R-:W-:Y:S01]  /*4cf0*/  FFMA.FTZ R30, R30, UR5, -R14.reuse ;  /* 0x000000051e1e7c23 */ /* 0x100fe2000801080e */
[----:B------:R-:W3:Y:S01]  /*4d00*/  MUFU.EX2 R51, R51 ;  /* 0x0000003300337308 */ /* 0x000ee20000000800 */
[----:B------:R-:W-:Y:S01]  /*4d10*/  FFMA.FTZ R14, R31, UR5, -R14 ;  /* 0x000000051f0e7c23 */ /* 0x000fe2000801080e */
[----:B------:R-:W-:Y:S01]  /*4d20*/  FMNMX.FTZ R2, R29, R2, !PT ;  /* 0x000000021d027209 */ /* 0x000fe20007810000 */
[----:B------:R-:W-:Y:S01]  /*4d30*/  IMAD.MOV.U32 R31, RZ, RZ, R151 ;  /* 0x000000ffff1f7224 */ /* 0x000fe200078e0097 */
[----:B-1----:R-:W-:-:S02]  /*4d40*/  F2FP.F16.F32.PACK_AB R209, R59, R58 ;  /* 0x0000003a3bd1723e */ /* 0x002fc400000000ff */
[----:B--2---:R-:W-:Y:S01]  /*4d50*/  F2FP.F16.F32.PACK_AB R211, R63, R62 ;  /* 0x0000003e3fd3723e */ /* 0x004fe200000000ff */
[----:B------:R-:W1:Y:S01]  /*4d60*/  SHFL.BFLY PT, R5, R2, 0x2, 0x1f ;  /* 0x0c401f0002057f89 */ /* 0x000e6200000e0000 */
[----:B------:R-:W-:Y:S08]  /*4d70*/  MUFU.EX2 R54, R54 ;  /* 0x0000003600367308 */ /* 0x000ff00000000800 */
[----:B------:R-:W-:Y:S01]  /*4d80*/  MUFU.EX2 R195, R14 ;  /* 0x0000000e00c37308 */ /* 0x000fe20000000800 */
[----:B---3--:R-:W-:-:S07]  /*4d90*/  F2FP.F16.F32.PACK_AB R205, R51, R50 ;  /* 0x0000003233cd723e */ /* 0x008fce00000000ff */
[----:B------:R-:W2:Y:S01]  /*4da0*/  MUFU.EX2 R55, R55 ;  /* 0x0000003700377308 */ /* 0x000ea20000000800 */
[----:B-1----:R-:W-:-:S07]  /*4db0*/  FMNMX.FTZ R5, R2, R5, !PT ;  /* 0x0000000502057209 */ /* 0x002fce0007810000 */
[----:B------:R-:W-:Y:S01]  /*4dc0*/  MUFU.EX2 R42, R42 ;  /* 0x0000002a002a7308 */ /* 0x000fe20000000800 */
[----:B------:R-:W1:Y:S07]  /*4dd0*/  SHFL.BFLY PT, R4, R5, 0x1, 0x1f ;  /* 0x0c201f0005047f89 */ /* 0x000e6e00000e0000 */
[----:B------:R-:W3:Y:S01]  /*4de0*/  MUFU.EX2 R43, R43 ;  /* 0x0000002b002b7308 */ /* 0x000ee20000000800 */
[----:B--2---:R-:W-:-:S07]  /*4df0*/  F2FP.F16.F32.PACK_AB R207, R55, R54 ;  /* 0x0000003637cf723e */ /* 0x004fce00000000ff */
[----:B------:R-:W-:Y:S08]  /*4e00*/  MUFU.EX2 R46, R46 ;  /* 0x0000002e002e7308 */ /* 0x000ff00000000800 */
[----:B------:R-:W2:Y:S01]  /*4e10*/  MUFU.EX2 R47, R47 ;  /* 0x0000002f002f7308 */ /* 0x000ea20000000800 */
[----:B---3--:R-:W-:Y:S02]  /*4e20*/  F2FP.F16.F32.PACK_AB R201, R43, R42 ;  /* 0x0000002a2bc9723e */ /* 0x008fe400000000ff */
[----:B-1----:R-:W-:Y:S01]  /*4e30*/  FMNMX.FTZ R4, R5, R4, !PT ;  /* 0x0000000405047209 */ /* 0x002fe20007810000 */
[----:B------:R-:W-:Y:S01]  /*4e40*/  FADD.FTZ R5, R58, R59 ;  /* 0x0000003b3a057221 */ /* 0x000fe20000010000 */
[----:B------:R-:W-:-:S02]  /*4e50*/  IMAD.MOV.U32 R59, RZ, RZ, R151 ;  /* 0x000000ffff3b7224 */ /* 0x000fc400078e0097 */
[C---:B------:R-:W-:Y:S01]  /*4e60*/  FSETP.NEU.FTZ.AND P2, PT, R4.reuse, -INF , PT ;  /* 0xff8000000400780b */ /* 0x040fe20003f5d000 */
[----:B------:R-:W-:Y:S01]  /*4e70*/  FMUL.FTZ R2, R4, UR5 ;  /* 0x0000000504027c20 */ /* 0x000fe20008410000 */
[----:B------:R-:W-:Y:S01]  /*4e80*/  FADD.FTZ R14, R62, R5 ;  /* 0x000000053e0e7221 */ /* 0x000fe20000010000 */
[----:B------:R-:W-:Y:S01]  /*4e90*/  MUFU.EX2 R34, R34 ;  /* 0x0000002200227308 */ /* 0x000fe20000000800 */
[--C-:B------:R-:W-:Y:S02]  /*4ea0*/  IMAD.MOV.U32 R62, RZ, RZ, R151.reuse ;  /* 0x000000ffff3e7224 */ /* 0x100fe400078e0097 */
[----:B------:R-:W-:Y:S01]  /*4eb0*/  FSEL R2, R2, RZ, P2 ;  /* 0x000000ff02027208 */ /* 0x000fe20001000000 */
[----:B------:R-:W-:Y:S01]  /*4ec0*/  FADD.FTZ R5, R63, R14 ;  /* 0x0000000e3f057221 */ /* 0x000fe20000010000 */
[----:B------:R-:W-:Y:S01]  /*4ed0*/  PLOP3.LUT P2, PT, PT, PT, UP0, 0x80, 0x0 ;  /* 0x000000000000781c */ /* 0x000fe20003f4f008 */
[----:B------:R-:W-:Y:S01]  /*4ee0*/  IMAD.MOV.U32 R58, RZ, RZ, R151 ;  /* 0x000000ffff3a7224 */ /* 0x000fe200078e0097 */
[----:B--2---:R-:W-:Y:S01]  /*4ef0*/  F2FP.F16.F32.PACK_AB R203, R47, R46 ;  /* 0x0000002e2fcb723e */ /* 0x004fe200000000ff */
[--C-:B------:R-:W-:Y:S01]  /*4f00*/  FFMA.FTZ R56, R56, UR5, -R2.reuse ;  /* 0x0000000538387c23 */ /* 0x100fe20008010802 */
[--C-:B------:R-:W-:Y:S01]  /*4f10*/  FFMA.FTZ R57, R57, UR5, -R2.reuse ;  /* 0x0000000539397c23 */ /* 0x100fe20008010802 */
[--C-:B------:R-:W-:Y:S01]  /*4f20*/  FFMA.FTZ R60, R60, UR5, -R2.reuse ;  /* 0x000000053c3c7c23 */ /* 0x100fe20008010802 */
[--C-:B------:R-:W-:Y:S01]  /*4f30*/  FFMA.FTZ R61, R61, UR5, -R2.reuse ;  /* 0x000000053d3d7c23 */ /* 0x100fe20008010802 */
[--C-:B------:R-:W-:Y:S01]  /*4f40*/  FFMA.FTZ R48, R48, UR5, -R2.reuse ;  /* 0x0000000530307c23 */ /* 0x100fe20008010802 */
[--C-:B------:R-:W-:Y:S01]  /*4f50*/  FFMA.FTZ R49, R49, UR5, -R2.reuse ;  /* 0x0000000531317c23 */ /* 0x100fe20008010802 */
[----:B------:R-:W-:Y:S01]  /*4f60*/  MUFU.EX2 R56, R56 ;  /* 0x0000003800387308 */ /* 0x000fe20000000800 */
[----:B------:R-:W-:Y:S01]  /*4f70*/  FADD.FTZ R14, R50, R5 ;  /* 0x00000005320e7221 */ /* 0x000fe20000010000 */
[--C-:B------:R-:W-:Y:S01]  /*4f80*/  FFMA.FTZ R52, R52, UR5, -R2.reuse ;  /* 0x0000000534347c23 */ /* 0x100fe20008010802 */
[--C-:B------:R-:W-:Y:S01]  /*4f90*/  FFMA.FTZ R53, R53, UR5, -R2.reuse ;  /* 0x0000000535357c23 */ /* 0x100fe20008010802 */
[----:B------:R-:W-:Y:S01]  /*4fa0*/  FFMA.FTZ R40, R40, UR5, -R2 ;  /* 0x0000000528287c23 */ /* 0x000fe20008010802 */
[----:B------:R-:W-:Y:S01]  /*4fb0*/  FADD.FTZ R21, R51, R14 ;  /* 0x0000000e33157221 */ /* 0x000fe20000010000 */
[--C-:B------:R-:W-:Y:S01]  /*4fc0*/  FFMA.FTZ R41, R41, UR5, -R2.reuse ;  /* 0x0000000529297c23 */ /* 0x100fe20008010802 */
[--C-:B------:R-:W-:Y:S01]  /*4fd0*/  FFMA.FTZ R44, R44, UR5, -R2.reuse ;  /* 0x000000052c2c7c23 */ /* 0x100fe20008010802 */
[----:B------:R-:W1:Y:S01]  /*4fe0*/  MUFU.EX2 R57, R57 ;  /* 0x0000003900397308 */ /* 0x000e620000000800 */
[----:B------:R-:W-:Y:S01]  /*4ff0*/  FADD.FTZ R20, R54, R21 ;  /* 0x0000001536147221 */ /* 0x000fe20000010000 */
[--C-:B------:R-:W-:Y:S01]  /*5000*/  FFMA.FTZ R45, R45, UR5, -R2.reuse ;  /* 0x000000052d2d7c23 */ /* 0x100fe20008010802 */
[--C-:B------:R-:W-:Y:S01]  /*5010*/  FFMA.FTZ R32, R32, UR5, -R2.reuse ;  /* 0x0000000520207c23 */ /* 0x100fe20008010802 */
[----:B------:R-:W-:Y:S01]  /*5020*/  FFMA.FTZ R33, R33, UR5, -R2 ;  /* 0x0000000521217c23 */ /* 0x000fe20008010802 */
[----:B------:R-:W-:Y:S01]  /*5030*/  FADD.FTZ R21, R55, R20 ;  /* 0x0000001437157221 */ /* 0x000fe20000010000 */
[--C-:B------:R-:W-:Y:S01]  /*5040*/  FFMA.FTZ R36, R36, UR5, -R2.reuse ;  /* 0x0000000524247c23 */ /* 0x100fe20008010802 */
[--C-:B------:R-:W-:Y:S01]  /*5050*/  FFMA.FTZ R37, R37, UR5, -R2.reuse ;  /* 0x0000000525257c23 */ /* 0x100fe20008010802 */
[----:B------:R-:W2:Y:S01]  /*5060*/  MUFU.EX2 R60, R60 ;  /* 0x0000003c003c7308 */ /* 0x000ea20000000800 */
[----:B------:R-:W-:Y:S01]  /*5070*/  FADD.FTZ R20, R42, R21 ;  /* 0x000000152a147221 */ /* 0x000fe20000010000 */
[--C-:B------:R-:W-:Y:S01]  /*5080*/  FFMA.FTZ R24, R24, UR5, -R2.reuse ;  /* 0x0000000518187c23 */ /* 0x100fe20008010802 */
[--C-:B------:R-:W-:Y:S01]  /*5090*/  FFMA.FTZ R25, R25, UR5, -R2.reuse ;  /* 0x0000000519197c23 */ /* 0x100fe20008010802 */
[----:B------:R-:W-:Y:S01]  /*50a0*/  FFMA.FTZ R28, R28, UR5, -R2 ;  /* 0x000000051c1c7c23 */ /* 0x000fe20008010802 */
[----:B------:R-:W-:Y:S01]  /*50b0*/  FADD.FTZ R21, R43, R20 ;  /* 0x000000142b157221 */ /* 0x000fe20000010000 */
[----:B------:R-:W-:Y:S01]  /*50c0*/  FFMA.FTZ R2, R29, UR5, -R2 ;  /* 0x000000051d027c23 */ /* 0x000fe20008010802 */
[-C--:B------:R-:W-:Y:S01]  /*50d0*/  MOV R63, R151.reuse ;  /* 0x00000097003f7202 */ /* 0x080fe20000000f00 */
[----:B------:R-:W3:Y:S01]  /*50e0*/  MUFU.EX2 R61, R61 ;  /* 0x0000003d003d7308 */ /* 0x000ee20000000800 */
[----:B-1----:R-:W-:Y:S01]  /*50f0*/  FADD.FTZ R5, R56, R57 ;  /* 0x0000003938057221 */ /* 0x002fe20000010000 */
[----:B------:R-:W-:Y:S01]  /*5100*/  F2FP.F16.F32.PACK_AB R208, R57, R56 ;  /* 0x0000003839d0723e */ /* 0x000fe200000000ff */
[--C-:B------:R-:W-:Y:S01]  /*5110*/  IMAD.MOV.U32 R57, RZ, RZ, R151.reuse ;  /* 0x000000ffff397224 */ /* 0x100fe200078e0097 */
[----:B------:R-:W-:Y:S01]  /*5120*/  MOV R54, R151 ;  /* 0x0000009700367202 */ /* 0x000fe20000000f00 */
[----:B------:R-:W-:-:S02]  /*5130*/  IMAD.MOV.U32 R56, RZ, RZ, R151 ;  /* 0x000000ffff387224 */ /* 0x000fc400078e0097 */
[----:B------:R-:W-:Y:S01]  /*5140*/  IMAD.MOV.U32 R55, RZ, RZ, R151 ;  /* 0x000000ffff377224 */ /* 0x000fe200078e0097 */
[----:B------:R-:W1:Y:S01]  /*5150*/  MUFU.EX2 R48, R48 ;  /* 0x0000003000307308 */ /* 0x000e620000000800 */
[----:B--2---:R-:W-:Y:S01]  /*5160*/  FADD.FTZ R14, R60, R5 ;  /* 0x000000053c0e7221 */ /* 0x004fe20000010000 */
[--C-:B------:R-:W-:Y:S02]  /*5170*/  IMAD.MOV.U32 R51, RZ, RZ, R151.reuse ;  /* 0x000000ffff337224 */ /* 0x100fe400078e0097 */
[--C-:B------:R-:W-:Y:S02]  /*5180*/  IMAD.MOV.U32 R50, RZ, RZ, R151.reuse ;  /* 0x000000ffff327224 */ /* 0x100fe400078e0097 */
[--C-:B------:R-:W-:Y:S02]  /*5190*/  IMAD.MOV.U32 R43, RZ, RZ, R151.reuse ;  /* 0x000000ffff2b7224 */ /* 0x100fe400078e0097 */
[----:B------:R-:W2:Y:S01]  /*51a0*/  MUFU.EX2 R49, R49 ;  /* 0x0000003100317308 */ /* 0x000ea20000000800 */
[C---:B---3--:R-:W-:Y:S01]  /*51b0*/  FADD.FTZ R5, R61.reuse, R14 ;  /* 0x0000000e3d057221 */ /* 0x048fe20000010000 */
[----:B------:R-:W-:Y:S01]  /*51c0*/  F2FP.F16.F32.PACK_AB R210, R61, R60 ;  /* 0x0000003c3dd2723e */ /* 0x000fe200000000ff */
[----:B------:R-:W-:-:S02]  /*51d0*/  IMAD.MOV.U32 R61, RZ, RZ, R151 ;  /* 0x000000ffff3d7224 */ /* 0x000fc400078e0097 */
[--C-:B------:R-:W-:Y:S02]  /*51e0*/  IMAD.MOV.U32 R60, RZ, RZ, R151.reuse ;  /* 0x000000ffff3c7224 */ /* 0x100fe400078e0097 */
[----:B------:R-:W-:Y:S01]  /*51f0*/  IMAD.MOV.U32 R42, RZ, RZ, R151 ;  /* 0x000000ffff2a7224 */ /* 0x000fe200078e0097 */
[----:B------:R-:W0:Y:S01]  /*5200*/  MUFU.EX2 R52, R52 ;  /* 0x0000003400347308 */ /* 0x000e220000000800 */
[----:B-1----:R-:W-:Y:S01]  /*5210*/  FADD.FTZ R14, R48, R5 ;  /* 0x00000005300e7221 */ /* 0x002fe20000010000 */
[----:B------:R-:W-:-:S06]  /*5220*/  IMAD.MOV.U32 R29, RZ, RZ, R151 ;  /* 0x000000ffff1d7224 */ /* 0x000fcc00078e0097 */
[----:B------:R-:W1:Y:S01]  /*5230*/  MUFU.EX2 R53, R53 ;  /* 0x0000003500357308 */ /* 0x000e620000000800 */
[C---:B--2---:R-:W-:Y:S01]  /*5240*/  FADD.FTZ R5, R49.reuse, R14 ;  /* 0x0000000e31057221 */ /* 0x044fe20000010000 */
[----:B------:R-:W-:Y:S01]  /*5250*/  FADD.FTZ R14, R46, R21 ;  /* 0x000000152e0e7221 */ /* 0x000fe20000010000 */
[----:B------:R-:W-:Y:S01]  /*5260*/  F2FP.F16.F32.PACK_AB R204, R49, R48 ;  /* 0x0000003031cc723e */ /* 0x000fe200000000ff */
[--C-:B------:R-:W-:Y:S02]  /*5270*/  IMAD.MOV.U32 R49, RZ, RZ, R151.reuse ;  /* 0x000000ffff317224 */ /* 0x100fe400078e0097 */
[----:B------:R-:W-:Y:S01]  /*5280*/  FADD.FTZ R21, R47, R14 ;  /* 0x0000000e2f157221 */ /* 0x000fe20000010000 */
[----:B------:R-:W-:Y:S01]  /*5290*/  IMAD.MOV.U32 R48, RZ, RZ, R151 ;  /* 0x000000ffff307224 */ /* 0x000fe200078e0097 */
[----:B------:R-:W2:Y:S01]  /*52a0*/  MUFU.EX2 R40, R40 ;  /* 0x0000002800287308 */ /* 0x000ea20000000800 */
[----:B0-----:R-:W-:Y:S01]  /*52b0*/  FADD.FTZ R0, R52, R5 ;  /* 0x0000000534007221 */ /* 0x001fe20000010000 */
[----:B------:R-:W-:Y:S01]  /*52c0*/  FADD.FTZ R14, R34, R21 ;  /* 0x00000015220e7221 */ /* 0x000fe20000010000 */
[----:B------:R-:W-:-:S02]  /*52d0*/  IMAD.MOV.U32 R47, RZ, RZ, R151 ;  /* 0x000000ffff2f7224 */ /* 0x000fc400078e0097 */
        /* <DEDUP_REMOVED lines=21> */
[----:B0-----:R-:W-:-:S07]  /*5430*/  FADD.FTZ R0, R44, R5 ;  /* 0x000000052c007221 */ /* 0x001fce0000010000 */
[----:B------:R-:W0:Y:S01]  /*5440*/  MUFU.EX2 R26, R26 ;  /* 0x0000001a001a7308 */ /* 0x000e220000000800 */
[C---:B-1----:R-:W-:Y:S01]  /*5450*/  FADD.FTZ R21, R39.reuse, R14 ;  /* 0x0000000e27157221 */ /* 0x042fe20000010000 */
[----:B------:R-:W-:Y:S01]  /*5460*/  F2FP.F16.F32.PACK_AB R199, R39, R38 ;  /* 0x0000002627c7723e */ /* 0x000fe200000000ff */
[--C-:B------:R-:W-:Y:S02]  /*5470*/  IMAD.MOV.U32 R39, RZ, RZ, R151.reuse ;  /* 0x000000ffff277224 */ /* 0x100fe400078e0097 */
[----:B------:R-:W-:-:S03]  /*5480*/  IMAD.MOV.U32 R38, RZ, RZ, R151 ;  /* 0x000000ffff267224 */ /* 0x000fc600078e0097 */
[----:B------:R-:W1:Y:S01]  /*5490*/  MUFU.EX2 R32, R32 ;  /* 0x0000002000207308 */ /* 0x000e620000000800 */
[C---:B--2---:R-:W-:Y:S01]  /*54a0*/  FADD.FTZ R5, R45.reuse, R0 ;  /* 0x000000002d057221 */ /* 0x044fe20000010000 */
[----:B------:R-:W-:Y:S01]  /*54b0*/  F2FP.F16.F32.PACK_AB R202, R45, R44 ;  /* 0x0000002c2dca723e */ /* 0x000fe200000000ff */
[----:B------:R-:W-:Y:S01]  /*54c0*/  IMAD.MOV.U32 R44, RZ, RZ, R151 ;  /* 0x000000ffff2c7224 */ /* 0x000fe200078e0097 */
[----:B------:R-:W-:-:S04]  /*54d0*/  MOV R45, R151 ;  /* 0x00000097002d7202 */ /* 0x000fc80000000f00 */
[----:B------:R-:W2:Y:S01]  /*54e0*/  MUFU.EX2 R27, R27 ;  /* 0x0000001b001b7308 */ /* 0x000ea20000000800 */
[----:B0-----:R-:W-:-:S07]  /*54f0*/  FADD.FTZ R14, R26, R21 ;  /* 0x000000151a0e7221 */ /* 0x001fce0000010000 */
[----:B------:R-:W0:Y:S01]  /*5500*/  MUFU.EX2 R33, R33 ;  /* 0x0000002100217308 */ /* 0x000e220000000800 */
[----:B-1----:R-:W-:-:S07]  /*5510*/  FADD.FTZ R0, R32, R5 ;  /* 0x0000000520007221 */ /* 0x002fce0000010000 */
[----:B------:R-:W1:Y:S01]  /*5520*/  MUFU.EX2 R36, R36 ;  /* 0x0000002400247308 */ /* 0x000e620000000800 */
[C---:B--2---:R-:W-:Y:S01]  /*5530*/  FADD.FTZ R21, R27.reuse, R14 ;  /* 0x0000000e1b157221 */ /* 0x044fe20000010000 */
[----:B------:R-:W-:Y:S01]  /*5540*/  F2FP.F16.F32.PACK_AB R193, R27, R26 ;  /* 0x0000001a1bc1723e */ /* 0x000fe200000000ff */
[----:B------:R-:W-:-:S05]  /*5550*/  IMAD.MOV.U32 R26, RZ, RZ, R151 ;  /* 0x000000ffff1a7224 */ /* 0x000fca00078e0097 */
        /* <DEDUP_REMOVED lines=8> */
[----:B--2---:R-:W-:-:S04]  /*55e0*/  FADD.FTZ R14, R30, R21 ;  /* 0x000000151e0e7221 */ /* 0x004fc80000010000 */
[C---:B------:R-:W-:Y:S01]  /*55f0*/  FADD.FTZ R5, R195.reuse, R14 ;  /* 0x0000000ec3057221 */ /* 0x040fe20000010000 */
[----:B------:R-:W-:Y:S01]  /*5600*/  F2FP.F16.F32.PACK_AB R195, R195, R30 ;  /* 0x0000001ec3c3723e */ /* 0x000fe200000000ff */
[--C-:B------:R-:W-:Y:S01]  /*5610*/  IMAD.MOV.U32 R30, RZ, RZ, R151.reuse ;  /* 0x000000ffff1e7224 */ /* 0x100fe200078e0097 */
[----:B------:R-:W2:Y:S01]  /*5620*/  MUFU.EX2 R25, R25 ;  /* 0x0000001900197308 */ /* 0x000ea20000000800 */
[C---:B0-----:R-:W-:Y:S01]  /*5630*/  FADD.FTZ R27, R37.reuse, R0 ;  /* 0x00000000251b7221 */ /* 0x041fe20000010000 */
[----:B------:R-:W-:Y:S01]  /*5640*/  F2FP.F16.F32.PACK_AB R198, R37, R36 ;  /* 0x0000002425c6723e */ /* 0x000fe200000000ff */
[----:B------:R-:W-:Y:S01]  /*5650*/  IMAD.MOV.U32 R37, RZ, RZ, R151 ;  /* 0x000000ffff257224 */ /* 0x000fe200078e0097 */
[----:B------:R-:W-:-:S04]  /*5660*/  MOV R36, R151 ;  /* 0x0000009700247202 */ /* 0x000fc80000000f00 */
[----:B------:R-:W0:Y:S01]  /*5670*/  MUFU.EX2 R28, R28 ;  /* 0x0000001c001c7308 */ /* 0x000e220000000800 */
[----:B-1----:R-:W-:-:S07]  /*5680*/  FADD.FTZ R0, R24, R27 ;  /* 0x0000001b18007221 */ /* 0x002fce0000010000 */
[----:B------:R1:W3:Y:S01]  /*5690*/  MUFU.EX2 R21, R2 ;  /* 0x0000000200157308 */ /* 0x0002e20000000800 */
[C---:B--2---:R-:W-:Y:S01]  /*56a0*/  FADD.FTZ R27, R25.reuse, R0 ;  /* 0x00000000191b7221 */ /* 0x044fe20000010000 */
[----:B------:R-:W-:Y:S01]  /*56b0*/  F2FP.F16.F32.PACK_AB R192, R25, R24 ;  /* 0x0000001819c0723e */ /* 0x000fe200000000ff */
[----:B------:R-:W-:Y:S02]  /*56c0*/  IMAD.MOV.U32 R0, RZ, RZ, 0x3f800000 ;  /* 0x3f800000ff007424 */ /* 0x000fe400078e00ff */
[--C-:B------:R-:W-:Y:S02]  /*56d0*/  IMAD.MOV.U32 R25, RZ, RZ, R151.reuse ;  /* 0x000000ffff197224 */ /* 0x100fe400078e0097 */
[----:B------:R-:W-:Y:S02]  /*56e0*/  IMAD.MOV.U32 R24, RZ, RZ, R151 ;  /* 0x000000ffff187224 */ /* 0x000fe400078e0097 */
[----:B0-----:R-:W-:Y:S01]  /*56f0*/  FADD.FTZ R14, R28, R27 ;  /* 0x0000001b1c0e7221 */ /* 0x001fe20000010000 */
[----:B-1----:R-:W-:-:S02]  /*5700*/  IMAD.MOV.U32 R2, RZ, RZ, 0x3f800000 ;  /* 0x3f800000ff027424 */ /* 0x002fc400078e00ff */
[----:B------:R-:W-:Y:S01]  /*5710*/  IMAD.MOV.U32 R27, RZ, RZ, R151 ;  /* 0x000000ffff1b7224 */ /* 0x000fe200078e0097 */
[C---:B---3--:R-:W-:Y:S01]  /*5720*/  F2FP.F16.F32.PACK_AB R194, R21.reuse, R28 ;  /* 0x0000001c15c2723e */ /* 0x048fe200000000ff */
[----:B------:R-:W-:Y:S01]  /*5730*/  FADD.FTZ R14, R21, R14 ;  /* 0x0000000e150e7221 */ /* 0x000fe20000010000 */
[----:B------:R-:W-:Y:S01]  /*5740*/  MOV R28, R151 ;  /* 0x00000097001c7202 */ /* 0x000fe20000000f00 */
[----:B------:R-:W-:Y:S06]  /*5750*/  @!P2 BRA `(.L_x_2091) ;  /* 0x00000040002ca947 */ /* 0x000fec0003800000 */
[----:B------:R-:W-:Y:S01]  /*5760*/  R2UR UR5, R227 ;  /* 0x00000000e30572ca */ /* 0x000fe200000e0000 */
[----:B------:R-:W-:Y:S01]  /*5770*/  IMAD.MOV.U32 R21, RZ, RZ, R3 ;  /* 0x000000ffff157224 */ /* 0x000fe200078e0003 */
[----:B------:R-:W-:Y:S01]  /*5780*/  R2UR UR4, R16 ;  /* 0x00000000100472ca */ /* 0x000fe200000e0000 */
[----:B------:R-:W-:Y:S01]  /*5790*/  IMAD.MOV.U32 R20, RZ, RZ, R4 ;  /* 0x000000ffff147224 */ /* 0x000fe200078e0004 */
[----:B------:R-:W-:Y:S01]  /*57a0*/  CS2R R150, SRZ ;  /* 0x0000000000967805 */ /* 0x000fe2000001ff00 */
[----:B------:R-:W-:Y:S01]  /*57b0*/  IMAD.MOV.U32 R2, RZ, RZ, 0x3f800000 ;  /* 0x3f800000ff027424 */ /* 0x000fe200078e00ff */
[----:B------:R-:W-:Y:S02]  /*57c0*/  CS2R R146, SRZ ;  /* 0x0000000000927805 */ /* 0x000fe4000001ff00 */
[----:B------:R-:W-:Y:S02]  /*57d0*/  CS2R R142, SRZ ;  /* 0x00000000008e7805 */ /* 0x000fe4000001ff00 */
[----:B------:R-:W-:-:S02]  /*57e0*/  CS2R R138, SRZ ;  /* 0x00000000008a7805 */ /* 0x000fc4000001ff00 */
[----:B------:R-:W-:Y:S02]  /*57f0*/  CS2R R134, SRZ ;  /* 0x0000000000867805 */ /* 0x000fe4000001ff00 */
[----:B------:R-:W-:Y:S02]  /*5800*/  CS2R R130, SRZ ;  /* 0x0000000000827805 */ /* 0x000fe4000001ff00 */
[----:B------:R-:W-:Y:S02]  /*5810*/  CS2R R126, SRZ ;  /* 0x00000000007e7805 */ /* 0x000fe4000001ff00 */
[----:B------:R-:W-:Y:S01]  /*5820*/  CS2R R122, SRZ ;  /* 0x00000000007a7805 */ /* 0x000fe2000001ff00 */
[----:B------:R-:W-:Y:S01]  /*5830*/  IMAD.U32 R228, RZ, RZ, UR5 ;  /* 0x00000005ffe47e24 */ /* 0x000fe2000f8e00ff */
[----:B------:R-:W-:Y:S02]  /*5840*/  CS2R R118, SRZ ;  /* 0x0000000000767805 */ /* 0x000fe4000001ff00 */
[----:B------:R-:W-:-:S02]  /*5850*/  MOV R229, UR4 ;  /* 0x0000000400e57c02 */ /* 0x000fc40008000f00 */
        /* <DEDUP_REMOVED lines=56> */
.L_x_2100:
[----:B------:R-:W-:Y:S01]  /*5be0*/  R2UR UR6, R229 ;  /* 0x00000000e50672ca */ /* 0x000fe200000e0000 */
        /* <DEDUP_REMOVED lines=8> */
.L_x_2092:
[----:B------:R-:W-:Y:S02]  /*5c70*/  R2UR UR4, R17 ;  /* 0x00000000110472ca */ /* 0x000fe400000e0000 */
[----:B------:R-:W-:-:S11]  /*5c80*/  R2UR UR5, R16 ;  /* 0x00000000100572ca */ /* 0x000fd600000e0000 */
[----:B------:R-:W-:Y:S02]  /*5c90*/  ULEA UR4, UR60, UR4, 0x3 ;  /* 0x000000043c047291 */ /* 0x000fe4000f8e183f */
[----:B------:R-:W-:-:S04]  /*5ca0*/  IMAD.U32 R3, RZ, RZ, UR5 ;  /* 0x00000005ff037e24 */ /* 0x000fc8000f8e00ff */
[----:B------:R-:W-:Y:S01]  /*5cb0*/  IMAD.U32 R227, RZ, RZ, UR4 ;  /* 0x00000004ffe37e24 */ /* 0x000fe2000f8e00ff */
[----:B------:R-:W-:-:S04]  /*5cc0*/  SHF.L.U32 R3, R3, 0x1f, RZ ;  /* 0x0000001f03037819 */ /* 0x000fc800000006ff */
[----:B------:R0:W1:Y:S01]  /*5cd0*/  SYNCS.PHASECHK.TRANS64.TRYWAIT P2, [UR4+0x38830], R3 ;  /* 0x03883003ff0075a7 */ /* 0x0000620008040144 */
[----:B------:R-:W-:Y:S05]  /*5ce0*/  @!P0 BRA `(.L_x_2093) ;  /* 0x0000000000048947 */ /* 0x000fea0003800000 */
[----:B------:R-:W-:Y:S01]  /*5cf0*/  BPT.TRAP 0x1 ;  /* 0x000000040000795c */ /* 0x000fe20000300000 */
.L_x_2093:
[----:B-1----:R-:W-:Y:S05]  /*5d00*/  @P2 BRA `(.L_x_2094) ;  /* 0x00000000000c2947 */ /* 0x002fea0003800000 */
[----:B------:R-:W-:-:S13]  /*5d10*/  R2UR UR4, R227 ;  /* 0x00000000e30472ca */ /* 0x000fda00000e0000 */
[----:B------:R-:W1:Y:S02]  /*5d20*/  SYNCS.PHASECHK.TRANS64.TRYWAIT P2, [UR4+0x38830], R3 ;  /* 0x03883003ff0075a7 */ /* 0x000e640008040144 */
[----:B-1----:R-:W-:Y:S05]  /*5d30*/  @!P2 BRA `(.L_x_2095) ;  /* 0x00000110002ca947 */ /* 0x002fea0003800000 */
.L_x_2094:
        /* <DEDUP_REMOVED lines=580> */
.L_x_2096:
[----:B------:R-:W-:Y:S02]  /*8180*/  R2UR UR4, R17 ;  /* 0x00000000110472ca */ /* 0x000fe400000e0000 */
[----:B------:R-:W-:-:S11]  /*8190*/  R2UR UR5, R229 ;  /* 0x00000000e50572ca */ /* 0x000fd600000e0000 */
[----:B------:R-:W-:Y:S02]  /*81a0*/  ULEA UR4, UR61, UR4, 0x3 ;  /* 0x000000043d047291 */ /* 0x000fe4000f8e183f */
[----:B------:R-:W-:-:S05]  /*81b0*/  IMAD.U32 R0, RZ, RZ, UR5 ;  /* 0x00000005ff007e24 */ /* 0x000fca000f8e00ff */
[----:B------:R-:W-:-:S04]  /*81c0*/  SHF.L.U32 R0, R0, 0x1f, RZ ;  /* 0x0000001f00007819 */ /* 0x000fc800000006ff */
[----:B------:R2:W3:Y:S01]  /*81d0*/  SYNCS.PHASECHK.TRANS64.TRYWAIT P2, [UR4+0x38850], R0 ;  /* 0x03885000ff0075a7 */ /* 0x0004e20008040144 */
[----:B------:R-:W-:Y:S05]  /*81e0*/  @!P0 BRA `(.L_x_2097) ;  /* 0x0000000000048947 */ /* 0x000fea0003800000 */
[----:B------:R-:W-:Y:S01]  /*81f0*/  BPT.TRAP 0x1 ;  /* 0x000000040000795c */ /* 0x000fe20000300000 */
.L_x_2097:
[----:B---3--:R-:W-:Y:S05]  /*8200*/  @P2 BRA `(.L_x_2098) ;  /* 0x0000000000082947 */ /* 0x008fea0003800000 */
[----:B------:R-:W3:Y:S02]  /*8210*/  SYNCS.PHASECHK.TRANS64.TRYWAIT P2, [UR4+0x38850], R0 ;  /* 0x03885000ff0075a7 */ /* 0x000ee40008040144 */
[----:B---3--:R-:W-:Y:S05]  /*8220*/  @!P2 BRA `(.L_x_2099) ;  /* 0x000000ec000ca947 */ /* 0x008fea0003800000 */
.L_x_2098:
[----:B------:R-:W-:Y:S01]  /*8230*/  R2UR UR5, R17 ;  /* 0x00000000110572ca */ /* 0x000fe200000e0000 */
[----:B------:R-:W-:Y:S01]  /*8240*/  WARPGROUP.ARRIVE ;  /* 0x00000000000079c5 */ /* 0x000fe20000000000 */
[----:B------:R-:W-:Y:S01]  /*8250*/  UMOV UR7, 0x40000040 ;  /* 0x4000004000077882 */ /* 0x000fe20000000000 */
[----:B------:R-:W-:Y:S01]  /*8260*/  R2UR UR18, R19 ;  /* 0x00000000131272ca */ /* 0x000fe200000e0000 */
[----:B01----:R-:W-:Y:S01]  /*8270*/  IMAD.MOV.U32 R3, RZ, RZ, -0x2 ;  /* 0xfffffffeff037424 */ /* 0x003fe200078e00ff */
[----:B------:R-:W-:Y:S02]  /*8280*/  R2UR UR11, R228 ;  /* 0x00000000e40b72ca */ /* 0x000fe400000e0000 */
[----:B------:R-:W-:Y:S02]  /*8290*/  R2UR UR15, R23 ;  /* 0x00000000170f72ca */ /* 0x000fe400000e0000 */
[----:B------:R-:W-:-:S04]  /*82a0*/  R2UR UR14, R22 ;  /* 0x00000000160e72ca */ /* 0x000fc800000e0000 */
[----:B------:R-:W-:-:S04]  /*82b0*/  UIADD3 UR5, UR5, 0x400, URZ ;  /* 0x0000040005057890 */ /* 0x000fc8000fffe03f */
[----:B------:R-:W-:-:S04]  /*82c0*/  USHF.R.U32.HI UR5, URZ, 0x4, UR5 ;  /* 0x000000043f057899 */ /* 0x000fc80008011605 */
[----:B------:R-:W-:-:S04]  /*82d0*/  ULOP3.LUT UR5, UR5, 0x3fff, URZ, 0xc0, !UPT ;  /* 0x00003fff05057892 */ /* 0x000fc8000f8ec03f */
[----:B------:R-:W-:-:S04]  /*82e0*/  ULOP3.LUT UR5, UR5, 0x2800000, URZ, 0xfc, !UPT ;  /* 0x0280000005057892 */ /* 0x000fc8000f8efc3f */
[----:B------:R-:W-:Y:S02]  /*82f0*/  UIMAD UR10, UR61, 0xa00, UR5 ;  /* 0x00000a003d0a78a4 */ /* 0x000fe4000f8e0205 */
[----:B------:R-:W-:Y:S01]  /*8300*/  USHF.L.U32 UR5, UR18, 0x7, URZ ;  /* 0x0000000712057899 */ /* 0x000fe2000800063f */
[----:B------:R-:W-:-:S03]  /*8310*/  UMOV UR61, UR60 ;  /* 0x0000003c003d7c82 */ /* 0x000fc60008000000 */
[----:B------:R-:W-:Y:S01]  /*8320*/  UIMAD UR5, UR11, -0x50, UR5 ;  /* 0xffffffb00b0578a4 */ /* 0x000fe2000f8e0205 */
[----:B------:R-:W-:-:S08]  /*8330*/  UMOV UR6, UR10 ;  /* 0x0000000a00067c82 */ /* 0x000fd00008000000 */
[----:B------:R-:W-:Y:S01]  /*8340*/  HGMMA.64x256x16.F32 R24, R208, gdesc[UR4].tnspB, R24, gsb0 ;  /* 0x43e00004d0187df0 */ /* 0x000fe20008000818 */
[----:B------:R-:W-:Y:S01]  /*8350*/  UIADD3 UR6, UR10, 0x80, URZ ;  /* 0x000000800a067890 */ /* 0x000fe2000fffe03f */
[----:B------:R-:W-:Y:S01]  /*8360*/  UMOV UR7, 0x40000040 ;  /* 0x4000004000077882 */ /* 0x000fe20000000000 */
[----:B------:R-:W-:-:S04]  /*8370*/  UIADD3 UR5, UR5, 0x1, UR15 ;  /* 0x0000000105057890 */ /* 0x000fc8000fffe00f */
[----:B------:R-:W-:-:S03]  /*8380*/  UIADD3 UR5, UR5, -UR14, URZ ;  /* 0x8000000e05057290 */ /* 0x000fc6000fffe03f */
[----:B------:R-:W-:-:S03]  /*8390*/  ULDC UR14, c[0x0][0x988] ;  /* 0x00026200000e7ab9 */ /* 0x000fc60000000800 */
[----:B--2---:R-:W-:Y:S01]  /*83a0*/  IMAD R0, R214, R3, UR5 ;  /* 0x00000005d6007e24 */ /* 0x004fe2000f8e0203 */
[----:B------:R-:W-:Y:S01]  /*83b0*/  UMOV UR5, UR14 ;  /* 0x0000000e00057c82 */ /* 0x000fe20008000000 */
[----:B------:R-:W-:Y:S02]  /*83c0*/  R2UR UR14, R227 ;  /* 0x00000000e30e72ca */ /* 0x000fe400000e0000 */
[----:B------:R-:W-:-:S05]  /*83d0*/  IMAD.IADD R0, R215, 0x1, R0 ;  /* 0x00000001d7007824 */ /* 0x000fca00078e0200 */
        /* <DEDUP_REMOVED lines=8> */
[C---:B------:R-:W-:Y:S02]  /*8460*/  ISETP.GT.AND P2, PT, R0.reuse, 0x10, PT ;  /* 0x000000100000780c */ /* 0x040fe40003f44270 */
[----:B------:R-:W-:Y:S02]  /*8470*/  FSEL R189, R189, -INF , P3 ;  /* 0xff800000bdbd7808 */ /* 0x000fe40001800000 */
[----:B------:R-:W-:Y:S02]  /*8480*/  ISETP.GT.AND P3, PT, R0, 0x11, PT ;  /* 0x000000110000780c */ /* 0x000fe40003f64270 */
[----:B------:R-:W-:-:S02]  /*8490*/  FSEL R176, R176, -INF , P2 ;  /* 0xff800000b0b07808 */ /* 0x000fc40001000000 */
[C---:B------:R-:W-:Y:S02]  /*84a0*/  ISETP.GT.AND P2, PT, R0.reuse, 0x18, PT ;  /* 0x000000180000780c */ /* 0x040fe40003f44270 */
[----:B------:R-:W-:Y:S02]  /*84b0*/  FSEL R177, R177, -INF , P3 ;  /* 0xff800000b1b17808 */ /* 0x000fe40001800000 */
[----:B------:R-:W-:Y:S02]  /*84c0*/  ISETP.GT.AND P3, PT, R0, 0x19, PT ;  /* 0x000000190000780c */ /* 0x000fe40003f64270 */
[----:B------:R-:W-:Y:S02]  /*84d0*/  FSEL R180, R180, -INF , P2 ;  /* 0xff800000b4b47808 */ /* 0x000fe40001000000 */
[----:B------:R-:W-:Y:S02]  /*84e0*/  ISETP.GT.AND P2, PT, R0, 0x20, PT ;  /* 0x000000200000780c */ /* 0x000fe40003f44270 */
[----:B------:R-:W-:-:S02]  /*84f0*/  FSEL R181, R181, -INF , P3 ;  /* 0xff800000b5b57808 */ /* 0x000fc40001800000 */
        /* <DEDUP_REMOVED lines=20> */
[C---:B------:R-:W-:Y:S01]  /*8640*/  ISETP.GT.AND P3, PT, R0.reuse, 0x49, PT ;  /* 0x000000490000780c */ /* 0x040fe20003f64270 */
[----:B------:R-:W-:Y:S01]  /*8650*/  VIADD R0, R0, 0x8 ;  /* 0x0000000800007836 */ /* 0x000fe20000000000 */
[----:B------:R-:W-:Y:S02]  /*8660*/  FSEL R156, R156, -INF , P2 ;  /* 0xff8000009c9c7808 */ /* 0x000fe40001000000 */
[----:B------:R-:W-:Y:S02]  /*8670*/  FSEL R157, R157, -INF , P3 ;  /* 0xff8000009d9d7808 */ /* 0x000fe40001800000 */
[----:B------:R-:W-:-:S02]  /*8680*/  ISETP.GT.AND P2, PT, R0, RZ, PT ;  /* 0x000000ff0000720c */ /* 0x000fc40003f44270 */
        /* <DEDUP_REMOVED lines=23> */
[----:B------:R-:W-:Y:S01]  /*8800*/  FSEL R158, R158, -INF , P3 ;  /* 0xff8000009e9e7808 */ /* 0x000fe20001800000 */
        /* <DEDUP_REMOVED lines=13> */
[----:B------:R-:W-:-:S04]  /*88e0*/  FMNMX.FTZ R201, R185, R2, !PT ;  /* 0x00000002b9c97209 */ /* 0x000fc80007810000 */
[----:B------:R-:W-:-:S15]  /*88f0*/  FMNMX.FTZ R2, R188, R201, !PT ;  /* 0x000000c9bc027209 */ /* 0x000fde0007810000 */
[----:B------:R-:W-:-:S03]  /*8900*/  NOP ;  /* 0x0000000000007918 */ /* 0x000fc60000000000 */
        /* <DEDUP_REMOVED lines=21> */
[----:B0-----:R-:W-:Y:S02]  /*8a60*/  FMNMX.FTZ R201, R2, R201, !PT ;  /* 0x000000c902c97209 */ /* 0x001fe40007810000 */
[----:B------:R-:W-:-:S03]  /*8a70*/  FMNMX.FTZ R2, R186, R21, !PT ;  /* 0x00000015ba027209 */ /* 0x000fc60007810000 */
[----:B------:R-:W0:Y:S02]  /*8a80*/  SHFL.BFLY PT, R4, R201, 0x1, 0x1f ;  /* 0x0c201f00c9047f89 */ /* 0x000e2400000e0000 */
[----:B0-----:R-:W-:-:S04]  /*8a90*/  FMNMX.FTZ R4, R201, R4, !PT ;  /* 0x00000004c9047209 */ /* 0x001fc80007810000 */
[C---:B------:R-:W-:Y:S01]  /*8aa0*/  FSETP.NEU.FTZ.AND P2, PT, R4.reuse, -INF , PT ;  /* 0xff8000000400780b */ /* 0x040fe20003f5d000 */
[----:B------:R-:W-:Y:S01]  /*8ab0*/  FMUL.FTZ R184, R4, UR5 ;  /* 0x0000000504b87c20 */ /* 0x000fe20008410000 */
[----:B------:R-:W-:Y:S02]  /*8ac0*/  WARPGROUP.DEPBAR.LE gsb0, 0x0 ;  /* 0x00008000000079c5 */ /* 0x000fe40000010000 */
[----:B------:R-:W-:Y:S01]  /*8ad0*/  FMNMX.FTZ R197, R187, R2, !PT ;  /* 0x00000002bbc57209 */ /* 0x000fe20007810000 */
[----:B------:R-:W-:Y:S01]  /*8ae0*/  WARPGROUP.ARRIVE ;  /* 0x00000000000079c5 */ /* 0x000fe20000000000 */
[----:B------:R-:W-:Y:S02]  /*8af0*/  FSEL R2, R184, RZ, P2 ;  /* 0x000000ffb8027208 */ /* 0x000fe40001000000 */
[----:B------:R-:W-:-:S03]  /*8b00*/  FMNMX.FTZ R184, R190, R197, !PT ;  /* 0x000000c5beb87209 */ /* 0x000fc60007810000 */
[--C-:B------:R-:W-:Y:S01]  /*8b10*/  FFMA.FTZ R197, R3, UR5, -R2.reuse ;  /* 0x0000000503c57c23 */ /* 0x100fe20008010802 */
[----:B------:R-:W-:Y:S01]  /*8b20*/  FMNMX.FTZ R3, R191, R184, !PT ;  /* 0x000000b8bf037209 */ /* 0x000fe20007810000 */
[----:B------:R-:W-:Y:S01]  /*8b30*/  HGMMA.64x256x16.F32 R24, R192, gdesc[UR4].tnspB, R24, gsb0 ;  /* 0x43e00004c0187df0 */ /* 0x000fe20008000818 */
        /* <DEDUP_REMOVED lines=50> */
[----:B0-----:R-:W-:Y:S02]  /*8e60*/  FSEL R177, R159, -INF , P4 ;  /* 0xff8000009fb17808 */ /* 0x001fe40002000000 */
[----:B------:R-:W-:Y:S02]  /*8e70*/  FMNMX.FTZ R0, R158, R3, !PT ;  /* 0x000000039e007209 */ /* 0x000fe40007810000 */
[----:B------:R-:W-:Y:S02]  /*8e80*/  R2UR UR6, R226 ;  /* 0x00000000e20672ca */ /* 0x000fe400000e0000 */
[----:B------:R-:W-:Y:S01]  /*8e90*/  FMNMX.FTZ R0, R177, R0, !PT ;  /* 0x00000000b1007209 */ /* 0x000fe20007810000 */
[----:B------:R0:W-:Y:S04]  /*8ea0*/  MUFU.EX2 R159, R181 ;  /* 0x000000b5009f7308 */ /* 0x0001e80000000800 */
[----:B------:R-:W1:Y:S04]  /*8eb0*/  SHFL.BFLY PT, R3, R0, 0x2, 0x1f ;  /* 0x0c401f0000037f89 */ /* 0x000e6800000e0000 */
[----:B------:R-:W-:Y:S01]  /*8ec0*/  MUFU.EX2 R210, R210 ;  /* 0x000000d200d27308 */ /* 0x000fe20000000800 */
[----:B0-----:R-:W-:Y:S01]  /*8ed0*/  FSEL R181, R4, RZ, P2 ;  /* 0x000000ff04b57208 */ /* 0x001fe20001000000 */
[----:B------:R-:W-:Y:S01]  /*8ee0*/  UISETP.GT.AND UP0, UPT, UR11, UR6, UPT ;  /* 0x000000060b00728c */ /* 0x000fe2000bf04270 */
[----:B------:R-:W-:-:S03]  /*8ef0*/  R2UR UR6, R16 ;  /* 0x00000000100672ca */ /* 0x000fc600000e0000 */
[----:B------:R-:W-:Y:S02]  /*8f00*/  FADD.FTZ R181, -R181, R20 ;  /* 0x00000014b5b57221 */ /* 0x000fe40000010100 */
[----:B------:R-:W-:Y:S08]  /*8f10*/  MUFU.EX2 R175, R189 ;  /* 0x000000bd00af7308 */ /* 0x000ff00000000800 */
[----:B------:R-:W-:Y:S01]  /*8f20*/  MUFU.EX2 R204, R204 ;  /* 0x000000cc00cc7308 */ /* 0x000fe20000000800 */
[----:B------:R-:W-:Y:S01]  /*8f30*/  IMAD.U32 R229, RZ, RZ, UR6 ;  /* 0x00000006ffe57e24 */ /* 0x000fe2000f8e00ff */
[----:B-1----:R-:W-:Y:S01]  /*8f40*/  FMNMX.FTZ R160, R0, R3, !PT ;  /* 0x0000000300a07209 */ /* 0x002fe20007810000 */
[----:B------:R-:W-:-:S05]  /*8f50*/  FMUL.FTZ R0, R181, UR5 ;  /* 0x00000005b5007c20 */ /* 0x000fca0008410000 */
[----:B------:R-:W-:Y:S01]  /*8f60*/  MUFU.EX2 R206, R206 ;  /* 0x000000ce00ce7308 */ /* 0x000fe20000000800 */
[----:B------:R-:W0:Y:S07]  /*8f70*/  SHFL.BFLY PT, R3, R160, 0x1, 0x1f ;  /* 0x0c201f00a0037f89 */ /* 0x000e2e00000e0000 */
[----:B------:R-:W1:Y:S08]  /*8f80*/  MUFU.EX2 R0, R0 ;  /* 0x0000000000007308 */ /* 0x000e700000000800 */
[----:B------:R-:W-:Y:S08]  /*8f90*/  MUFU.EX2 R200, R200 ;  /* 0x000000c800c87308 */ /* 0x000ff00000000800 */
[----:B------:R-:W-:Y:S01]  /*8fa0*/  MUFU.EX2 R169, R169 ;  /* 0x000000a900a97308 */ /* 0x000fe20000000800 */
[----:B0-----:R-:W-:-:S04]  /*8fb0*/  FMNMX.FTZ R3, R160, R3, !PT ;  /* 0x00000003a0037209 */ /* 0x001fc80007810000 */
[C---:B------:R-:W-:Y:S01]  /*8fc0*/  FSETP.NEU.FTZ.AND P2, PT, R3.reuse, -INF , PT ;  /* 0xff8000000300780b */ /* 0x040fe20003f5d000 */
[C---:B------:R-:W-:Y:S02]  /*8fd0*/  FMUL.FTZ R2, R3.reuse, UR5 ;  /* 0x0000000503027c20 */ /* 0x040fe40008410000 */
[----:B------:R-:W-:Y:S03]  /*8fe0*/  MUFU.EX2 R202, R202 ;  /* 0x000000ca00ca7308 */ /* 0x000fe60000000800 */
[----:B------:R-:W-:Y:S02]  /*8ff0*/  FSEL R181, R2, RZ, P2 ;  /* 0x000000ff02b57208 */ /* 0x000fe40001000000 */
[----:B------:R-:W-:Y:S02]  /*9000*/  FSEL R2, R3, RZ, P2 ;  /* 0x000000ff03027208 */ /* 0x000fe40001000000 */
[----:B------:R-:W-:Y:S01]  /*9010*/  PLOP3.LUT P2, PT, PT, PT, UP0, 0x80, 0x0 ;  /* 0x000000000000781c */ /* 0x000fe20003f4f008 */
[--C-:B------:R-:W-:Y:S01]  /*9020*/  FFMA.FTZ R209, R186, UR5, -R181.reuse ;  /* 0x00000005bad17c23 */ /* 0x100fe200080108b5 */
[----:B------:R-:W-:Y:S01]  /*9030*/  FFMA.FTZ R20, R187, UR5, -R181 ;  /* 0x00000005bb147c23 */ /* 0x000fe200080108b5 */
[----:B------:R-:W-:Y:S01]  /*9040*/  FADD.FTZ R2, -R2, R21 ;  /* 0x0000001502027221 */ /* 0x000fe20000010100 */
[----:B-1----:R-:W-:Y:S01]  /*9050*/  FFMA.FTZ R21, R0, R14, R179 ;  /* 0x0000000e00157223 */ /* 0x002fe200000100b3 */
[--C-:B------:R-:W-:Y:S01]  /*9060*/  FFMA.FTZ R211, R190, UR5, -R181.reuse ;  /* 0x00000005bed37c23 */ /* 0x100fe200080108b5 */
[----:B------:R-:W-:Y:S01]  /*9070*/  FFMA.FTZ R201, R170, UR5, -R181 ;  /* 0x00000005aac97c23 */ /* 0x000fe200080108b5 */
[----:B------:R-:W-:Y:S01]  /*9080*/  FMUL.FTZ R2, R2, UR5 ;  /* 0x0000000502027c20 */ /* 0x000fe20008410000 */
[----:B------:R-:W-:Y:S01]  /*9090*/  MUFU.EX2 R209, R209 ;  /* 0x000000d100d17308 */ /* 0x000fe20000000800 */
[----:B------:R-:W-:Y:S01]  /*90a0*/  FADD.FTZ R21, R208, R21 ;  /* 0x00000015d0157221 */ /* 0x000fe20000010000 */
[--C-:B------:R-:W-:Y:S01]  /*90b0*/  FFMA.FTZ R160, R191, UR5, -R181.reuse ;  /* 0x00000005bfa07c23 */ /* 0x100fe200080108b5 */
[----:B------:R-:W-:Y:S01]  /*90c0*/  FFMA.FTZ R170, R171, UR5, -R181 ;  /* 0x00000005abaa7c23 */ /* 0x000fe200080108b5 */
[----:B------:R-:W-:-:S02]  /*90d0*/  IMAD.U32 R171, RZ, RZ, UR14 ;  /* 0x0000000effab7e24 */ /* 0x000fc4000f8e00ff */
[----:B------:R-:W-:Y:S01]  /*90e0*/  FADD.FTZ R14, R210, R21 ;  /* 0x00000015d20e7221 */ /* 0x000fe20000010000 */
[--C-:B------:R-:W-:Y:S01]  /*90f0*/  FFMA.FTZ R205, R178, UR5, -R181.reuse ;  /* 0x00000005b2cd7c23 */ /* 0x100fe200080108b5 */
[--C-:B------:R-:W-:Y:S01]  /*9100*/  FFMA.FTZ R164, R184, UR5, -R181.reuse ;  /* 0x00000005b8a47c23 */ /* 0x100fe200080108b5 */
[----:B------:R-:W0:Y:S01]  /*9110*/  MUFU.EX2 R2, R2 ;  /* 0x0000000200027308 */ /* 0x000e220000000800 */
[----:B------:R-:W-:Y:S01]  /*9120*/  FADD.FTZ R21, R175, R14 ;  /* 0x0000000eaf157221 */ /* 0x000fe20000010000 */
[----:B------:R-:W-:Y:S01]  /*9130*/  @!P1 IADD3 R14, R171, 0x38840, RZ ;  /* 0x00038840ab0e9810 */ /* 0x000fe20007ffe0ff */
[--C-:B------:R-:W-:Y:S01]  /*9140*/  FFMA.FTZ R207, R182, UR5, -R181.reuse ;  /* 0x00000005b6cf7c23 */ /* 0x100fe200080108b5 */
[--C-:B------:R-:W-:Y:S01]  /*9150*/  FFMA.FTZ R168, R183, UR5, -R181.reuse ;  /* 0x00000005b7a87c23 */ /* 0x100fe200080108b5 */
[----:B------:R-:W-:Y:S01]  /*9160*/  FFMA.FTZ R203, R174, UR5, -R181 ;  /* 0x00000005aecb7c23 */ /* 0x000fe200080108b5 */
[----:B------:R-:W-:Y:S01]  /*9170*/  @!P1 PRMT R14, RZ, 0x654, R14 ;  /* 0x00000654ff0e9816 */ /* 0x000fe2000000000e */
[----:B------:R-:W-:Y:S01]  /*9180*/  FADD.FTZ R174, R204, R21 ;  /* 0x00000015ccae7221 */ /* 0x000fe20000010000 */
[----:B------:R-:W1:Y:S01]  /*9190*/  MUFU.EX2 R20, R20 ;  /* 0x0000001400147308 */ /* 0x000e620000000800 */
[--C-:B------:R-:W-:Y:S01]  /*91a0*/  FFMA.FTZ R172, R185, UR5, -R181.reuse ;  /* 0x00000005b9ac7c23 */ /* 0x100fe200080108b5 */
[--C-:B------:R-:W-:Y:S01]  /*91b0*/  FFMA.FTZ R197, R162, UR5, -R181.reuse ;  /* 0x00000005a2c57c23 */ /* 0x100fe200080108b5 */
[----:B------:R-:W-:Y:S01]  /*91c0*/  FADD.FTZ R21, R167, R174 ;  /* 0x000000aea7157221 */ /* 0x000fe20000010000 */
[--C-:B------:R-:W-:Y:S01]  /*91d0*/  FFMA.FTZ R162, R163, UR5, -R181.reuse ;  /* 0x00000005a3a27c23 */ /* 0x100fe200080108b5 */
[--C-:B------:R-:W-:Y:S01]  /*91e0*/  FFMA.FTZ R199, R166, UR5, -R181.reuse ;  /* 0x00000005a6c77c23 */ /* 0x100fe200080108b5 */
[----:B------:R-:W-:Y:S01]  /*91f0*/  FFMA.FTZ R176, R176, UR5, -R181 ;  /* 0x00000005b0b07c23 */ /* 0x000fe200080108b5 */
[----:B------:R-:W-:Y:S01]  /*9200*/  FADD.FTZ R174, R206, R21 ;  /* 0x00000015ceae7221 */ /* 0x000fe20000010000 */
[----:B------:R-:W-:Y:S01]  /*9210*/  MUFU.EX2 R211, R211 ;  /* 0x000000d300d37308 */ /* 0x000fe20000000800 */
[----:B0-----:R-:W-:Y:S01]  /*9220*/  FFMA.FTZ R5, R2, R5, R209 ;  /* 0x0000000502057223 */ /* 0x001fe200000100d1 */
[--C-:B------:R-:W-:Y:S01]  /*9230*/  FFMA.FTZ R155, R155, UR5, -R181.reuse ;  /* 0x000000059b9b7c23 */ /* 0x100fe200080108b5 */
[----:B------:R-:W-:Y:S01]  /*9240*/  FADD.FTZ R21, R159, R174 ;  /* 0x000000ae9f157221 */ /* 0x000fe20000010000 */
[--C-:B------:R-:W-:Y:S01]  /*9250*/  FFMA.FTZ R158, R158, UR5, -R181.reuse ;  /* 0x000000059e9e7c23 */ /* 0x100fe200080108b5 */
[----:B------:R-:W-:Y:S01]  /*9260*/  FFMA.FTZ R177, R177, UR5, -R181 ;  /* 0x00000005b1b17c23 */ /* 0x000fe200080108b5 */
[----:B------:R-:W-:-:S02]  /*9270*/  IMAD.U32 R171, RZ, RZ, UR4 ;  /* 0x00000004ffab7e24 */ /* 0x000fc4000f8e00ff */
[----:B------:R-:W-:Y:S01]  /*9280*/  FADD.FTZ R174, R200, R21 ;  /* 0x00000015c8ae7221 */ /* 0x000fe20000010000 */
[----:B------:R-:W-:Y:S01]  /*9290*/  MUFU.EX2 R160, R160 ;  /* 0x000000a000a07308 */ /* 0x000fe20000000800 */
[----:B------:R-:W-:Y:S01]  /*92a0*/  UIADD3 UR4, UR11, -0x1, URZ ;  /* 0xffffffff0b047890 */ /* 0x000fe2000fffe03f */
[----:B------:R-:W-:Y:S02]  /*92b0*/  @!P1 VIADD R163, R171, 0x38860 ;  /* 0x00038860aba39836 */ /* 0x000fe40000000000 */
[----:B------:R-:W-:Y:S01]  /*92c0*/  FADD.FTZ R21, R169, R174 ;  /* 0x000000aea9157221 */ /* 0x000fe20000010000 */
[----:B-1----:R-:W-:Y:S02]  /*92d0*/  F2FP.F16.F32.PACK_AB R209, R20, R209 ;  /* 0x000000d114d1723e */ /* 0x002fe400000000ff */
[----:B------:R-:W-:Y:S01]  /*92e0*/  F2FP.F16.F32.PACK_AB R208, R208, R179 ;  /* 0x000000b3d0d0723e */ /* 0x000fe200000000ff */
[----:B------:R-:W-:Y:S01]  /*92f0*/  FADD.FTZ R166, R202, R21 ;  /* 0x00000015caa67221 */ /* 0x000fe20000010000 */
[----:B------:R-:W-:Y:S01]  /*9300*/  MUFU.EX2 R205, R205 ;  /* 0x000000cd00cd7308 */ /* 0x000fe20000000800 */
[----:B------:R-:W-:Y:S01]  /*9310*/  @!P1 PRMT R163, RZ, 0x654, R163 ;  /* 0x00000654ffa39816 */ /* 0x000fe200000000a3 */
[----:B------:R-:W-:Y:S01]  /*9320*/  IMAD.U32 R228, RZ, RZ, UR4 ;  /* 0x00000004ffe47e24 */ /* 0x000fe2000f8e00ff */
[----:B------:R-:W-:-:S02]  /*9330*/  F2FP.F16.F32.PACK_AB R210, R175, R210 ;  /* 0x000000d2afd2723e */ /* 0x000fc400000000ff */
[----:B------:R-:W-:Y:S02]  /*9340*/  F2FP.F16.F32.PACK_AB R204, R167, R204 ;  /* 0x000000cca7cc723e */ /* 0x000fe400000000ff */
[----:B------:R-:W-:Y:S01]  /*9350*/  F2FP.F16.F32.PACK_AB R206, R159, R206 ;  /* 0x000000ce9fce723e */ /* 0x000fe200000000ff */
[----:B------:R-:W-:Y:S01]  /*9360*/  MUFU.EX2 R164, R164 ;  /* 0x000000a400a47308 */ /* 0x000fe20000000800 */
[----:B------:R-:W-:-:S07]  /*9370*/  F2FP.F16.F32.PACK_AB R200, R169, R200 ;  /* 0x000000c8a9c8723e */ /* 0x000fce00000000ff */
[----:B------:R-:W-:Y:S08]  /*9380*/  MUFU.EX2 R207, R207 ;  /* 0x000000cf00cf7308 */ /* 0x000ff00000000800 */
[----:B------:R-:W-:Y:S08]  /*9390*/  MUFU.EX2 R168, R168 ;  /* 0x000000a800a87308 */ /* 0x000ff00000000800 */
[----:B------:R-:W-:Y:S08]  /*93a0*/  MUFU.EX2 R201, R201 ;  /* 0x000000c900c97308 */ /* 0x000ff00000000800 */
[----:B------:R-:W-:Y:S08]  /*93b0*/  MUFU.EX2 R170, R170 ;  /* 0x000000aa00aa7308 */ /* 0x000ff00000000800 */
[----:B------:R-:W0:Y:S08]  /*93c0*/  MUFU.EX2 R173, R173 ;  /* 0x000000ad00ad7308 */ /* 0x000e300000000800 */
[----:B------:R-:W-:Y:S08]  /*93d0*/  MUFU.EX2 R203, R203 ;  /* 0x000000cb00cb7308 */ /* 0x000ff00000000800 */
[----:B------:R-:W1:Y:S01]  /*93e0*/  MUFU.EX2 R196, R196 ;  /* 0x000000c400c47308 */ /* 0x000e620000000800 */
[C---:B0-----:R-:W-:Y:S01]  /*93f0*/  FADD.FTZ R21, R173.reuse, R166 ;  /* 0x000000a6ad157221 */ /* 0x041fe20000010000 */
[----:B------:R-:W-:-:S06]  /*9400*/  F2FP.F16.F32.PACK_AB R202, R173, R202 ;  /* 0x000000caadca723e */ /* 0x000fcc00000000ff */
[----:B------:R-:W-:Y:S08]  /*9410*/  MUFU.EX2 R172, R172 ;  /* 0x000000ac00ac7308 */ /* 0x000ff00000000800 */
[----:B------:R-:W0:Y:S01]  /*9420*/  MUFU.EX2 R161, R161 ;  /* 0x000000a100a17308 */ /* 0x000e220000000800 */
[----:B-1----:R-:W-:Y:S01]  /*9430*/  FADD.FTZ R166, R196, R21 ;  /* 0x00000015c4a67221 */ /* 0x002fe20000010000 */
[----:B------:R-:W-:-:S02]  /*9440*/  WARPGROUP.DEPBAR.LE gsb0, 0x0 ;  /* 0x00008000000079c5 */ /* 0x000fc40000010000 */
[----:B------:R1:W-:Y:S04]  /*9450*/  @!P1 SYNCS.ARRIVE.TRANS64.RED.A1T0 RZ, [R14+URZ], RZ ;  /* 0x000000ff0eff99a7 */ /* 0x0003e8000810043f */
[----:B------:R-:W-:Y:S01]  /*9460*/  MUFU.EX2 R197, R197 ;  /* 0x000000c500c57308 */ /* 0x000fe20000000800 */
[----:B------:R-:W-:Y:S01]  /*9470*/  FFMA.FTZ R193, R154, UR5, -R181 ;  /* 0x000000059ac17c23 */ /* 0x000fe200080108b5 */
[----:B-1----:R-:W-:-:S06]  /*9480*/  FADD.FTZ R14, R20, R5 ;  /* 0x00000005140e7221 */ /* 0x002fcc0000010000 */
[----:B------:R-:W1:Y:S01]  /*9490*/  MUFU.EX2 R198, R198 ;  /* 0x000000c600c67308 */ /* 0x000e620000000800 */
[----:B0-----:R-:W-:Y:S01]  /*94a0*/  FADD.FTZ R21, R161, R166 ;  /* 0x000000a6a1157221 */ /* 0x001fe20000010000 */
[----:B------:R0:W-:Y:S01]  /*94b0*/  @!P1 SYNCS.ARRIVE.TRANS64.RED.A1T0 RZ, [R163+URZ], RZ ;  /* 0x000000ffa3ff99a7 */ /* 0x0001e2000810043f */
[----:B------:R-:W-:Y:S01]  /*94c0*/  FADD.FTZ R5, R211, R14 ;  /* 0x0000000ed3057221 */ /* 0x000fe20000010000 */
[----:B------:R-:W-:Y:S01]  /*94d0*/  F2FP.F16.F32.PACK_AB R196, R161, R196 ;  /* 0x000000c4a1c4723e */ /* 0x000fe200000000ff */
[----:B------:R-:W-:Y:S01]  /*94e0*/  IMAD.MOV.U32 R20, RZ, RZ, R4 ;  /* 0x000000ffff147224 */ /* 0x000fe200078e0004 */
[C---:B------:R-:W-:Y:S01]  /*94f0*/  F2FP.F16.F32.PACK_AB R211, R160.reuse, R211 ;  /* 0x000000d3a0d3723e */ /* 0x040fe200000000ff */
[----:B------:R-:W-:Y:S01]  /*9500*/  FADD.FTZ R14, R160, R5 ;  /* 0x00000005a00e7221 */ /* 0x000fe20000010000 */
[----:B------:R-:W-:Y:S03]  /*9510*/  MUFU.EX2 R162, R162 ;  /* 0x000000a200a27308 */ /* 0x000fe60000000800 */
[----:B------:R-:W-:Y:S01]  /*9520*/  FADD.FTZ R5, R205, R14 ;  /* 0x0000000ecd057221 */ /* 0x000fe20000010000 */
[----:B------:R-:W-:-:S03]  /*9530*/  F2FP.F16.F32.PACK_AB R205, R164, R205 ;  /* 0x000000cda4cd723e */ /* 0x000fc600000000ff */
[----:B------:R-:W-:Y:S01]  /*9540*/  FADD.FTZ R14, R164, R5 ;  /* 0x00000005a40e7221 */ /* 0x000fe20000010000 */
[----:B------:R-:W2:Y:S01]  /*9550*/  MUFU.EX2 R165, R165 ;  /* 0x000000a500a57308 */ /* 0x000ea20000000800 */
[----:B-1----:R-:W-:Y:S02]  /*9560*/  FADD.FTZ R166, R198, R21 ;  /* 0x00000015c6a67221 */ /* 0x002fe40000010000 */
[----:B------:R-:W-:Y:S01]  /*9570*/  FADD.FTZ R5, R207, R14 ;  /* 0x0000000ecf057221 */ /* 0x000fe20000010000 */
[----:B------:R-:W-:-:S03]  /*9580*/  F2FP.F16.F32.PACK_AB R207, R168, R207 ;  /* 0x000000cfa8cf723e */ /* 0x000fc600000000ff */
[----:B------:R-:W-:Y:S01]  /*9590*/  FADD.FTZ R14, R168, R5 ;  /* 0x00000005a80e7221 */ /* 0x000fe20000010000 */
[----:B------:R-:W-:Y:S03]  /*95a0*/  MUFU.EX2 R199, R199 ;  /* 0x000000c700c77308 */ /* 0x000fe60000000800 */
[----:B------:R-:W-:Y:S01]  /*95b0*/  FADD.FTZ R5, R201, R14 ;  /* 0x0000000ec9057221 */ /* 0x000fe20000010000 */
[----:B------:R-:W-:-:S03]  /*95c0*/  F2FP.F16.F32.PACK_AB R201, R170, R201 ;  /* 0x000000c9aac9723e */ /* 0x000fc600000000ff */
[----:B------:R-:W-:Y:S01]  /*95d0*/  FADD.FTZ R14, R170, R5 ;  /* 0x00000005aa0e7221 */ /* 0x000fe20000010000 */
[----:B------:R-:W1:Y:S01]  /*95e0*/  MUFU.EX2 R152, R152 ;  /* 0x0000009800987308 */ /* 0x000e620000000800 */
[C---:B--2---:R-:W-:Y:S01]  /*95f0*/  FADD.FTZ R21, R165.reuse, R166 ;  /* 0x000000a6a5157221 */ /* 0x044fe20000010000 */
[----:B------:R-:W-:Y:S01]  /*9600*/  F2FP.F16.F32.PACK_AB R198, R165, R198 ;  /* 0x000000c6a5c6723e */ /* 0x000fe200000000ff */
[----:B------:R-:W-:Y:S01]  /*9610*/  FADD.FTZ R5, R203, R14 ;  /* 0x0000000ecb057221 */ /* 0x000fe20000010000 */
[----:B------:R-:W-:-:S03]  /*9620*/  F2FP.F16.F32.PACK_AB R203, R172, R203 ;  /* 0x000000cbaccb723e */ /* 0x000fc600000000ff */
[----:B------:R-:W-:Y:S01]  /*9630*/  FADD.FTZ R14, R172, R5 ;  /* 0x00000005ac0e7221 */ /* 0x000fe20000010000 */
[----:B------:R-:W2:Y:S03]  /*9640*/  MUFU.EX2 R153, R153 ;  /* 0x0000009900997308 */ /* 0x000ea60000000800 */
[----:B------:R-:W-:Y:S01]  /*9650*/  FADD.FTZ R5, R197, R14 ;  /* 0x0000000ec5057221 */ /* 0x000fe20000010000 */
[----:B------:R-:W-:-:S03]  /*9660*/  F2FP.F16.F32.PACK_AB R197, R162, R197 ;  /* 0x000000c5a2c5723e */ /* 0x000fc600000000ff */
[----:B------:R-:W-:Y:S01]  /*9670*/  FADD.FTZ R14, R162, R5 ;  /* 0x00000005a20e7221 */ /* 0x000fe20000010000 */
[----:B------:R-:W3:Y:S01]  /*9680*/  MUFU.EX2 R154, R176 ;  /* 0x000000b0009a7308 */ /* 0x000ee20000000800 */
[----:B-1----:R-:W-:Y:S02]  /*9690*/  FADD.FTZ R166, R152, R21 ;  /* 0x0000001598a67221 */ /* 0x002fe40000010000 */
[----:B------:R-:W-:-:S05]  /*96a0*/  FADD.FTZ R5, R199, R14 ;  /* 0x0000000ec7057221 */ /* 0x000fca0000010000 */
[----:B------:R-:W1:Y:S01]  /*96b0*/  MUFU.EX2 R193, R193 ;  /* 0x000000c100c17308 */ /* 0x000e620000000800 */
[C---:B--2---:R-:W-:Y:S01]  /*96c0*/  F2FP.F16.F32.PACK_AB R192, R153.reuse, R152 ;  /* 0x0000009899c0723e */ /* 0x044fe200000000ff */
[----:B------:R-:W-:-:S06]  /*96d0*/  FADD.FTZ R21, R153, R166 ;  /* 0x000000a699157221 */ /* 0x000fcc0000010000 */
[----:B------:R-:W2:Y:S01]  /*96e0*/  MUFU.EX2 R155, R155 ;  /* 0x0000009b009b7308 */ /* 0x000ea20000000800 */
[C---:B---3--:R-:W-:Y:S01]  /*96f0*/  FADD.FTZ R152, R154.reuse, R5 ;  /* 0x000000059a987221 */ /* 0x048fe20000010000 */
[----:B------:R-:W-:-:S06]  /*9700*/  F2FP.F16.F32.PACK_AB R199, R154, R199 ;  /* 0x000000c79ac7723e */ /* 0x000fcc00000000ff */
[----:B------:R-:W3:Y:S01]  /*9710*/  MUFU.EX2 R156, R156 ;  /* 0x0000009c009c7308 */ /* 0x000ee20000000800 */
[----:B-1----:R-:W-:-:S07]  /*9720*/  FADD.FTZ R152, R193, R152 ;  /* 0x00000098c1987221 */ /* 0x002fce0000010000 */
[----:B------:R-:W1:Y:S01]  /*9730*/  MUFU.EX2 R195, R158 ;  /* 0x0000009e00c37308 */ /* 0x000e620000000800 */
[C---:B--2---:R-:W-:Y:S01]  /*9740*/  FADD.FTZ R152, R155.reuse, R152 ;  /* 0x000000989b987221 */ /* 0x044fe20000010000 */
[----:B------:R-:W-:-:S06]  /*9750*/  F2FP.F16.F32.PACK_AB R193, R155, R193 ;  /* 0x000000c19bc1723e */ /* 0x000fcc00000000ff */
[----:B------:R-:W2:Y:S01]  /*9760*/  MUFU.EX2 R157, R157 ;  /* 0x0000009d009d7308 */ /* 0x000ea20000000800 */
[----:B---3--:R-:W-:Y:S01]  /*9770*/  FADD.FTZ R166, R156, R21 ;  /* 0x000000159ca67221 */ /* 0x008fe20000010000 */
[----:B------:R-:W-:-:S06]  /*9780*/  IMAD.MOV.U32 R21, RZ, RZ, R3 ;  /* 0x000000ffff157224 */ /* 0x000fcc00078e0003 */
[----:B------:R-:W3:Y:S01]  /*9790*/  MUFU.EX2 R177, R177 ;  /* 0x000000b100b17308 */ /* 0x000ee20000000800 */
[----:B-1----:R-:W-:Y:S01]  /*97a0*/  FADD.FTZ R152, R195, R152 ;  /* 0x00000098c3987221 */ /* 0x002fe20000010000 */
[C---:B--2---:R-:W-:Y:S01]  /*97b0*/  FADD.FTZ R14, R157.reuse, R166 ;  /* 0x000000a69d0e7221 */ /* 0x044fe20000010000 */
[----:B------:R-:W-:Y:S02]  /*97c0*/  F2FP.F16.F32.PACK_AB R194, R157, R156 ;  /* 0x0000009c9dc2723e */ /* 0x000fe400000000ff */
[C---:B---3--:R-:W-:Y:S01]  /*97d0*/  FADD.FTZ R5, R177.reuse, R152 ;  /* 0x00000098b1057221 */ /* 0x048fe20000010000 */
[----:B------:R-:W-:Y:S01]  /*97e0*/  F2FP.F16.F32.PACK_AB R195, R177, R195 ;  /* 0x000000c3b1c3723e */ /* 0x000fe200000000ff */
[----:B0-----:R-:W-:Y:S06]  /*97f0*/  @P2 BRA `(.L_x_2100) ;  /* 0xffffffc000f82947 */ /* 0x001fec000383ffff */
[----:B------:R-:W-:-:S07]  /*9800*/  IMAD.U32 R227, RZ, RZ, UR4 ;  /* 0x00000004ffe37e24 */ /* 0x000fce000f8e00ff */
.L_x_2091:
[----:B------:R-:W-:-:S13]  /*9810*/  R2UR UR4, R227 ;  /* 0x00000000e30472ca */ /* 0x000fda00000e0000 */
[----:B------:R-:W-:-:S13]  /*9820*/  ISETP.LE.AND P2, PT, RZ, UR4, PT ;  /* 0x00000004ff007c0c */ /* 0x000fda000bf43270 */
[----:B------:R-:W-:Y:S05]  /*9830*/  @!P2 BRA `(.L_x_2101) ;  /* 0x000000380080a947 */ /* 0x000fea0003800000 */
[----:B------:R-:W-:Y:S01]  /*9840*/  R2UR UR4, R16 ;  /* 0x00000000100472ca */ /* 0x000fe200000e0000 */
[----:B------:R-:W-:Y:S01]  /*9850*/  IMAD.MOV.U32 R19, RZ, RZ, R3 ;  /* 0x000000ffff137224 */ /* 0x000fe200078e0003 */
[----:B------:R-:W-:Y:S01]  /*9860*/  MOV R21, R4 ;  /* 0x0000000400157202 */ /* 0x000fe20000000f00 */
[----:B------:R-:W-:-:S10]  /*9870*/  UMOV UR61, UR60 ;  /* 0x0000003c003d7c82 */ /* 0x000fd40008000000 */
[----:B------:R-:W-:-:S07]  /*9880*/  IMAD.U32 R20, RZ, RZ, UR4 ;  /* 0x00000004ff147e24 */ /* 0x000fce000f8e00ff */
.L_x_2110:
        /* <DEDUP_REMOVED lines=9> */
.L_x_2102:
[----:B------:R-:W-:Y:S02]  /*9920*/  R2UR UR4, R17 ;  /* 0x00000000110472ca */ /* 0x000fe400000e0000 */
[----:B------:R-:W-:-:S11]  /*9930*/  R2UR UR5, R16 ;  /* 0x00000000100572ca */ /* 0x000fd600000e0000 */
[----:B------:R-:W-:Y:S02]  /*9940*/  ULEA UR4, UR60, UR4, 0x3 ;  /* 0x000000043c047291 */ /* 0x000fe4000f8e183f */
[----:B------:R-:W-:-:S05]  /*9950*/  IMAD.U32 R3, RZ, RZ, UR5 ;  /* 0x00000005ff037e24 */ /* 0x000fca000f8e00ff */
[----:B------:R-:W-:-:S04]  /*9960*/  SHF.L.U32 R3, R3, 0x1f, RZ ;  /* 0x0000001f03037819 */ /* 0x000fc800000006ff */
[----:B------:R0:W1:Y:S01]  /*9970*/  SYNCS.PHASECHK.TRANS64.TRYWAIT P2, [UR4+0x38830], R3 ;  /* 0x03883003ff0075a7 */ /* 0x0000620008040144 */
[----:B------:R-:W-:Y:S05]  /*9980*/  @!P0 BRA `(.L_x_2103) ;  /* 0x0000000000048947 */ /* 0x000fea0003800000 */
[----:B------:R-:W-:Y:S01]  /*9990*/  BPT.TRAP 0x1 ;  /* 0x000000040000795c */ /* 0x000fe20000300000 */
.L_x_2103:
[----:B-1----:R-:W-:Y:S05]  /*99a0*/  @P2 BRA `(.L_x_2104) ;  /* 0x0000000000082947 */ /* 0x002fea0003800000 */
[----:B------:R-:W1:Y:S02]  /*99b0*/  SYNCS.PHASECHK.TRANS64.TRYWAIT P2, [UR4+0x38830], R3 ;  /* 0x03883003ff0075a7 */ /* 0x000e640008040144 */
[----:B-1----:R-:W-:Y:S05]  /*99c0*/  @!P2 BRA `(.L_x_2105) ;  /* 0x000000d4003ca947 */ /* 0x002fea0003800000 */
.L_x_2104:
        /* <DEDUP_REMOVED lines=627> */
[----:B------:R-:W-:Y:S01]  /*c100*/  UMOV UR7, 0x40000040 ;  /* 0x4000004000077882 */ /* 0x000fe20000000000 */
        /* <DEDUP_REMOVED lines=16> */
.L_x_2106:
        /* <DEDUP_REMOVED lines=8> */
.L_x_2107:
[----:B---3--:R-:W-:Y:S05]  /*c290*/  @P2 BRA `(.L_x_2108) ;  /* 0x0000000000082947 */ /* 0x008fea0003800000 */
[----:B------:R-:W3:Y:S02]  /*c2a0*/  SYNCS.PHASECHK.TRANS64.TRYWAIT P2, [UR4+0x38850], R0 ;  /* 0x03885000ff0075a7 */ /* 0x000ee40008040144 */
[----:B---3--:R-:W-:Y:S05]  /*c2b0*/  @!P2 BRA `(.L_x_2109) ;  /* 0x000000ac0018a947 */ /* 0x008fea0003800000 */
.L_x_2108:
[----:B------:R-:W-:Y:S01]  /*c2c0*/  R2UR UR11, R17 ;  /* 0x00000000110b72ca */ /* 0x000fe200000e0000 */
[----:B------:R-:W-:Y:S01]  /*c2d0*/  WARPGROUP.ARRIVE ;  /* 0x00000000000079c5 */ /* 0x000fe20000000000 */
[----:B------:R-:W-:Y:S01]  /*c2e0*/  UMOV UR7, 0x40000040 ;  /* 0x4000004000077882 */ /* 0x000fe20000000000 */
[----:B0-2---:R-:W-:Y:S01]  /*c2f0*/  FMNMX.FTZ R0, R184, R21, !PT ;  /* 0x00000015b8007209 */ /* 0x005fe20007810000 */
[----:B------:R-:W-:-:S03]  /*c300*/  ULDC UR14, c[0x0][0x988] ;  /* 0x00026200000e7ab9 */ /* 0x000fc60000000800 */
[----:B-1----:R-:W-:-:S04]  /*c310*/  FMNMX.FTZ R3, R185, R0, !PT ;  /* 0x00000000b9037209 */ /* 0x002fc80007810000 */
[----:B------:R-:W-:Y:S02]  /*c320*/  FMNMX.FTZ R0, R188, R3, !PT ;  /* 0x00000003bc007209 */ /* 0x000fe40007810000 */
[----:B------:R-:W-:Y:S02]  /*c330*/  UIADD3 UR5, UR11, 0x400, URZ ;  /* 0x000004000b057890 */ /* 0x000fe4000fffe03f */
[----:B------:R-:W-:Y:S02]  /*c340*/  FMNMX.FTZ R3, R189, R0, !PT ;  /* 0x00000000bd037209 */ /* 0x000fe40007810000 */
[----:B------:R-:W-:Y:S02]  /*c350*/  USHF.R.U32.HI UR5, URZ, 0x4, UR5 ;  /* 0x000000043f057899 */ /* 0x000fe40008011605 */
[----:B------:R-:W-:Y:S02]  /*c360*/  FMNMX.FTZ R0, R176, R3, !PT ;  /* 0x00000003b0007209 */ /* 0x000fe40007810000 */
[----:B------:R-:W-:-:S02]  /*c370*/  ULOP3.LUT UR5, UR5, 0x3fff, URZ, 0xc0, !UPT ;  /* 0x00003fff05057892 */ /* 0x000fc4000f8ec03f */
[----:B------:R-:W-:Y:S02]  /*c380*/  FMNMX.FTZ R3, R177, R0, !PT ;  /* 0x00000000b1037209 */ /* 0x000fe40007810000 */
[----:B------:R-:W-:Y:S02]  /*c390*/  ULOP3.LUT UR5, UR5, 0x2800000, URZ, 0xfc, !UPT ;  /* 0x0280000005057892 */ /* 0x000fe4000f8efc3f */
[----:B------:R-:W-:Y:S02]  /*c3a0*/  FMNMX.FTZ R0, R180, R3, !PT ;  /* 0x00000003b4007209 */ /* 0x000fe40007810000 */
[----:B------:R-:W-:Y:S02]  /*c3b0*/  UIMAD UR10, UR61, 0xa00, UR5 ;  /* 0x00000a003d0a78a4 */ /* 0x000fe4000f8e0205 */
[----:B------:R-:W-:Y:S01]  /*c3c0*/  FMNMX.FTZ R3, R181, R0, !PT ;  /* 0x00000000b5037209 */ /* 0x000fe20007810000 */
[----:B------:R-:W-:Y:S01]  /*c3d0*/  UMOV UR5, UR14 ;  /* 0x0000000e00057c82 */ /* 0x000fe20008000000 */
[----:B------:R-:W-:-:S02]  /*c3e0*/  UMOV UR61, UR60 ;  /* 0x0000003c003d7c82 */ /* 0x000fc40008000000 */
[----:B------:R-:W-:Y:S01]  /*c3f0*/  FMNMX.FTZ R0, R168, R3, !PT ;  /* 0x00000003a8007209 */ /* 0x000fe20007810000 */
        /* <DEDUP_REMOVED lines=16> */
[----:B------:R-:W0:Y:S02]  /*c500*/  SHFL.BFLY PT, R3, R2, 0x2, 0x1f ;  /* 0x0c401f0002037f89 */ /* 0x000e2400000e0000 */
[----:B0-----:R-:W-:-:S05]  /*c510*/  FMNMX.FTZ R22, R2, R3, !PT ;  /* 0x0000000302167209 */ /* 0x001fca0007810000 */
[----:B------:R-:W0:Y:S02]  /*c520*/  SHFL.BFLY PT, R3, R22, 0x1, 0x1f ;  /* 0x0c201f0016037f89 */ /* 0x000e2400000e0000 */
[----:B0-----:R-:W-:Y:S02]  /*c530*/  FMNMX.FTZ R4, R22, R3, !PT ;  /* 0x0000000316047209 */ /* 0x001fe40007810000 */
[----:B------:R-:W-:-:S03]  /*c540*/  FMNMX.FTZ R3, R187, R0, !PT ;  /* 0x00000000bb037209 */ /* 0x000fc60007810000 */
[C---:B------:R-:W-:Y:S01]  /*c550*/  FADD.FTZ R20, -R4.reuse, R21 ;  /* 0x0000001504147221 */ /* 0x040fe20000010100 */
[----:B------:R-:W-:-:S03]  /*c560*/  FMUL.FTZ R2, R4, UR5 ;  /* 0x0000000504027c20 */ /* 0x000fc60008410000 */
[----:B------:R-:W-:Y:S01]  /*c570*/  FMUL.FTZ R0, R20, UR5 ;  /* 0x0000000514007c20 */ /* 0x000fe20008410000 */
        /* <DEDUP_REMOVED lines=14> */
[----:B------:R-:W-:Y:S01]  /*c660*/  MUFU.EX2 R0, R0 ;  /* 0x0000000000007308 */ /* 0x000fe20000000800 */
[----:B------:R-:W-:Y:S01]  /*c670*/  IMAD.U32 R165, RZ, RZ, UR4 ;  /* 0x00000004ffa57e24 */ /* 0x000fe2000f8e00ff */
[----:B------:R-:W-:-:S03]  /*c680*/  FMNMX.FTZ R20, R182, R3, !PT ;  /* 0x00000003b6147209 */ /* 0x000fc60007810000 */
[----:B------:R-:W-:Y:S01]  /*c690*/  @!P1 VIADD R165, R165, 0x38860 ;  /* 0x00038860a5a59836 */ /* 0x000fe20000000000 */
[----:B------:R-:W-:Y:S02]  /*c6a0*/  FMNMX.FTZ R3, R183, R20, !PT ;  /* 0x00000014b7037209 */ /* 0x000fe40007810000 */
[----:B------:R-:W-:Y:S02]  /*c6b0*/  MUFU.EX2 R21, R21 ;  /* 0x0000001500157308 */ /* 0x000fe40000000800 */
[----:B------:R-:W-:Y:S02]  /*c6c0*/  FMNMX.FTZ R20, R170, R3, !PT ;  /* 0x00000003aa147209 */ /* 0x000fe40007810000 */
[----:B------:R-:W-:Y:S02]  /*c6d0*/  @!P1 PRMT R165, RZ, 0x654, R165 ;  /* 0x00000654ffa59816 */ /* 0x000fe400000000a5 */
[----:B------:R-:W-:Y:S02]  /*c6e0*/  FMNMX.FTZ R3, R171, R20, !PT ;  /* 0x00000014ab037209 */ /* 0x000fe40007810000 */
[----:B------:R-:W-:Y:S02]  /*c6f0*/  MUFU.EX2 R23, R23 ;  /* 0x0000001700177308 */ /* 0x000fe40000000800 */
[----:B------:R-:W-:-:S04]  /*c700*/  FMNMX.FTZ R20, R174, R3, !PT ;  /* 0x00000003ae147209 */ /* 0x000fc80007810000 */
        /* <DEDUP_REMOVED lines=13> */
[----:B------:R-:W-:Y:S03]  /*c7e0*/  MUFU.EX2 R161, R161 ;  /* 0x000000a100a17308 */ /* 0x000fe60000000800 */
[----:B------:R-:W0:Y:S05]  /*c7f0*/  SHFL.BFLY PT, R3, R20, 0x2, 0x1f ;  /* 0x0c401f0014037f89 */ /* 0x000e2a00000e0000 */
[----:B------:R-:W-:Y:S08]  /*c800*/  MUFU.EX2 R153, R153 ;  /* 0x0000009900997308 */ /* 0x000ff00000000800 */
[----:B------:R-:W-:Y:S01]  /*c810*/  MUFU.EX2 R22, R22 ;  /* 0x0000001600167308 */ /* 0x000fe20000000800 */
[----:B------:R-:W-:-:S02]  /*c820*/  WARPGROUP.DEPBAR.LE gsb0, 0x0 ;  /* 0x00008000000079c5 */ /* 0x000fc40000010000 */
[----:B------:R-:W-:Y:S01]  /*c830*/  WARPGROUP.ARRIVE ;  /* 0x00000000000079c5 */ /* 0x000fe20000000000 */
[--C-:B------:R-:W-:Y:S01]  /*c840*/  FFMA.FTZ R208, R185, UR5, -R2.reuse ;  /* 0x00000005b9d07c23 */ /* 0x100fe20008010802 */
[--C-:B------:R-:W-:Y:S01]  /*c850*/  FFMA.FTZ R210, R188, UR5, -R2.reuse ;  /* 0x00000005bcd27c23 */ /* 0x100fe20008010802 */
[----:B------:R-:W-:-:S03]  /*c860*/  FFMA.FTZ R185, R189, UR5, -R2 ;  /* 0x00000005bdb97c23 */ /* 0x000fc60008010802 */
[----:B------:R-:W-:Y:S01]  /*c870*/  HGMMA.64x256x16.F32 R24, R204, gdesc[UR4].tnspB, R24, gsb0 ;  /* 0x43e00004cc187df0 */ /* 0x000fe20008000818 */
[----:B------:R-:W-:Y:S01]  /*c880*/  UIADD3 UR6, UR10, 0x100, URZ ;  /* 0x000001000a067890 */ /* 0x000fe2000fffe03f */
[----:B------:R-:W-:Y:S01]  /*c890*/  MUFU.EX2 R208, R208 ;  /* 0x000000d000d07308 */ /* 0x000fe20000000800 */
[----:B------:R-:W-:-:S07]  /*c8a0*/  UMOV UR7, 0x40000040 ;  /* 0x4000004000077882 */ /* 0x000fce0000000000 */
[----:B------:R-:W-:Y:S08]  /*c8b0*/  MUFU.EX2 R210, R210 ;  /* 0x000000d200d27308 */ /* 0x000ff00000000800 */
[----:B------:R-:W-:Y:S01]  /*c8c0*/  MUFU.EX2 R185, R185 ;  /* 0x000000b900b97308 */ /* 0x000fe20000000800 */
[----:B------:R-:W-:Y:S02]  /*c8d0*/  WARPGROUP.DEPBAR.LE gsb0, 0x0 ;  /* 0x00008000000079c5 */ /* 0x000fe40000010000 */
[----:B------:R-:W-:Y:S01]  /*c8e0*/  WARPGROUP.ARRIVE ;  /* 0x00000000000079c5 */ /* 0x000fe20000000000 */
[--C-:B------:R-:W-:Y:S01]  /*c8f0*/  FFMA.FTZ R204, R176, UR5, -R2.reuse ;  /* 0x00000005b0cc7c23 */ /* 0x100fe20008010802 */
[----:B------:R-:W-:-:S05]  /*c900*/  FFMA.FTZ R206, R180, UR5, -R2 ;  /* 0x00000005b4ce7c23 */ /* 0x000fca0008010802 */
[----:B------:R-:W-:Y:S01]  /*c910*/  HGMMA.64x256x16.F32 R24, R200, gdesc[UR4].tnspB, R24, gsb0 ;  /* 0x43e00004c8187df0 */ /* 0x000fe20008000818 */
[----:B------:R-:W-:Y:S01]  /*c920*/  UIADD3 UR6, UR10, 0x180, URZ ;  /* 0x000001800a067890 */ /* 0x000fe2000fffe03f */
[----:B------:R-:W-:Y:S01]  /*c930*/  MUFU.EX2 R204, R204 ;  /* 0x000000cc00cc7308 */ /* 0x000fe20000000800 */
[----:B------:R-:W-:-:S07]  /*c940*/  UMOV UR7, 0x40000040 ;  /* 0x4000004000077882 */ /* 0x000fce0000000000 */
[----:B------:R-:W-:Y:S01]  /*c950*/  MUFU.EX2 R206, R206 ;  /* 0x000000ce00ce7308 */ /* 0x000fe20000000800 */
[----:B------:R-:W-:Y:S02]  /*c960*/  WARPGROUP.DEPBAR.LE gsb0, 0x0 ;  /* 0x00008000000079c5 */ /* 0x000fe40000010000 */
[----:B------:R-:W-:Y:S01]  /*c970*/  WARPGROUP.ARRIVE ;  /* 0x00000000000079c5 */ /* 0x000fe20000000000 */
[--C-:B------:R-:W-:Y:S01]  /*c980*/  FFMA.FTZ R200, R168, UR5, -R2.reuse ;  /* 0x00000005a8c87c23 */ /* 0x100fe20008010802 */
[----:B------:R-:W-:-:S13]  /*c990*/  FFMA.FTZ R202, R172, UR5, -R2 ;  /* 0x00000005acca7c23 */ /* 0x000fda0008010802 */
        /* <DEDUP_REMOVED lines=8> */
[----:B0-----:R-:W-:Y:S01]  /*ca20*/  FMNMX.FTZ R160, R20, R3, !PT ;  /* 0x0000000314a07209 */ /* 0x001fe20007810000 */
[--C-:B------:R-:W-:Y:S01]  /*ca30*/  FFMA.FTZ R198, R164, UR5, -R2.reuse ;  /* 0x00000005a4c67c23 */ /* 0x100fe20008010802 */
[----:B------:R-:W-:-:S11]  /*ca40*/  FFMA.FTZ R20, R152, UR5, -R2 ;  /* 0x0000000598147c23 */ /* 0x000fd60008010802 */
[----:B------:R-:W-:Y:S01]  /*ca50*/  HGMMA.64x256x16.F32 R24, R192, gdesc[UR4].tnspB, R24, gsb0 ;  /* 0x43e00004c0187df0 */ /* 0x000fe20008000818 */
[----:B------:R-:W0:Y:S01]  /*ca60*/  SHFL.BFLY PT, R3, R160, 0x1, 0x1f ;  /* 0x0c201f00a0037f89 */ /* 0x000e2200000e0000 */
[----:B------:R-:W-:Y:S01]  /*ca70*/  MUFU.EX2 R196, R196 ;  /* 0x000000c400c47308 */ /* 0x000fe20000000800 */
[----:B------:R-:W-:-:S07]  /*ca80*/  R2UR UR6, R227 ;  /* 0x00000000e30672ca */ /* 0x000fce00000e0000 */
[----:B------:R-:W-:Y:S06]  /*ca90*/  MUFU.EX2 R198, R198 ;  /* 0x000000c600c67308 */ /* 0x000fec0000000800 */
[----:B------:R-:W-:Y:S02]  /*caa0*/  UIADD3 UR4, UR6, -0x1, URZ ;  /* 0xffffffff06047890 */ /* 0x000fe4000fffe03f */
[----:B------:R-:W-:Y:S01]  /*cab0*/  ISETP.LT.AND P2, PT, RZ, UR6, PT ;  /* 0x00000006ff007c0c */ /* 0x000fe2000bf41270 */
[----:B------:R-:W-:Y:S01]  /*cac0*/  MUFU.EX2 R20, R20 ;  /* 0x0000001400147308 */ /* 0x000fe20000000800 */
[----:B------:R-:W-:-:S02]  /*cad0*/  R2UR UR6, R16 ;  /* 0x00000000100672ca */ /* 0x000fc400000e0000 */
[----:B------:R-:W-:Y:S01]  /*cae0*/  IMAD.U32 R227, RZ, RZ, UR4 ;  /* 0x00000004ffe37e24 */ /* 0x000fe2000f8e00ff */
        /* <DEDUP_REMOVED lines=11> */
[----:B0-----:R-:W-:-:S02]  /*cba0*/  IMAD.U32 R157, RZ, RZ, UR60 ;  /* 0x0000003cff9d7e24 */ /* 0x001fc4000f8e00ff */
[--C-:B------:R-:W-:Y:S01]  /*cbb0*/  FFMA.FTZ R164, R179, UR5, -R152.reuse ;  /* 0x00000005b3a47c23 */ /* 0x100fe20008010898 */
[--C-:B------:R-:W-:Y:S01]  /*cbc0*/  FFMA.FTZ R207, R182, UR5, -R152.reuse ;  /* 0x00000005b6cf7c23 */ /* 0x100fe20008010898 */
[--C-:B------:R-:W-:Y:S01]  /*cbd0*/  FFMA.FTZ R197, R162, UR5, -R152.reuse ;  /* 0x00000005a2c57c23 */ /* 0x100fe20008010898 */
[--C-:B------:R-:W-:Y:S01]  /*cbe0*/  FFMA.FTZ R168, R183, UR5, -R152.reuse ;  /* 0x00000005b7a87c23 */ /* 0x100fe20008010898 */
[----:B------:R-:W-:Y:S01]  /*cbf0*/  @!P1 LEA R157, R157, UR11, 0x3 ;  /* 0x0000000b9d9d9c11 */ /* 0x000fe2000f8e18ff */
[--C-:B------:R-:W-:Y:S01]  /*cc00*/  FFMA.FTZ R203, R174, UR5, -R152.reuse ;  /* 0x00000005aecb7c23 */ /* 0x100fe20008010898 */
[----:B------:R-:W0:Y:S01]  /*cc10*/  MUFU.EX2 R209, R209 ;  /* 0x000000d100d17308 */ /* 0x000e220000000800 */
[--C-:B------:R-:W-:Y:S01]  /*cc20*/  FFMA.FTZ R201, R170, UR5, -R152.reuse ;  /* 0x00000005aac97c23 */ /* 0x100fe20008010898 */
[--C-:B------:R-:W-:Y:S01]  /*cc30*/  FFMA.FTZ R170, R171, UR5, -R152.reuse ;  /* 0x00000005abaa7c23 */ /* 0x100fe20008010898 */
[----:B------:R-:W-:Y:S02]  /*cc40*/  @!P1 VIADD R157, R157, 0x38840 ;  /* 0x000388409d9d9836 */ /* 0x000fe40000000000 */
[--C-:B------:R-:W-:Y:S01]  /*cc50*/  FFMA.FTZ R199, R166, UR5, -R152.reuse ;  /* 0x00000005a6c77c23 */ /* 0x100fe20008010898 */
[--C-:B------:R-:W-:Y:S01]  /*cc60*/  FFMA.FTZ R172, R175, UR5, -R152.reuse ;  /* 0x00000005afac7c23 */ /* 0x100fe20008010898 */
[--C-:B------:R-:W-:Y:S01]  /*cc70*/  FFMA.FTZ R167, R167, UR5, -R152.reuse ;  /* 0x00000005a7a77c23 */ /* 0x100fe20008010898 */
[--C-:B------:R-:W-:Y:S01]  /*cc80*/  FFMA.FTZ R154, R154, UR5, -R152.reuse ;  /* 0x000000059a9a7c23 */ /* 0x100fe20008010898 */
[----:B------:R-:W1:Y:S01]  /*cc90*/  MUFU.EX2 R156, R156 ;  /* 0x0000009c009c7308 */ /* 0x000e620000000800 */
[----:B------:R-:W-:Y:S01]  /*cca0*/  @!P1 PRMT R157, RZ, 0x654, R157 ;  /* 0x00000654ff9d9816 */ /* 0x000fe2000000009d */
[--C-:B------:R-:W-:Y:S01]  /*ccb0*/  FFMA.FTZ R155, R155, UR5, -R152.reuse ;  /* 0x000000059b9b7c23 */ /* 0x100fe20008010898 */
[--C-:B------:R-:W-:Y:S01]  /*ccc0*/  FFMA.FTZ R158, R158, UR5, -R152.reuse ;  /* 0x000000059e9e7c23 */ /* 0x100fe20008010898 */
[----:B------:R-:W-:-:S04]  /*ccd0*/  FFMA.FTZ R159, R159, UR5, -R152 ;  /* 0x000000059f9f7c23 */ /* 0x000fc80008010898 */
[----:B------:R-:W2:Y:S01]  /*cce0*/  MUFU.EX2 R211, R211 ;  /* 0x000000d300d37308 */ /* 0x000ea20000000800 */
[----:B0-----:R-:W-:-:S07]  /*ccf0*/  FFMA.FTZ R5, R2, R5, R209 ;  /* 0x0000000502057223 */ /* 0x001fce00000100d1 */
        /* <DEDUP_REMOVED lines=25> */
[----:B------:R-:W-:Y:S01]  /*ce90*/  MUFU.EX2 R199, R199 ;  /* 0x000000c700c77308 */ /* 0x000fe20000000800 */
[C---:B--2---:R-:W-:Y:S01]  /*cea0*/  FADD.FTZ R156, R172.reuse, R5 ;  /* 0x00000005ac9c7221 */ /* 0x044fe20000010000 */
[----:B------:R-:W-:-:S06]  /*ceb0*/  F2FP.F16.F32.PACK_AB R203, R172, R203 ;  /* 0x000000cbaccb723e */ /* 0x000fcc00000000ff */
[----:B------:R-:W-:Y:S01]  /*cec0*/  MUFU.EX2 R162, R154 ;  /* 0x0000009a00a27308 */ /* 0x000fe20000000800 */
[----:B0-----:R-:W-:-:S07]  /*ced0*/  FADD.FTZ R5, R197, R156 ;  /* 0x0000009cc5057221 */ /* 0x001fce0000010000 */
[----:B------:R-:W0:Y:S08]  /*cee0*/  MUFU.EX2 R155, R155 ;  /* 0x0000009b009b7308 */ /* 0x000e300000000800 */
[----:B------:R-:W-:Y:S08]  /*cef0*/  MUFU.EX2 R158, R158 ;  /* 0x0000009e009e7308 */ /* 0x000ff00000000800 */
[----:B------:R-:W1:Y:S01]  /*cf00*/  MUFU.EX2 R159, R159 ;  /* 0x0000009f009f7308 */ /* 0x000e620000000800 */
[----:B------:R-:W-:-:S02]  /*cf10*/  WARPGROUP.DEPBAR.LE gsb0, 0x0 ;  /* 0x00008000000079c5 */ /* 0x000fc40000010000 */
[----:B------:R2:W-:Y:S01]  /*cf20*/  @!P1 SYNCS.ARRIVE.TRANS64.RED.A1T0 RZ, [R157+URZ], RZ ;  /* 0x000000ff9dff99a7 */ /* 0x0005e2000810043f */
[----:B------:R-:W-:Y:S02]  /*cf30*/  F2FP.F16.F32.PACK_AB R192, R153, R20 ;  /* 0x0000001499c0723e */ /* 0x000fe400000000ff */
[----:B------:R-:W-:Y:S02]  /*cf40*/  F2FP.F16.F32.PACK_AB R194, R19, R22 ;  /* 0x0000001613c2723e */ /* 0x000fe400000000ff */
[----:B0-----:R-:W-:Y:S02]  /*cf50*/  F2FP.F16.F32.PACK_AB R193, R155, R162 ;  /* 0x000000a29bc1723e */ /* 0x001fe400000000ff */
[----:B-1----:R-:W-:Y:S01]  /*cf60*/  F2FP.F16.F32.PACK_AB R195, R159, R158 ;  /* 0x0000009e9fc3723e */ /* 0x002fe200000000ff */
[----:B--2---:R-:W-:Y:S01]  /*cf70*/  FFMA.FTZ R157, R0, R14, R21 ;  /* 0x0000000e009d7223 */ /* 0x004fe20000010015 */
[----:B------:R-:W-:Y:S01]  /*cf80*/  FFMA.FTZ R14, R163, UR5, -R152 ;  /* 0x00000005a30e7c23 */ /* 0x000fe20008010898 */
[----:B------:R0:W-:Y:S01]  /*cf90*/  @!P1 SYNCS.ARRIVE.TRANS64.RED.A1T0 RZ, [R165+URZ], RZ ;  /* 0x000000ffa5ff99a7 */ /* 0x0001e2000810043f */
[----:B------:R-:W-:Y:S01]  /*cfa0*/  MUFU.EX2 R152, R167 ;  /* 0x000000a700987308 */ /* 0x000fe20000000800 */
[C---:B------:R-:W-:Y:S01]  /*cfb0*/  FADD.FTZ R157, R208.reuse, R157 ;  /* 0x0000009dd09d7221 */ /* 0x040fe20000010000 */
[----:B------:R-:W-:-:S03]  /*cfc0*/  F2FP.F16.F32.PACK_AB R208, R208, R21 ;  /* 0x00000015d0d0723e */ /* 0x000fc600000000ff */
[----:B------:R-:W-:Y:S01]  /*cfd0*/  FADD.FTZ R174, R210, R157 ;  /* 0x0000009dd2ae7221 */ /* 0x000fe20000010000 */
[C---:B------:R-:W-:Y:S02]  /*cfe0*/  F2FP.F16.F32.PACK_AB R210, R185.reuse, R210 ;  /* 0x000000d2b9d2723e */ /* 0x040fe400000000ff */
[----:B------:R-:W1:Y:S01]  /*cff0*/  MUFU.EX2 R14, R14 ;  /* 0x0000000e000e7308 */ /* 0x000e620000000800 */
[----:B------:R-:W-:-:S04]  /*d000*/  FADD.FTZ R157, R185, R174 ;  /* 0x000000aeb99d7221 */ /* 0x000fc80000010000 */
[----:B------:R-:W-:Y:S01]  /*d010*/  FADD.FTZ R166, R204, R157 ;  /* 0x0000009dcca67221 */ /* 0x000fe20000010000 */
[----:B------:R-:W-:-:S03]  /*d020*/  F2FP.F16.F32.PACK_AB R204, R23, R204 ;  /* 0x000000cc17cc723e */ /* 0x000fc600000000ff */
[----:B------:R-:W-:-:S04]  /*d030*/  FADD.FTZ R157, R23, R166 ;  /* 0x000000a6179d7221 */ /* 0x000fc80000010000 */
[----:B------:R-:W-:Y:S01]  /*d040*/  FADD.FTZ R166, R206, R157 ;  /* 0x0000009dcea67221 */ /* 0x000fe20000010000 */
[----:B------:R-:W-:-:S03]  /*d050*/  F2FP.F16.F32.PACK_AB R206, R181, R206 ;  /* 0x000000ceb5ce723e */ /* 0x000fc600000000ff */
[----:B------:R-:W-:Y:S01]  /*d060*/  FADD.FTZ R21, R181, R166 ;  /* 0x000000a6b5157221 */ /* 0x000fe20000010000 */
[----:B-1----:R-:W-:-:S03]  /*d070*/  F2FP.F16.F32.PACK_AB R197, R14, R197 ;  /* 0x000000c50ec5723e */ /* 0x002fc600000000ff */
[----:B------:R-:W-:Y:S01]  /*d080*/  FADD.FTZ R166, R200, R21 ;  /* 0x00000015c8a67221 */ /* 0x000fe20000010000 */
[----:B------:R-:W-:-:S03]  /*d090*/  F2FP.F16.F32.PACK_AB R200, R169, R200 ;  /* 0x000000c8a9c8723e */ /* 0x000fc600000000ff */
[----:B------:R-:W-:-:S04]  /*d0a0*/  FADD.FTZ R21, R169, R166 ;  /* 0x000000a6a9157221 */ /* 0x000fc80000010000 */
[----:B------:R-:W-:Y:S01]  /*d0b0*/  FADD.FTZ R160, R202, R21 ;  /* 0x00000015caa07221 */ /* 0x000fe20000010000 */
[----:B------:R-:W-:-:S03]  /*d0c0*/  F2FP.F16.F32.PACK_AB R202, R173, R202 ;  /* 0x000000caadca723e */ /* 0x000fc600000000ff */
[----:B------:R-:W-:-:S04]  /*d0d0*/  FADD.FTZ R21, R173, R160 ;  /* 0x000000a0ad157221 */ /* 0x000fc80000010000 */
[----:B------:R-:W-:Y:S01]  /*d0e0*/  FADD.FTZ R154, R196, R21 ;  /* 0x00000015c49a7221 */ /* 0x000fe20000010000 */
[----:B------:R-:W-:-:S03]  /*d0f0*/  F2FP.F16.F32.PACK_AB R196, R177, R196 ;  /* 0x000000c4b1c4723e */ /* 0x000fc600000000ff */
[----:B------:R-:W-:Y:S01]  /*d100*/  FADD.FTZ R21, R177, R154 ;  /* 0x0000009ab1157221 */ /* 0x000fe20000010000 */
[----:B------:R-:W-:-:S03]  /*d110*/  FADD.FTZ R154, R14, R5 ;  /* 0x000000050e9a7221 */ /* 0x000fc60000010000 */
        /* <DEDUP_REMOVED lines=8> */
[----:B------:R-:W-:-:S02]  /*d1a0*/  IMAD.U32 R20, RZ, RZ, UR6 ;  /* 0x00000006ff147e24 */ /* 0x000fc4000f8e00ff */
[----:B------:R-:W-:Y:S01]  /*d1b0*/  FADD.FTZ R21, R153, R14 ;  /* 0x0000000e99157221 */ /* 0x000fe20000010000 */
[----:B------:R-:W-:-:S03]  /*d1c0*/  FADD.FTZ R5, R155, R5 ;  /* 0x000000059b057221 */ /* 0x000fc60000010000 */
[----:B------:R-:W-:Y:S01]  /*d1d0*/  FADD.FTZ R14, R22, R21 ;  /* 0x00000015160e7221 */ /* 0x000fe20000010000 */
[----:B------:R-:W-:Y:S01]  /*d1e0*/  FADD.FTZ R5, R158, R5 ;  /* 0x000000059e057221 */ /* 0x000fe20000010000 */
[----:B------:R-:W-:Y:S02]  /*d1f0*/  IMAD.MOV.U32 R21, RZ, RZ, R4 ;  /* 0x000000ffff157224 */ /* 0x000fe400078e0004 */
[----:B------:R-:W-:Y:S01]  /*d200*/  FADD.FTZ R14, R19, R14 ;  /* 0x0000000e130e7221 */ /* 0x000fe20000010000 */
[----:B------:R-:W-:Y:S01]  /*d210*/  FADD.FTZ R5, R159, R5 ;  /* 0x000000059f057221 */ /* 0x000fe20000010000 */
[----:B------:R-:W-:Y:S01]  /*d220*/  MOV R19, R3 ;  /* 0x0000000300137202 */ /* 0x000fe20000000f00 */
[----:B0-----:R-:W-:Y:S06]  /*d230*/  @P2 BRA `(.L_x_2110) ;  /* 0xffffffc400942947 */ /* 0x001fec000383ffff */
.L_x_2101:
        /* <DEDUP_REMOVED lines=131> */
.L_x_2111:
        /* <DEDUP_REMOVED lines=8> */
.L_x_2112:
[----:B-1----:R-:W-:Y:S05]  /*daf0*/  @P2 BRA `(.L_x_2113) ;  /* 0x0000000000082947 */ /* 0x002fea0003800000 */
[----:B------:R-:W1:Y:S02]  /*db00*/  SYNCS.PHASECHK.TRANS64.TRYWAIT P0, [UR7+0x38850], R0 ;  /* 0x03885000ff0075a7 */ /* 0x000e640008000147 */
[----:B-1----:R-:W-:Y:S05]  /*db10*/  @!P0 BRA `(.L_x_2114) ;  /* 0x0000009400188947 */ /* 0x002fea0003800000 */
.L_x_2113:
[----:B------:R-:W-:Y:S01]  /*db20*/  R2UR UR4, R17 ;  /* 0x00000000110472ca */ /* 0x000fe200000e0000 */
[----:B------:R-:W-:Y:S01]  /*db30*/  WARPGROUP.ARRIVE ;  /* 0x00000000000079c5 */ /* 0x000fe20000000000 */
[----:B------:R-:W-:Y:S01]  /*db40*/  UMOV UR11, 0x40000040 ;  /* 0x40000040000b7882 */ /* 0x000fe20000000000 */
[----:B01----:R-:W0:Y:S01]  /*db50*/  SHFL.BFLY PT, R0, R5, 0x2, 0x1f ;  /* 0x0c401f0005007f89 */ /* 0x003e2200000e0000 */
[----:B------:R-:W-:Y:S01]  /*db60*/  IMAD.MOV.U32 R6, RZ, RZ, RZ ;  /* 0x000000ffff067224 */ /* 0x000fe200078e00ff */
[----:B------:R-:W-:Y:S01]  /*db70*/  R2UR UR9, R220 ;  /* 0x00000000dc0972ca */ /* 0x000fe200000e0000 */
[----:B------:R-:W-:Y:S01]  /*db80*/  IMAD.U32 R12, RZ, RZ, UR7 ;  /* 0x00000007ff0c7e24 */ /* 0x000fe2000f8e00ff */
[----:B------:R-:W1:Y:S01]  /*db90*/  SHFL.BFLY PT, R7, R14, 0x2, 0x1f ;  /* 0x0c401f000e077f89 */ /* 0x000e6200000e0000 */
[----:B------:R-:W-:Y:S02]  /*dba0*/  R2UR UR8, R16 ;  /* 0x00000000100872ca */ /* 0x000fe400000e0000 */
[----:B------:R-:W-:-:S03]  /*dbb0*/  MOV R13, UR5 ;  /* 0x00000005000d7c02 */ /* 0x000fc60008000f00 */
[----:B------:R-:W-:-:S04]  /*dbc0*/  UIADD3 UR4, UR4, 0x400, URZ ;  /* 0x0000040004047890 */ /* 0x000fc8000fffe03f */
[----:B------:R-:W-:Y:S02]  /*dbd0*/  USHF.R.U32.HI UR4, URZ, 0x4, UR4 ;  /* 0x000000043f047899 */ /* 0x000fe40008011604 */
[----:B------:R-:W-:Y:S02]  /*dbe0*/  UIADD3 UR9, UR9, 0x1, URZ ;  /* 0x0000000109097890 */ /* 0x000fe4000fffe03f */
[----:B------:R-:W-:-:S04]  /*dbf0*/  ULOP3.LUT UR4, UR4, 0x3fff, URZ, 0xc0, !UPT ;  /* 0x00003fff04047892 */ /* 0x000fc8000f8ec03f */
[----:B------:R-:W-:Y:S01]  /*dc00*/  ULOP3.LUT UR4, UR4, 0x2800000, URZ, 0xfc, !UPT ;  /* 0x0280000004047892 */ /* 0x000fe2000f8efc3f */
[----:B------:R-:W-:Y:S02]  /*dc10*/  IMAD.U32 R220, RZ, RZ, UR9 ;  /* 0x00000009ffdc7e24 */ /* 0x000fe4000f8e00ff */
[----:B0-----:R-:W-:Y:S01]  /*dc20*/  FADD.FTZ R2, R0, R5 ;  /* 0x0000000500027221 */ /* 0x001fe20000010000 */
[----:B------:R-:W-:Y:S01]  /*dc30*/  IMAD.MOV.U32 R5, RZ, RZ, RZ ;  /* 0x000000ffff057224 */ /* 0x000fe200078e00ff */
[----:B------:R-:W-:Y:S01]  /*dc40*/  UIMAD UR4, UR60, 0xa00, UR4 ;  /* 0x00000a003c0478a4 */ /* 0x000fe2000f8e0204 */
[----:B-1----:R-:W-:Y:S02]  /*dc50*/  FADD.FTZ R7, R7, R14 ;  /* 0x0000000e07077221 */ /* 0x002fe40000010000 */
[----:B------:R-:W0:Y:S01]  /*dc60*/  SHFL.BFLY PT, R9, R2, 0x1, 0x1f ;  /* 0x0c201f0002097f89 */ /* 0x000e2200000e0000 */
[----:B------:R-:W-:Y:S02]  /*dc70*/  UIADD3 UR6, UR4, 0x80, URZ ;  /* 0x0000008004067890 */ /* 0x000fe4000fffe03f */
[----:B------:R-:W-:Y:S01]  /*dc80*/  UIADD3 UR60, UR60, 0x1, URZ ;  /* 0x000000013c3c7890 */ /* 0x000fe2000fffe03f */
[----:B------:R-:W1:Y:S01]  /*dc90*/  SHFL.BFLY PT, R0, R7, 0x1, 0x1f ;  /* 0x0c201f0007007f89 */ /* 0x000e6200000e0000 */
[----:B------:R-:W-:-:S02]  /*dca0*/  UMOV UR10, UR4 ;  /* 0x00000004000a7c82 */ /* 0x000fc40008000000 */
[----:B------:R-:W-:Y:S01]  /*dcb0*/  HGMMA.64x256x16.F32 R24, R208, gdesc[UR8].tnspB, R24, gsb0 ;  /* 0x43e00008d0187df0 */ /* 0x000fe20008000818 */
[----:B------:R-:W-:Y:S01]  /*dcc0*/  UMOV UR10, UR6 ;  /* 0x00000006000a7c82 */ /* 0x000fe20008000000 */
[----:B------:R-:W-:Y:S01]  /*dcd0*/  UMOV UR11, 0x40000040 ;  /* 0x40000040000b7882 */ /* 0x000fe20000000000 */
[----:B------:R-:W-:Y:S02]  /*dce0*/  UIADD3 UR6, UR4, 0x100, URZ ;  /* 0x0000010004067890 */ /* 0x000fe4000fffe03f */
[----:B------:R-:W-:-:S04]  /*dcf0*/  UISETP.NE.AND UP0, UPT, UR60, 0x2, UPT ;  /* 0x000000023c00788c */ /* 0x000fc8000bf05270 */
[----:B------:R-:W-:Y:S01]  /*dd00*/  USEL UR60, UR60, URZ, UP0 ;  /* 0x0000003f3c3c7287 */ /* 0x000fe20008000000 */
[----:B0-----:R-:W-:Y:S01]  /*dd10*/  FADD.FTZ R11, R2, R9 ;  /* 0x00000009020b7221 */ /* 0x001fe20000010000 */
[----:B------:R-:W-:Y:S02]  /*dd20*/  IMAD.MOV.U32 R2, RZ, RZ, -0x800000 ;  /* 0xff800000ff027424 */ /* 0x000fe400078e00ff */
[----:B-1----:R-:W-:Y:S02]  /*dd30*/  FADD.FTZ R10, R7, R0 ;  /* 0x00000000070a7221 */ /* 0x002fe40000010000 */
[----:B------:R-:W-:Y:S01]  /*dd40*/  FSETP.NE.FTZ.AND P2, PT, R11, RZ, PT ;  /* 0x000000ff0b00720b */ /* 0x000fe20003f55000 */
[----:B------:R-:W-:Y:S02]  /*dd50*/  IMAD.U32 R7, RZ, RZ, UR5 ;  /* 0x00000005ff077e24 */ /* 0x000fe4000f8e00ff */
[----:B------:R-:W-:Y:S01]  /*dd60*/  IMAD.MOV.U32 R0, RZ, RZ, -0x800000 ;  /* 0xff800000ff007424 */ /* 0x000fe200078e00ff */
[----:B------:R-:W-:-:S09]  /*dd70*/  FSETP.NE.FTZ.AND P0, PT, R10, RZ, PT ;  /* 0x000000ff0a00720b */ /* 0x000fd20003f15000 */
[----:B------:R-:W0:Y:S01]  /*dd80*/  @P2 MUFU.LG2 R9, R11 ;  /* 0x0000000b00092308 */ /* 0x000e220000000c00 */
[----:B------:R-:W-:-:S03]  /*dd90*/  @P2 FMUL.FTZ R13, R13, 0.69314718246459960938 ;  /* 0x3f3172180d0d2820 */ /* 0x000fc60000410000 */
[----:B------:R-:W-:-:S04]  /*dda0*/  @P0 FMUL.FTZ R7, R7, 0.69314718246459960938 ;  /* 0x3f31721807070820 */ /* 0x000fc80000410000 */
        /* <DEDUP_REMOVED lines=30> */
[----:B------:R-:W-:-:S06]  /*df90*/  ULOP3.LUT UR8, UR8, UR4, URZ, 0x3c, !UPT ;  /* 0x0000000408087292 */ /* 0x000fcc000f8e3c3f */
[----:B------:R-:W-:Y:S01]  /*dfa0*/  IMAD.U32 R16, RZ, RZ, UR8 ;  /* 0x00000008ff107e24 */ /* 0x000fe2000f8e00ff */
[----:B------:R-:W-:Y:S02]  /*dfb0*/  WARPGROUP.DEPBAR.LE gsb0, 0x0 ;  /* 0x00008000000079c5 */ /* 0x000fe40000010000 */
[----:B------:R-:W-:-:S12]  /*dfc0*/  WARPGROUP.ARRIVE ;  /* 0x00000000000079c5 */ /* 0x000fd80000000000 */
[----:B------:R-:W-:Y:S03]  /*dfd0*/  HGMMA.64x256x16.F32 R24, R192, gdesc[UR8].tnspB, R24, gsb0 ;  /* 0x43e00008c0187df0 */ /* 0x000fe60008000818 */
[----:B------:R-:W-:Y:S02]  /*dfe0*/  WARPGROUP.DEPBAR.LE gsb0, 0x0 ;  /* 0x00008000000079c5 */ /* 0x000fe40000010000 */
[----:B------:R0:W-:Y:S01]  /*dff0*/  @!P1 SYNCS.ARRIVE.TRANS64.RED.A1T0 RZ, [R9+URZ], RZ ;  /* 0x000000ff09ff99a7 */ /* 0x0001e2000810043f */
[-C--:B--2---:R-:W-:Y:S01]  /*e000*/  FMUL.FTZ R3, R83, R5.reuse ;  /* 0x0000000553037220 */ /* 0x084fe20000410000 */
        /* <DEDUP_REMOVED lines=127> */
.L_x_2084:
[----:B------:R-:W0:Y:S01]  /*e800*/  S2R R4, SR_CgaCtaId ;  /* 0x0000000000047919 */ /* 0x000e220000008800 */
[----:B------:R-:W-:Y:S01]  /*e810*/  MOV R169, 0x400 ;  /* 0x0000040000a97802 */ /* 0x000fe20000000f00 */
[----:B------:R-:W-:Y:S01]  /*e820*/  BSSY B0, `(.L_x_2115) ;  /* 0x00002d0000007945 */ /* 0x000fe20003800000 */
[----:B------:R-:W-:Y:S02]  /*e830*/  BAR.SYNC.DEFER_BLOCKING 0x5, 0x120 ;  /* 0x0144800000007b1d */ /* 0x000fe40000010000 */
[----:B0-----:R-:W-:-:S05]  /*e840*/  LEA R169, R4, R169, 0x18 ;  /* 0x000000a904a97211 */ /* 0x001fca00078ec0ff */
[----:B------:R-:W0:Y:S02]  /*e850*/  LDS.128 R4, [R169+0x388d0] ;  /* 0x0388d000a9047984 */ /* 0x000e240000000c00 */
[----:B0-----:R-:W-:Y:S02]  /*e860*/  R2UR UR4, R5 ;  /* 0x00000000050472ca */ /* 0x001fe400000e0000 */
[----:B------:R-:W-:-:S11]  /*e870*/  R2UR UR5, R6 ;  /* 0x00000000060572ca */ /* 0x000fd600000e0000 */
[----:B------:R-:W-:Y:S01]  /*e880*/  IMAD.U32 R19, RZ, RZ, UR4 ;  /* 0x00000004ff137e24 */ /* 0x000fe2000f8e00ff */
[----:B------:R-:W-:Y:S06]  /*e890*/  BAR.ARV 0x4, 0x120 ;  /* 0x0104800000007b1d */ /* 0x000fec0000002000 */
[----:B------:R-:W-:Y:S05]  /*e8a0*/  @P0 BRA `(.L_x_2116) ;  /* 0x0000001c00c00947 */ /* 0x000fea0003800000 */
[----:B------:R-:W0:Y:S01]  /*e8b0*/  S2R R6, SR_SWINHI ;  /* 0x0000000000067919 */ /* 0x000e220000002f00 */
[----:B------:R-:W-:Y:S01]  /*e8c0*/  F2FP.F16.F32.PACK_AB R24, R25, R24 ;  /* 0x000000181918723e */ /* 0x000fe200000000ff */
[----:B------:R-:W-:Y:S01]  /*e8d0*/  ULDC.64 UR8, c[0x0][0xbe0] ;  /* 0x0002f80000087ab9 */ /* 0x000fe20000000a00 */
[----:B------:R-:W-:Y:S01]  /*e8e0*/  F2FP.F16.F32.PACK_AB R25, R163, R26 ;  /* 0x0000001aa319723e */ /* 0x000fe200000000ff */
[----:B------:R-:W-:Y:S01]  /*e8f0*/  UISETP.NE.U32.AND UP0, UPT, UR8, URZ, UPT ;  /* 0x0000003f0800728c */ /* 0x000fe2000bf05070 */
[----:B------:R-:W-:Y:S01]  /*e900*/  F2FP.F16.F32.PACK_AB R32, R33, R32 ;  /* 0x000000202120723e */ /* 0x000fe200000000ff */
[----:B------:R-:W-:Y:S01]  /*e910*/  ULDC.64 UR12, c[0x0][0x208] ;  /* 0x00008200000c7ab9 */ /* 0x000fe20000000a00 */
[----:B------:R-:W-:Y:S01]  /*e920*/  F2FP.F16.F32.PACK_AB R26, R29, R28 ;  /* 0x0000001c1d1a723e */ /* 0x000fe200000000ff */
[----:B------:R-:W-:Y:S01]  /*e930*/  UISETP.NE.AND.EX UP0, UPT, UR9, URZ, UPT, UP0 ;  /* 0x0000003f0900728c */ /* 0x000fe2000bf05300 */
        /* <DEDUP_REMOVED lines=40> */
[----:B------:R-:W-:Y:S02]  /*ebc0*/  IADD3 R187, P0, R102, 0x8020, RZ ;  /* 0x0000802066bb7810 */ /* 0x000fe40007f1e0ff */
[----:B------:R-:W-:Y:S02]  /*ebd0*/  IADD3.X R15, RZ, R103, RZ, P4, !PT ;  /* 0x00000067ff0f7210 */ /* 0x000fe400027fe4ff */
[----:B------:R-:W-:Y:S01]  /*ebe0*/  SHF.R.U64 R10, R10, 0x3, RZ ;  /* 0x000000030a0a7819 */ /* 0x000fe200000012ff */
[----:B------:R-:W-:Y:S01]  /*ebf0*/  IMAD.X R55, RZ, RZ, R103, P0 ;  /* 0x000000ffff377224 */ /* 0x000fe200000e0667 */
[----:B------:R-:W-:-:S02]  /*ec00*/  LOP3.LUT R22, R179, 0x380, RZ, 0xc0, !PT ;  /* 0x00000380b3167812 */ /* 0x000fc400078ec0ff */
[----:B------:R-:W-:Y:S02]  /*ec10*/  IADD3 R189, P4, R102, 0x8040, RZ ;  /* 0x0000804066bd7810 */ /* 0x000fe40007f9e0ff */
[----:B------:R-:W-:Y:S02]  /*ec20*/  SHF.R.U64 R12, R12, 0x3, RZ ;  /* 0x000000030c0c7819 */ /* 0x000fe400000012ff */
[----:B------:R-:W-:Y:S01]  /*ec30*/  LOP3.LUT R30, R181, 0x380, RZ, 0xc0, !PT ;  /* 0x00000380b51e7812 */ /* 0x000fe200078ec0ff */
[--C-:B------:R-:W-:Y:S01]  /*ec40*/  IMAD.X R63, RZ, RZ, R103.reuse, P4 ;  /* 0x000000ffff3f7224 */ /* 0x100fe200020e0667 */
[C---:B------:R-:W-:Y:S02]  /*ec50*/  IADD3 R191, P3, R102.reuse, 0x8060, RZ ;  /* 0x0000806066bf7810 */ /* 0x040fe40007f7e0ff */
[C---:B------:R-:W-:Y:S02]  /*ec60*/  IADD3 R193, P6, R102.reuse, 0xc000, RZ ;  /* 0x0000c00066c17810 */ /* 0x040fe40007fde0ff */
[C---:B------:R-:W-:Y:S01]  /*ec70*/  IADD3 R6, P5, R102.reuse, 0xc020, RZ ;  /* 0x0000c02066067810 */ /* 0x040fe20007fbe0ff */
[----:B------:R-:W-:Y:S01]  /*ec80*/  IMAD.X R71, RZ, RZ, R103, P3 ;  /* 0x000000ffff477224 */ /* 0x000fe200018e0667 */
[----:B------:R-:W-:-:S02]  /*ec90*/  IADD3 R98, P2, R102, 0xc040, RZ ;  /* 0x0000c04066627810 */ /* 0x000fc40007f5e0ff */
[----:B------:R-:W-:Y:S01]  /*eca0*/  IADD3 R170, P1, R102, 0xc060, RZ ;  /* 0x0000c06066aa7810 */ /* 0x000fe20007f3e0ff */
[--C-:B------:R-:W-:Y:S01]  /*ecb0*/  IMAD.X R95, RZ, RZ, R103.reuse, P5 ;  /* 0x000000ffff5f7224 */ /* 0x100fe200028e0667 */
[----:B------:R-:W-:Y:S01]  /*ecc0*/  SHF.R.U64 R14, R14, 0x3, RZ ;  /* 0x000000030e0e7819 */ /* 0x000fe200000012ff */
[--C-:B------:R-:W-:Y:S01]  /*ecd0*/  IMAD.X R99, RZ, RZ, R103.reuse, P2 ;  /* 0x000000ffff637224 */ /* 0x100fe200010e0667 */
[----:B------:R-:W-:Y:S02]  /*ece0*/  LOP3.LUT R38, R183, 0x380, RZ, 0xc0, !PT ;  /* 0x00000380b7267812 */ /* 0x000fe400078ec0ff */
[----:B------:R-:W-:Y:S01]  /*ecf0*/  LOP3.LUT R102, R9, R102, RZ, 0x3c, !PT ;  /* 0x0000006609667212 */ /* 0x000fe200078e3cff */
[----:B------:R-:W-:Y:S01]  /*ed00*/  IMAD.X R9, RZ, RZ, R103, P1 ;  /* 0x000000ffff097224 */ /* 0x000fe200008e0667 */
        /* <DEDUP_REMOVED lines=14> */
[----:B------:R-:W-:Y:S01]  /*edf0*/  MOV R102, R102 ;  /* 0x0000006600667202 */ /* 0x000fe20000000f00 */
[----:B------:R-:W-:Y:S01]  /*ee00*/  BAR.SYNC.DEFER_BLOCKING 0x1, 0x100 ;  /* 0x0044000000007b1d */ /* 0x000fe20000010000 */
[----:B------:R-:W-:Y:S02]  /*ee10*/  IADD3.X R79, RZ, R103, RZ, P6, !PT ;  /* 0x00000067ff4f7210 */ /* 0x000fe400037fe4ff */
[----:B------:R-:W-:Y:S02]  /*ee20*/  LOP3.LUT R22, R22, R179, RZ, 0x3c, !PT ;  /* 0x000000b316167212 */ /* 0x000fe400078e3cff */
[----:B------:R-:W-:Y:S02]  /*ee30*/  SHF.R.U64 R54, R54, 0x3, RZ ;  /* 0x0000000336367819 */ /* 0x000fe400000012ff */
[----:B------:R-:W-:Y:S02]  /*ee40*/  LOP3.LUT R94, R6, 0x380, RZ, 0xc0, !PT ;  /* 0x00000380065e7812 */ /* 0x000fe400078ec0ff */
[----:B------:R-:W-:-:S02]  /*ee50*/  MOV R10, R10 ;  /* 0x0000000a000a7202 */ /* 0x000fc40000000f00 */
[----:B------:R-:W-:Y:S02]  /*ee60*/  LOP3.LUT R30, R30, R181, RZ, 0x3c, !PT ;  /* 0x000000b51e1e7212 */ /* 0x000fe400078e3cff */
[----:B------:R-:W-:Y:S02]  /*ee70*/  SHF.R.U64 R62, R62, 0x3, RZ ;  /* 0x000000033e3e7819 */ /* 0x000fe400000012ff */
[----:B------:R-:W-:Y:S02]  /*ee80*/  LOP3.LUT R103, R98, 0x380, RZ, 0xc0, !PT ;  /* 0x0000038062677812 */ /* 0x000fe400078ec0ff */
[----:B------:R-:W-:Y:S02]  /*ee90*/  MOV R12, R12 ;  /* 0x0000000c000c7202 */ /* 0x000fe40000000f00 */
[----:B------:R-:W-:Y:S02]  /*eea0*/  LOP3.LUT R38, R38, R183, RZ, 0x3c, !PT ;  /* 0x000000b726267212 */ /* 0x000fe400078e3cff */
[----:B------:R-:W-:-:S02]  /*eeb0*/  SHF.R.U64 R70, R70, 0x3, RZ ;  /* 0x0000000346467819 */ /* 0x000fc400000012ff */
[----:B------:R-:W-:Y:S01]  /*eec0*/  LOP3.LUT R163, R170, 0x380, RZ, 0xc0, !PT ;  /* 0x00000380aaa37812 */ /* 0x000fe200078ec0ff */
[----:B------:R-:W-:Y:S01]  /*eed0*/  STSM.16.M88.4 [R102], R24 ;  /* 0x0000001866007844 */ /* 0x000fe20000000200 */
[----:B------:R-:W-:Y:S02]  /*eee0*/  MOV R14, R14 ;  /* 0x0000000e000e7202 */ /* 0x000fe40000000f00 */
[----:B------:R-:W-:Y:S01]  /*eef0*/  LOP3.LUT R46, R46, R185, RZ, 0x3c, !PT ;  /* 0x000000b92e2e7212 */ /* 0x000fe200078e3cff */
[----:B------:R0:W-:Y:S01]  /*ef00*/  STSM.16.M88.4 [R10], R32 ;  /* 0x000000200a007844 */ /* 0x0001e20000000200 */
[----:B------:R-:W-:Y:S02]  /*ef10*/  SHF.R.U64 R78, R78, 0x3, RZ ;  /* 0x000000034e4e7819 */ /* 0x000fe400000012ff */
[----:B------:R-:W-:Y:S01]  /*ef20*/  MOV R20, R20 ;  /* 0x0000001400147202 */ /* 0x000fe20000000f00 */
[----:B------:R1:W-:Y:S01]  /*ef30*/  STSM.16.M88.4 [R12], R40 ;  /* 0x000000280c007844 */ /* 0x0003e20000000200 */
[----:B------:R-:W-:-:S02]  /*ef40*/  F2FP.F16.F32.PACK_AB R59, R155, R59 ;  /* 0x0000003b9b3b723e */ /* 0x000fc400000000ff */
[----:B------:R-:W-:Y:S01]  /*ef50*/  F2FP.F16.F32.PACK_AB R65, R154, R66 ;  /* 0x000000429a41723e */ /* 0x000fe200000000ff */
[----:B------:R1:W-:Y:S01]  /*ef60*/  STSM.16.M88.4 [R14], R48 ;  /* 0x000000300e007844 */ /* 0x0003e20000000200 */
[----:B------:R-:W-:Y:S02]  /*ef70*/  F2FP.F16.F32.PACK_AB R72, R73, R72 ;  /* 0x000000484948723e */ /* 0x000fe400000000ff */
[----:B------:R-:W-:Y:S01]  /*ef80*/  LOP3.LUT R54, R54, R187, RZ, 0x3c, !PT ;  /* 0x000000bb36367212 */ /* 0x000fe200078e3cff */
[----:B------:R1:W-:Y:S01]  /*ef90*/  STSM.16.M88.4 [R20], R56 ;  /* 0x0000003814007844 */ /* 0x0003e20000000200 */
[----:B------:R-:W-:Y:S02]  /*efa0*/  SHF.R.U64 R29, R94, 0x3, RZ ;  /* 0x000000035e1d7819 */ /* 0x000fe400000012ff */
[----:B------:R-:W-:Y:S02]  /*efb0*/  MOV R22, R22 ;  /* 0x0000001600167202 */ /* 0x000fe40000000f00 */
[----:B------:R-:W-:-:S02]  /*efc0*/  F2FP.F16.F32.PACK_AB R66, R69, R68 ;  /* 0x000000444542723e */ /* 0x000fc400000000ff */
[----:B------:R-:W-:Y:S02]  /*efd0*/  F2FP.F16.F32.PACK_AB R67, R153, R67 ;  /* 0x000000439943723e */ /* 0x000fe400000000ff */
[----:B------:R-:W-:Y:S02]  /*efe0*/  F2FP.F16.F32.PACK_AB R73, R152, R74 ;  /* 0x0000004a9849723e */ /* 0x000fe400000000ff */
[----:B------:R-:W-:Y:S01]  /*eff0*/  F2FP.F16.F32.PACK_AB R80, R81, R80 ;  /* 0x000000505150723e */ /* 0x000fe200000000ff */
[----:B------:R1:W-:Y:S01]  /*f000*/  STSM.16.M88.4 [R22], R64 ;  /* 0x0000004016007844 */ /* 0x0003e20000000200 */
[----:B------:R-:W-:Y:S02]  /*f010*/  R2UR UR6, R218 ;  /* 0x00000000da0672ca */ /* 0x000fe400000e0000 */
[----:B------:R-:W-:Y:S02]  /*f020*/  R2UR UR4, R216 ;  /* 0x00000000d80472ca */ /* 0x000fe400000e0000 */
[----:B------:R-:W-:-:S02]  /*f030*/  LOP3.LUT R62, R62, R189, RZ, 0x3c, !PT ;  /* 0x000000bd3e3e7212 */ /* 0x000fc400078e3cff */
[----:B------:R-:W-:Y:S02]  /*f040*/  SHF.R.U64 R103, R103, 0x3, RZ ;  /* 0x0000000367677819 */ /* 0x000fe400000012ff */
[----:B------:R-:W-:Y:S02]  /*f050*/  MOV R30, R30 ;  /* 0x0000001e001e7202 */ /* 0x000fe40000000f00 */
[----:B------:R-:W-:Y:S02]  /*f060*/  F2FP.F16.F32.PACK_AB R74, R77, R76 ;  /* 0x0000004c4d4a723e */ /* 0x000fe400000000ff */
[----:B------:R-:W-:Y:S02]  /*f070*/  F2FP.F16.F32.PACK_AB R75, R17, R75 ;  /* 0x0000004b114b723e */ /* 0x000fe400000000ff */
[----:B------:R-:W-:Y:S01]  /*f080*/  F2FP.F16.F32.PACK_AB R81, R3, R82 ;  /* 0x000000520351723e */ /* 0x000fe200000000ff */
[----:B------:R-:W-:Y:S01]  /*f090*/  USHF.L.U64.HI UR11, UR4, 0x2, UR6 ;  /* 0x00000002040b7899 */ /* 0x000fe20008010206 */
[----:B------:R-:W-:Y:S01]  /*f0a0*/  LOP3.LUT R70, R70, R191, RZ, 0x3c, !PT ;  /* 0x000000bf46467212 */ /* 0x000fe200078e3cff */
[----:B------:R1:W-:Y:S01]  /*f0b0*/  STSM.16.M88.4 [R30], R72 ;  /* 0x000000481e007844 */ /* 0x0003e20000000200 */
        /* <DEDUP_REMOVED lines=13> */
[----:B------:R-:W-:Y:S01]  /*f190*/  @UP0 UIADD3 UR6, UP3, UR10, UR8, URZ ;  /* 0x000000080a060290 */ /* 0x000fe2000ff7e03f */
[----:B------:R-:W-:Y:S01]  /*f1a0*/  F2FP.F16.F32.PACK_AB R85, R91, R90 ;  /* 0x0000005a5b55723e */ /* 0x000fe200000000ff */
[----:B------:R-:W-:Y:S01]  /*f1b0*/  UIADD3.X UR8, UR11, UR7, URZ, UP2, !UPT ;  /* 0x000000070b087290 */ /* 0x000fe200097fe43f */
[----:B------:R-:W-:Y:S01]  /*f1c0*/  F2FP.F16.F32.PACK_AB R86, R93, R92 ;  /* 0x0000005c5d56723e */ /* 0x000fe200000000ff */
[----:B------:R-:W-:Y:S01]  /*f1d0*/  @UP0 UIADD3.X UR7, UR11, UR9, URZ, UP3, !UPT ;  /* 0x000000090b070290 */ /* 0x000fe20009ffe43f */
[----:B------:R-:W-:-:S02]  /*f1e0*/  F2FP.F16.F32.PACK_AB R87, R164, R87 ;  /* 0x00000057a457723e */ /* 0x000fc400000000ff */
[----:B------:R-:W-:Y:S02]  /*f1f0*/  F2FP.F16.F32.PACK_AB R165, R166, R165 ;  /* 0x000000a5a6a5723e */ /* 0x000fe400000000ff */
[----:B------:R-:W-:Y:S01]  /*f200*/  F2FP.F16.F32.PACK_AB R104, R105, R104 ;  /* 0x000000686968723e */ /* 0x000fe200000000ff */
[----:B------:R1:W-:Y:S01]  /*f210*/  STSM.16.M88.4 [R46], R84 ;  /* 0x000000542e007844 */ /* 0x0003e20000000200 */
[----:B------:R-:W-:Y:S02]  /*f220*/  LOP3.LUT R94, R29, R6, RZ, 0x3c, !PT ;  /* 0x000000061d5e7212 */ /* 0x000fe400078e3cff */
[----:B------:R-:W-:Y:S02]  /*f230*/  MOV R54, R54 ;  /* 0x0000003600367202 */ /* 0x000fe40000000f00 */
[----:B------:R-:W-:Y:S02]  /*f240*/  F2FP.F16.F32.PACK_AB R164, R97, R96 ;  /* 0x0000006061a4723e */ /* 0x000fe400000000ff */
[----:B------:R-:W-:-:S02]  /*f250*/  F2FP.F16.F32.PACK_AB R166, R101, R100 ;  /* 0x0000006465a6723e */ /* 0x000fc400000000ff */
[----:B------:R-:W-:Y:S02]  /*f260*/  F2FP.F16.F32.PACK_AB R167, R168, R167 ;  /* 0x000000a7a8a7723e */ /* 0x000fe400000000ff */
[----:B------:R-:W-:Y:S02]  /*f270*/  F2FP.F16.F32.PACK_AB R105, R107, R106 ;  /* 0x0000006a6b69723e */ /* 0x000fe400000000ff */
[----:B------:R-:W-:Y:S01]  /*f280*/  F2FP.F16.F32.PACK_AB R112, R113, R112 ;  /* 0x000000707170723e */ /* 0x000fe200000000ff */
[----:B------:R1:W-:Y:S01]  /*f290*/  STSM.16.M88.4 [R54], R164 ;  /* 0x000000a436007844 */ /* 0x0003e20000000200 */
[----:B------:R-:W-:Y:S02]  /*f2a0*/  LOP3.LUT R98, R103, R98, RZ, 0x3c, !PT ;  /* 0x0000006267627212 */ /* 0x000fe400078e3cff */
[----:B------:R-:W-:Y:S02]  /*f2b0*/  MOV R62, R62 ;  /* 0x0000003e003e7202 */ /* 0x000fe40000000f00 */
        /* <DEDUP_REMOVED lines=16> */
[----:B------:R-:W-:Y:S01]  /*f3c0*/  F2FP.F16.F32.PACK_AB R136, R137, R136 ;  /* 0x000000888988723e */ /* 0x000fe200000000ff */
[----:B------:R1:W-:Y:S01]  /*f3d0*/  STSM.16.M88.4 [R78], R120 ;  /* 0x000000784e007844 */ /* 0x0003e20000000200 */
[----:B------:R-:W-:Y:S02]  /*f3e0*/  MOV R94, R94 ;  /* 0x0000005e005e7202 */ /* 0x000fe40000000f00 */
[----:B------:R-:W-:Y:S02]  /*f3f0*/  F2FP.F16.F32.PACK_AB R130, R133, R132 ;  /* 0x000000848582723e */ /* 0x000fe400000000ff */
        /* <DEDUP_REMOVED lines=8> */
[----:B------:R-:W-:Y:S01]  /*f480*/  MOV R6, R8 ;  /* 0x0000000800067202 */ /* 0x000fe20000000f00 */
[----:B------:R1:W-:Y:S01]  /*f490*/  STSM.16.M88.4 [R98], R136 ;  /* 0x0000008862007844 */ /* 0x0003e20000000200 */
[----:B------:R-:W-:-:S02]  /*f4a0*/  F2FP.F16.F32.PACK_AB R146, R149, R148 ;  /* 0x000000949592723e */ /* 0x000fc400000000ff */
[----:B------:R-:W-:Y:S02]  /*f4b0*/  PLOP3.LUT P1, PT, PT, PT, UP1, 0x80, 0x0 ;  /* 0x000000000000781c */ /* 0x000fe40003f2f018 */
[----:B------:R-:W-:Y:S01]  /*f4c0*/  PLOP3.LUT P2, PT, PT, PT, UP0, 0x80, 0x0 ;  /* 0x000000000000781c */ /* 0x000fe20003f4f008 */
[----:B0-----:R-:W-:Y:S01]  /*f4d0*/  IMAD.U32 R10, RZ, RZ, UR6 ;  /* 0x00000006ff0a7e24 */ /* 0x001fe2000f8e00ff */
[----:B------:R-:W-:Y:S01]  /*f4e0*/  F2FP.F16.F32.PACK_AB R147, R151, R150 ;  /* 0x000000969793723e */ /* 0x000fe200000000ff */
[----:B------:R-:W-:Y:S02]  /*f4f0*/  IMAD.U32 R8, RZ, RZ, UR4 ;  /* 0x00000004ff087e24 */ /* 0x000fe4000f8e00ff */
[----:B------:R-:W-:Y:S02]  /*f500*/  IMAD.U32 R9, RZ, RZ, UR8 ;  /* 0x00000008ff097e24 */ /* 0x000fe4000f8e00ff */
[----:B------:R1:W-:Y:S01]  /*f510*/  STSM.16.M88.4 [R6], R144 ;  /* 0x0000009006007844 */ /* 0x0003e20000000200 */
[----:B------:R-:W-:Y:S01]  /*f520*/  BAR.SYNC.DEFER_BLOCKING 0x1, 0x100 ;  /* 0x0044000000007b1d */ /* 0x000fe20000010000 */
[----:B------:R-:W-:-:S05]  /*f530*/  IMAD.U32 R11, RZ, RZ, UR7 ;  /* 0x00000007ff0b7e24 */ /* 0x000fca000f8e00ff */
[----:B------:R-:W2:Y:S04]  /*f540*/  @P1 LDG.E R3, desc[UR12][R8.64] ;  /* 0x0000000c08031981 */ /* 0x000ea8000c1e1900 */
[----:B------:R-:W3:Y:S01]  /*f550*/  @P2 LDG.E R10, desc[UR12][R10.64] ;  /* 0x0000000c0a0a2981 */ /* 0x000ee2000c1e1900 */
[----:B------:R-:W-:Y:S01]  /*f560*/  IMAD R13, R212, 0x40, R18 ;  /* 0x00000040d40d7824 */ /* 0x000fe200078e0212 */
[----:B------:R-:W-:Y:S01]  /*f570*/  UMOV UR4, URZ ;  /* 0x0000003f00047c82 */ /* 0x000fe20008000000 */
[----:B------:R-:W-:Y:S02]  /*f580*/  ULDC UR10, c[0x0][0xa88] ;  /* 0x0002a200000a7ab9 */ /* 0x000fe40000000800 */
[----:B------:R-:W-:-:S03]  /*f590*/  IMAD.WIDE R4, R13, 0x2, R4 ;  /* 0x000000020d047825 */ /* 0x000fc600078e0204 */
[----:B------:R-:W-:Y:S02]  /*f5a0*/  IADD3 R21, P0, R4, 0x1000, RZ ;  /* 0x0000100004157810 */ /* 0x000fe40007f1e0ff */
[----:B--2---:R-:W-:Y:S02]  /*f5b0*/  @P1 R2UR UR4, R3 ;  /* 0x00000000030412ca */ /* 0x004fe400000e0000 */
[----:B---3--:R-:W-:Y:S01]  /*f5c0*/  @P2 R2UR UR10, R10 ;  /* 0x000000000a0a22ca */ /* 0x008fe200000e0000 */
[----:B-1----:R-:W-:-:S14]  /*f5d0*/  @P2 BRA `(.L_x_2117) ;  /* 0x00000000001c2947 */ /* 0x002fdc0003800000 */
[----:B------:R-:W-:Y:S05]  /*f5e0*/  @!P1 BRA `(.L_x_2117) ;  /* 0x0000000000189947 */ /* 0x000fea0003800000 */
[----:B------:R-:W-:Y:S02]  /*f5f0*/  ULDC.64 UR6, c[0x0][0x208] ;  /* 0x0000820000067ab9 */ /* 0x000fe40000000a00 */
[----:B------:R-:W2:Y:S04]  /*f600*/  LDG.E R6, desc[UR6][R8.64] ;  /* 0x0000000608067981 */ /* 0x000ea8000c1e1900 */
[----:B------:R-:W3:Y:S01]  /*f610*/  LDG.E R3, desc[UR6][R8.64+0x4] ;  /* 0x0000040608037981 */ /* 0x000ee2000c1e1900 */
[----:B--2---:R-:W-:Y:S02]  /*f620*/  R2UR UR6, R6 ;  /* 0x00000000060672ca */ /* 0x004fe400000e0000 */
[----:B---3--:R-:W-:-:S13]  /*f630*/  R2UR UR10, R3 ;  /* 0x00000000030a72ca */ /* 0x008fda00000e0000 */
[----:B------:R-:W-:-:S12]  /*f640*/  UIADD3 UR10, -UR6, UR10, URZ ;  /* 0x0000000a060a7290 */ /* 0x000fd8000fffe13f */
.L_x_2117:
[----:B------:R-:W-:Y:S01]  /*f650*/  R2UR UR18, R217 ;  /* 0x00000000d91272ca */ /* 0x000fe200000e0000 */
[----:B------:R-:W-:Y:S01]  /*f660*/  ULDC.64 UR12, c[0x0][0xb70] ;  /* 0x0002dc00000c7ab9 */ /* 0x000fe20000000a00 */
[----:B------:R-:W-:Y:S01]  /*f670*/  R2UR UR16, R218 ;  /* 0x00000000da1072ca */ /* 0x000fe200000e0000 */
[----:B------:R-:W-:Y:S01]  /*f680*/  USHF.R.S32.HI UR9, URZ, 0x1f, UR4 ;  /* 0x0000001f3f097899 */ /* 0x000fe20008011404 */
[----:B------:R-:W-:Y:S01]  /*f690*/  R2UR UR15, R216 ;  /* 0x00000000d80f72ca */ /* 0x000fe200000e0000 */
[----:B------:R-:W-:Y:S01]  /*f6a0*/  UMOV UR8, UR4 ;  /* 0x0000000400087c82 */ /* 0x000fe20008000000 */
[----:B------:R-:W-:Y:S01]  /*f6b0*/  R2UR UR17, R219 ;  /* 0x00000000db1172ca */ /* 0x000fe200000e0000 */
[----:B------:R-:W-:Y:S01]  /*f6c0*/  ULDC.64 UR20, c[0x0][0x208] ;  /* 0x0000820000147ab9 */ /* 0x000fe20000000a00 */
[----:B------:R-:W-:Y:S02]  /*f6d0*/  LOP3.LUT R20, R21, 0x380, RZ, 0xc0, !PT ;  /* 0x0000038015147812 */ /* 0x000fe400078ec0ff */
[----:B------:R-:W-:-:S02]  /*f6e0*/  IADD3 R13, P1, R4, 0x2000, RZ ;  /* 0x00002000040d7810 */ /* 0x000fc40007f3e0ff */
[----:B------:R-:W-:Y:S01]  /*f6f0*/  IADD3 R9, P2, R4, 0x3000, RZ ;  /* 0x0000300004097810 */ /* 0x000fe20007f5e0ff */
[----:B------:R-:W-:Y:S01]  /*f700*/  USHF.R.S32.HI UR14, URZ, 0x1f, UR18 ;  /* 0x0000001f3f0e7899 */ /* 0x000fe20008011412 */
[----:B------:R-:W-:Y:S01]  /*f710*/  SHF.R.U64 R20, R20, 0x3, RZ ;  /* 0x0000000314147819 */ /* 0x000fe200000012ff */
[----:B------:R-:W-:Y:S01]  /*f720*/  USEL UR16, UR16, URZ, !UP1 ;  /* 0x0000003f10107287 */ /* 0x000fe2000c800000 */
[----:B------:R-:W-:Y:S01]  /*f730*/  LOP3.LUT R12, R13, 0x380, RZ, 0xc0, !PT ;  /* 0x000003800d0c7812 */ /* 0x000fe200078ec0ff */
[----:B------:R-:W-:Y:S01]  /*f740*/  UIMAD UR11, UR14, UR12, URZ ;  /* 0x0000000c0e0b72a4 */ /* 0x000fe2000f8e023f */
[----:B------:R-:W-:Y:S01]  /*f750*/  LOP3.LUT R8, R9, 0x380, RZ, 0xc0, !PT ;  /* 0x0000038009087812 */ /* 0x000fe200078ec0ff */
[----:B------:R-:W-:Y:S01]  /*f760*/  UIMAD.WIDE.U32 UR6, UR18, UR12, UR8 ;  /* 0x0000000c120672a5 */ /* 0x000fe2000f8e0008 */
[----:B------:R-:W-:Y:S01]  /*f770*/  MOV R10, UR17 ;  /* 0x00000011000a7c02 */ /* 0x000fe20008000f00 */
[----:B------:R-:W-:Y:S01]  /*f780*/  UIMAD UR11, UR18, UR13, UR11 ;  /* 0x0000000d120b72a4 */ /* 0x000fe2000f8e020b */
[----:B------:R-:W-:Y:S01]  /*f790*/  LOP3.LUT R20, R20, R21, RZ, 0x3c, !PT ;  /* 0x0000001514147212 */ /* 0x000fe200078e3cff */
[----:B------:R-:W-:Y:S01]  /*f7a0*/  USEL UR15, UR15, URZ, !UP1 ;  /* 0x0000003f0f0f7287 */ /* 0x000fe2000c800000 */
[----:B------:R-:W-:Y:S01]  /*f7b0*/  SHF.R.U64 R12, R12, 0x3, RZ ;  /* 0x000000030c0c7819 */ /* 0x000fe200000012ff */
[----:B------:R-:W-:Y:S01]  /*f7c0*/  ULDC.64 UR12, c[0x0][0xb78] ;  /* 0x0002de00000c7ab9 */ /* 0x000fe20000000a00 */
[----:B------:R-:W-:Y:S01]  /*f7d0*/  UIADD3 UR7, UR7, UR11, URZ ;  /* 0x0000000b07077290 */ /* 0x000fe2000fffe03f */
[----:B------:R-:W-:Y:S01]  /*f7e0*/  IMAD R10, R10, 0x80, R215 ;  /* 0x000000800a0a7824 */ /* 0x000fe200078e02d7 */
[----:B------:R-:W-:Y:S01]  /*f7f0*/  UIMAD UR8, UR16, UR12, URZ ;  /* 0x0000000c100872a4 */ /* 0x000fe2000f8e023f */
[----:B------:R-:W-:Y:S01]  /*f800*/  SHF.R.U64 R8, R8, 0x3, RZ ;  /* 0x0000000308087819 */ /* 0x000fe200000012ff */
[----:B------:R-:W-:Y:S01]  /*f810*/  UIMAD.WIDE.U32 UR6, UR15, UR12, UR6 ;  /* 0x0000000c0f0672a5 */ /* 0x000fe2000f8e0006 */
[----:B------:R-:W-:Y:S01]  /*f820*/  IMAD.X R21, RZ, RZ, R5, P0 ;  /* 0x000000ffff157224 */ /* 0x000fe200000e0605 */
[----:B------:R-:W-:Y:S01]  /*f830*/  UIMAD UR8, UR15, UR13, UR8 ;  /* 0x0000000d0f0872a4 */ /* 0x000fe2000f8e0208 */
[----:B------:R-:W-:-:S02]  /*f840*/  SHF.R.S32.HI R3, RZ, 0x1f, R10 ;  /* 0x0000001fff037819 */ /* 0x000fc4000001140a */
[----:B------:R-:W-:Y:S01]  /*f850*/  IADD3 R69, P0, R4, 0x8000, RZ ;  /* 0x0000800004457810 */ /* 0x000fe20007f1e0ff */
[----:B------:R-:W-:Y:S01]  /*f860*/  ULDC.64 UR12, c[0x0][0xaa0] ;  /* 0x0002a800000c7ab9 */ /* 0x000fe20000000a00 */
[----:B------:R-:W-:Y:S01]  /*f870*/  IADD3 R6, P3, R10, UR6, RZ ;  /* 0x000000060a067c10 */ /* 0x000fe2000ff7e0ff */
[----:B------:R-:W-:Y:S01]  /*f880*/  IMAD.U32 R14, RZ, RZ, UR8 ;  /* 0x00000008ff0e7e24 */ /* 0x000fe2000f8e00ff */
[----:B------:R-:W-:Y:S01]  /*f890*/  LOP3.LUT R12, R12, R13, RZ, 0x3c, !PT ;  /* 0x0000000d0c0c7212 */ /* 0x000fe200078e3cff */
[--C-:B------:R-:W-:Y:S01]  /*f8a0*/  IMAD.X R13, RZ, RZ, R5.reuse, P1 ;  /* 0x000000ffff0d7224 */ /* 0x100fe200008e0605 */
[----:B------:R-:W-:Y:S01]  /*f8b0*/  LOP3.LUT R8, R8, R9, RZ, 0x3c, !PT ;  /* 0x0000000908087212 */ /* 0x000fe200078e3cff */
[----:B------:R-:W-:Y:S01]  /*f8c0*/  IMAD.X R9, RZ, RZ, R5, P2 ;  /* 0x000000ffff097224 */ /* 0x000fe200010e0605 */
[----:B------:R-:W-:Y:S01]  /*f8d0*/  IADD3.X R3, R3, UR7, R14, P3, !PT ;  /* 0x0000000703037c10 */ /* 0x000fe20009ffe40e */
[----:B------:R-:W-:Y:S01]  /*f8e0*/  ULDC.64 UR6, c[0x0][0xb40] ;  /* 0x0002d00000067ab9 */ /* 0x000fe20000000a00 */
[----:B------:R-:W-:-:S02]  /*f8f0*/  IADD3 R61, P6, R4, 0x4000, RZ ;  /* 0x00004000043d7810 */ /* 0x000fc40007fde0ff */
[----:B------:R-:W-:Y:S02]  /*f900*/  LEA R38, P3, R6, UR6, 0x2 ;  /* 0x0000000606267c11 */ /* 0x000fe4000f8610ff */
[----:B------:R-:W-:Y:S02]  /*f910*/  IADD3 R49, P5, R4, 0x5000, RZ ;  /* 0x0000500004317810 */ /* 0x000fe40007fbe0ff */
[----:B------:R-:W-:Y:S01]  /*f920*/  LEA.HI.X R39, R6, UR7, R3, 0x2, P3 ;  /* 0x0000000706277c11 */ /* 0x000fe200098f1403 */
[----:B------:R-:W-:Y:S01]  /*f930*/  VIADD R3, R10, 0x8 ;  /* 0x000000080a037836 */ /* 0x000fe20000000000 */
[C---:B------:R-:W-:Y:S02]  /*f940*/  IADD3 R33, P4, R4.reuse, 0x6000, RZ ;  /* 0x0000600004217810 */ /* 0x040fe40007f9e0ff */
[C---:B------:R-:W-:Y:S02]  /*f950*/  IADD3 R25, P3, R4.reuse, 0x7000, RZ ;  /* 0x0000700004197810 */ /* 0x040fe40007f7e0ff */
[----:B------:R-:W-:-:S02]  /*f960*/  IADD3 R57, P1, R4, 0x9000, RZ ;  /* 0x0000900004397810 */ /* 0x000fc40007f3e0ff */
[----:B------:R-:W-:Y:S02]  /*f970*/  IADD3 R45, P2, R4, 0xa000, RZ ;  /* 0x0000a000042d7810 */ /* 0x000fe40007f5e0ff */
[----:B------:R-:W-:Y:S02]  /*f980*/  LOP3.LUT R68, R69, 0x380, RZ, 0xc0, !PT ;  /* 0x0000038045447812 */ /* 0x000fe400078ec0ff */
[----:B------:R-:W-:Y:S02]  /*f990*/  LOP3.LUT R60, R61, 0x380, RZ, 0xc0, !PT ;  /* 0x000003803d3c7812 */ /* 0x000fe400078ec0ff */
[----:B------:R-:W-:Y:S02]  /*f9a0*/  LOP3.LUT R48, R49, 0x380, RZ, 0xc0, !PT ;  /* 0x0000038031307812 */ /* 0x000fe400078ec0ff */
[----:B------:R-:W-:Y:S02]  /*f9b0*/  LOP3.LUT R32, R33, 0x380, RZ, 0xc0, !PT ;  /* 0x0000038021207812 */ /* 0x000fe400078ec0ff */
[----:B------:R-:W-:-:S02]  /*f9c0*/  LOP3.LUT R24, R25, 0x380, RZ, 0xc0, !PT ;  /* 0x0000038019187812 */ /* 0x000fc400078ec0ff */
[----:B------:R-:W-:Y:S02]  /*f9d0*/  LOP3.LUT R56, R57, 0x380, RZ, 0xc0, !PT ;  /* 0x0000038039387812 */ /* 0x000fe400078ec0ff */
[----:B------:R-:W-:Y:S02]  /*f9e0*/  LOP3.LUT R44, R45, 0x380, RZ, 0xc0, !PT ;  /* 0x000003802d2c7812 */ /* 0x000fe400078ec0ff */
[----:B------:R-:W-:Y:S02]  /*f9f0*/  SHF.R.U64 R68, R68, 0x3, RZ ;  /* 0x0000000344447819 */ /* 0x000fe400000012ff */
[----:B------:R-:W-:Y:S02]  /*fa00*/  SHF.R.U64 R60, R60, 0x3, RZ ;  /* 0x000000033c3c7819 */ /* 0x000fe400000012ff */
[----:B------:R-:W-:Y:S02]  /*fa10*/  SHF.R.U64 R48, R48, 0x3, RZ ;  /* 0x0000000330307819 */ /* 0x000fe400000012ff */
[----:B------:R-:W-:-:S02]  /*fa20*/  SHF.R.U64 R32, R32, 0x3, RZ ;  /* 0x0000000320207819 */ /* 0x000fc400000012ff */
[----:B------:R-:W-:Y:S02]  /*fa30*/  SHF.R.U64 R24, R24, 0x3, RZ ;  /* 0x0000000318187819 */ /* 0x000fe400000012ff */
[----:B------:R-:W-:Y:S02]  /*fa40*/  SHF.R.U64 R56, R56, 0x3, RZ ;  /* 0x0000000338387819 */ /* 0x000fe400000012ff */
[----:B------:R-:W-:Y:S02]  /*fa50*/  SHF.R.U64 R44, R44, 0x3, RZ ;  /* 0x000000032c2c7819 */ /* 0x000fe400000012ff */
[----:B------:R-:W-:Y:S01]  /*fa60*/  LOP3.LUT R68, R68, R69, RZ, 0x3c, !PT ;  /* 0x0000004544447212 */ /* 0x000fe200078e3cff */
[--C-:B------:R-:W-:Y:S01]  /*fa70*/  IMAD.X R69, RZ, RZ, R5.reuse, P0 ;  /* 0x000000ffff457224 */ /* 0x100fe200000e0605 */
        /* <DEDUP_REMOVED lines=12> */
[----:B------:R-:W-:Y:S02]  /*fb40*/  IADD3.X R25, RZ, R5, RZ, P3, !PT ;  /* 0x00000005ff197210 */ /* 0x000fe40001ffe4ff */
[C---:B------:R-:W-:Y:S02]  /*fb50*/  IADD3 R37, P6, R4.reuse, 0xb000, RZ ;  /* 0x0000b00004257810 */ /* 0x040fe40007fde0ff */
[C---:B------:R-:W-:Y:S02]  /*fb60*/  IADD3 R73, P5, R4.reuse, 0xc000, RZ ;  /* 0x0000c00004497810 */ /* 0x040fe40007fbe0ff */
[----:B------:R-:W-:-:S02]  /*fb70*/  IADD3 R65, P4, R4, 0xd000, RZ ;  /* 0x0000d00004417810 */ /* 0x000fc40007f9e0ff */
[----:B------:R-:W-:Y:S02]  /*fb80*/  IADD3 R53, P3, R4, 0xe000, RZ ;  /* 0x0000e00004357810 */ /* 0x000fe40007f7e0ff */
[----:B------:R-:W-:Y:S02]  /*fb90*/  ISETP.GE.OR P1, PT, R10, UR10, P0 ;  /* 0x0000000a0a007c0c */ /* 0x000fe40008726670 */
[C---:B------:R-:W-:Y:S02]  /*fba0*/  IADD3 R6, P2, R4.reuse, 0xf000, RZ ;  /* 0x0000f00004067810 */ /* 0x040fe40007f5e0ff */
[----:B------:R-:W-:Y:S02]  /*fbb0*/  ISETP.GE.OR P0, PT, R3, UR10, P0 ;  /* 0x0000000a03007c0c */ /* 0x000fe40008706670 */
[----:B------:R-:W-:Y:S02]  /*fbc0*/  LOP3.LUT R11, R4, 0x380, RZ, 0xc0, !PT ;  /* 0x00000380040b7812 */ /* 0x000fe400078ec0ff */
[----:B------:R-:W-:-:S02]  /*fbd0*/  LOP3.LUT R36, R37, 0x380, RZ, 0xc0, !PT ;  /* 0x0000038025247812 */ /* 0x000fc400078ec0ff */
[----:B------:R-:W-:Y:S02]  /*fbe0*/  LOP3.LUT R72, R73, 0x380, RZ, 0xc0, !PT ;  /* 0x0000038049487812 */ /* 0x000fe400078ec0ff */
[----:B------:R-:W-:Y:S01]  /*fbf0*/  LOP3.LUT R64, R65, 0x380, RZ, 0xc0, !PT ;  /* 0x0000038041407812 */ /* 0x000fe200078ec0ff */
[----:B------:R0:W-:Y:S01]  /*fc00*/  @!P1 STG.E desc[UR20][R38.64], R2 ;  /* 0x0000000226009986 */ /* 0x0001e2000c101914 */
[----:B------:R-:W-:Y:S02]  /*fc10*/  LOP3.LUT R52, R53, 0x380, RZ, 0xc0, !PT ;  /* 0x0000038035347812 */ /* 0x000fe400078ec0ff */
[----:B------:R-:W-:Y:S01]  /*fc20*/  LOP3.LUT R3, R6, 0x380, RZ, 0xc0, !PT ;  /* 0x0000038006037812 */ /* 0x000fe200078ec0ff */
[----:B------:R1:W-:Y:S01]  /*fc30*/  @!P0 STG.E desc[UR20][R38.64+0x20], R0 ;  /* 0x0000200026008986 */ /* 0x0003e2000c101914 */
[----:B------:R-:W-:Y:S02]  /*fc40*/  SHF.R.U64 R11, R11, 0x3, RZ ;  /* 0x000000030b0b7819 */ /* 0x000fe400000012ff */
[----:B------:R-:W-:Y:S01]  /*fc50*/  SHF.R.U64 R36, R36, 0x3, RZ ;  /* 0x0000000324247819 */ /* 0x000fe200000012ff */
[----:B------:R-:W-:Y:S01]  /*fc60*/  UIMAD UR6, UR9, UR12, URZ ;  /* 0x0000000c090672a4 */ /* 0x000fe2000f8e023f */
[----:B------:R-:W-:Y:S01]  /*fc70*/  SHF.R.U64 R72, R72, 0x3, RZ ;  /* 0x0000000348487819 */ /* 0x000fe200000012ff */
[----:B------:R-:W5:Y:S01]  /*fc80*/  LD.E.128 R20, desc[UR20][R20.64] ;  /* 0x0000001414147980 */ /* 0x000f62000c101d00 */
[----:B------:R-:W-:-:S02]  /*fc90*/  SHF.R.U64 R64, R64, 0x3, RZ ;  /* 0x0000000340407819 */ /* 0x000fc400000012ff */
[----:B------:R-:W-:Y:S01]  /*fca0*/  IADD3.X R41, RZ, R5, RZ, P2, !PT ;  /* 0x00000005ff297210 */ /* 0x000fe200017fe4ff */
[--C-:B0-----:R-:W-:Y:S01]  /*fcb0*/  IMAD.MOV.U32 R2, RZ, RZ, R18.reuse ;  /* 0x000000ffff027224 */ /* 0x101fe200078e0012 */
[----:B------:R-:W-:Y:S01]  /*fcc0*/  SHF.R.U64 R52, R52, 0x3, RZ ;  /* 0x0000000334347819 */ /* 0x000fe200000012ff */
[----:B------:R-:W5:Y:S01]  /*fcd0*/  LD.E.128 R12, desc[UR20][R12.64] ;  /* 0x000000140c0c7980 */ /* 0x000f62000c101d00 */
[----:B------:R-:W-:Y:S01]  /*fce0*/  SHF.R.U64 R3, R3, 0x3, RZ ;  /* 0x0000000303037819 */ /* 0x000fe200000012ff */
[----:B------:R-:W-:Y:S01]  /*fcf0*/  ULDC.64 UR8, c[0x0][0xae0] ;  /* 0x0002b80000087ab9 */ /* 0x000fe20000000a00 */
[----:B------:R-:W-:Y:S01]  /*fd00*/  LOP3.LUT R4, R11, R4, RZ, 0x3c, !PT ;  /* 0x000000040b047212 */ /* 0x000fe200078e3cff */
[----:B------:R-:W5:Y:S01]  /*fd10*/  LD.E.128 R60, desc[UR20][R60.64] ;  /* 0x000000143c3c7980 */ /* 0x000f62000c101d00 */
        /* <DEDUP_REMOVED lines=8> */
[----:B------:R-:W-:Y:S01]  /*fda0*/  LOP3.LUT R40, R3, R6, RZ, 0x3c, !PT ;  /* 0x0000000603287212 */ /* 0x000fe200078e3cff */
[----:B------:R0:W5:Y:S01]  /*fdb0*/  LD.E.128 R28, desc[UR20][R4.64] ;  /* 0x00000014041c7980 */ /* 0x000162000c101d00 */
[----:B------:R-:W-:Y:S01]  /*fdc0*/  SHF.R.S32.HI R3, RZ, 0x1f, R18 ;  /* 0x0000001fff037819 */ /* 0x000fe20000011412 */
[----:B------:R-:W-:-:S02]  /*fdd0*/  UIMAD UR6, UR4, UR13, UR6 ;  /* 0x0000000d040672a4 */ /* 0x000fc4000f8e0206 */
[----:B------:R-:W5:Y:S04]  /*fde0*/  LD.E.128 R8, desc[UR20][R8.64] ;  /* 0x0000001408087980 */ /* 0x000f68000c101d00 */
[----:B------:R-:W5:Y:S01]  /*fdf0*/  LD.E.128 R48, desc[UR20][R48.64] ;  /* 0x0000001430307980 */ /* 0x000f62000c101d00 */
[----:B0-----:R-:W-:-:S03]  /*fe00*/  IMAD.U32 R5, RZ, RZ, UR12 ;  /* 0x0000000cff057e24 */ /* 0x001fc6000f8e00ff */
[----:B------:R-:W5:Y:S01]  /*fe10*/  LD.E.128 R32, desc[UR20][R32.64] ;  /* 0x0000001420207980 */ /* 0x000f62000c101d00 */
[----:B------:R-:W-:-:S03]  /*fe20*/  IMAD.WIDE.U32 R2, R5, UR4, R2 ;  /* 0x0000000405027c25 */ /* 0x000fc6000f8e0002 */
[----:B------:R-:W5:Y:S04]  /*fe30*/  LD.E.128 R24, desc[UR20][R24.64] ;  /* 0x0000001418187980 */ /* 0x000f68000c101d00 */
[----:B------:R-:W5:Y:S04]  /*fe40*/  LD.E.128 R68, desc[UR20][R68.64] ;  /* 0x0000001444447980 */ /* 0x000f68000c101d00 */
[----:B------:R-:W5:Y:S04]  /*fe50*/  LD.E.128 R56, desc[UR20][R56.64] ;  /* 0x0000001438387980 */ /* 0x000f68000c101d00 */
[----:B------:R-:W5:Y:S04]  /*fe60*/  LD.E.128 R44, desc[UR20][R44.64] ;  /* 0x000000142c2c7980 */ /* 0x000f68000c101d00 */
[----:B-1----:R-:W5:Y:S04]  /*fe70*/  LD.E.128 R36, desc[UR20][R36.64] ;  /* 0x0000001424247980 */ /* 0x002f68000c101d00 */
        /* <DEDUP_REMOVED lines=11> */
[----:B------:R-:W-:Y:S01]  /*ff30*/  VIADD R3, R3, UR6 ;  /* 0x0000000603037c36 */ /* 0x000fe20008000000 */
[----:B------:R-:W-:Y:S01]  /*ff40*/  UIMAD UR10, UR17, -0x80, UR10 ;  /* 0xffffff80110a78a4 */ /* 0x000fe2000f8e020a */
[----:B------:R-:W-:Y:S01]  /*ff50*/  IMAD.U32 R5, RZ, RZ, UR8 ;  /* 0x00000008ff057e24 */ /* 0x000fe2000f8e00ff */
[----:B------:R-:W-:Y:S01]  /*ff60*/  UIMAD UR4, UR18, UR9, UR4 ;  /* 0x00000009120472a4 */ /* 0x000fe2000f8e0204 */
[----:B------:R-:W-:-:S02]  /*ff70*/  ULDC.64 UR6, c[0x0][0xae8] ;  /* 0x0002ba0000067ab9 */ /* 0x000fc40000000a00 */
[----:B------:R-:W-:Y:S01]  /*ff80*/  IMAD.WIDE.U32 R2, R5, UR18, R2 ;  /* 0x0000001205027c25 */ /* 0x000fe2000f8e0002 */
[----:B------:R-:W-:-:S03]  /*ff90*/  ISETP.GE.AND P3, PT, R212, UR10, PT ;  /* 0x0000000ad4007c0c */ /* 0x000fc6000bf66270 */
[----:B------:R-:W-:Y:S01]  /*ffa0*/  VIADD R3, R3, UR4 ;  /* 0x0000000403037c36 */ /* 0x000fe20008000000 */
[----:B------:R-:W-:Y:S01]  /*ffb0*/  UIMAD UR4, UR16, UR6, URZ ;  /* 0x00000006100472a4 */ /* 0x000fe2000f8e023f */
[----:B------:R-:W-:Y:S01]  /*ffc0*/  IADD3 R169, R169, 0x38820, RZ ;  /* 0x00038820a9a97810 */ /* 0x000fe20007ffe0ff */
[----:B------:R-:W-:Y:S02]  /*ffd0*/  IMAD.U32 R77, RZ, RZ, UR6 ;  /* 0x00000006ff4d7e24 */ /* 0x000fe4000f8e00ff */
[C---:B------:R-:W-:Y:S01]  /*ffe0*/  VIADD R5, R212.reuse, 0x60 ;  /* 0x00000060d4057836 */ /* 0x040fe20000000000 */
[----:B------:R-:W-:Y:S02]  /*fff0*/  UIMAD UR4, UR15, UR7, UR4 ;  /* 0x000000070f0472a4 */ /* 0x000fe4000f8e0204 */
[----:B------:R-:W-:Y:S01]  /*10000*/  IMAD.WIDE.U32 R76, R77, UR15, R2 ;  /* 0x0000000f4d4c7c25 */ /* 0x000fe2000f8e0002 */
[----:B------:R-:W-:Y:S02]  /*10010*/  PRMT R169, RZ, 0x654, R169 ;  /* 0x00000654ffa97816 */ /* 0x000fe400000000a9 */
[----:B------:R-:W-:Y:S01]  /*10020*/  ISETP.GE.AND P2, PT, R5, UR10, PT ;  /* 0x0000000a05007c0c */ /* 0x000fe2000bf46270 */
[C---:B------:R-:W-:Y:S01]  /*10030*/  VIADD R4, R212.reuse, 0x40 ;  /* 0x00000040d4047836 */ /* 0x040fe20000000000 */
[--C-:B------:R-:W-:Y:S01]  /*10040*/  SHF.R.S32.HI R213, RZ, 0x1f, R212.reuse ;  /* 0x0000001fffd57819 */ /* 0x100fe200000114d4 */
[----:B------:R-:W-:Y:S01]  /*10050*/  VIADD R0, R212, 0x20 ;  /* 0x00000020d4007836 */ /* 0x000fe20000000000 */
[----:B0-----:R0:W-:Y:S01]  /*10060*/  SYNCS.ARRIVE.TRANS64.RED.A1T0 RZ, [R169+URZ], RZ ;  /* 0x000000ffa9ff79a7 */ /* 0x0011e2000810043f */
[----:B------:R-:W-:Y:S01]  /*10070*/  IMAD.U32 R5, RZ, RZ, UR17 ;  /* 0x00000011ff057e24 */ /* 0x000fe2000f8e00ff */
[----:B------:R-:W-:Y:S01]  /*10080*/  BSSY B1, `(.L_x_2118) ;  /* 0x000001d000017945 */ /* 0x000fe20003800000 */
[----:B------:R-:W-:Y:S01]  /*10090*/  VIADD R81, R77, UR4 ;  /* 0x000000044d517c36 */ /* 0x000fe20008000000 */
[----:B------:R-:W-:Y:S01]  /*100a0*/  ISETP.GE.AND P1, PT, R4, UR10, PT ;  /* 0x0000000a04007c0c */ /* 0x000fe2000bf26270 */
[----:B------:R-:W-:Y:S01]  /*100b0*/  IMAD.WIDE R4, R5, 0x80, R212 ;  /* 0x0000008005047825 */ /* 0x000fe200078e02d4 */
[----:B------:R-:W-:Y:S01]  /*100c0*/  ISETP.GE.AND P0, PT, R0, UR10, PT ;  /* 0x0000000a00007c0c */ /* 0x000fe2000bf06270 */
[----:B------:R-:W-:-:S12]  /*100d0*/  @P3 BRA `(.L_x_2119) ;  /* 0x00000000005c3947 */ /* 0x000fd80003800000 */
[----:B------:R-:W-:Y:S01]  /*100e0*/  ULDC.64 UR6, c[0x0][0xad8] ;  /* 0x0002b60000067ab9 */ /* 0x000fe20000000a00 */
[----:B------:R-:W-:Y:S01]  /*100f0*/  IMAD.MOV.U32 R2, RZ, RZ, R76 ;  /* 0x000000ffff027224 */ /* 0x000fe200078e004c */
[----:B------:R-:W-:Y:S01]  /*10100*/  ULDC UR4, c[0x0][0xa8c] ;  /* 0x0002a30000047ab9 */ /* 0x000fe20000000800 */
[----:B------:R-:W-:Y:S01]  /*10110*/  IMAD R17, R5, UR6, RZ ;  /* 0x0000000605117c24 */ /* 0x000fe2000f8e02ff */
[C---:B------:R-:W-:Y:S01]  /*10120*/  IADD3 R6, R18.reuse, 0xc0, RZ ;  /* 0x000000c012067810 */ /* 0x040fe20007ffe0ff */
[----:B------:R-:W-:Y:S01]  /*10130*/  IMAD.MOV.U32 R3, RZ, RZ, R81 ;  /* 0x000000ffff037224 */ /* 0x000fe200078e0051 */
[C---:B------:R-:W-:Y:S01]  /*10140*/  ISETP.GE.AND P4, PT, R18.reuse, UR4, PT ;  /* 0x0000000412007c0c */ /* 0x040fe2000bf86270 */
[----:B------:R-:W-:Y:S01]  /*10150*/  VIADD R0, R18, 0x40 ;  /* 0x0000004012007836 */ /* 0x000fe20000000000 */
[----:B------:R-:W-:Y:S01]  /*10160*/  ULDC.64 UR8, c[0x0][0x208] ;  /* 0x0000820000087ab9 */ /* 0x000fe20000000a00 */
[----:B------:R-:W-:-:S03]  /*10170*/  IMAD.WIDE.U32 R2, R4, UR6, R2 ;  /* 0x0000000604027c25 */ /* 0x000fc6000f8e0002 */
[----:B------:R-:W-:Y:S01]  /*10180*/  ISETP.GE.AND P3, PT, R0, UR4, PT ;  /* 0x0000000400007c0c */ /* 0x000fe2000bf66270 */
[----:B------:R-:W-:Y:S01]  /*10190*/  IMAD R17, R4, UR7, R17 ;  /* 0x0000000704117c24 */ /* 0x000fe2000f8e0211 */
[----:B------:R-:W-:Y:S01]  /*101a0*/  ULDC.64 UR6, c[0x0][0xa80] ;  /* 0x0002a00000067ab9 */ /* 0x000fe20000000a00 */
[----:B------:R-:W-:Y:S01]  /*101b0*/  VIADD R0, R18, 0x80 ;  /* 0x0000008012007836 */ /* 0x000fe20000000000 */
[----:B------:R-:W-:Y:S01]  /*101c0*/  LEA R78, P6, R2, UR6, 0x1 ;  /* 0x00000006024e7c11 */ /* 0x000fe2000f8c08ff */
[----:B------:R-:W-:-:S03]  /*101d0*/  IMAD.IADD R3, R3, 0x1, R17 ;  /* 0x0000000103037824 */ /* 0x000fc600078e0211 */
[----:B------:R-:W-:Y:S02]  /*101e0*/  ISETP.GE.AND P5, PT, R0, UR4, PT ;  /* 0x0000000400007c0c */ /* 0x000fe4000bfa6270 */
[----:B------:R-:W-:Y:S02]  /*101f0*/  LEA.HI.X R79, R2, UR7, R3, 0x1, P6 ;  /* 0x00000007024f7c11 */ /* 0x000fe4000b0f0c03 */
[----:B------:R-:W-:-:S03]  /*10200*/  ISETP.GE.AND P6, PT, R6, UR4, PT ;  /* 0x0000000406007c0c */ /* 0x000fc6000bfc6270 */
[----:B-----5:R1:W-:Y:S04]  /*10210*/  @!P4 STG.E.128 desc[UR8][R78.64], R28 ;  /* 0x0000001c4e00c986 */ /* 0x0203e8000c101d08 */
[----:B------:R1:W-:Y:S04]  /*10220*/  @!P3 STG.E.128 desc[UR8][R78.64+0x80], R60 ;  /* 0x0000803c4e00b986 */ /* 0x0003e8000c101d08 */
[----:B------:R1:W-:Y:S04]  /*10230*/  @!P5 STG.E.128 desc[UR8][R78.64+0x100], R68 ;  /* 0x000100444e00d986 */ /* 0x0003e8000c101d08 */
[----:B------:R1:W-:Y:S02]  /*10240*/  @!P6 STG.E.128 desc[UR8][R78.64+0x180], R72 ;  /* 0x000180484e00e986 */ /* 0x0003e4000c101d08 */
.L_x_2119:
[----:B------:R-:W-:Y:S05]  /*10250*/  BSYNC B1 ;  /* 0x0000000000017941 */ /* 0x000fea0003800000 */
.L_x_2118:
        /* <DEDUP_REMOVED lines=27> */
.L_x_2121:
[----:B------:R-:W-:Y:S05]  /*10410*/  BSYNC B1 ;  /* 0x0000000000017941 */ /* 0x000fea0003800000 */
.L_x_2120:
[----:B------:R-:W-:Y:S04]  /*10420*/  BSSY B1, `(.L_x_2122) ;  /* 0x000001b000017945 */ /* 0x000fe80003800000 */
[----:B------:R-:W-:Y:S05]  /*10430*/  @P1 BRA `(.L_x_2123) ;  /* 0x0000000000641947 */ /* 0x000fea0003800000 */
[----:B------:R-:W-:Y:S01]  /*10440*/  IADD3 R17, P0, R4, 0x40, RZ ;  /* 0x0000004004117810 */ /* 0x000fe20007f1e0ff */
        /* <DEDUP_REMOVED lines=24> */
.L_x_2123:
[----:B------:R-:W-:Y:S05]  /*105d0*/  BSYNC B1 ;  /* 0x0000000000017941 */ /* 0x000fea0003800000 */
.L_x_2122:
[----:B------:R-:W-:Y:S05]  /*105e0*/  @P2 BRA `(.L_x_2124) ;  /* 0x0000000c00cc2947 */ /* 0x000fea0003800000 */
[----:B---3-5:R-:W-:Y:S01]  /*105f0*/  IADD3 R13, P0, R4, 0x60, RZ ;  /* 0x00000060040d7810 */ /* 0x028fe20007f1e0ff */
[----:B------:R-:W-:Y:S01]  /*10600*/  ULDC.64 UR6, c[0x0][0xad8] ;  /* 0x0002b60000067ab9 */ /* 0x000fe20000000a00 */
[----:B------:R-:W-:Y:S01]  /*10610*/  IADD3 R0, R18, 0x40, RZ ;  /* 0x0000004012007810 */ /* 0x000fe20007ffe0ff */
[----:B------:R-:W-:Y:S01]  /*10620*/  IMAD.MOV.U32 R2, RZ, RZ, R76 ;  /* 0x000000ffff027224 */ /* 0x000fe200078e004c */
[----:B------:R-:W-:Y:S01]  /*10630*/  ULDC UR4, c[0x0][0xa8c] ;  /* 0x0002a30000047ab9 */ /* 0x000fe20000000800 */
[----:B------:R-:W-:Y:S01]  /*10640*/  IMAD.X R4, RZ, RZ, R5, P0 ;  /* 0x000000ffff047224 */ /* 0x000fe200000e0605 */
        /* <DEDUP_REMOVED lines=22> */
.L_x_2116:
[----:B------:R-:W-:Y:S01]  /*107b0*/  R2UR UR8, R218 ;  /* 0x00000000da0872ca */ /* 0x000fe200000e0000 */
[----:B------:R-:W-:Y:S01]  /*107c0*/  ULDC.64 UR6, c[0x0][0xbe0] ;  /* 0x0002f80000067ab9 */ /* 0x000fe20000000a00 */
[----:B------:R-:W-:Y:S01]  /*107d0*/  R2UR UR4, R216 ;  /* 0x00000000d80472ca */ /* 0x000fe200000e0000 */
[----:B------:R-:W-:Y:S01]  /*107e0*/  UISETP.NE.U32.AND UP0, UPT, UR6, URZ, UPT ;  /* 0x0000003f0600728c */ /* 0x000fe2000bf05070 */
[----:B------:R-:W-:-:S03]  /*107f0*/  ULDC.64 UR12, c[0x0][0x208] ;  /* 0x00008200000c7ab9 */ /* 0x000fc60000000a00 */
[----:B------:R-:W-:-:S06]  /*10800*/  UISETP.NE.AND.EX UP1, UPT, UR7, URZ, UPT, UP0 ;  /* 0x0000003f0700728c */ /* 0x000fcc000bf25300 */
[----:B------:R-:W-:Y:S02]  /*10810*/  PLOP3.LUT P2, PT, PT, PT, UP1, 0x80, 0x0 ;  /* 0x000000000000781c */ /* 0x000fe40003f4f018 */
[----:B------:R-:W-:Y:S02]  /*10820*/  USHF.L.U64.HI UR10, UR4, 0x2, UR8 ;  /* 0x00000002040a7899 */ /* 0x000fe40008010208 */
[----:B------:R-:W-:Y:S01]  /*10830*/  USHF.L.U32 UR4, UR4, 0x2, URZ ;  /* 0x0000000204047899 */ /* 0x000fe2000800063f */
[----:B------:R-:W-:-:S03]  /*10840*/  ULDC.64 UR8, c[0x0][0xbd8] ;  /* 0x0002f60000087ab9 */ /* 0x000fc60000000a00 */
[----:B------:R-:W-:Y:S02]  /*10850*/  @UP1 UIADD3 UR6, UP2, UR4, UR6, URZ ;  /* 0x0000000604061290 */ /* 0x000fe4000ff5e03f */
[----:B------:R-:W-:Y:S02]  /*10860*/  UISETP.NE.U32.AND UP0, UPT, UR8, URZ, UPT ;  /* 0x0000003f0800728c */ /* 0x000fe4000bf05070 */
[----:B------:R-:W-:Y:S02]  /*10870*/  @UP1 UIADD3.X UR7, UR10, UR7, URZ, UP2, !UPT ;  /* 0x000000070a071290 */ /* 0x000fe400097fe43f */
[----:B------:R-:W-:Y:S01]  /*10880*/  IMAD.U32 R4, RZ, RZ, UR6 ;  /* 0x00000006ff047e24 */ /* 0x000fe2000f8e00ff */
[----:B------:R-:W-:Y:S02]  /*10890*/  UISETP.NE.AND.EX UP0, UPT, UR9, URZ, UPT, UP0 ;  /* 0x0000003f0900728c */ /* 0x000fe4000bf05300 */
[----:B------:R-:W-:Y:S01]  /*108a0*/  UIADD3 UR4, UP1, UR4, UR8, URZ ;  /* 0x0000000804047290 */ /* 0x000fe2000ff3e03f */
[----:B------:R-:W-:-:S03]  /*108b0*/  IMAD.U32 R5, RZ, RZ, UR7 ;  /* 0x00000007ff057e24 */ /* 0x000fc6000f8e00ff */
[----:B------:R-:W-:Y:S01]  /*108c0*/  PLOP3.LUT P1, PT, PT, PT, UP0, 0x80, 0x0 ;  /* 0x000000000000781c */ /* 0x000fe20003f2f008 */
[----:B------:R-:W-:Y:S01]  /*108d0*/  UIADD3.X UR6, UR10, UR9, URZ, UP1, !UPT ;  /* 0x000000090a067290 */ /* 0x000fe20008ffe43f */
[----:B------:R-:W2:Y:S01]  /*108e0*/  @P2 LDG.E R4, desc[UR12][R4.64] ;  /* 0x0000000c04042981 */ /* 0x000ea2000c1e1900 */
[----:B------:R-:W-:Y:S02]  /*108f0*/  IMAD.MOV.U32 R9, RZ, RZ, RZ ;  /* 0x000000ffff097224 */ /* 0x000fe400078e00ff */
[----:B------:R-:W-:Y:S02]  /*10900*/  IMAD.U32 R2, RZ, RZ, UR4 ;  /* 0x00000004ff027e24 */ /* 0x000fe4000f8e00ff */
[----:B------:R-:W-:Y:S01]  /*10910*/  IMAD.U32 R3, RZ, RZ, UR6 ;  /* 0x00000006ff037e24 */ /* 0x000fe2000f8e00ff */
[----:B------:R-:W-:Y:S01]  /*10920*/  ULDC UR4, c[0x0][0xa88] ;  /* 0x0002a20000047ab9 */ /* 0x000fe20000000800 */
[----:B------:R-:W-:-:S04]  /*10930*/  ISETP.GT.AND P0, PT, R225, 0x7f, PT ;  /* 0x0000007fe100780c */ /* 0x000fc80003f04270 */
[----:B------:R0:W5:Y:S01]  /*10940*/  @P1 LDG.E R9, desc[UR12][R2.64] ;  /* 0x0000000c02091981 */ /* 0x000162000c1e1900 */
[----:B--2---:R-:W-:Y:S01]  /*10950*/  @P2 R2UR UR4, R4 ;  /* 0x00000000040422ca */ /* 0x004fe200000e0000 */
[----:B0-----:R-:W-:-:S14]  /*10960*/  @P2 BRA `(.L_x_2125) ;  /* 0x00000000001c2947 */ /* 0x001fdc0003800000 */
[----:B------:R-:W-:Y:S05]  /*10970*/  @!P1 BRA `(.L_x_2125) ;  /* 0x0000000000189947 */ /* 0x000fea0003800000 */
[----:B------:R-:W-:Y:S02]  /*10980*/  ULDC.64 UR6, c[0x0][0x208] ;  /* 0x0000820000067ab9 */ /* 0x000fe40000000a00 */
[----:B------:R-:W2:Y:S04]  /*10990*/  LDG.E R4, desc[UR6][R2.64] ;  /* 0x0000000602047981 */ /* 0x000ea8000c1e1900 */
[----:B------:R-:W3:Y:S01]  /*109a0*/  LDG.E R0, desc[UR6][R2.64+0x4] ;  /* 0x0000040602007981 */ /* 0x000ee2000c1e1900 */
[----:B--2---:R-:W-:Y:S02]  /*109b0*/  R2UR UR6, R4 ;  /* 0x00000000040672ca */ /* 0x004fe400000e0000 */
[----:B---3--:R-:W-:-:S13]  /*109c0*/  R2UR UR4, R0 ;  /* 0x00000000000472ca */ /* 0x008fda00000e0000 */
[----:B------:R-:W-:-:S12]  /*109d0*/  UIADD3 UR4, -UR6, UR4, URZ ;  /* 0x0000000406047290 */ /* 0x000fd8000fffe13f */
.L_x_2125:
        /* <DEDUP_REMOVED lines=10> */
[----:B------:R-:W0:Y:S01]  /*10a80*/  S2R R2, SR_TID.X ;  /* 0x0000000000027919 */ /* 0x000e220000002100 */
[----:B------:R-:W-:-:S13]  /*10a90*/  R2UR UR6, R219 ;  /* 0x00000000db0672ca */ /* 0x000fda00000e0000 */
[----:B------:R-:W-:-:S05]  /*10aa0*/  MOV R0, UR6 ;  /* 0x0000000600007c02 */ /* 0x000fca0008000f00 */
[----:B0-----:R-:W-:-:S04]  /*10ab0*/  IMAD R0, R0, 0x80, R2 ;  /* 0x0000008000007824 */ /* 0x001fc800078e0202 */
[----:B------:R-:W-:-:S05]  /*10ac0*/  VIADD R0, R0, 0xffffff80 ;  /* 0xffffff8000007836 */ /* 0x000fca0000000000 */
[----:B------:R-:W-:-:S13]  /*10ad0*/  ISETP.GE.AND P0, PT, R0, UR4, PT ;  /* 0x0000000400007c0c */ /* 0x000fda000bf06270 */
[----:B------:R-:W-:Y:S05]  /*10ae0*/  @P0 BRA `(.L_x_2127) ;  /* 0x0000000000540947 */ /* 0x000fea0003800000 */
[----:B------:R-:W-:Y:S01]  /*10af0*/  R2UR UR7, R217 ;  /* 0x00000000d90772ca */ /* 0x000fe200000e0000 */
[----:B------:R-:W-:Y:S01]  /*10b00*/  ULDC.64 UR12, c[0x0][0xb70] ;  /* 0x0002dc00000c7ab9 */ /* 0x000fe20000000a00 */
[C---:B------:R-:W-:Y:S01]  /*10b10*/  IADD3 R2, P0, R0.reuse, R9, RZ ;  /* 0x0000000900027210 */ /* 0x040fe20007f1e0ff */
        /* <DEDUP_REMOVED lines=18> */
.L_x_2127:
[----:B------:R-:W-:Y:S05]  /*10c40*/  BSYNC B1 ;  /* 0x0000000000017941 */ /* 0x000fea0003800000 */
.L_x_2126:
[----:B------:R-:W-:Y:S01]  /*10c50*/  R2UR UR11, R219 ;  /* 0x00000000db0b72ca */ /* 0x000fe200000e0000 */
[----:B------:R-:W-:Y:S01]  /*10c60*/  ULDC.64 UR6, c[0x0][0xaa0] ;  /* 0x0002a80000067ab9 */ /* 0x000fe20000000a00 */
[----:B------:R-:W-:Y:S01]  /*10c70*/  R2UR UR14, R217 ;  /* 0x00000000d90e72ca */ /* 0x000fe200000e0000 */
[----:B------:R-:W-:Y:S01]  /*10c80*/  IMAD.MOV.U32 R2, RZ, RZ, R18 ;  /* 0x000000ffff027224 */ /* 0x000fe200078e0012 */
[----:B0-----:R-:W-:Y:S01]  /*10c90*/  MOV R3, R11 ;  /* 0x0000000b00037202 */ /* 0x001fe20000000f00 */
[----:B------:R-:W-:Y:S01]  /*10ca0*/  IMAD R0, R6, UR6, RZ ;  /* 0x0000000606007c24 */ /* 0x000fe2000f8e02ff */
[----:B------:R-:W-:Y:S01]  /*10cb0*/  ULDC.64 UR12, c[0x0][0xae0] ;  /* 0x0002b800000c7ab9 */ /* 0x000fe20000000a00 */
[C---:B------:R-:W-:Y:S01]  /*10cc0*/  VIADD R4, R212.reuse, 0x40 ;  /* 0x00000040d4047836 */ /* 0x040fe20000000000 */
[----:B------:R-:W-:Y:S01]  /*10cd0*/  BSSY B1, `(.L_x_2128) ;  /* 0x0000031000017945 */ /* 0x000fe20003800000 */
[----:B------:R-:W-:Y:S01]  /*10ce0*/  IMAD.WIDE.U32 R2, R9, UR6, R2 ;  /* 0x0000000609027c25 */ /* 0x000fe2000f8e0002 */
[----:B------:R-:W-:Y:S01]  /*10cf0*/  UIMAD UR6, UR8, UR12, URZ ;  /* 0x0000000c080672a4 */ /* 0x000fe2000f8e023f */
[----:B------:R-:W-:-:S02]  /*10d00*/  IADD3 R6, R212, 0x60, RZ ;  /* 0x00000060d4067810 */ /* 0x000fc40007ffe0ff */
[----:B------:R-:W-:Y:S01]  /*10d10*/  IMAD R9, R9, UR7, R0 ;  /* 0x0000000709097c24 */ /* 0x000fe2000f8e0200 */
[----:B------:R-:W-:Y:S01]  /*10d20*/  UIMAD UR7, UR11, -0x80, UR4 ;  /* 0xffffff800b0778a4 */ /* 0x000fe2000f8e0204 */
[----:B------:R-:W-:Y:S01]  /*10d30*/  IMAD.U32 R5, RZ, RZ, UR12 ;  /* 0x0000000cff057e24 */ /* 0x000fe2000f8e00ff */
[----:B------:R-:W-:Y:S01]  /*10d40*/  UIMAD UR6, UR14, UR13, UR6 ;  /* 0x0000000d0e0672a4 */ /* 0x000fe2000f8e0206 */
[----:B------:R-:W-:Y:S01]  /*10d50*/  IMAD.IADD R3, R3, 0x1, R9 ;  /* 0x0000000103037824 */ /* 0x000fe200078e0209 */
[----:B------:R-:W-:Y:S01]  /*10d60*/  SHF.R.S32.HI R9, RZ, 0x1f, R212 ;  /* 0x0000001fff097819 */ /* 0x000fe200000114d4 */
[----:B------:R-:W-:Y:S01]  /*10d70*/  ULDC.64 UR12, c[0x0][0xae8] ;  /* 0x0002ba00000c7ab9 */ /* 0x000fe20000000a00 */
[----:B------:R-:W-:Y:S01]  /*10d80*/  ISETP.GE.AND P2, PT, R212, UR7, PT ;  /* 0x00000007d4007c0c */ /* 0x000fe2000bf46270 */
[----:B------:R-:W-:Y:S01]  /*10d90*/  IMAD.WIDE.U32 R2, R5, UR14, R2 ;  /* 0x0000000e05027c25 */ /* 0x000fe2000f8e0002 */
[----:B------:R-:W-:Y:S01]  /*10da0*/  UIMAD UR4, UR10, UR12, URZ ;  /* 0x0000000c0a0472a4 */ /* 0x000fe2000f8e023f */
[----:B------:R-:W-:-:S02]  /*10db0*/  ISETP.GE.AND P0, PT, R4, UR7, PT ;  /* 0x0000000704007c0c */ /* 0x000fc4000bf06270 */
[----:B------:R-:W-:Y:S01]  /*10dc0*/  VIADD R3, R3, UR6 ;  /* 0x0000000603037c36 */ /* 0x000fe20008000000 */
[----:B------:R-:W-:Y:S01]  /*10dd0*/  UIMAD UR4, UR9, UR13, UR4 ;  /* 0x0000000d090472a4 */ /* 0x000fe2000f8e0204 */
[----:B------:R-:W-:Y:S02]  /*10de0*/  IMAD.U32 R5, RZ, RZ, UR12 ;  /* 0x0000000cff057e24 */ /* 0x000fe4000f8e00ff */
[----:B------:R-:W-:Y:S02]  /*10df0*/  VIADD R0, R212, 0x20 ;  /* 0x00000020d4007836 */ /* 0x000fe40000000000 */
[----:B------:R-:W-:-:S03]  /*10e00*/  IMAD.WIDE.U32 R4, R5, UR9, R2 ;  /* 0x0000000905047c25 */ /* 0x000fc6000f8e0002 */
[----:B------:R-:W-:Y:S01]  /*10e10*/  ISETP.GE.AND P1, PT, R0, UR7, PT ;  /* 0x0000000700007c0c */ /* 0x000fe2000bf26270 */
[----:B------:R-:W-:Y:S02]  /*10e20*/  IMAD.U32 R11, RZ, RZ, UR11 ;  /* 0x0000000bff0b7e24 */ /* 0x000fe4000f8e00ff */
[----:B------:R-:W-:Y:S02]  /*10e30*/  IMAD.MOV.U32 R8, RZ, RZ, R212 ;  /* 0x000000ffff087224 */ /* 0x000fe400078e00d4 */
[----:B------:R-:W-:Y:S02]  /*10e40*/  VIADD R13, R5, UR4 ;  /* 0x00000004050d7c36 */ /* 0x000fe40008000000 */
        /* <DEDUP_REMOVED lines=10> */
[C---:B------:R-:W-:Y:S01]  /*10ef0*/  VIADD R0, R18.reuse, 0xc0 ;  /* 0x000000c012007836 */ /* 0x040fe20000000000 */
[----:B------:R-:W-:Y:S01]  /*10f00*/  ISETP.GE.AND P3, PT, R18, UR4, PT ;  /* 0x0000000412007c0c */ /* 0x000fe2000bf66270 */
[----:B------:R-:W-:Y:S01]  /*10f10*/  IMAD.MOV.U32 R2, RZ, RZ, R4 ;  /* 0x000000ffff027224 */ /* 0x000fe200078e0004 */
[----:B------:R-:W-:Y:S01]  /*10f20*/  ULDC.64 UR10, c[0x0][0x208] ;  /* 0x00008200000a7ab9 */ /* 0x000fe20000000a00 */
[----:B------:R-:W-:Y:S01]  /*10f30*/  IMAD R11, R8, UR9, R11 ;  /* 0x00000009080b7c24 */ /* 0x000fe2000f8e020b */
[----:B------:R-:W-:Y:S01]  /*10f40*/  ISETP.GE.AND P6, PT, R0, UR4, PT ;  /* 0x0000000400007c0c */ /* 0x000fe2000bfc6270 */
        /* <DEDUP_REMOVED lines=9> */
.L_x_2129:
[----:B------:R-:W-:Y:S05]  /*10fe0*/  BSYNC B1 ;  /* 0x0000000000017941 */ /* 0x000fea0003800000 */
.L_x_2128:
[----:B------:R-:W-:Y:S01]  /*10ff0*/  BSSY B1, `(.L_x_2130) ;  /* 0x000001c000017945 */ /* 0x000fe20003800000 */
[----:B------:R-:W-:-:S03]  /*11000*/  ISETP.GE.AND P2, PT, R6, UR7, PT ;  /* 0x0000000706007c0c */ /* 0x000fc6000bf46270 */
[----:B------:R-:W-:Y:S10]  /*11010*/  @P1 BRA `(.L_x_2131) ;  /* 0x0000000000641947 */ /* 0x000ff40003800000 */
[----:B0-----:R-:W-:Y:S01]  /*11020*/  IADD3 R11, P1, R8, 0x20, RZ ;  /* 0x00000020080b7810 */ /* 0x001fe20007f3e0ff */
        /* <DEDUP_REMOVED lines=24> */
.L_x_2131:
[----:B------:R-:W-:Y:S05]  /*111b0*/  BSYNC B1 ;  /* 0x0000000000017941 */ /* 0x000fea0003800000 */
.L_x_2130:
        /* <DEDUP_REMOVED lines=12> */
[----:B------:R-:W-:Y:S01]  /*11280*/  IADD3 R6, R18, 0xc0, RZ ;  /* 0x000000c012067810 */ /* 0x000fe20007ffe0ff */
[----:B------:R-:W-:Y:S01]  /*11290*/  IMAD R0, R0, UR8, RZ ;  /* 0x0000000800007c24 */ /* 0x000fe2000f8e02ff */
[----:B------:R-:W-:Y:S01]  /*112a0*/  ISETP.GE.AND P1, PT, R18, UR4, PT ;  /* 0x0000000412007c0c */ /* 0x000fe2000bf26270 */
[----:B------:R-:W-:Y:S01]  /*112b0*/  IMAD.WIDE.U32 R2, R11, UR8, R2 ;  /* 0x000000080b027c25 */ /* 0x000fe2000f8e0002 */
[----:B------:R-:W-:Y:S01]  /*112c0*/  ISETP.GE.AND P5, PT, R6, UR4, PT ;  /* 0x0000000406007c0c */ /* 0x000fe2000bfa6270 */
[----:B------:R-:W-:-:S02]  /*112d0*/  ULDC.64 UR10, c[0x0][0x208] ;  /* 0x00008200000a7ab9 */ /* 0x000fc40000000a00 */
        /* <DEDUP_REMOVED lines=9> */
.L_x_2133:
[----:B------:R-:W-:Y:S05]  /*11370*/  BSYNC B1 ;  /* 0x0000000000017941 */ /* 0x000fea0003800000 */
.L_x_2132:
[----:B------:R-:W-:Y:S05]  /*11380*/  @P2 BRA `(.L_x_2124) ;  /* 0x0000000000642947 */ /* 0x000fea0003800000 */
[----:B------:R-:W-:Y:S01]  /*11390*/  IADD3 R5, P0, R8, 0x60, RZ ;  /* 0x0000006008057810 */ /* 0x000fe20007f1e0ff */
[C---:B------:R-:W-:Y:S01]  /*113a0*/  VIADD R0, R18.reuse, 0x40 ;  /* 0x0000004012007836 */ /* 0x040fe20000000000 */
[----:B------:R-:W-:Y:S01]  /*113b0*/  ULDC UR4, c[0x0][0xa8c] ;  /* 0x0002a30000047ab9 */ /* 0x000fe20000000800 */
[----:B------:R-:W-:Y:S01]  /*113c0*/  ULDC.64 UR6, c[0x0][0xad8] ;  /* 0x0002b60000067ab9 */ /* 0x000fe20000000a00 */
[----:B------:R-:W-:Y:S01]  /*113d0*/  IMAD.MOV.U32 R2, RZ, RZ, R4 ;  /* 0x000000ffff027224 */ /* 0x000fe200078e0004 */
[----:B------:R-:W-:Y:S01]  /*113e0*/  ISETP.GE.AND P1, PT, R18, UR4, PT ;  /* 0x0000000412007c0c */ /* 0x000fe2000bf26270 */
[----:B------:R-:W-:Y:S01]  /*113f0*/  IMAD.X R8, RZ, RZ, R9, P0 ;  /* 0x000000ffff087224 */ /* 0x000fe200000e0609 */
[----:B------:R-:W-:Y:S01]  /*11400*/  ISETP.GE.AND P2, PT, R0, UR4, PT ;  /* 0x0000000400007c0c */ /* 0x000fe2000bf46270 */
[----:B------:R-:W-:Y:S01]  /*11410*/  IMAD.MOV.U32 R3, RZ, RZ, R13 ;  /* 0x000000ffff037224 */ /* 0x000fe200078e000d */
[C---:B------:R-:W-:Y:S01]  /*11420*/  IADD3 R0, R18.reuse, 0xc0, RZ ;  /* 0x000000c012007810 */ /* 0x040fe20007ffe0ff */
[----:B------:R-:W-:Y:S01]  /*11430*/  VIADD R4, R18, 0x80 ;  /* 0x0000008012047836 */ /* 0x000fe20000000000 */
[----:B------:R-:W-:Y:S01]  /*11440*/  ULDC.64 UR8, c[0x0][0x208] ;  /* 0x0000820000087ab9 */ /* 0x000fe20000000a00 */
        /* <DEDUP_REMOVED lines=13> */
.L_x_2124:
[----:B------:R-:W-:Y:S05]  /*11520*/  BSYNC B0 ;  /* 0x0000000000007941 */ /* 0x000fea0003800000 */
.L_x_2115:
[----:B------:R-:W-:Y:S02]  /*11530*/  ULDC UR4, c[0x0][0xc14] ;  /* 0x0003050000047ab9 */ /* 0x000fe40000000800 */
[----:B------:R-:W-:-:S13]  /*11540*/  ISETP.GE.AND P0, PT, R7, UR4, PT ;  /* 0x0000000407007c0c */ /* 0x000fda000bf06270 */
[----:B------:R-:W-:Y:S05]  /*11550*/  @!P0 BRA `(.L_x_2134) ;  /* 0xfffffef8001c8947 */ /* 0x000fea000383ffff */
[----:B------:R-:W-:Y:S05]  /*11560*/  EXIT ;  /* 0x000000000000794d */ /* 0x000fea0003800000 */
.L_x_2079:
        /* <DEDUP_REMOVED lines=23> */
[----:B------:R-:W-:-:S09]  /*116e0*/  LOP3.LUT R0, R0, 0xfffffffe, RZ, 0xc0, !PT ;  /* 0xfffffffe00007812 */ /* 0x000fd200078ec0ff */
        /* <DEDUP_REMOVED lines=16> */
[----:B------:R-:W-:Y:S01]  /*117f0*/  MOV R6, RZ ;  /* 0x000000ff00067202 */ /* 0x000fe20000000f00 */
        /* <DEDUP_REMOVED lines=21> */
.L_x_2139:
        /* <DEDUP_REMOVED lines=16> */
.L_x_2138:
[----:B------:R-:W-:Y:S05]  /*11a50*/  BSYNC B0 ;  /* 0x0000000000007941 */ /* 0x000fea0003800000 */
.L_x_2137:
        /* <DEDUP_REMOVED lines=25> */
.L_x_2135:
[----:B------:R-:W-:Y:S01]  /*11bf0*/  IMAD.IADD R7, R5, 0x1, -R2 ;  /* 0x0000000105077824 */ /* 0x000fe200078e0a02 */
[----:B------:R-:W-:-:S03]  /*11c00*/  ULDC.64 UR8, c[0x0][0x208] ;  /* 0x0000820000087ab9 */ /* 0x000fc60000000a00 */
        /* <DEDUP_REMOVED lines=19> */
.L_x_2140:
[----:B-1----:R-:W-:Y:S01]  /*11d40*/  IADD3 R2, RZ, -R3, RZ ;  /* 0x80000003ff027210 */ /* 0x002fe20007ffe0ff */
[----:B---3--:R-:W-:Y:S01]  /*11d50*/  IMAD R16, R16, UR4, R7 ;  /* 0x0000000410107c24 */ /* 0x008fe2000f8e0207 */
[----:B--2---:R-:W-:-:S03]  /*11d60*/  IABS R4, R6 ;  /* 0x0000000600047213 */ /* 0x004fc60000000000 */
        /* <DEDUP_REMOVED lines=47> */
[----:B------:R-:W-:Y:S02]  /*12060*/  @!P0 LOP3.LUT R3, RZ, R8, RZ, 0x33, !PT ;  /* 0x00000008ff038212 */ /* 0x000fe400078e33ff */
[----:B------:R-:W-:Y:S02]  /*12070*/  IADD3 R8, -R8, RZ, RZ ;  /* 0x000000ff08087210 */ /* 0x000fe40007ffe1ff */
[----:B------:R-:W-:-:S03]  /*12080*/  LOP3.LUT R2, RZ, R3, RZ, 0x33, !PT ;  /* 0x00000003ff027212 */ /* 0x000fc600078e33ff */
[----:B------:R-:W-:Y:S02]  /*12090*/  IMAD R18, R3, R8, R4 ;  /* 0x0000000803127224 */ /* 0x000fe400078e0204 */
[----:B------:R-:W-:Y:S01]  /*120a0*/  IMAD.IADD R17, R17, 0x1, R2 ;  /* 0x0000000111117824 */ /* 0x000fe200078e0202 */
[----:B------:R-:W-:Y:S06]  /*120b0*/  BRA `(.L_x_2141) ;  /* 0x00000000000c7947 */ /* 0x000fec0003800000 */
.L_x_2136:
[----:B------:R-:W-:Y:S02]  /*120c0*/  IMAD.MOV.U32 R17, RZ, RZ, RZ ;  /* 0x000000ffff117224 */ /* 0x000fe400078e00ff */
[----:B------:R-:W-:Y:S02]  /*120d0*/  IMAD.U32 R16, RZ, RZ, UR6 ;  /* 0x00000006ff107e24 */ /* 0x000fe4000f8e00ff */
[----:B------:R-:W-:-:S07]  /*120e0*/  IMAD.MOV.U32 R18, RZ, RZ, RZ ;  /* 0x000000ffff127224 */ /* 0x000fce00078e00ff */
.L_x_2141:
[----:B------:R-:W1:Y:S01]  /*120f0*/  S2R R2, SR_TID.X ;  /* 0x0000000000027919 */ /* 0x000e620000002100 */
[----:B------:R-:W-:Y:S01]  /*12100*/  STL [R1+0x20], RZ ;  /* 0x000020ff01007387 */ /* 0x000fe20000100800 */
        /* <DEDUP_REMOVED lines=10> */
[----:B------:R1:W-:Y:S03]  /*121b0*/  STL [R1], RZ ;  /* 0x000000ff01007387 */ /* 0x0003e60000100800 */
[----:B------:R-:W-:Y:S05]  /*121c0*/  @P0 BRA `(.L_x_2142) ;  /* 0x0000004400dc0947 */ /* 0x000fea0003800000 */
[----:B-1----:R-:W-:Y:S01]  /*121d0*/  IMAD.MOV.U32 R0, RZ, RZ, 0x1 ;  /* 0x00000001ff007424 */ /* 0x002fe200078e00ff */
[----:B------:R1:W-:Y:S01]  /*121e0*/  STL [R1], RZ ;  /* 0x000000ff01007387 */ /* 0x0003e20000100800 */
[----:B------:R-:W-:Y:S01]  /*121f0*/  ULDC UR38, c[0x0][0xc] ;  /* 0x0000030000267ab9 */ /* 0x000fe20000000800 */
[----:B------:R-:W-:Y:S02]  /*12200*/  ULDC.64 UR36, c[0x0][0x198] ;  /* 0x0000660000247ab9 */ /* 0x000fe40000000a00 */
[----:B------:R1:W-:Y:S04]  /*12210*/  STL [R1+0x8], R0 ;  /* 0x0000080001007387 */ /* 0x0003e80000100800 */
[----:B------:R1:W-:Y:S02]  /*12220*/  STL [R1+0x20], RZ ;  /* 0x000020ff01007387 */ /* 0x0003e40000100800 */
.L_x_2210:
[----:B--2---:R-:W2:Y:S01]  /*12230*/  LDC.64 R2, c[0x0][0xc60] ;  /* 0x00031800ff027b82 */ /* 0x004ea20000000a00 */
[----:B------:R-:W-:Y:S01]  /*12240*/  ULDC.64 UR4, c[0x0][0x208] ;  /* 0x0000820000047ab9 */ /* 0x000fe20000000a00 */
[----:B--2---:R-:W-:-:S05]  /*12250*/  IMAD.WIDE R2, R19, 0x4, R2 ;  /* 0x0000000413027825 */ /* 0x004fca00078e0202 */
[----:B------:R-:W2:Y:S01]  /*12260*/  LDG.E R5, desc[UR4][R2.64] ;  /* 0x0000000402057981 */ /* 0x000ea2000c1e1900 */
[----:B------:R-:W-:Y:S05]  /*12270*/  YIELD ;  /* 0x0000000000007946 */ /* 0x000fea0003800000 */
[----:B------:R-:W-:Y:S01]  /*12280*/  ULDC.64 UR4, c[0x0][0xa28] ;  /* 0x00028a0000047ab9 */ /* 0x000fe20000000a00 */
[----:B-1----:R-:W-:Y:S01]  /*12290*/  IMAD.MOV.U32 R0, RZ, RZ, RZ ;  /* 0x000000ffff007224 */ /* 0x002fe200078e00ff */
[----:B------:R-:W-:Y:S01]  /*122a0*/  ISETP.NE.U32.AND P0, PT, RZ, UR4, PT ;  /* 0x00000004ff007c0c */ /* 0x000fe2000bf05070 */
[----:B------:R-:W-:Y:S01]  /*122b0*/  ULDC.64 UR8, c[0x0][0x208] ;  /* 0x0000820000087ab9 */ /* 0x000fe20000000a00 */
[----:B------:R-:W-:Y:S01]  /*122c0*/  MOV R6, RZ ;  /* 0x000000ff00067202 */ /* 0x000fe20000000f00 */
[----:B------:R-:W-:Y:S01]  /*122d0*/  ULDC.64 UR6, c[0x0][0xa08] ;  /* 0x0002820000067ab9 */ /* 0x000fe20000000a00 */
[----:B------:R-:W-:-:S02]  /*122e0*/  ISETP.NE.AND.EX P0, PT, RZ, UR5, PT, P0 ;  /* 0x00000005ff007c0c */ /* 0x000fc4000bf05300 */
[----:B--2---:R-:W-:Y:S01]  /*122f0*/  SHF.R.S32.HI R4, RZ, 0x1f, R5 ;  /* 0x0000001fff047819 */ /* 0x004fe20000011405 */
[----:B------:R-:W-:-:S10]  /*12300*/  IMAD.SHL.U32 R11, R5, 0x4, RZ ;  /* 0x00000004050b7824 */ /* 0x000fd400078e00ff */
[C---:B------:R-:W-:Y:S01]  /*12310*/  @P0 LEA R2, P1, R5.reuse, UR4, 0x2 ;  /* 0x0000000405020c11 */ /* 0x040fe2000f8210ff */
[----:B------:R1:W-:Y:S03]  /*12320*/  STL [R1+0x10], R5 ;  /* 0x0000100501007387 */ /* 0x0003e60000100800 */
[C-C-:B------:R-:W-:Y:S01]  /*12330*/  @P0 LEA.HI.X R3, R5.reuse, UR5, R4.reuse, 0x2, P1 ;  /* 0x0000000505030c11 */ /* 0x140fe200088f1404 */
[----:B------:R-:W-:Y:S02]  /*12340*/  ULDC.64 UR4, c[0x0][0xa18] ;  /* 0x0002860000047ab9 */ /* 0x000fe40000000a00 */
[----:B------:R-:W-:Y:S02]  /*12350*/  ISETP.NE.U32.AND P1, PT, RZ, UR4, PT ;  /* 0x00000004ff007c0c */ /* 0x000fe4000bf25070 */
[----:B------:R2:W5:Y:S01]  /*12360*/  @P0 LDG.E R0, desc[UR8][R2.64] ;  /* 0x0000000802000981 */ /* 0x000562000c1e1900 */
[----:B------:R-:W-:-:S02]  /*12370*/  SHF.L.U64.HI R10, R5, 0x2, R4 ;  /* 0x00000002050a7819 */ /* 0x000fc40000010204 */
[----:B------:R-:W-:Y:S01]  /*12380*/  ISETP.NE.AND.EX P1, PT, RZ, UR5, PT, P1 ;  /* 0x00000005ff007c0c */ /* 0x000fe2000bf25310 */
[----:B------:R-:W-:Y:S04]  /*12390*/  STL [R1+0x18], R11 ;  /* 0x0000180b01007387 */ /* 0x000fe80000100800 */
[----:B------:R-:W-:Y:S08]  /*123a0*/  STL [R1+0x1c], R10 ;  /* 0x00001c0a01007387 */ /* 0x000ff00000100800 */
[----:B------:R-:W-:-:S04]  /*123b0*/  @P1 IADD3 R8, P0, R11, UR4, RZ ;  /* 0x000000040b081c10 */ /* 0x000fc8000ff1e0ff */
[C---:B------:R-:W-:Y:S01]  /*123c0*/  @P1 IADD3.X R9, R10.reuse, UR5, RZ, P0, !PT ;  /* 0x000000050a091c10 */ /* 0x040fe200087fe4ff */
[----:B------:R-:W-:Y:S02]  /*123d0*/  ULDC.64 UR4, c[0x0][0xa00] ;  /* 0x0002800000047ab9 */ /* 0x000fe40000000a00 */
[----:B------:R-:W-:Y:S02]  /*123e0*/  ISETP.NE.U32.AND P2, PT, RZ, UR4, PT ;  /* 0x00000004ff007c0c */ /* 0x000fe4000bf45070 */
[C---:B--2---:R-:W-:Y:S02]  /*123f0*/  IADD3 R2, P0, R11.reuse, UR4, RZ ;  /* 0x000000040b027c10 */ /* 0x044fe4000ff1e0ff */
[----:B------:R-:W-:Y:S02]  /*12400*/  ISETP.NE.AND.EX P2, PT, RZ, UR5, PT, P2 ;  /* 0x00000005ff007c0c */ /* 0x000fe4000bf45320 */
[----:B------:R-:W-:Y:S01]  /*12410*/  IADD3.X R3, R10, UR5, RZ, P0, !PT ;  /* 0x000000050a037c10 */ /* 0x000fe200087fe4ff */
[----:B------:R-:W-:Y:S01]  /*12420*/  ULDC UR4, c[0x0][0x288] ;  /* 0x0000a20000047ab9 */ /* 0x000fe20000000800 */
[----:B------:R-:W-:-:S04]  /*12430*/  IADD3 R4, P0, R11, UR6, RZ ;  /* 0x000000060b047c10 */ /* 0x000fc8000ff1e0ff */
[----:B-1----:R-:W-:-:S05]  /*12440*/  IADD3.X R5, R10, UR7, RZ, P0, !PT ;  /* 0x000000070a057c10 */ /* 0x002fca00087fe4ff */
[----:B------:R-:W2:Y:S01]  /*12450*/  @P2 LDG.E R6, desc[UR8][R2.64] ;  /* 0x0000000802062981 */ /* 0x000ea2000c1e1900 */
[----:B------:R-:W-:-:S04]  /*12460*/  ISETP.NE.U32.AND P0, PT, RZ, UR6, PT ;  /* 0x00000006ff007c0c */ /* 0x000fc8000bf05070 */
[----:B------:R-:W-:Y:S01]  /*12470*/  ISETP.NE.AND.EX P0, PT, RZ, UR7, PT, P0 ;  /* 0x00000007ff007c0c */ /* 0x000fe2000bf05300 */
[----:B--2---:R1:W-:Y:S02]  /*12480*/  STL [R1+0x24], R6 ;  /* 0x0000240601007387 */ /* 0x0043e40000100800 */
[----:B-1----:R-:W-:Y:S01]  /*12490*/  IMAD.U32 R6, RZ, RZ, UR4 ;  /* 0x00000004ff067e24 */ /* 0x002fe2000f8e00ff */
[----:B------:R-:W-:Y:S02]  /*124a0*/  ULDC.64 UR4, c[0x0][0x3f8] ;  /* 0x0000fe0000047ab9 */ /* 0x000fe40000000a00 */
[----:B------:R-:W-:-:S03]  /*124b0*/  UISETP.NE.U32.AND UP0, UPT, UR4, URZ, UPT ;  /* 0x0000003f0400728c */ /* 0x000fc6000bf05070 */
[----:B------:R-:W-:Y:S01]  /*124c0*/  ULDC UR4, c[0x0][0x404] ;  /* 0x0001010000047ab9 */ /* 0x000fe20000000800 */
[----:B------:R-:W-:Y:S01]  /*124d0*/  UISETP.NE.AND.EX UP0, UPT, UR5, URZ, UPT, UP0 ;  /* 0x0000003f0500728c */ /* 0x000fe2000bf05300 */
[----:B------:R1:W5:Y:S02]  /*124e0*/  @P1 LDG.E R6, desc[UR8][R8.64] ;  /* 0x0000000808061981 */ /* 0x000364000c1e1900 */
[----:B------:R-:W-:Y:S01]  /*124f0*/  ULDC UR5, c[0x0][0x2e0] ;  /* 0x0000b80000057ab9 */ /* 0x000fe20000000800 */
[----:B------:R-:W-:-:S04]  /*12500*/  USEL UR4, UR4, 0x1, UP0 ;  /* 0x0000000104047887 */ /* 0x000fc80008000000 */
[----:B------:R-:W-:-:S06]  /*12510*/  UIMAD UR4, UR4, UR5, URZ ;  /* 0x00000005040472a4 */ /* 0x000fcc000f8e023f */
[----:B------:R-:W-:Y:S01]  /*12520*/  IMAD.U32 R7, RZ, RZ, UR4 ;  /* 0x00000004ff077e24 */ /* 0x000fe2000f8e00ff */
[----:B-1----:R-:W-:Y:S06]  /*12530*/  @P1 BRA `(.L_x_2143) ;  /* 0x0000000000141947 */ /* 0x002fec0003800000 */
[----:B------:R-:W-:Y:S05]  /*12540*/  @!P2 BRA `(.L_x_2143) ;  /* 0x000000000010a947 */ /* 0x000fea0003800000 */
[----:B------:R-:W-:Y:S02]  /*12550*/  ULDC.64 UR4, c[0x0][0x208] ;  /* 0x0000820000047ab9 */ /* 0x000fe40000000a00 */
[----:B-----5:R-:W2:Y:S04]  /*12560*/  LDG.E R6, desc[UR4][R2.64] ;  /* 0x0000000402067981 */ /* 0x020ea8000c1e1900 */
[----:B------:R-:W2:Y:S02]  /*12570*/  LDG.E R9, desc[UR4][R2.64+0x4] ;  /* 0x0000040402097981 */ /* 0x000ea4000c1e1900 */
[----:B--2---:R-:W-:-:S07]  /*12580*/  IMAD.IADD R6, R9, 0x1, -R6 ;  /* 0x0000000109067824 */ /* 0x004fce00078e0a06 */
.L_x_2143:
[----:B------:R-:W-:Y:S01]  /*12590*/  IMAD.MOV.U32 R3, RZ, RZ, RZ ;  /* 0x000000ffff037224 */ /* 0x000fe200078e00ff */
[----:B------:R-:W-:-:S05]  /*125a0*/  ULDC.64 UR4, c[0x0][0x208] ;  /* 0x0000820000047ab9 */ /* 0x000fca0000000a00 */
[----:B------:R-:W2:Y:S01]  /*125b0*/  @P0 LDG.E R3, desc[UR4][R4.64] ;  /* 0x0000000404030981 */ /* 0x000ea2000c1e1900 */
[----:B------:R-:W-:Y:S02]  /*125c0*/  ULDC.64 UR4, c[0x0][0xa20] ;  /* 0x0002880000047ab9 */ /* 0x000fe40000000a00 */
[----:B------:R-:W-:-:S04]  /*125d0*/  ISETP.NE.U32.AND P1, PT, RZ, UR4, PT ;  /* 0x00000004ff007c0c */ /* 0x000fc8000bf25070 */
[----:B------:R-:W-:Y:S01]  /*125e0*/  ISETP.NE.AND.EX P1, PT, RZ, UR5, PT, P1 ;  /* 0x00000005ff007c0c */ /* 0x000fe2000bf25310 */
[----:B--2--5:R-:W-:-:S05]  /*125f0*/  IMAD.IADD R2, R3, 0x1, R0 ;  /* 0x0000000103027824 */ /* 0x024fca00078e0200 */
[----:B------:R1:W-:Y:S07]  /*12600*/  STL [R1+0x4], R2 ;  /* 0x0000040201007387 */ /* 0x0003ee0000100800 */
[----:B------:R-:W-:Y:S05]  /*12610*/  @!P1 BRA `(.L_x_2144) ;  /* 0x0000000000149947 */ /* 0x000fea0003800000 */
[----:B-1----:R-:W-:Y:S01]  /*12620*/  IADD3 R2, P0, R11, UR4, RZ ;  /* 0x000000040b027c10 */ /* 0x002fe2000ff1e0ff */
[----:B------:R-:W-:-:S03]  /*12630*/  ULDC.64 UR6, c[0x0][0x208] ;  /* 0x0000820000067ab9 */ /* 0x000fc60000000a00 */
[----:B------:R-:W-:-:S05]  /*12640*/  IADD3.X R3, R10, UR5, RZ, P0, !PT ;  /* 0x000000050a037c10 */ /* 0x000fca00087fe4ff */
[----:B------:R2:W5:Y:S01]  /*12650*/  LDG.E R7, desc[UR6][R2.64] ;  /* 0x0000000602077981 */ /* 0x000562000c1e1900 */
[----:B------:R-:W-:Y:S05]  /*12660*/  BRA `(.L_x_2145) ;  /* 0x0000000000147947 */ /* 0x000fea0003800000 */
.L_x_2144:
[----:B------:R-:W-:Y:S05]  /*12670*/  @!P0 BRA `(.L_x_2145) ;  /* 0x0000000000108947 */ /* 0x000fea0003800000 */
[----:B------:R-:W-:Y:S02]  /*12680*/  ULDC.64 UR4, c[0x0][0x208] ;  /* 0x0000820000047ab9 */ /* 0x000fe40000000a00 */
[----:B------:R-:W2:Y:S04]  /*12690*/  LDG.E R7, desc[UR4][R4.64] ;  /* 0x0000000404077981 */ /* 0x000ea8000c1e1900 */
[----:B-1----:R-:W2:Y:S02]  /*126a0*/  LDG.E R2, desc[UR4][R4.64+0x4] ;  /* 0x0000040404027981 */ /* 0x002ea4000c1e1900 */
[----:B--2---:R-:W-:-:S07]  /*126b0*/  IMAD.IADD R7, R2, 0x1, -R7 ;  /* 0x0000000102077824 */ /* 0x004fce00078e0a07 */
.L_x_2145:
[----:B-----5:R-:W-:Y:S01]  /*126c0*/  IMAD.IADD R7, R7, 0x1, -R0 ;  /* 0x0000000107077824 */ /* 0x020fe200078e0a00 */
[----:B------:R-:W-:Y:S01]  /*126d0*/  LEA R0, R17, 0xcf, 0x7 ;  /* 0x000000cf11007811 */ /* 0x000fe200078e38ff */
[----:B------:R-:W-:Y:S03]  /*126e0*/  BSSY B6, `(.L_x_2146) ;  /* 0x0000361000067945 */ /* 0x000fe60003800000 */
[C---:B------:R-:W-:Y:S01]  /*126f0*/  IADD3 R0, R7.reuse, R0, -R6 ;  /* 0x0000000007007210 */ /* 0x040fe20007ffe806 */
[----:B------:R-:W-:-:S04]  /*12700*/  VIADD R7, R7, 0x4f ;  /* 0x0000004f07077836 */ /* 0x000fc80000000000 */
[----:B------:R-:W-:-:S04]  /*12710*/  IMAD.HI R7, R7, 0x66666667, RZ ;  /* 0x6666666707077827 */ /* 0x000fc800078e02ff */
[----:B-12---:R-:W-:Y:S01]  /*12720*/  IMAD.HI R2, R0, 0x66666667, RZ ;  /* 0x6666666700027827 */ /* 0x006fe200078e02ff */
[----:B------:R-:W-:-:S04]  /*12730*/  SHF.R.U32.HI R0, RZ, 0x1f, R7 ;  /* 0x0000001fff007819 */ /* 0x000fc80000011607 */
[----:B------:R-:W-:Y:S02]  /*12740*/  SHF.R.U32.HI R3, RZ, 0x1f, R2 ;  /* 0x0000001fff037819 */ /* 0x000fe40000011602 */
[----:B------:R-:W-:Y:S02]  /*12750*/  LEA.HI.SX32 R0, R7, R0, 0x1b ;  /* 0x0000000007007211 */ /* 0x000fe400078fdaff */
[----:B------:R-:W-:-:S04]  /*12760*/  LEA.HI.SX32 R3, R2, R3, 0x1b ;  /* 0x0000000302037211 */ /* 0x000fc800078fdaff */
[----:B------:R-:W-:-:S04]  /*12770*/  VIMNMX R4, R0, R3, PT ;  /* 0x0000000300047248 */ /* 0x000fc80003fe0100 */
[----:B------:R-:W-:Y:S01]  /*12780*/  ISETP.GT.AND P0, PT, R4, RZ, PT ;  /* 0x000000ff0400720c */ /* 0x000fe20003f04270 */
[----:B------:R1:W-:-:S12]  /*12790*/  STL [R1+0x14], R4 ;  /* 0x0000140401007387 */ /* 0x0003d80000100800 */
[----:B-1----:R-:W-:Y:S05]  /*127a0*/  @P0 BRA `(.L_x_2147) ;  /* 0x0000000000480947 */ /* 0x002fea0003800000 */
[----:B------:R-:W1:Y:S02]  /*127b0*/  S2R R4, SR_TID.X ;  /* 0x0000000000047919 */ /* 0x000e640000002100 */
        /* <DEDUP_REMOVED lines=15> */
[----:B-1----:R-:W-:Y:S01]  /*128b0*/  IADD3 R16, R0, UR38, R7 ;  /* 0x0000002600107c10 */ /* 0x002fe2000fffe007 */
[----:B------:R-:W-:Y:S06]  /*128c0*/  BRA `(.L_x_2148) ;  /* 0x0000003400087947 */ /* 0x000fec0003800000 */
.L_x_2147:
        /* <DEDUP_REMOVED lines=12> */
[----:B0-----:R-:W-:Y:S01]  /*12990*/  MOV R13, RZ ;  /* 0x000000ff000d7202 */ /* 0x001fe20000000f00 */
[----:B------:R-:W0:Y:S01]  /*129a0*/  LDC.64 R2, c[0x4][R2] ;  /* 0x0100000002027b82 */ /* 0x000e220000000a00 */
[----:B------:R-:W-:Y:S02]  /*129b0*/  IMAD.U32 R5, RZ, RZ, UR7 ;  /* 0x00000007ff057e24 */ /* 0x000fe4000f8e00ff */
[----:B------:R-:W-:Y:S02]  /*129c0*/  IMAD.U32 R6, RZ, RZ, UR8 ;  /* 0x00000008ff067e24 */ /* 0x000fe4000f8e00ff */
[----:B------:R-:W-:-:S02]  /*129d0*/  IMAD.U32 R7, RZ, RZ, UR9 ;  /* 0x00000009ff077e24 */ /* 0x000fc4000f8e00ff */
[----:B------:R-:W-:Y:S02]  /*129e0*/  IMAD.U32 R10, RZ, RZ, UR4 ;  /* 0x00000004ff0a7e24 */ /* 0x000fe4000f8e00ff */
[----:B------:R-:W-:Y:S02]  /*129f0*/  IMAD.U32 R11, RZ, RZ, UR5 ;  /* 0x00000005ff0b7e24 */ /* 0x000fe4000f8e00ff */
[----:B------:R-:W-:Y:S02]  /*12a00*/  IMAD.MOV.U32 R8, RZ, RZ, 0x70 ;  /* 0x00000070ff087424 */ /* 0x000fe400078e00ff */
[----:B------:R-:W-:-:S07]  /*12a10*/  IMAD.MOV.U32 R12, RZ, RZ, 0x1 ;  /* 0x00000001ff0c7424 */ /* 0x000fce00078e00ff */
[----:B------:R-:W-:-:S07]  /*12a20*/  LEPC R20, `(.L_x_2149) ;  /* 0x000000001014794e */ /* 0x000fce0000000000 */
[----:B0-----:R-:W-:Y:S05]  /*12a30*/  CALL.ABS.NOINC R2 ;  /* 0x0000000002007343 */ /* 0x001fea0003c00000 */
.L_x_2149:
        /* <DEDUP_REMOVED lines=17> */
[----:B01----:R-:W-:-:S07]  /*12b50*/  IMAD.MOV.U32 R13, RZ, RZ, RZ ;  /* 0x000000ffff0d7224 */ /* 0x003fce00078e00ff */
[----:B------:R-:W-:-:S07]  /*12b60*/  LEPC R20, `(.L_x_2151) ;  /* 0x000000001014794e */ /* 0x000fce0000000000 */
[----:B--2---:R-:W-:Y:S05]  /*12b70*/  CALL.ABS.NOINC R2 ;  /* 0x0000000002007343 */ /* 0x004fea0003c00000 */
.L_x_2151:
[----:B------:R-:W-:Y:S01]  /*12b80*/  MOV R2, 0x0 ;  /* 0x0000000000027802 */ /* 0x000fe20000000f00 */
[----:B------:R-:W-:Y:S01]  /*12b90*/  ULDC.64 UR6, c[0x4][0xa8] ;  /* 0x01002a0000067ab9 */ /* 0x000fe20000000a00 */
[----:B------:R-:W-:Y:S01]  /*12ba0*/  ULDC.64 UR8, c[0x4][0xb0] ;  /* 0x01002c0000087ab9 */ /* 0x000fe20000000a00 */
[----:B------:R-:W-:Y:S01]  /*12bb0*/  ULDC.64 UR4, c[0x4][0x18] ;  /* 0x0100060000047ab9 */ /* 0x000fe20000000a00 */
[----:B------:R-:W-:Y:S01]  /*12bc0*/  IMAD.U32 R4, RZ, RZ, UR6 ;  /* 0x00000006ff047e24 */ /* 0x000fe2000f8e00ff */
[----:B------:R-:W-:Y:S01]  /*12bd0*/  MOV R12, 0x1 ;  /* 0x00000001000c7802 */ /* 0x000fe20000000f00 */
[----:B------:R-:W0:Y:S01]  /*12be0*/  LDC.64 R2, c[0x4][R2] ;  /* 0x0100000002027b82 */ /* 0x000e220000000a00 */
        /* <DEDUP_REMOVED lines=8> */
[----:B0-----:R-:W-:Y:S05]  /*12c70*/  CALL.ABS.NOINC R2 ;  /* 0x0000000002007343 */ /* 0x001fea0003c00000 */
.L_x_2150:
        /* <DEDUP_REMOVED lines=18> */
[----:B------:R-:W1:Y:S01]  /*12da0*/  LDC R0, c[0x0][0x428] ;  /* 0x00010a00ff007b82 */ /* 0x000e620000000800 */
[----:B----4-:R-:W-:-:S06]  /*12db0*/  IMAD.MOV.U32 R4, RZ, RZ, R7 ;  /* 0x000000ffff047224 */ /* 0x010fcc00078e0007 */
[----:B------:R2:W5:Y:S01]  /*12dc0*/  @P0 LDG.E R4, desc[UR6][R2.64] ;  /* 0x0000000602040981 */ /* 0x000562000c1e1900 */
[----:B------:R-:W-:Y:S01]  /*12dd0*/  IMAD R17, R17, 0x80, R8 ;  /* 0x0000008011117824 */ /* 0x000fe200078e0208 */
[----:B------:R-:W-:Y:S02]  /*12de0*/  PLOP3.LUT P1, PT, P6, PT, PT, 0x8, 0x0 ;  /* 0x000000000000781c */ /* 0x000fe4000372e170 */
[----:B-1----:R-:W-:Y:S01]  /*12df0*/  ISETP.NE.AND P0, PT, R0, 0x1, PT ;  /* 0x000000010000780c */ /* 0x002fe20003f05270 */
[----:B------:R-:W-:-:S12]  /*12e00*/  IMAD.MOV.U32 R0, RZ, RZ, R18 ;  /* 0x000000ffff007224 */ /* 0x000fd800078e0012 */
[----:B------:R-:W1:Y:S08]  /*12e10*/  @P0 LDC R5, c[0x0][0x42c] ;  /* 0x00010b00ff050b82 */ /* 0x000e700000000800 */
[----:B------:R-:W3:Y:S01]  /*12e20*/  @P0 LDC R6, c[0x0][0x430] ;  /* 0x00010c00ff060b82 */ /* 0x000ee20000000800 */
[----:B-1----:R-:W-:-:S05]  /*12e30*/  @P0 IMAD.HI.U32 R5, R18, R5, RZ ;  /* 0x0000000512050227 */ /* 0x002fca00078e00ff */
[----:B---3--:R-:W-:Y:S02]  /*12e40*/  @P0 SHF.R.U32.HI R0, RZ, R6, R5 ;  /* 0x00000006ff000219 */ /* 0x008fe40000011605 */
[----:B------:R-:W-:-:S04]  /*12e50*/  ISETP.NE.U32.AND P0, PT, RZ, UR4, PT ;  /* 0x00000004ff007c0c */ /* 0x000fc8000bf05070 */
[----:B------:R-:W-:-:S04]  /*12e60*/  ISETP.NE.AND.EX P0, PT, RZ, UR5, PT, P0 ;  /* 0x00000005ff007c0c */ /* 0x000fc8000bf05300 */
[----:B--2---:R-:W-:-:S09]  /*12e70*/  SEL R7, R7, RZ, !P0 ;  /* 0x000000ff07077207 */ /* 0x004fd20004000000 */
.L_x_2152:
        /* <DEDUP_REMOVED lines=16> */
.L_x_2153:
        /* <DEDUP_REMOVED lines=15> */
.L_x_2154:
        /* <DEDUP_REMOVED lines=15> */
.L_x_2155:
        /* <DEDUP_REMOVED lines=18> */
.L_x_2226:
[----:B------:R-:W-:Y:S01]  /*13280*/  UMOV UR4, 0xffffffff ;  /* 0xffffffff00047882 */ /* 0x000fe20000000000 */
[----:B0-----:R-:W-:Y:S02]  /*13290*/  SHF.R.S32.HI R13, RZ, 0x1f, R4 ;  /* 0x0000001fff0d7819 */ /* 0x001fe40000011404 */
[----:B------:R-:W-:Y:S05]  /*132a0*/  BRA.DIV UR4, `(.L_x_2157) ;  /* 0x0000003e04807947 */ /* 0x000fea000b800000 */
[----:B------:R-:W-:-:S13]  /*132b0*/  ELECT P6, URZ, PT ;  /* 0x00000000003f782f */ /* 0x000fda00038c0000 */
.L_x_2229:
[----:B------:R-:W-:Y:S05]  /*132c0*/  @!P6 BRA `(.L_x_2158) ;  /* 0x00000004003ce947 */ /* 0x000fea0003800000 */
[----:B------:R-:W-:-:S04]  /*132d0*/  ISETP.NE.U32.AND P0, PT, R2, RZ, PT ;  /* 0x000000ff0200720c */ /* 0x000fc80003f05070 */
[----:B------:R-:W-:-:S13]  /*132e0*/  ISETP.NE.AND.EX P0, PT, R3, RZ, PT, P0 ;  /* 0x000000ff0300720c */ /* 0x000fda0003f05300 */
[----:B------:R-:W-:Y:S05]  /*132f0*/  @!P0 BRA `(.L_x_2159) ;  /* 0x00000000004c8947 */ /* 0x000fea0003800000 */
        /* <DEDUP_REMOVED lines=8> */
[--C-:B------:R-:W-:Y:S01]  /*13380*/  SHF.R.S32.HI R9, RZ, 0x1f, R6.reuse ;  /* 0x0000001fff097819 */ /* 0x100fe20000011406 */
[----:B------:R-:W-:-:S04]  /*13390*/  IMAD.MOV R8, RZ, RZ, -R6 ;  /* 0x000000ffff087224 */ /* 0x000fc800078e0a06 */
[----:B------:R-:W-:Y:S02]  /*133a0*/  IMAD R5, R10, R8, R5 ;  /* 0x000000080a057224 */ /* 0x000fe400078e0205 */
[----:B------:R-:W-:-:S04]  /*133b0*/  IMAD R8, R13, UR4, RZ ;  /* 0x000000040d087c24 */ /* 0x000fc8000f8e02ff */
[----:B------:R-:W-:Y:S02]  /*133c0*/  IMAD R10, R4, UR5, R8 ;  /* 0x00000005040a7c24 */ /* 0x000fe4000f8e0208 */
[----:B------:R-:W-:-:S04]  /*133d0*/  IMAD.MOV.U32 R8, RZ, RZ, R6 ;  /* 0x000000ffff087224 */ /* 0x000fc800078e0006 */
[----:B------:R-:W-:-:S05]  /*133e0*/  IMAD.WIDE.U32 R8, R4, UR4, R8 ;  /* 0x0000000404087c25 */ /* 0x000fca000f8e0008 */
[----:B------:R-:W-:Y:S02]  /*133f0*/  IADD3 R6, R9, R10, RZ ;  /* 0x0000000a09067210 */ /* 0x000fe40007ffe0ff */
[----:B------:R-:W-:-:S04]  /*13400*/  LEA R10, P0, R8, R2, 0x2 ;  /* 0x00000002080a7211 */ /* 0x000fc800078010ff */
[----:B------:R-:W-:-:S05]  /*13410*/  LEA.HI.X R11, R8, R3, R6, 0x2, P0 ;  /* 0x00000003080b7211 */ /* 0x000fca00000f1406 */
[----:B------:R0:W5:Y:S04]  /*13420*/  LDG.E R6, desc[UR6][R10.64] ;  /* 0x000000060a067981 */ /* 0x000168000c1e1900 */
.L_x_2159:
        /* <DEDUP_REMOVED lines=9> */
.L_x_2230:
        /* <DEDUP_REMOVED lines=11> */
.L_x_2161:
        /* <DEDUP_REMOVED lines=18> */
[----:B------:R-:W-:-:S04]  /*13690*/  UIMAD UR11, UR11, 0x50, UR5 ;  /* 0x000000500b0b78a4 */ /* 0x000fc8000f8e0205 */
        /* <DEDUP_REMOVED lines=18> */
.L_x_2158:
[----:B------:R-:W2:Y:S01]  /*137c0*/  LDL.LU R11, [R1+0x20] ;  /* 0x00002000010b7983 */ /* 0x000ea20000300800 */
[----:B------:R-:W-:Y:S01]  /*137d0*/  MOV R9, 0x400 ;  /* 0x0000040000097802 */ /* 0x000fe20000000f00 */
[----:B------:R-:W-:Y:S05]  /*137e0*/  WARPSYNC.ALL ;  /* 0x0000000000007948 */ /* 0x000fea0003800000 */
[----:B------:R-:W0:Y:S01]  /*137f0*/  S2R R10, SR_CgaCtaId ;  /* 0x00000000000a7919 */ /* 0x000e220000008800 */
[----:B------:R-:W-:-:S13]  /*13800*/  ELECT P0, URZ, PT ;  /* 0x00000000003f782f */ /* 0x000fda0003800000 */
[----:B------:R-:W-:Y:S01]  /*13810*/  @P0 R2UR UR13, R7 ;  /* 0x00000000070d02ca */ /* 0x000fe200000e0000 */
[----:B------:R-:W-:Y:S01]  /*13820*/  UIADD3 UR4, UP0, UR36, 0x270, URZ ;  /* 0x0000027024047890 */ /* 0x000fe2000ff1e03f */
[C---:B------:R-:W-:Y:S01]  /*13830*/  @P0 R2UR UR12, R18.reuse ;  /* 0x00000000120c02ca */ /* 0x040fe200000e0000 */
        /* <DEDUP_REMOVED lines=47> */
.L_x_2231:
[----:B------:R-:W-:Y:S05]  /*13b30*/  BSYNC B0 ;  /* 0x0000000000007941 */ /* 0x000fea0003800000 */
.L_x_2162:
[----:B0-----:R-:W2:Y:S01]  /*13b40*/  LDL R8, [R1+0x14] ;  /* 0x0000140001087983 */ /* 0x001ea20000100800 */
[----:B------:R-:W-:Y:S01]  /*13b50*/  BSSY B0, `(.L_x_2164) ;  /* 0x00001c1000007945 */ /* 0x000fe20003800000 */
[----:B--2---:R-:W-:-:S13]  /*13b60*/  ISETP.GE.AND P0, PT, R8, 0x2, PT ;  /* 0x000000020800780c */ /* 0x004fda0003f06270 */
[----:B------:R-:W-:Y:S05]  /*13b70*/  @!P0 BRA `(.L_x_2165) ;  /* 0x0000001800f88947 */ /* 0x000fea0003800000 */
[C---:B------:R-:W-:Y:S01]  /*13b80*/  LOP3.LUT R7, R8.reuse, 0x1, RZ, 0xc0, !PT ;  /* 0x0000000108077812 */ /* 0x040fe200078ec0ff */
[----:B------:R-:W-:Y:S01]  /*13b90*/  VIADD R10, R8, 0xfffffffe ;  /* 0xfffffffe080a7836 */ /* 0x000fe20000000000 */
[----:B------:R-:W-:Y:S02]  /*13ba0*/  BSSY B1, `(.L_x_2166) ;  /* 0x000009c000017945 */ /* 0x000fe40003800000 */
[----:B------:R-:W-:Y:S01]  /*13bb0*/  ISETP.NE.U32.AND P0, PT, R7, 0x1, PT ;  /* 0x000000010700780c */ /* 0x000fe20003f05070 */
[----:B------:R-:W-:-:S12]  /*13bc0*/  IMAD.MOV.U32 R7, RZ, RZ, R10 ;  /* 0x000000ffff077224 */ /* 0x000fd800078e000a */
[----:B------:R-:W-:Y:S05]  /*13bd0*/  @!P0 BRA `(.L_x_2167) ;  /* 0x0000000800608947 */ /* 0x000fea0003800000 */
        /* <DEDUP_REMOVED lines=10> */
[----:B------:R-:W-:Y:S01]  /*13c80*/  IMAD.MOV.U32 R7, RZ, RZ, R10 ;  /* 0x000000ffff077224 */ /* 0x000fe200078e000a */
[----:B------:R-:W-:Y:S02]  /*13c90*/  MOV R8, R6 ;  /* 0x0000000600087202 */ /* 0x000fe40000000f00 */
        /* <DEDUP_REMOVED lines=9> */
[----:B------:R-:W-:Y:S01]  /*13d30*/  @P0 SHF.R.U32.HI R7, RZ, R9, R8 ;  /* 0x00000009ff070219 */ /* 0x000fe20000011608 */
[----:B------:R-:W-:-:S03]  /*13d40*/  IMAD R8, R13, UR4, RZ ;  /* 0x000000040d087c24 */ /* 0x000fc6000f8e02ff */
[--C-:B------:R-:W-:Y:S01]  /*13d50*/  SHF.R.S32.HI R9, RZ, 0x1f, R7.reuse ;  /* 0x0000001fff097819 */ /* 0x100fe20000011407 */
[C---:B------:R-:W-:Y:S02]  /*13d60*/  IMAD R14, R4.reuse, UR5, R8 ;  /* 0x00000005040e7c24 */ /* 0x040fe4000f8e0208 */
[--C-:B------:R-:W-:Y:S02]  /*13d70*/  IMAD.MOV.U32 R8, RZ, RZ, R7.reuse ;  /* 0x000000ffff087224 */ /* 0x100fe400078e0007 */
[----:B------:R-:W-:Y:S02]  /*13d80*/  IMAD.MOV R7, RZ, RZ, -R7 ;  /* 0x000000ffff077224 */ /* 0x000fe400078e0a07 */
[----:B------:R-:W-:-:S04]  /*13d90*/  IMAD.WIDE.U32 R8, R4, UR4, R8 ;  /* 0x0000000404087c25 */ /* 0x000fc8000f8e0008 */
[----:B------:R-:W-:Y:S01]  /*13da0*/  IMAD.IADD R14, R14, 0x1, R9 ;  /* 0x000000010e0e7824 */ /* 0x000fe200078e0209 */
[----:B------:R-:W-:Y:S01]  /*13db0*/  LEA R2, P0, R8, R2, 0x2 ;  /* 0x0000000208027211 */ /* 0x000fe200078010ff */
[----:B------:R-:W-:-:S03]  /*13dc0*/  IMAD R7, R15, R7, R10 ;  /* 0x000000070f077224 */ /* 0x000fc600078e020a */
[----:B------:R-:W-:-:S05]  /*13dd0*/  LEA.HI.X R3, R8, R3, R14, 0x2, P0 ;  /* 0x0000000308037211 */ /* 0x000fca00000f140e */
[----:B------:R0:W5:Y:S04]  /*13de0*/  LDG.E R8, desc[UR6][R2.64] ;  /* 0x0000000602087981 */ /* 0x000168000c1e1900 */
.L_x_2170:
[----:B0-----:R-:W0:Y:S01]  /*13df0*/  S2R R3, SR_CgaCtaId ;  /* 0x0000000000037919 */ /* 0x001e220000008800 */
[----:B------:R-:W-:-:S04]  /*13e00*/  MOV R2, 0x400 ;  /* 0x0000040000027802 */ /* 0x000fc80000000f00 */
[----:B0-----:R-:W-:Y:S02]  /*13e10*/  LEA R2, R3, R2, 0x18 ;  /* 0x0000000203027211 */ /* 0x001fe400078ec0ff */
[----:B------:R-:W-:-:S03]  /*13e20*/  SHF.L.U32 R3, R12, 0x1f, RZ ;  /* 0x0000001f0c037819 */ /* 0x000fc600000006ff */
[----:B------:R-:W-:-:S04]  /*13e30*/  IMAD R2, R11, 0x8, R2 ;  /* 0x000000080b027824 */ /* 0x000fc800078e0202 */
[----:B------:R-:W0:Y:S02]  /*13e40*/  SYNCS.PHASECHK.TRANS64.TRYWAIT P0, [R2+URZ+0x38840], R3 ;  /* 0x03884003020075a7 */ /* 0x000e24000800017f */
[----:B0-----:R-:W-:Y:S05]  /*13e50*/  @!P0 BRA `(.L_x_2171) ;  /* 0x0000003000e88947 */ /* 0x001fea0003800000 */
.L_x_2232:
        /* <DEDUP_REMOVED lines=11> */
.L_x_2172:
        /* <DEDUP_REMOVED lines=42> */
.L_x_2233:
        /* <DEDUP_REMOVED lines=13> */
.L_x_2174:
        /* <DEDUP_REMOVED lines=41> */
.L_x_2169:
[----:B------:R-:W-:Y:S05]  /*14510*/  BSYNC B2 ;  /* 0x0000000000027941 */ /* 0x000fea0003800000 */
.L_x_2168:
[----:B------:R-:W2:Y:S04]  /*14520*/  LDL.LU R2, [R1+0x14] ;  /* 0x0000140001027983 */ /* 0x000ea80000300800 */
[----:B------:R0:W-:Y:S04]  /*14530*/  STL [R1], R11 ;  /* 0x0000000b01007387 */ /* 0x0001e80000100800 */
[----:B------:R0:W-:Y:S02]  /*14540*/  STL [R1+0x8], R12 ;  /* 0x0000080c01007387 */ /* 0x0001e40000100800 */
[----:B0-2---:R-:W-:-:S07]  /*14550*/  VIADD R7, R2, 0xfffffffd ;  /* 0xfffffffd02077836 */ /* 0x005fce0000000000 */
.L_x_2167:
[----:B------:R-:W-:Y:S05]  /*14560*/  BSYNC B1 ;  /* 0x0000000000017941 */ /* 0x000fea0003800000 */
.L_x_2166:
[----:B------:R-:W-:-:S13]  /*14570*/  ISETP.NE.AND P0, PT, R10, RZ, PT ;  /* 0x000000ff0a00720c */ /* 0x000fda0003f05270 */
[----:B------:R-:W-:Y:S05]  /*14580*/  @!P0 BRA `(.L_x_2165) ;  /* 0x0000001000748947 */ /* 0x000fea0003800000 */
[----:B------:R-:W-:-:S07]  /*14590*/  IMAD.MOV.U32 R10, RZ, RZ, R6 ;  /* 0x000000ffff0a7224 */ /* 0x000fce00078e0006 */
.L_x_2189:
        /* <DEDUP_REMOVED lines=33> */
.L_x_2177:
[----:B------:R-:W1:Y:S01]  /*147b0*/  S2R R3, SR_CgaCtaId ;  /* 0x0000000000037919 */ /* 0x000e620000008800 */
[----:B------:R-:W-:-:S04]  /*147c0*/  MOV R2, 0x400 ;  /* 0x0000040000027802 */ /* 0x000fc80000000f00 */
[----:B-1----:R-:W-:Y:S02]  /*147d0*/  LEA R2, R3, R2, 0x18 ;  /* 0x0000000203027211 */ /* 0x002fe400078ec0ff */
[----:B------:R-:W-:-:S03]  /*147e0*/  SHF.L.U32 R3, R9, 0x1f, RZ ;  /* 0x0000001f09037819 */ /* 0x000fc600000006ff */
[----:B------:R-:W-:-:S04]  /*147f0*/  IMAD R2, R8, 0x8, R2 ;  /* 0x0000000808027824 */ /* 0x000fc800078e0202 */
[----:B------:R-:W1:Y:S02]  /*14800*/  SYNCS.PHASECHK.TRANS64.TRYWAIT P0, [R2+URZ+0x38840], R3 ;  /* 0x03884003020075a7 */ /* 0x000e64000800017f */
[----:B-1----:R-:W-:Y:S05]  /*14810*/  @!P0 BRA `(.L_x_2178) ;  /* 0x0000002800a08947 */ /* 0x002fea0003800000 */
.L_x_2234:
        /* <DEDUP_REMOVED lines=11> */
.L_x_2179:
        /* <DEDUP_REMOVED lines=42> */
.L_x_2235:
        /* <DEDUP_REMOVED lines=8> */
.L_x_2181:
        /* <DEDUP_REMOVED lines=39> */
.L_x_2176:
[----:B------:R-:W-:Y:S05]  /*14e60*/  BSYNC B1 ;  /* 0x0000000000017941 */ /* 0x000fea0003800000 */
.L_x_2175:
        /* <DEDUP_REMOVED lines=32> */
.L_x_2184:
[----:B------:R-:W2:Y:S01]  /*15070*/  S2R R3, SR_CgaCtaId ;  /* 0x0000000000037919 */ /* 0x000ea20000008800 */
[----:B------:R-:W-:-:S04]  /*15080*/  MOV R2, 0x400 ;  /* 0x0000040000027802 */ /* 0x000fc80000000f00 */
[----:B--2---:R-:W-:Y:S02]  /*15090*/  LEA R2, R3, R2, 0x18 ;  /* 0x0000000203027211 */ /* 0x004fe400078ec0ff */
[----:B------:R-:W-:-:S03]  /*150a0*/  SHF.L.U32 R3, R14, 0x1f, RZ ;  /* 0x0000001f0e037819 */ /* 0x000fc600000006ff */
[----:B------:R-:W-:-:S04]  /*150b0*/  IMAD R2, R15, 0x8, R2 ;  /* 0x000000080f027824 */ /* 0x000fc800078e0202 */
[----:B------:R-:W2:Y:S02]  /*150c0*/  SYNCS.PHASECHK.TRANS64.TRYWAIT P0, [R2+URZ+0x38840], R3 ;  /* 0x03884003020075a7 */ /* 0x000ea4000800017f */
[----:B--2---:R-:W-:Y:S05]  /*150d0*/  @!P0 BRA `(.L_x_2185) ;  /* 0x0000002000988947 */ /* 0x004fea0003800000 */
.L_x_2236:
        /* <DEDUP_REMOVED lines=11> */
.L_x_2186:
        /* <DEDUP_REMOVED lines=42> */
.L_x_2237:
        /* <DEDUP_REMOVED lines=8> */
.L_x_2188:
        /* <DEDUP_REMOVED lines=38> */
.L_x_2183:
[----:B------:R-:W-:Y:S05]  /*15710*/  BSYNC B1 ;  /* 0x0000000000017941 */ /* 0x000fea0003800000 */
.L_x_2182:
[C---:B------:R-:W-:Y:S01]  /*15720*/  ISETP.GT.AND P0, PT, R7.reuse, 0x1, PT ;  /* 0x000000010700780c */ /* 0x040fe20003f04270 */
[----:B------:R-:W-:-:S04]  /*15730*/  VIADD R2, R7, 0xfffffffe ;  /* 0xfffffffe07027836 */ /* 0x000fc80000000000 */
[----:B------:R-:W-:-:S08]  /*15740*/  IMAD.MOV.U32 R7, RZ, RZ, R2 ;  /* 0x000000ffff077224 */ /* 0x000fd000078e0002 */
[----:B------:R-:W-:Y:S05]  /*15750*/  @P0 BRA `(.L_x_2189) ;  /* 0xffffffec00900947 */ /* 0x000fea000383ffff */
.L_x_2165:
[----:B------:R-:W-:Y:S05]  /*15760*/  BSYNC B0 ;  /* 0x0000000000007941 */ /* 0x000fea0003800000 */
.L_x_2164:
        /* <DEDUP_REMOVED lines=18> */
.L_x_2191:
[----:B------:R-:W-:Y:S05]  /*15890*/  BSYNC B0 ;  /* 0x0000000000007941 */ /* 0x000fea0003800000 */
.L_x_2190:
[----:B------:R-:W-:Y:S04]  /*158a0*/  BSSY B0, `(.L_x_2192) ;  /* 0x000003b000007945 */ /* 0x000fe80003800000 */
[----:B------:R-:W-:Y:S05]  /*158b0*/  @!P6 BRA `(.L_x_2193) ;  /* 0x0000000000e4e947 */ /* 0x000fea0003800000 */
[----:B------:R-:W2:Y:S01]  /*158c0*/  LDL R3, [R1] ;  /* 0x0000000001037983 */ /* 0x000ea20000100800 */
[----:B------:R-:W-:-:S03]  /*158d0*/  MOV R4, 0x400 ;  /* 0x0000040000047802 */ /* 0x000fc60000000f00 */
[----:B------:R-:W3:Y:S01]  /*158e0*/  LDL R2, [R1+0x8] ;  /* 0x0000080001027983 */ /* 0x000ee20000100800 */
[----:B------:R-:W1:Y:S02]  /*158f0*/  S2R R7, SR_CgaCtaId ;  /* 0x0000000000077919 */ /* 0x000e640000008800 */
[----:B-1----:R-:W-:-:S04]  /*15900*/  LEA R4, R7, R4, 0x18 ;  /* 0x0000000407047211 */ /* 0x002fc800078ec0ff */
[----:B--2---:R-:W-:Y:S02]  /*15910*/  LEA R3, R3, R4, 0x3 ;  /* 0x0000000403037211 */ /* 0x004fe400078e18ff */
[----:B---3--:R-:W-:-:S04]  /*15920*/  SHF.L.U32 R2, R2, 0x1f, RZ ;  /* 0x0000001f02027819 */ /* 0x008fc800000006ff */
[----:B------:R-:W1:Y:S02]  /*15930*/  SYNCS.PHASECHK.TRANS64.TRYWAIT P0, [R3+URZ+0x38860], R2 ;  /* 0x03886002030075a7 */ /* 0x000e64000800017f */
[----:B-1----:R-:W-:Y:S05]  /*15940*/  @!P0 BRA `(.L_x_2194) ;  /* 0x0000001800a48947 */ /* 0x002fea0003800000 */
.L_x_2238:
        /* <DEDUP_REMOVED lines=11> */
.L_x_2195:
[----:B-1----:R-:W2:Y:S01]  /*15a00*/  LDL R2, [R1] ;  /* 0x0000000001027983 */ /* 0x002ea20000100800 */
[----:B------:R-:W-:-:S03]  /*15a10*/  MOV R7, 0x400 ;  /* 0x0000040000077802 */ /* 0x000fc60000000f00 */
[----:B------:R-:W3:Y:S01]  /*15a20*/  LDL.LU R4, [R1+0x4] ;  /* 0x0000040001047983 */ /* 0x000ee20000300800 */
        /* <DEDUP_REMOVED lines=34> */
.L_x_2193:
[----:B------:R-:W-:Y:S05]  /*15c50*/  BSYNC B0 ;  /* 0x0000000000007941 */ /* 0x000fea0003800000 */
.L_x_2192:
        /* <DEDUP_REMOVED lines=9> */
.L_x_2148:
[----:B------:R-:W-:Y:S05]  /*15cf0*/  BSYNC B6 ;  /* 0x0000000000067941 */ /* 0x000fea0003800000 */
.L_x_2146:
[----:B------:R-:W-:-:S03]  /*15d00*/  UMOV UR4, 0xffffffff ;  /* 0xffffffff00047882 */ /* 0x000fc60000000000 */
[----:B------:R-:W-:Y:S05]  /*15d10*/  BRA.DIV UR4, `(.L_x_2196) ;  /* 0x0000001604c47947 */ /* 0x000fea000b800000 */
[----:B------:R2:W3:Y:S04]  /*15d20*/  SHFL.IDX PT, R4, R16, RZ, 0x1f ;  /* 0x00001fff10047589 */ /* 0x0004e800000e0000 */
[----:B------:R-:W4:Y:S02]  /*15d30*/  SHFL.IDX PT, R16, R16, 0x1, 0x1f ;  /* 0x00201f0010107f89 */ /* 0x000f2400000e0000 */
.L_x_2242:
        /* <DEDUP_REMOVED lines=10> */
[----:B------:R-:W1:Y:S01]  /*15de0*/  LDC.64 R2, c[0x0][0xc58] ;  /* 0x00031600ff027b82 */ /* 0x000e620000000a00 */
[----:B------:R-:W-:Y:S01]  /*15df0*/  ULDC.64 UR4, c[0x0][0x208] ;  /* 0x0000820000047ab9 */ /* 0x000fe20000000a00 */
[----:B-1----:R-:W-:-:S05]  /*15e00*/  IMAD.WIDE R2, R5, 0x4, R2 ;  /* 0x0000000405027825 */ /* 0x002fca00078e0202 */
[----:B------:R1:W5:Y:S02]  /*15e10*/  LDG.E R17, desc[UR4][R2.64] ;  /* 0x0000000402117981 */ /* 0x000364000c1e1900 */
.L_x_2198:
[----:B------:R-:W-:Y:S05]  /*15e20*/  BSYNC B0 ;  /* 0x0000000000007941 */ /* 0x000fea0003800000 */
.L_x_2197:
        /* <DEDUP_REMOVED lines=23> */
.L_x_2250:
[----:B------:R-:W-:Y:S02]  /*15fa0*/  ULDC UR4, c[0x0][0xc10] ;  /* 0x0003040000047ab9 */ /* 0x000fe40000000800 */
[----:B------:R-:W-:-:S04]  /*15fb0*/  IMAD.U32 R5, RZ, RZ, UR4 ;  /* 0x00000004ff057e24 */ /* 0x000fc8000f8e00ff */
[----:B-1----:R-:W-:-:S04]  /*15fc0*/  IMAD R3, R14, R5, RZ ;  /* 0x000000050e037224 */ /* 0x002fc800078e02ff */
[----:B--2-4-:R-:W-:-:S05]  /*15fd0*/  IMAD.IADD R16, R16, 0x1, R3 ;  /* 0x0000000110107824 */ /* 0x014fca00078e0203 */
[----:B---3--:R-:W-:-:S13]  /*15fe0*/  ISETP.GT.AND P0, PT, R16, R4, PT ;  /* 0x000000041000720c */ /* 0x008fda0003f04270 */
[----:B------:R-:W-:Y:S05]  /*15ff0*/  @P0 BRA `(.L_x_2200) ;  /* 0x0000000000b80947 */ /* 0x000fea0003800000 */
[----:B------:R-:W1:Y:S02]  /*16000*/  LDC R0, c[0x0][0xc14] ;  /* 0x00030500ff007b82 */ /* 0x000e640000000800 */
.L_x_2205:
        /* <DEDUP_REMOVED lines=13> */
[----:B0-----:R-:W-:-:S05]  /*160e0*/  IMAD.WIDE R2, R5, 0x4, R2 ;  /* 0x0000000405027825 */ /* 0x001fca00078e0202 */
[----:B------:R0:W5:Y:S02]  /*160f0*/  LDG.E R17, desc[UR4][R2.64] ;  /* 0x0000000402117981 */ /* 0x000164000c1e1900 */
.L_x_2203:
[----:B------:R-:W-:Y:S05]  /*16100*/  BSYNC B0 ;  /* 0x0000000000007941 */ /* 0x000fea0003800000 */
.L_x_2202:
        /* <DEDUP_REMOVED lines=20> */
[----:B0-----:R-:W-:-:S05]  /*16250*/  SEL R14, R14, RZ, P0 ;  /* 0x000000ff0e0e7207 */ /* 0x001fca0000000000 */
[----:B------:R-:W-:-:S05]  /*16260*/  IMAD.IADD R2, R5, 0x1, R14 ;  /* 0x0000000105027824 */ /* 0x000fca00078e020e */
[----:B------:R0:W1:Y:S02]  /*16270*/  SHFL.IDX PT, R14, R2, 0x1f, 0x1f ;  /* 0x03e01f00020e7f89 */ /* 0x00006400000e0000 */
.L_x_2258:
[----:B------:R-:W-:Y:S02]  /*16280*/  ULDC UR4, c[0x0][0xc10] ;  /* 0x0003040000047ab9 */ /* 0x000fe40000000800 */
[----:B------:R-:W-:-:S04]  /*16290*/  IMAD.U32 R5, RZ, RZ, UR4 ;  /* 0x00000004ff057e24 */ /* 0x000fc8000f8e00ff */
[----:B-1----:R-:W-:-:S04]  /*162a0*/  IMAD R3, R14, R5, RZ ;  /* 0x000000050e037224 */ /* 0x002fc800078e02ff */
[----:B------:R-:W-:-:S05]  /*162b0*/  IMAD.IADD R16, R3, 0x1, R16 ;  /* 0x0000000103107824 */ /* 0x000fca00078e0210 */
[----:B------:R-:W-:-:S13]  /*162c0*/  ISETP.GT.AND P0, PT, R16, R4, PT ;  /* 0x000000041000720c */ /* 0x000fda0003f04270 */
[----:B------:R-:W-:Y:S05]  /*162d0*/  @!P0 BRA `(.L_x_2205) ;  /* 0xfffffffc004c8947 */ /* 0x000fea000383ffff */
.L_x_2200:
        /* <DEDUP_REMOVED lines=8> */
.L_x_2262:
[----:B------:R-:W-:Y:S01]  /*16360*/  ISETP.NE.AND P0, PT, R3, RZ, PT ;  /* 0x000000ff0300720c */ /* 0x000fe20003f05270 */
[----:B------:R-:W-:-:S12]  /*16370*/  IMAD.MOV.U32 R7, RZ, RZ, RZ ;  /* 0x000000ffff077224 */ /* 0x000fd800078e00ff */
[----:B------:R-:W-:Y:S05]  /*16380*/  @!P0 BRA `(.L_x_2207) ;  /* 0x0000000000108947 */ /* 0x000fea0003800000 */
[----:B------:R-:W-:Y:S01]  /*16390*/  UMOV UR4, 0xffffffff ;  /* 0xffffffff00047882 */ /* 0x000fe20000000000 */
[----:B------:R-:W-:Y:S02]  /*163a0*/  VIADD R12, R6, 0xffffffff ;  /* 0xffffffff060c7836 */ /* 0x000fe40000000000 */
[----:B------:R-:W-:Y:S05]  /*163b0*/  BRA.DIV UR4, `(.L_x_2208) ;  /* 0x0000001a04507947 */ /* 0x000fea000b800000 */
[----:B------:R3:W4:Y:S02]  /*163c0*/  SHFL.IDX PT, R7, R2, R12, 0x1f ;  /* 0x00001f0c02077589 */ /* 0x00072400000e0000 */
.L_x_2207:
[----:B0--3--:R-:W0:Y:S01]  /*163d0*/  LDC.64 R2, c[0x0][0xc68] ;  /* 0x00031a00ff027b82 */ /* 0x009e220000000a00 */
[----:B------:R-:W-:Y:S01]  /*163e0*/  IMAD.IADD R19, R6, 0x1, R19 ;  /* 0x0000000106137824 */ /* 0x000fe200078e0213 */
[----:B------:R-:W-:-:S03]  /*163f0*/  ULDC.64 UR4, c[0x0][0x208] ;  /* 0x0000820000047ab9 */ /* 0x000fc60000000a00 */
        /* <DEDUP_REMOVED lines=11> */
[----:B0-----:R-:W-:-:S06]  /*164b0*/  IADD3 R11, R10, 0xffffffe, RZ ;  /* 0x0ffffffe0a0b7810 */ /* 0x001fcc0007ffe0ff */
        /* <DEDUP_REMOVED lines=15> */
[----:B------:R-:W-:Y:S02]  /*165b0*/  @!P0 IADD3 R9, -R9, RZ, RZ ;  /* 0x000000ff09098210 */ /* 0x000fe40007ffe1ff */
        /* <DEDUP_REMOVED lines=37> */
.L_x_2201:
[----:B------:R-:W-:Y:S01]  /*16810*/  UMOV UR4, URZ ;  /* 0x0000003f00047c82 */ /* 0x000fe20008000000 */
[----:B------:R-:W-:Y:S01]  /*16820*/  UMOV UR5, URZ ;  /* 0x0000003f00057c82 */ /* 0x000fe20008000000 */
[----:B------:R-:W-:Y:S01]  /*16830*/  ULDC UR6, c[0x0][0xc14] ;  /* 0x0003050000067ab9 */ /* 0x000fe20000000800 */
[----:B------:R-:W-:Y:S02]  /*16840*/  IMAD.MOV.U32 R16, RZ, RZ, R4 ;  /* 0x000000ffff107224 */ /* 0x000fe400078e0004 */
[----:B------:R-:W-:Y:S02]  /*16850*/  IMAD.U32 R17, RZ, RZ, UR4 ;  /* 0x00000004ff117e24 */ /* 0x000fe4000f8e00ff */
[----:B------:R-:W-:Y:S02]  /*16860*/  IMAD.U32 R18, RZ, RZ, UR5 ;  /* 0x00000005ff127e24 */ /* 0x000fe4000f8e00ff */
[----:B------:R-:W-:-:S07]  /*16870*/  IMAD.U32 R19, RZ, RZ, UR6 ;  /* 0x00000006ff137e24 */ /* 0x000fce000f8e00ff */
.L_x_2209:
        /* <DEDUP_REMOVED lines=12> */
.L_x_2142:
        /* <DEDUP_REMOVED lines=12> */
.L_x_2265:
[----:B------:R-:W-:Y:S05]  /*16a00*/  BSYNC B0 ;  /* 0x0000000000007941 */ /* 0x000fea0003800000 */
.L_x_2211:
[----:B------:R-:W-:-:S03]  /*16a10*/  UMOV UR4, 0xffffffff ;  /* 0xffffffff00047882 */ /* 0x000fc60000000000 */
[----:B------:R-:W-:Y:S05]  /*16a20*/  BRA.DIV UR4, `(.L_x_2213) ;  /* 0x0000001204f07947 */ /* 0x000fea000b800000 */
[----:B------:R-:W2:Y:S02]  /*16a30*/  S2R R2, SR_TID.X ;  /* 0x0000000000027919 */ /* 0x000ea40000002100 */
[----:B--2---:R-:W-:-:S04]  /*16a40*/  SHF.R.U32.HI R2, RZ, 0x5, R2 ;  /* 0x00000005ff027819 */ /* 0x004fc80000011602 */
[----:B------:R-:W-:-:S05]  /*16a50*/  LOP3.LUT R2, R2, 0x3, RZ, 0xc0, !PT ;  /* 0x0000000302027812 */ /* 0x000fca00078ec0ff */
[----:B------:R2:W3:Y:S02]  /*16a60*/  SHFL.IDX PT, R14, R2, RZ, 0x1f ;  /* 0x00001fff020e7589 */ /* 0x0004e400000e0000 */
.L_x_2268:
[----:B---3--:R-:W-:Y:S01]  /*16a70*/  ISETP.NE.AND P0, PT, R14, RZ, PT ;  /* 0x000000ff0e00720c */ /* 0x008fe20003f05270 */
[----:B------:R-:W-:-:S12]  /*16a80*/  BSSY B0, `(.L_x_2214) ;  /* 0x0000029000007945 */ /* 0x000fd80003800000 */
[----:B------:R-:W-:Y:S05]  /*16a90*/  @P0 BRA `(.L_x_2215) ;  /* 0x00000000009c0947 */ /* 0x000fea0003800000 */
[----:B------:R-:W-:-:S03]  /*16aa0*/  UMOV UR4, 0xffffffff ;  /* 0xffffffff00047882 */ /* 0x000fc60000000000 */
[----:B------:R-:W-:Y:S05]  /*16ab0*/  BRA.DIV UR4, `(.L_x_2216) ;  /* 0x0000001604007947 */ /* 0x000fea000b800000 */
[----:B------:R-:W-:-:S13]  /*16ac0*/  ELECT P6, URZ, PT ;  /* 0x00000000003f782f */ /* 0x000fda00038c0000 */
.L_x_2271:
        /* <DEDUP_REMOVED lines=8> */
.L_x_2217:
        /* <DEDUP_REMOVED lines=14> */
.L_x_2272:
[----:B------:R-:W2:Y:S02]  /*16c30*/  SYNCS.PHASECHK.TRANS64.TRYWAIT P0, [R7+URZ], R2 ;  /* 0x00000002070075a7 */ /* 0x000ea4000800017f */
[----:B--2---:R-:W-:Y:S05]  /*16c40*/  @!P0 BRA `(.L_x_2219) ;  /* 0x0000001000d08947 */ /* 0x004fea0003800000 */
.L_x_2273:
[----:B------:R-:W-:Y:S05]  /*16c50*/  @!P2 BRA `(.L_x_2220) ;  /* 0x000000000004a947 */ /* 0x000fea0003800000 */
[----:B------:R-:W-:Y:S01]  /*16c60*/  BPT.TRAP 0x1 ;  /* 0x000000040000795c */ /* 0x000fe20000300000 */
.L_x_2220:
[----:B------:R-:W3:Y:S01]  /*16c70*/  LDL.LU R4, [R1] ;  /* 0x0000000001047983 */ /* 0x000ee20000300800 */
[----:B------:R-:W-:-:S04]  /*16c80*/  VIADD R0, R0, 0x38860 ;  /* 0x0003886000007836 */ /* 0x000fc80000000000 */
[----:B---3--:R-:W-:-:S04]  /*16c90*/  IMAD R4, R4, 0x8, R0 ;  /* 0x0000000804047824 */ /* 0x008fc800078e0200 */
[----:B------:R-:W3:Y:S02]  /*16ca0*/  SYNCS.PHASECHK.TRANS64.TRYWAIT P0, [R4+URZ], R5 ;  /* 0x00000005040075a7 */ /* 0x000ee4000800017f */
[----:B---3--:R-:W-:Y:S05]  /*16cb0*/  @!P0 BRA `(.L_x_2221) ;  /* 0x0000001000c88947 */ /* 0x008fea0003800000 */
.L_x_2274:
[----:B------:R-:W-:-:S07]  /*16cc0*/  LEA R3, R3, R0, 0x3 ;  /* 0x0000000003037211 */ /* 0x000fce00078e18ff */
.L_x_2222:
[----:B----4-:R4:W0:Y:S02]  /*16cd0*/  SYNCS.PHASECHK.TRANS64.TRYWAIT P0, [R3+URZ], R2 ;  /* 0x00000002030075a7 */ /* 0x010824000800017f */
[----:B0-----:R-:W-:Y:S05]  /*16ce0*/  @!P0 NANOSLEEP.SYNCS 0x989680 ;  /* 0x009896800000895d */ /* 0x001fea0003900000 */
[----:B------:R-:W0:Y:S02]  /*16cf0*/  @!P0 SYNCS.PHASECHK.TRANS64 P0, [R3+URZ], R2 ;  /* 0x00000002030085a7 */ /* 0x000e24000800007f */
[----:B0-----:R-:W-:Y:S05]  /*16d00*/  @!P0 BRA `(.L_x_2222) ;  /* 0xfffffffc00f08947 */ /* 0x001fea000383ffff */
.L_x_2215:
[----:B------:R-:W-:Y:S05]  /*16d10*/  BSYNC B0 ;  /* 0x0000000000007941 */ /* 0x000fea0003800000 */
.L_x_2214:
[----:B------:R-:W-:Y:S05]  /*16d20*/  EXIT ;  /* 0x000000000000794d */ /* 0x000fea0003800000 */
.L_x_2086:
[----:B------:R-:W-:-:S13]  /*16d30*/  R2UR UR4, R17 ;  /* 0x00000000110472ca */ /* 0x000fda00000e0000 */
[----:B0-----:R-:W-:-:S04]  /*16d40*/  IMAD.U32 R3, RZ, RZ, UR4 ;  /* 0x00000004ff037e24 */ /* 0x001fc8000f8e00ff */
[----:B------:R0:W1:Y:S03]  /*16d50*/  SYNCS.PHASECHK.TRANS64.TRYWAIT P1, [R3+URZ+0x38800], R0 ;  /* 0x03880000030075a7 */ /* 0x000066000802017f */
[----:B-1----:R-:W-:Y:S05]  /*16d60*/  @!P1 NANOSLEEP.SYNCS 0x989680 ;  /* 0x009896800000995d */ /* 0x002fea0003900000 */
[----:B------:R-:W1:Y:S02]  /*16d70*/  @!P1 SYNCS.PHASECHK.TRANS64 P1, [R3+URZ+0x38800], R0 ;  /* 0x03880000030095a7 */ /* 0x000e64000802007f */
[----:B-1----:R-:W-:Y:S05]  /*16d80*/  @!P1 BRA `(.L_x_2086) ;  /* 0xfffffffc00e89947 */ /* 0x002fea000383ffff */
[----:B------:R-:W-:Y:S05]  /*16d90*/  BRA `(.L_x_2223) ;  /* 0xfffffeac00707947 */ /* 0x000fea000383ffff */
.L_x_2090:
[----:B-1----:R1:W2:Y:S02]  /*16da0*/  SYNCS.PHASECHK.TRANS64.TRYWAIT P2, [R0+URZ+0x38830], R3 ;  /* 0x03883003000075a7 */ /* 0x0022a4000804017f */
[----:B--2---:R-:W-:Y:S05]  /*16db0*/  @!P2 NANOSLEEP.SYNCS 0x989680 ;  /* 0x009896800000a95d */ /* 0x004fea0003900000 */
[----:B------:R-:W2:Y:S02]  /*16dc0*/  @!P2 SYNCS.PHASECHK.TRANS64 P2, [R0+URZ+0x38830], R3 ;  /* 0x038830030000a5a7 */ /* 0x000ea4000804007f */
[----:B--2---:R-:W-:Y:S05]  /*16dd0*/  @!P2 BRA `(.L_x_2090) ;  /* 0xfffffffc00f0a947 */ /* 0x004fea000383ffff */
[----:B------:R-:W-:Y:S05]  /*16de0*/  BRA `(.L_x_2089) ;  /* 0xfffffeac00a07947 */ /* 0x000fea000383ffff */
.L_x_2095:
[----:B------:R-:W-:-:S13]  /*16df0*/  R2UR UR4, R227 ;  /* 0x00000000e30472ca */ /* 0x000fda00000e0000 */
[----:B-1----:R-:W-:-:S04]  /*16e00*/  IMAD.U32 R4, RZ, RZ, UR4 ;  /* 0x00000004ff047e24 */ /* 0x002fc8000f8e00ff */
[----:B------:R1:W2:Y:S03]  /*16e10*/  SYNCS.PHASECHK.TRANS64.TRYWAIT P2, [R4+URZ+0x38830], R3 ;  /* 0x03883003040075a7 */ /* 0x0002a6000804017f */
[----:B--2---:R-:W-:Y:S05]  /*16e20*/  @!P2 NANOSLEEP.SYNCS 0x989680 ;  /* 0x009896800000a95d */ /* 0x004fea0003900000 */
[----:B------:R-:W2:Y:S02]  /*16e30*/  @!P2 SYNCS.PHASECHK.TRANS64 P2, [R4+URZ+0x38830], R3 ;  /* 0x038830030400a5a7 */ /* 0x000ea4000804007f */
[----:B--2---:R-:W-:Y:S05]  /*16e40*/  @!P2 BRA `(.L_x_2095) ;  /* 0xfffffffc00e8a947 */ /* 0x004fea000383ffff */
[----:B------:R-:W-:Y:S05]  /*16e50*/  BRA `(.L_x_2094) ;  /* 0xfffffeec00b87947 */ /* 0x000fea000383ffff */
.L_x_2099:
[----:B01----:R-:W-:-:S04]  /*16e60*/  IMAD.U32 R3, RZ, RZ, UR4 ;  /* 0x00000004ff037e24 */ /* 0x003fc8000f8e00ff */
[----:B------:R0:W1:Y:S03]  /*16e70*/  SYNCS.PHASECHK.TRANS64.TRYWAIT P2, [R3+URZ+0x38850], R0 ;  /* 0x03885000030075a7 */ /* 0x000066000804017f */
[----:B-1----:R-:W-:Y:S05]  /*16e80*/  @!P2 NANOSLEEP.SYNCS 0x989680 ;  /* 0x009896800000a95d */ /* 0x002fea0003900000 */
[----:B------:R-:W1:Y:S02]  /*16e90*/  @!P2 SYNCS.PHASECHK.TRANS64 P2, [R3+URZ+0x38850], R0 ;  /* 0x038850000300a5a7 */ /* 0x000e64000804007f */
[----:B-1----:R-:W-:Y:S05]  /*16ea0*/  @!P2 BRA `(.L_x_2099) ;  /* 0xfffffffc00eca947 */ /* 0x002fea000383ffff */
[----:B------:R-:W-:Y:S05]  /*16eb0*/  BRA `(.L_x_2098) ;  /* 0xffffff1000dc7947 */ /* 0x000fea000383ffff */
.L_x_2105:
[----:B-1----:R-:W-:-:S04]  /*16ec0*/  IMAD.U32 R4, RZ, RZ, UR4 ;  /* 0x00000004ff047e24 */ /* 0x002fc8000f8e00ff */
[----:B------:R1:W2:Y:S03]  /*16ed0*/  SYNCS.PHASECHK.TRANS64.TRYWAIT P2, [R4+URZ+0x38830], R3 ;  /* 0x03883003040075a7 */ /* 0x0002a6000804017f */
[----:B--2---:R-:W-:Y:S05]  /*16ee0*/  @!P2 NANOSLEEP.SYNCS 0x989680 ;  /* 0x009896800000a95d */ /* 0x004fea0003900000 */
[----:B------:R-:W2:Y:S02]  /*16ef0*/  @!P2 SYNCS.PHASECHK.TRANS64 P2, [R4+URZ+0x38830], R3 ;  /* 0x038830030400a5a7 */ /* 0x000ea4000804007f */
[----:B--2---:R-:W-:Y:S05]  /*16f00*/  @!P2 BRA `(.L_x_2105) ;  /* 0xfffffffc00eca947 */ /* 0x004fea000383ffff */
[----:B------:R-:W-:Y:S05]  /*16f10*/  BRA `(.L_x_2104) ;  /* 0xffffff2800ac7947 */ /* 0x000fea000383ffff */
.L_x_2109:
[----:B01----:R-:W-:-:S04]  /*16f20*/  IMAD.U32 R3, RZ, RZ, UR4 ;  /* 0x00000004ff037e24 */ /* 0x003fc8000f8e00ff */
[----:B------:R0:W1:Y:S03]  /*16f30*/  SYNCS.PHASECHK.TRANS64.TRYWAIT P2, [R3+URZ+0x38850], R0 ;  /* 0x03885000030075a7 */ /* 0x000066000804017f */
[----:B-1----:R-:W-:Y:S05]  /*16f40*/  @!P2 NANOSLEEP.SYNCS 0x989680 ;  /* 0x009896800000a95d */ /* 0x002fea0003900000 */
[----:B------:R-:W1:Y:S02]  /*16f50*/  @!P2 SYNCS.PHASECHK.TRANS64 P2, [R3+URZ+0x38850], R0 ;  /* 0x038850000300a5a7 */ /* 0x000e64000804007f */
[----:B-1----:R-:W-:Y:S05]  /*16f60*/  @!P2 BRA `(.L_x_2109) ;  /* 0xfffffffc00eca947 */ /* 0x002fea000383ffff */
[----:B------:R-:W-:Y:S05]  /*16f70*/  BRA `(.L_x_2108) ;  /* 0xffffff5000d07947 */ /* 0x000fea000383ffff */
.L_x_2114:
[----:B-1----:R-:W-:-:S04]  /*16f80*/  IMAD.U32 R7, RZ, RZ, UR7 ;  /* 0x00000007ff077e24 */ /* 0x002fc8000f8e00ff */
[----:B------:R1:W2:Y:S03]  /*16f90*/  SYNCS.PHASECHK.TRANS64.TRYWAIT P0, [R7+URZ+0x38850], R0 ;  /* 0x03885000070075a7 */ /* 0x0002a6000800017f */
[----:B--2---:R-:W-:Y:S05]  /*16fa0*/  @!P0 NANOSLEEP.SYNCS 0x989680 ;  /* 0x009896800000895d */ /* 0x004fea0003900000 */
[----:B------:R-:W2:Y:S02]  /*16fb0*/  @!P0 SYNCS.PHASECHK.TRANS64 P0, [R7+URZ+0x38850], R0 ;  /* 0x03885000070085a7 */ /* 0x000ea4000800007f */
[----:B--2---:R-:W-:Y:S05]  /*16fc0*/  @!P0 BRA `(.L_x_2114) ;  /* 0xfffffffc00ec8947 */ /* 0x004fea000383ffff */
[----:B------:R-:W-:Y:S05]  /*16fd0*/  BRA `(.L_x_2113) ;  /* 0xffffff6800d07947 */ /* 0x000fea000383ffff */
.L_x_2156:
[----:B------:R-:W1:Y:S01]  /*16fe0*/  S2R R8, SR_TID.X ;  /* 0x0000000000087919 */ /* 0x000e620000002100 */
[----:B------:R-:W-:Y:S01]  /*16ff0*/  BSSY B0, `(.L_x_2224) ;  /* 0x000000a000007945 */ /* 0x000fe20003800000 */
[----:B------:R-:W-:Y:S01]  /*17000*/  IMAD.MOV.U32 R12, RZ, RZ, RZ ;  /* 0x000000ffff0c7224 */ /* 0x000fe200078e00ff */
[----:B------:R-:W-:Y:S01]  /*17010*/  MOV R11, 0x1f ;  /* 0x0000001f000b7802 */ /* 0x000fe20000000f00 */
[----:B------:R-:W-:Y:S01]  /*17020*/  IMAD.MOV.U32 R15, RZ, RZ, -0x1 ;  /* 0xffffffffff0f7424 */ /* 0x000fe200078e00ff */
[----:B-1----:R-:W-:-:S04]  /*17030*/  SHF.R.U32.HI R8, RZ, 0x5, R8 ;  /* 0x00000005ff087819 */ /* 0x002fc80000011608 */
[----:B------:R-:W-:-:S05]  /*17040*/  LOP3.LUT R8, R8, 0x3, RZ, 0xc0, !PT ;  /* 0x0000000308087812 */ /* 0x000fca00078ec0ff */
[----:B0-----:R-:W-:-:S07]  /*17050*/  IMAD.MOV.U32 R13, RZ, RZ, R8 ;  /* 0x000000ffff0d7224 */ /* 0x001fce00078e0008 */
[----:B------:R-:W-:Y:S05]  /*17060*/  WARPSYNC.COLLECTIVE R15, `(.L_x_2225) ;  /* 0x000000000f087348 */ /* 0x000fea0003c00000 */
[----:B------:R0:W1:Y:S02]  /*17070*/  SHFL.IDX P6, R14, R13, R12, R11 ;  /* 0x0000000c0d0e7389 */ /* 0x00006400000c000b */
[----:B01----:R-:W-:Y:S01]  /*17080*/  ENDCOLLECTIVE ;  /* 0x000000000000791b */ /* 0x003fe20003800000 */
.L_x_2225:
[----:B------:R-:W-:Y:S05]  /*17090*/  BSYNC B0 ;  /* 0x0000000000007941 */ /* 0x000fea0003800000 */
.L_x_2224:
[----:B------:R-:W-:Y:S05]  /*170a0*/  BRA `(.L_x_2226) ;  /* 0xffffffc000747947 */ /* 0x000fea000383ffff */
.L_x_2157:
[----:B------:R-:W-:Y:S01]  /*170b0*/  BSSY B0, `(.L_x_2227) ;  /* 0x0000006000007945 */ /* 0x000fe20003800000 */
[----:B------:R-:W-:-:S07]  /*170c0*/  IMAD.MOV.U32 R15, RZ, RZ, -0x1 ;  /* 0xffffffffff0f7424 */ /* 0x000fce00078e00ff */
[----:B------:R-:W-:Y:S05]  /*170d0*/  WARPSYNC.COLLECTIVE R15, `(.L_x_2228) ;  /* 0x000000000f0c7348 */ /* 0x000fea0003c00000 */
[----:B------:R-:W-:Y:S02]  /*170e0*/  ELECT P6, UR62, PT ;  /* 0x00000000003e782f */ /* 0x000fe400038c0000 */
[----:B------:R-:W-:Y:S01]  /*170f0*/  MOV R14, UR62 ;  /* 0x0000003e000e7c02 */ /* 0x000fe20008000f00 */
[----:B------:R-:W-:Y:S10]  /*17100*/  ENDCOLLECTIVE ;  /* 0x000000000000791b */ /* 0x000ff40003800000 */
.L_x_2228:
[----:B------:R-:W-:Y:S05]  /*17110*/  BSYNC B0 ;  /* 0x0000000000007941 */ /* 0x000fea0003800000 */
.L_x_2227:
[----:B------:R-:W-:Y:S05]  /*17120*/  BRA `(.L_x_2229) ;  /* 0xffffffc000647947 */ /* 0x000fea000383ffff */
.L_x_2160:
[----:B0-----:R0:W1:Y:S02]  /*17130*/  SYNCS.PHASECHK.TRANS64.TRYWAIT P0, [R8+URZ+0x38840], R9 ;  /* 0x03884009080075a7 */ /* 0x001064000800017f */
[----:B-1----:R-:W-:Y:S05]  /*17140*/  @!P0 NANOSLEEP.SYNCS 0x989680 ;  /* 0x009896800000895d */ /* 0x002fea0003900000 */
[----:B------:R-:W1:Y:S02]  /*17150*/  @!P0 SYNCS.PHASECHK.TRANS64 P0, [R8+URZ+0x38840], R9 ;  /* 0x03884009080085a7 */ /* 0x000e64000800007f */
[----:B-1----:R-:W-:Y:S05]  /*17160*/  @!P0 BRA `(.L_x_2160) ;  /* 0xfffffffc00f08947 */ /* 0x002fea000383ffff */
[----:B------:R-:W-:Y:S05]  /*17170*/  BRA `(.L_x_2230) ;  /* 0xffffffc000d07947 */ /* 0x000fea000383ffff */
.L_x_2163:
        /* <DEDUP_REMOVED lines=8> */
.L_x_2171:
[----:B0-----:R0:W1:Y:S02]  /*17200*/  SYNCS.PHASECHK.TRANS64.TRYWAIT P0, [R2+URZ+0x38840], R3 ;  /* 0x03884003020075a7 */ /* 0x001064000800017f */
[----:B-1----:R-:W-:Y:S05]  /*17210*/  @!P0 NANOSLEEP.SYNCS 0x989680 ;  /* 0x009896800000895d */ /* 0x002fea0003900000 */
[----:B------:R-:W1:Y:S02]  /*17220*/  @!P0 SYNCS.PHASECHK.TRANS64 P0, [R2+URZ+0x38840], R3 ;  /* 0x03884003020085a7 */ /* 0x000e64000800007f */
[----:B-1----:R-:W-:Y:S05]  /*17230*/  @!P0 BRA `(.L_x_2171) ;  /* 0xfffffffc00f08947 */ /* 0x002fea000383ffff */
[----:B------:R-:W-:Y:S05]  /*17240*/  BRA `(.L_x_2232) ;  /* 0xffffffcc00047947 */ /* 0x000fea000383ffff */
.L_x_2173:
[----:B0-----:R0:W1:Y:S02]  /*17250*/  SYNCS.PHASECHK.TRANS64.TRYWAIT P0, [R3+URZ+0x60], R2 ;  /* 0x00006002030075a7 */ /* 0x001064000800017f */
[----:B-1----:R-:W-:Y:S05]  /*17260*/  @!P0 NANOSLEEP.SYNCS 0x989680 ;  /* 0x009896800000895d */ /* 0x002fea0003900000 */
[----:B------:R-:W1:Y:S02]  /*17270*/  @!P0 SYNCS.PHASECHK.TRANS64 P0, [R3+URZ+0x60], R2 ;  /* 0x00006002030085a7 */ /* 0x000e64000800007f */
[----:B-1----:R-:W-:Y:S05]  /*17280*/  @!P0 BRA `(.L_x_2173) ;  /* 0xfffffffc00f08947 */ /* 0x002fea000383ffff */
[----:B------:R-:W-:Y:S05]  /*17290*/  BRA `(.L_x_2233) ;  /* 0xffffffcc00c47947 */ /* 0x000fea000383ffff */
.L_x_2178:
[----:B-1----:R1:W2:Y:S02]  /*172a0*/  SYNCS.PHASECHK.TRANS64.TRYWAIT P0, [R2+URZ+0x38840], R3 ;  /* 0x03884003020075a7 */ /* 0x0022a4000800017f */
[----:B--2---:R-:W-:Y:S05]  /*172b0*/  @!P0 NANOSLEEP.SYNCS 0x989680 ;  /* 0x009896800000895d */ /* 0x004fea0003900000 */
[----:B------:R-:W2:Y:S02]  /*172c0*/  @!P0 SYNCS.PHASECHK.TRANS64 P0, [R2+URZ+0x38840], R3 ;  /* 0x03884003020085a7 */ /* 0x000ea4000800007f */
[----:B--2---:R-:W-:Y:S05]  /*172d0*/  @!P0 BRA `(.L_x_2178) ;  /* 0xfffffffc00f08947 */ /* 0x004fea000383ffff */
[----:B------:R-:W-:Y:S05]  /*172e0*/  BRA `(.L_x_2234) ;  /* 0xffffffd4004c7947 */ /* 0x000fea000383ffff */
.L_x_2180:
[----:B0-----:R0:W1:Y:S02]  /*172f0*/  SYNCS.PHASECHK.TRANS64.TRYWAIT P1, [R3+URZ+0x60], R2 ;  /* 0x00006002030075a7 */ /* 0x001064000802017f */
[----:B-1----:R-:W-:Y:S05]  /*17300*/  @!P1 NANOSLEEP.SYNCS 0x989680 ;  /* 0x009896800000995d */ /* 0x002fea0003900000 */
[----:B------:R-:W1:Y:S02]  /*17310*/  @!P1 SYNCS.PHASECHK.TRANS64 P1, [R3+URZ+0x60], R2 ;  /* 0x00006002030095a7 */ /* 0x000e64000802007f */
[----:B-1----:R-:W-:Y:S05]  /*17320*/  @!P1 BRA `(.L_x_2180) ;  /* 0xfffffffc00f09947 */ /* 0x002fea000383ffff */
[----:B------:R-:W-:Y:S05]  /*17330*/  BRA `(.L_x_2235) ;  /* 0xffffffd8000c7947 */ /* 0x000fea000383ffff */
.L_x_2185:
[----:B--2---:R2:W3:Y:S02]  /*17340*/  SYNCS.PHASECHK.TRANS64.TRYWAIT P0, [R2+URZ+0x38840], R3 ;  /* 0x03884003020075a7 */ /* 0x0044e4000800017f */
[----:B---3--:R-:W-:Y:S05]  /*17350*/  @!P0 NANOSLEEP.SYNCS 0x989680 ;  /* 0x009896800000895d */ /* 0x008fea0003900000 */
[----:B------:R-:W3:Y:S02]  /*17360*/  @!P0 SYNCS.PHASECHK.TRANS64 P0, [R2+URZ+0x38840], R3 ;  /* 0x03884003020085a7 */ /* 0x000ee4000800007f */
[----:B---3--:R-:W-:Y:S05]  /*17370*/  @!P0 BRA `(.L_x_2185) ;  /* 0xfffffffc00f08947 */ /* 0x008fea000383ffff */
[----:B------:R-:W-:Y:S05]  /*17380*/  BRA `(.L_x_2236) ;  /* 0xffffffdc00547947 */ /* 0x000fea000383ffff */
.L_x_2187:
[----:B0-----:R0:W1:Y:S02]  /*17390*/  SYNCS.PHASECHK.TRANS64.TRYWAIT P1, [R2+URZ+0x60], R9 ;  /* 0x00006009020075a7 */ /* 0x001064000802017f */
[----:B-1----:R-:W-:Y:S05]  /*173a0*/  @!P1 NANOSLEEP.SYNCS 0x989680 ;  /* 0x009896800000995d */ /* 0x002fea0003900000 */
[----:B------:R-:W1:Y:S02]  /*173b0*/  @!P1 SYNCS.PHASECHK.TRANS64 P1, [R2+URZ+0x60], R9 ;  /* 0x00006009020095a7 */ /* 0x000e64000802007f */
[----:B-1----:R-:W-:Y:S05]  /*173c0*/  @!P1 BRA `(.L_x_2187) ;  /* 0xfffffffc00f09947 */ /* 0x002fea000383ffff */
[----:B------:R-:W-:Y:S05]  /*173d0*/  BRA `(.L_x_2237) ;  /* 0xffffffe000147947 */ /* 0x000fea000383ffff */
.L_x_2194:
[----:B-1----:R1:W2:Y:S02]  /*173e0*/  SYNCS.PHASECHK.TRANS64.TRYWAIT P0, [R3+URZ+0x38860], R2 ;  /* 0x03886002030075a7 */ /* 0x0022a4000800017f */
[----:B--2---:R-:W-:Y:S05]  /*173f0*/  @!P0 NANOSLEEP.SYNCS 0x989680 ;  /* 0x009896800000895d */ /* 0x004fea0003900000 */
[----:B------:R-:W2:Y:S02]  /*17400*/  @!P0 SYNCS.PHASECHK.TRANS64 P0, [R3+URZ+0x38860], R2 ;  /* 0x03886002030085a7 */ /* 0x000ea4000800007f */
[----:B--2---:R-:W-:Y:S05]  /*17410*/  @!P0 BRA `(.L_x_2194) ;  /* 0xfffffffc00f08947 */ /* 0x004fea000383ffff */
[----:B------:R-:W-:Y:S05]  /*17420*/  BRA `(.L_x_2238) ;  /* 0xffffffe400487947 */ /* 0x000fea000383ffff */
.L_x_2196:
        /* <DEDUP_REMOVED lines=8> */
.L_x_2240:
[----:B------:R-:W-:Y:S05]  /*174b0*/  BSYNC B0 ;  /* 0x0000000000007941 */ /* 0x000fea0003800000 */
.L_x_2239:
        /* <DEDUP_REMOVED lines=8> */
.L_x_2241:
[----:B------:R-:W-:Y:S01]  /*17540*/  IMAD.MOV.U32 R16, RZ, RZ, R14 ;  /* 0x000000ffff107224 */ /* 0x000fe200078e000e */
[----:B------:R-:W-:Y:S06]  /*17550*/  BRA `(.L_x_2242) ;  /* 0xffffffe400f87947 */ /* 0x000fec000383ffff */
.L_x_2199:
        /* <DEDUP_REMOVED lines=8> */
.L_x_2244:
[----:B------:R-:W-:Y:S05]  /*175e0*/  BSYNC B0 ;  /* 0x0000000000007941 */ /* 0x000fea0003800000 */
.L_x_2243:
        /* <DEDUP_REMOVED lines=10> */
.L_x_2245:
        /* <DEDUP_REMOVED lines=8> */
.L_x_2246:
        /* <DEDUP_REMOVED lines=8> */
.L_x_2247:
        /* <DEDUP_REMOVED lines=8> */
.L_x_2248:
        /* <DEDUP_REMOVED lines=8> */
.L_x_2249:
[----:B------:R-:W-:Y:S05]  /*17890*/  BRA `(.L_x_2250) ;  /* 0xffffffe400c07947 */ /* 0x000fea000383ffff */
.L_x_2204:
        /* <DEDUP_REMOVED lines=8> */
.L_x_2252:
[----:B------:R-:W-:Y:S05]  /*17920*/  BSYNC B0 ;  /* 0x0000000000007941 */ /* 0x000fea0003800000 */
.L_x_2251:
        /* <DEDUP_REMOVED lines=10> */
.L_x_2253:
        /* <DEDUP_REMOVED lines=8> */
.L_x_2254:
        /* <DEDUP_REMOVED lines=8> */
.L_x_2255:
        /* <DEDUP_REMOVED lines=8> */
.L_x_2256:
[----:B------:R-:W-:Y:S01]  /*17b50*/  IMAD.MOV.U32 R12, RZ, RZ, 0x1f ;  /* 0x0000001fff0c7424 */ /* 0x000fe200078e00ff */
[----:B------:R-:W-:Y:S02]  /*17b60*/  MOV R11, 0x1f ;  /* 0x0000001f000b7802 */ /* 0x000fe40000000f00 */
[----:B------:R-:W-:-:S05]  /*17b70*/  SEL R2, R14, RZ, P0 ;  /* 0x000000ff0e027207 */ /* 0x000fca0000000000 */
[----:B------:R-:W-:-:S04]  /*17b80*/  IMAD.IADD R2, R5, 0x1, R2 ;  /* 0x0000000105027824 */ /* 0x000fc800078e0202 */
[----:B------:R-:W-:-:S07]  /*17b90*/  IMAD.MOV.U32 R13, RZ, RZ, R2 ;  /* 0x000000ffff0d7224 */ /* 0x000fce00078e0002 */
[----:B------:R-:W-:Y:S05]  /*17ba0*/  WARPSYNC.COLLECTIVE R15, `(.L_x_2257) ;  /* 0x000000000f087348 */ /* 0x000fea0003c00000 */
[----:B------:R0:W1:Y:S02]  /*17bb0*/  SHFL.IDX P6, R14, R13, R12, R11 ;  /* 0x0000000c0d0e7389 */ /* 0x00006400000c000b */
[----:B01----:R-:W-:Y:S01]  /*17bc0*/  ENDCOLLECTIVE ;  /* 0x000000000000791b */ /* 0x003fe20003800000 */
.L_x_2257:
[----:B------:R-:W-:Y:S05]  /*17bd0*/  BRA `(.L_x_2258) ;  /* 0xffffffe400a87947 */ /* 0x000fea000383ffff */
.L_x_2206:
[----:B------:R-:W-:Y:S01]  /*17be0*/  BSSY B0, `(.L_x_2259) ;  /* 0x0000006000007945 */ /* 0x000fe20003800000 */
[----:B------:R-:W-:Y:S01]  /*17bf0*/  PLOP3.LUT P6, PT, P6, PT, PT, 0x8, 0x0 ;  /* 0x000000000000781c */ /* 0x000fe200037ce170 */
[----:B------:R-:W-:-:S12]  /*17c00*/  IMAD.MOV.U32 R15, RZ, RZ, -0x1 ;  /* 0xffffffffff0f7424 */ /* 0x000fd800078e00ff */
[----:B0-----:R-:W-:Y:S05]  /*17c10*/  WARPSYNC.COLLECTIVE R15, `(.L_x_2260) ;  /* 0x000000000f087348 */ /* 0x001fea0003c00000 */
[----:B------:R-:W-:Y:S01]  /*17c20*/  VOTE.ANY R14, PT, P6 ;  /* 0x00000000000e7806 */ /* 0x000fe200030e0100 */
[----:B0-----:R-:W-:Y:S06]  /*17c30*/  ENDCOLLECTIVE ;  /* 0x000000000000791b */ /* 0x001fec0003800000 */
.L_x_2260:
[----:B------:R-:W-:Y:S05]  /*17c40*/  BSYNC B0 ;  /* 0x0000000000007941 */ /* 0x000fea0003800000 */
.L_x_2259:
        /* <DEDUP_REMOVED lines=9> */
.L_x_2261:
[----:B------:R-:W-:Y:S01]  /*17ce0*/  IMAD.MOV.U32 R17, RZ, RZ, R14 ;  /* 0x000000ffff117224 */ /* 0x000fe200078e000e */
[----:B------:R-:W-:Y:S06]  /*17cf0*/  BRA `(.L_x_2262) ;  /* 0xffffffe400987947 */ /* 0x000fec000383ffff */
.L_x_2208:
[----:B------:R-:W-:Y:S01]  /*17d00*/  BSSY B0, `(.L_x_2263) ;  /* 0x0000007000007945 */ /* 0x000fe20003800000 */
[----:B------:R-:W-:Y:S01]  /*17d10*/  IMAD.MOV.U32 R13, RZ, RZ, R2 ;  /* 0x000000ffff0d7224 */ /* 0x000fe200078e0002 */
[----:B------:R-:W-:Y:S01]  /*17d20*/  MOV R11, 0x1f ;  /* 0x0000001f000b7802 */ /* 0x000fe20000000f00 */
[----:B------:R-:W-:-:S07]  /*17d30*/  IMAD.MOV.U32 R15, RZ, RZ, -0x1 ;  /* 0xffffffffff0f7424 */ /* 0x000fce00078e00ff */
[----:B012---:R-:W-:Y:S05]  /*17d40*/  WARPSYNC.COLLECTIVE R15, `(.L_x_2264) ;  /* 0x000000000f087348 */ /* 0x007fea0003c00000 */
[----:B------:R3:W4:Y:S02]  /*17d50*/  SHFL.IDX P6, R14, R13, R12, R11 ;  /* 0x0000000c0d0e7389 */ /* 0x00072400000c000b */
[----:B01234-:R-:W-:Y:S01]  /*17d60*/  ENDCOLLECTIVE ;  /* 0x000000000000791b */ /* 0x01ffe20003800000 */
.L_x_2264:
[----:B------:R-:W-:Y:S05]  /*17d70*/  BSYNC B0 ;  /* 0x0000000000007941 */ /* 0x000fea0003800000 */
.L_x_2263:
[----:B------:R-:W-:Y:S01]  /*17d80*/  IMAD.MOV.U32 R7, RZ, RZ, R14 ;  /* 0x000000ffff077224 */ /* 0x000fe200078e000e */
[----:B------:R-:W-:Y:S06]  /*17d90*/  BRA `(.L_x_2207) ;  /* 0xffffffe4008c7947 */ /* 0x000fec000383ffff */
.L_x_2212:
[----:B-1----:R1:W2:Y:S02]  /*17da0*/  SYNCS.PHASECHK.TRANS64.TRYWAIT P0, [R0+URZ+0x38820], R3 ;  /* 0x03882003000075a7 */ /* 0x0022a4000800017f */
[----:B--2---:R-:W-:Y:S05]  /*17db0*/  @!P0 NANOSLEEP.SYNCS 0x989680 ;  /* 0x009896800000895d */ /* 0x004fea0003900000 */
[----:B------:R-:W2:Y:S02]  /*17dc0*/  @!P0 SYNCS.PHASECHK.TRANS64 P0, [R0+URZ+0x38820], R3 ;  /* 0x03882003000085a7 */ /* 0x000ea4000800007f */
[----:B--2---:R-:W-:Y:S05]  /*17dd0*/  @!P0 BRA `(.L_x_2212) ;  /* 0xfffffffc00f08947 */ /* 0x004fea000383ffff */
[----:B------:R-:W-:Y:S05]  /*17de0*/  BRA `(.L_x_2265) ;  /* 0xffffffec00047947 */ /* 0x000fea000383ffff */
.L_x_2213:
        /* <DEDUP_REMOVED lines=11> */
.L_x_2267:
[----:B------:R-:W-:Y:S05]  /*17ea0*/  BSYNC B0 ;  /* 0x0000000000007941 */ /* 0x000fea0003800000 */
.L_x_2266:
[----:B------:R-:W-:Y:S05]  /*17eb0*/  BRA `(.L_x_2268) ;  /* 0xffffffe800ec7947 */ /* 0x000fea000383ffff */
.L_x_2216:
[----:B------:R-:W-:Y:S01]  /*17ec0*/  BSSY B1, `(.L_x_2269) ;  /* 0x0000006000017945 */ /* 0x000fe20003800000 */
[----:B------:R-:W-:-:S07]  /*17ed0*/  IMAD.MOV.U32 R15, RZ, RZ, -0x1 ;  /* 0xffffffffff0f7424 */ /* 0x000fce00078e00ff */
[----:B012---:R-:W-:Y:S05]  /*17ee0*/  WARPSYNC.COLLECTIVE R15, `(.L_x_2270) ;  /* 0x000000000f0c7348 */ /* 0x007fea0003c00000 */
[----:B------:R-:W-:Y:S02]  /*17ef0*/  ELECT P6, UR62, PT ;  /* 0x00000000003e782f */ /* 0x000fe400038c0000 */
[----:B------:R-:W-:Y:S01]  /*17f00*/  MOV R14, UR62 ;  /* 0x0000003e000e7c02 */ /* 0x000fe20008000f00 */
[----:B012---:R-:W-:Y:S10]  /*17f10*/  ENDCOLLECTIVE ;  /* 0x000000000000791b */ /* 0x007ff40003800000 */
.L_x_2270:
[----:B------:R-:W-:Y:S05]  /*17f20*/  BSYNC B1 ;  /* 0x0000000000017941 */ /* 0x000fea0003800000 */
.L_x_2269:
[----:B------:R-:W-:Y:S05]  /*17f30*/  BRA `(.L_x_2271) ;  /* 0xffffffe800e47947 */ /* 0x000fea000383ffff */
.L_x_2218:
[----:B-1----:R1:W2:Y:S02]  /*17f40*/  SYNCS.PHASECHK.TRANS64.TRYWAIT P0, [R6+URZ], R5 ;  /* 0x00000005060075a7 */ /* 0x0022a4000800017f */
[----:B--2---:R-:W-:Y:S05]  /*17f50*/  @!P0 NANOSLEEP.SYNCS 0x989680 ;  /* 0x009896800000895d */ /* 0x004fea0003900000 */
[----:B------:R-:W2:Y:S02]  /*17f60*/  @!P0 SYNCS.PHASECHK.TRANS64 P0, [R6+URZ], R5 ;  /* 0x00000005060085a7 */ /* 0x000ea4000800007f */
[----:B--2---:R-:W-:Y:S05]  /*17f70*/  @!P0 BRA `(.L_x_2218) ;  /* 0xfffffffc00f08947 */ /* 0x004fea000383ffff */
[----:B------:R-:W-:Y:S05]  /*17f80*/  BRA `(.L_x_2272) ;  /* 0xffffffec00287947 */ /* 0x000fea000383ffff */
.L_x_2219:
[----:B--2---:R2:W3:Y:S02]  /*17f90*/  SYNCS.PHASECHK.TRANS64.TRYWAIT P0, [R7+URZ], R2 ;  /* 0x00000002070075a7 */ /* 0x0044e4000800017f */
[----:B---3--:R-:W-:Y:S05]  /*17fa0*/  @!P0 NANOSLEEP.SYNCS 0x989680 ;  /* 0x009896800000895d */ /* 0x008fea0003900000 */
[----:B------:R-:W3:Y:S02]  /*17fb0*/  @!P0 SYNCS.PHASECHK.TRANS64 P0, [R7+URZ], R2 ;  /* 0x00000002070085a7 */ /* 0x000ee4000800007f */
[----:B---3--:R-:W-:Y:S05]  /*17fc0*/  @!P0 BRA `(.L_x_2219) ;  /* 0xfffffffc00f08947 */ /* 0x008fea000383ffff */
[----:B------:R-:W-:Y:S05]  /*17fd0*/  BRA `(.L_x_2273) ;  /* 0xffffffec001c7947 */ /* 0x000fea000383ffff */
.L_x_2221:
[----:B---3--:R3:W4:Y:S02]  /*17fe0*/  SYNCS.PHASECHK.TRANS64.TRYWAIT P0, [R4+URZ], R5 ;  /* 0x00000005040075a7 */ /* 0x008724000800017f */
[----:B----4-:R-:W-:Y:S05]  /*17ff0*/  @!P0 NANOSLEEP.SYNCS 0x989680 ;  /* 0x009896800000895d */ /* 0x010fea0003900000 */
[----:B------:R-:W4:Y:S02]  /*18000*/  @!P0 SYNCS.PHASECHK.TRANS64 P0, [R4+URZ], R5 ;  /* 0x00000005040085a7 */ /* 0x000f24000800007f */
[----:B----4-:R-:W-:Y:S05]  /*18010*/  @!P0 BRA `(.L_x_2221) ;  /* 0xfffffffc00f08947 */ /* 0x010fea000383ffff */
[----:B------:R-:W-:Y:S05]  /*18020*/  BRA `(.L_x_2274) ;  /* 0xffffffec00247947 */ /* 0x000fea000383ffff */
.L_x_2275:
        /* <DEDUP_REMOVED lines=13> */
.L_x_2845:


//--------------------- .text._ZN7cutlass13device_kernelIN5flash11enable_sm90INS1_16FlashAttnFwdSm90INS1_25CollectiveMainloopFwdSm90ILi2EN4cute5tupleIJNS5_1CILi1EEES8_S8_EEENS6_IJNS7_ILi128EEENS7_ILi80EEENS7_ILi256EEEEEELi256ENS_6half_tEfNS_4arch4Sm90ELb1ELb0ELb0ELb1ELb0ELb1ELb0ELb1ELb1ELb0ELb0ELb0EEENS1_21CollectiveEpilogueFwdINS6_IJSA_SC_SB_EEES9_SE_SG_Li256ELb1ELb0ELb0ELb0EEENS1_36VarlenDynamicPersistentTileSchedulerILi128ELi80ELi256ELi32ELb0ELb0ELb1ELb1ELb1ELb1EEEEEEEEEvNT_6ParamsE --------------------------
	.section	.text._ZN7cutlass13device_kernelIN5flash11enable_sm90INS1_16FlashAttnFwdSm90INS1_25CollectiveMainloopFwdSm90ILi2EN4cute5tupleIJNS5_1CILi1EEES8_S8_EEENS6_IJNS7_ILi128EEENS7_ILi80EEENS7_ILi256EEEEEELi256ENS_6half_tEfNS_4arch4Sm90ELb1ELb0ELb0ELb1ELb0ELb1ELb0ELb1ELb1ELb0ELb0ELb0EEENS1_21CollectiveEpilogueFwdINS6_IJSA_SC_SB_EEES9_SE_SG_Li256ELb1ELb0ELb0ELb0EEENS1_36VarlenDynamicPersistentTileSchedulerILi128ELi80ELi256ELi32ELb0ELb0ELb1ELb1ELb1ELb1EEEEEEEEEvNT_6ParamsE,"ax",@progbits
	.align	128
.text._ZN7cutlass13device_kernelIN5flash11enable_sm90INS1_16FlashAttnFwdSm90INS1_25CollectiveMainloopFwdSm90ILi2EN4cute5tupleIJNS5_1CILi1EEES8_S8_EEENS6_IJNS7_ILi128EEENS7_ILi80EEENS7_ILi256EEEEEELi256ENS_6half_tEfNS_4arch4Sm90ELb1ELb0ELb0ELb1ELb0ELb1ELb0ELb1ELb1ELb0ELb0ELb0EEENS1_21CollectiveEpilogueFwdINS6_IJSA_SC_SB_EEES9_SE_SG_Li256ELb1ELb0ELb0ELb0EEENS1_36VarlenDynamicPersistentTileSchedulerILi128ELi80ELi256ELi32ELb0ELb0ELb1ELb1ELb1ELb1EEEEEEEEEvNT_6ParamsE:
        .type           _ZN7cutlass13device_kernelIN5flash11enable_sm90INS1_16FlashAttnFwdSm90INS1_25CollectiveMainloopFwdSm90ILi2EN4cute5tupleIJNS5_1CILi1EEES8_S8_EEENS6_IJNS7_ILi128EEENS7_ILi80EEENS7_ILi256EEEEEELi256ENS_6half_tEfNS_4arch4Sm90ELb1ELb0ELb0ELb1ELb0ELb1ELb0ELb1ELb1ELb0ELb0ELb0EEENS1_21CollectiveEpilogueFwdINS6_IJSA_SC_SB_EEES9_SE_SG_Li256ELb1ELb0ELb0ELb0EEENS1_36VarlenDynamicPersistentTileSchedulerILi128ELi80ELi256ELi32ELb0ELb0ELb1ELb1ELb1ELb1EEEEEEEEEvNT_6ParamsE,@function
        .size           _ZN7cutlass13device_kernelIN5flash11enable_sm90INS1_16FlashAttnFwdSm90INS1_25CollectiveMainloopFwdSm90ILi2EN4cute5tupleIJNS5_1CILi1EEES8_S8_EEENS6_IJNS7_ILi128EEENS7_ILi80EEENS7_ILi256EEEEEELi256ENS_6half_tEfNS_4arch4Sm90ELb1ELb0ELb0ELb1ELb0ELb1ELb0ELb1ELb1ELb0ELb0ELb0EEENS1_21CollectiveEpilogueFwdINS6_IJSA_SC_SB_EEES9_SE_SG_Li256ELb1ELb0ELb0ELb0EEENS1_36VarlenDynamicPersistentTileSchedulerILi128ELi80ELi256ELi32ELb0ELb0ELb1ELb1ELb1ELb1EEEEEEEEEvNT_6ParamsE,(.L_x_2846 - _ZN7cutlass13device_kernelIN5flash11enable_sm90INS1_16FlashAttnFwdSm90INS1_25CollectiveMainloopFwdSm90ILi2EN4cute5tupleIJNS5_1CILi1EEES8_S8_EEENS6_IJNS7_ILi128EEENS7_ILi80EEENS7_ILi256EEEEEELi256ENS_6half_tEfNS_4arch4Sm90ELb1ELb0ELb0ELb1ELb0ELb1ELb0ELb1ELb1ELb0ELb0ELb0EEENS1_21CollectiveEpilogueFwdINS6_IJSA_SC_SB_EEES9_SE_SG_Li256ELb1ELb0ELb0ELb0EEENS1_36VarlenDynamicPersistentTileSchedulerILi128ELi80ELi256ELi32ELb0ELb0ELb1ELb1ELb1ELb1EEEEEEEEEvNT_6ParamsE)
        .other          _ZN7cutlass13device_kernelIN5flash11enable_sm90INS1_16FlashAttnFwdSm90INS1_25CollectiveMainloopFwdSm90ILi2EN4cute5tupleIJNS5_1CILi1EEES8_S8_EEENS6_IJNS7_ILi128EEENS7_ILi80EEENS7_ILi256EEEEEELi256ENS_6half_tEfNS_4arch4Sm90ELb1ELb0ELb0ELb1ELb0ELb1ELb0ELb1ELb1ELb0ELb0ELb0EEENS1_21CollectiveEpilogueFwdINS6_IJSA_SC_SB_EEES9_SE_SG_Li256ELb1ELb0ELb0ELb0EEENS1_36VarlenDynamicPersistentTileSchedulerILi128ELi80ELi256ELi32ELb0ELb0ELb1ELb1ELb1ELb1EEEEEEEEEvNT_6ParamsE,@"STO_CUDA_ENTRY STV_DEFAULT"
_ZN7cutlass13device_kernelIN5flash11enable_sm90INS1_16FlashAttnFwdSm90INS1_25CollectiveMainloopFwdSm90ILi2EN4cute5tupleIJNS5_1CILi1EEES8_S8_EEENS6_IJNS7_ILi128EEENS7_ILi80EEENS7_ILi256EEEEEELi256ENS_6half_tEfNS_4arch4Sm90ELb1ELb0ELb0ELb1ELb0ELb1ELb0ELb1ELb1ELb0ELb0ELb0EEENS1_21CollectiveEpilogueFwdINS6_IJSA_SC_SB_EEES9_SE_SG_Li256ELb1ELb0ELb0ELb0EEENS1_36VarlenDynamicPersistentTileSchedulerILi128ELi80ELi256ELi32ELb0ELb0ELb1ELb1ELb1ELb1EEEEEEEEEvNT_6ParamsE:
        /* <DEDUP_REMOVED lines=27> */
.L_x_2277:
[----:B------:R-:W-:Y:S05]  /*01b0*/  BSYNC B0 ;  /* 0x0000000000007941 */ /* 0x000fea0003800000 */
.L_x_2276:
        /* <DEDUP_REMOVED lines=41> */
.L_x_2278:
        /* <DEDUP_REMOVED lines=22> */
.L_x_2279:
        /* <DEDUP_REMOVED lines=18> */
.L_x_2280:
        /* <DEDUP_REMOVED lines=22> */
.L_x_2281:
        /* <DEDUP_REMOVED lines=22> */
.L_x_2282:
[----:B0-----:R-:W-:Y:S01]  /*0990*/  UMOV UR4, 0x1 ;  /* 0x0000000100047882 */ /* 0x001fe20000000000 */
[----:B------:R-:W-:Y:S01]  /*09a0*/  PLOP3.LUT P0, PT, PT, PT, UP0, 0x80, 0x0 ;  /* 0x000000000000781c */ /* 0x000fe20003f0f008 */
[----:B------:R-:W-:Y:S01]  /*09b0*/  USEL UR4, UR4, 0x2, !UP0 ;  /* 0x0000000204047887 */ /* 0x000fe2000c000000 */
[----:B------:R-:W-:Y:S01]  /*09c0*/  NOP ;  /* 0x0000000000007918 */ /* 0x000fe20000000000 */
[----:B------:R-:W-:Y:S01]  /*09d0*/  ULDC.64 UR60, c[0x0][0x208] ;  /* 0x00008200003c7ab9 */ /* 0x000fe20000000a00 */
[----:B------:R-:W-:Y:S03]  /*09e0*/  BSSY B7, `(.L_x_2283) ;  /* 0x0002c4d000077945 */ /* 0x000fe60003800000 */
[----:B------:R-:W-:-:S05]  /*09f0*/  IMAD.U32 R2, RZ, RZ, UR4 ;  /* 0x00000004ff027e24 */ /* 0x000fca000f8e00ff */
[----:B------:R0:W-:Y:S01]  /*0a00*/  STL [R1+0x90], R2 ;  /* 0x0000900201007387 */ /* 0x0001e20000100800 */
[----:B-12-4-:R-:W-:Y:S06]  /*0a10*/  BAR.SYNC.DEFER_BLOCKING 0x0 ;  /* 0x0000000000007b1d */ /* 0x016fec0000010000 */
[----:B------:R-:W-:Y:S05]  /*0a20*/  @!P0 BRA `(.L_x_2284) ;  /* 0x0000025c005c8947 */ /* 0x000fea0003800000 */
.L_x_2285:
        /* <DEDUP_REMOVED lines=15> */
[----:B0-----:R-:W2:Y:S01]  /*0b20*/  LDL R2, [R1+0x90] ;  /* 0x0000900001027983 */ /* 0x001ea20000100800 */
[----:B------:R-:W-:Y:S01]  /*0b30*/  R2UR UR4, R16 ;  /* 0x00000000100472ca */ /* 0x000fe200000e0000 */
[----:B------:R-:W-:Y:S01]  /*0b40*/  IMAD.MOV.U32 R18, RZ, RZ, RZ ;  /* 0x000000ffff127224 */ /* 0x000fe200078e00ff */
[----:B------:R-:W0:Y:S01]  /*0b50*/  S2R R0, SR_TID.X ;  /* 0x0000000000007919 */ /* 0x000e220000002100 */
[----:B------:R-:W-:Y:S02]  /*0b60*/  IMAD.MOV.U32 R221, RZ, RZ, RZ ;  /* 0x000000ffffdd7224 */ /* 0x000fe400078e00ff */
[----:B------:R-:W-:Y:S02]  /*0b70*/  IMAD.MOV.U32 R219, RZ, RZ, RZ ;  /* 0x000000ffffdb7224 */ /* 0x000fe400078e00ff */
[----:B------:R-:W-:-:S06]  /*0b80*/  IMAD.MOV.U32 R214, RZ, RZ, RZ ;  /* 0x000000ffffd67224 */ /* 0x000fcc00078e00ff */
[----:B------:R-:W-:Y:S01]  /*0b90*/  UIADD3 UR4, UR4, 0x14400, URZ ;  /* 0x0001440004047890 */ /* 0x000fe2000fffe03f */
[----:B0-----:R-:W-:-:S04]  /*0ba0*/  IADD3 R0, R0, -0x80, RZ ;  /* 0xffffff8000007810 */ /* 0x001fc80007ffe0ff */
[----:B------:R-:W-:-:S04]  /*0bb0*/  SHF.R.S32.HI R3, RZ, 0x1f, R0 ;  /* 0x0000001fff037819 */ /* 0x000fc80000011400 */
[CC--:B------:R-:W-:Y:S02]  /*0bc0*/  LEA.HI R5, R3.reuse, R0.reuse, RZ, 0x5 ;  /* 0x0000000003057211 */ /* 0x0c0fe400078f28ff */
[CC--:B------:R-:W-:Y:S02]  /*0bd0*/  LEA.HI R4, R3.reuse, R0.reuse, RZ, 0x4 ;  /* 0x0000000003047211 */ /* 0x0c0fe400078f20ff */
[-C--:B------:R-:W-:Y:S01]  /*0be0*/  LEA.HI R22, R3, R0.reuse, RZ, 0x3 ;  /* 0x0000000003167211 */ /* 0x080fe200078f18ff */
[----:B------:R-:W-:Y:S01]  /*0bf0*/  IMAD.SHL.U32 R6, R5, 0x20, RZ ;  /* 0x0000002005067824 */ /* 0x000fe200078e00ff */
[----:B------:R-:W-:Y:S02]  /*0c00*/  LEA.HI R12, R3, R0, RZ, 0x6 ;  /* 0x00000000030c7211 */ /* 0x000fe400078f30ff */
[----:B------:R-:W-:Y:S02]  /*0c10*/  LOP3.LUT R7, R22, 0xfffffff8, RZ, 0xc0, !PT ;  /* 0xfffffff816077812 */ /* 0x000fe400078ec0ff */
[----:B------:R-:W-:Y:S01]  /*0c20*/  LOP3.LUT R6, R6, 0xfffffc00, RZ, 0xc0, !PT ;  /* 0xfffffc0006067812 */ /* 0x000fe200078ec0ff */
[----:B------:R-:W-:Y:S01]  /*0c30*/  IMAD.SHL.U32 R12, R12, 0x8, RZ ;  /* 0x000000080c0c7824 */ /* 0x000fe200078e00ff */
[----:B------:R-:W-:-:S04]  /*0c40*/  SHF.R.S32.HI R22, RZ, 0x3, R22 ;  /* 0x00000003ff167819 */ /* 0x000fc80000011416 */
[C---:B------:R-:W-:Y:S01]  /*0c50*/  SHF.L.U32 R234, R22.reuse, 0x6, RZ ;  /* 0x0000000616ea7819 */ /* 0x040fe200000006ff */
[C---:B------:R-:W-:Y:S01]  /*0c60*/  VIADD R220, R22.reuse, 0x40 ;  /* 0x0000004016dc7836 */ /* 0x040fe20000000000 */
[----:B------:R-:W-:Y:S02]  /*0c70*/  IADD3 R218, R22, 0x20, RZ ;  /* 0x0000002016da7810 */ /* 0x000fe40007ffe0ff */
[----:B------:R-:W-:Y:S01]  /*0c80*/  LOP3.LUT R236, R12, 0xfffffe00, RZ, 0xc0, !PT ;  /* 0xfffffe000cec7812 */ /* 0x000fe200078ec0ff */
[----:B------:R-:W-:Y:S01]  /*0c90*/  IMAD.SHL.U32 R228, R220, 0x40, RZ ;  /* 0x00000040dce47824 */ /* 0x000fe200078e00ff */
[----:B------:R-:W-:Y:S02]  /*0ca0*/  SHF.L.U32 R229, R218, 0x6, RZ ;  /* 0x00000006dae57819 */ /* 0x000fe400000006ff */
[----:B------:R-:W-:Y:S02]  /*0cb0*/  SHF.R.S32.HI R23, RZ, 0x1f, R22 ;  /* 0x0000001fff177819 */ /* 0x000fe40000011416 */
[----:B------:R-:W-:-:S02]  /*0cc0*/  LOP3.LUT R229, R229, 0x1c0, RZ, 0xc0, !PT ;  /* 0x000001c0e5e57812 */ /* 0x000fc400078ec0ff */
[----:B------:R-:W-:Y:S02]  /*0cd0*/  LOP3.LUT R228, R228, 0x1c0, RZ, 0xc0, !PT ;  /* 0x000001c0e4e47812 */ /* 0x000fe400078ec0ff */
[----:B------:R-:W-:Y:S02]  /*0ce0*/  SHF.R.U32.HI R233, RZ, 0x3, R229 ;  /* 0x00000003ffe97819 */ /* 0x000fe400000116e5 */
[----:B------:R-:W-:Y:S02]  /*0cf0*/  SHF.R.U32.HI R232, RZ, 0x3, R228 ;  /* 0x00000003ffe87819 */ /* 0x000fe400000116e4 */
[----:B--2---:R-:W-:Y:S02]  /*0d00*/  R2UR UR5, R2 ;  /* 0x00000000020572ca */ /* 0x004fe400000e0000 */
[----:B------:R-:W-:Y:S02]  /*0d10*/  LEA.HI R2, R3, R0, RZ, 0x7 ;  /* 0x0000000003027211 */ /* 0x000fe400078f38ff */
[----:B------:R-:W-:-:S02]  /*0d20*/  LOP3.LUT R3, R4, 0x3fffff0, RZ, 0xc0, !PT ;  /* 0x03fffff004037812 */ /* 0x000fc400078ec0ff */
[----:B------:R-:W-:-:S03]  /*0d30*/  LOP3.LUT R9, R2, 0xffffff80, RZ, 0xc0, !PT ;  /* 0xffffff8002097812 */ /* 0x000fc600078ec0ff */
[C---:B------:R-:W-:Y:S01]  /*0d40*/  IMAD.IADD R5, R0.reuse, 0x1, -R3 ;  /* 0x0000000100057824 */ /* 0x040fe200078e0a03 */
[----:B------:R-:W-:Y:S01]  /*0d50*/  SHF.R.S32.HI R3, RZ, 0x7, R2 ;  /* 0x00000007ff037819 */ /* 0x000fe20000011402 */
[C---:B------:R-:W-:Y:S01]  /*0d60*/  IMAD.IADD R9, R0.reuse, 0x1, -R9 ;  /* 0x0000000100097824 */ /* 0x040fe200078e0a09 */
[----:B------:R-:W-:Y:S01]  /*0d70*/  IADD3 R0, R0, -R7, RZ ;  /* 0x8000000700007210 */ /* 0x000fe20007ffe0ff */
[----:B------:R-:W-:Y:S01]  /*0d80*/  IMAD R5, R5, 0x40, R6 ;  /* 0x0000004005057824 */ /* 0x000fe200078e0206 */
[----:B------:R-:W-:Y:S01]  /*0d90*/  SHF.R.S32.HI R7, RZ, 0x4, R4 ;  /* 0x00000004ff077819 */ /* 0x000fe20000011404 */
[----:B------:R-:W-:Y:S01]  /*0da0*/  ULOP3.LUT UR5, UR5, 0x1, URZ, 0xfc, !UPT ;  /* 0x0000000105057892 */ /* 0x000fe2000f8efc3f */
[----:B------:R-:W-:Y:S01]  /*0db0*/  SHF.R.S32.HI R8, RZ, 0x1f, R9 ;  /* 0x0000001fff087819 */ /* 0x000fe20000011409 */
[----:B------:R-:W-:Y:S01]  /*0dc0*/  IMAD.SHL.U32 R212, R0, 0x4, RZ ;  /* 0x0000000400d47824 */ /* 0x000fe200078e00ff */
[----:B------:R-:W-:Y:S01]  /*0dd0*/  LEA.HI R2, R2, R3, RZ, 0x1 ;  /* 0x0000000302027211 */ /* 0x000fe200078f08ff */
[----:B------:R-:W-:Y:S01]  /*0de0*/  IMAD.SHL.U32 R17, R0, 0x8, RZ ;  /* 0x0000000800117824 */ /* 0x000fe200078e00ff */
[----:B------:R-:W-:Y:S01]  /*0df0*/  LEA.HI R10, R8, R9, RZ, 0x2 ;  /* 0x00000009080a7211 */ /* 0x000fe200078f10ff */
[----:B------:R-:W-:Y:S01]  /*0e00*/  VIADD R215, R212, 0x40 ;  /* 0x00000040d4d77836 */ /* 0x000fe20000000000 */
[----:B------:R-:W-:Y:S01]  /*0e10*/  LEA.HI R4, R4, R7, RZ, 0x1 ;  /* 0x0000000704047211 */ /* 0x000fe200078f08ff */
[C---:B------:R-:W-:Y:S01]  /*0e20*/  VIADD R216, R212.reuse, 0x20 ;  /* 0x00000020d4d87836 */ /* 0x040fe20000000000 */
[--C-:B------:R-:W-:Y:S01]  /*0e30*/  SHF.R.S32.HI R6, RZ, 0x2, R10.reuse ;  /* 0x00000002ff067819 */ /* 0x100fe2000001140a */
[C---:B------:R-:W-:Y:S01]  /*0e40*/  IMAD.IADD R19, R212.reuse, 0x1, R215 ;  /* 0x00000001d4137824 */ /* 0x040fe200078e02d7 */
[----:B------:R-:W-:Y:S01]  /*0e50*/  SHF.R.S32.HI R11, RZ, 0x1f, R10 ;  /* 0x0000001fff0b7819 */ /* 0x000fe2000001140a */
[----:B------:R-:W-:Y:S01]  /*0e60*/  VIADD R217, R212, 0x60 ;  /* 0x00000060d4d97836 */ /* 0x000fe20000000000 */
[----:B------:R-:W-:-:S02]  /*0e70*/  LOP3.LUT R2, R2, 0x3fffffe, RZ, 0xc0, !PT ;  /* 0x03fffffe02027812 */ /* 0x000fc400078ec0ff */
[----:B------:R-:W-:Y:S02]  /*0e80*/  LEA.HI R11, R11, R6, RZ, 0x3 ;  /* 0x000000060b0b7211 */ /* 0x000fe400078f18ff */
[----:B------:R-:W-:Y:S02]  /*0e90*/  LOP3.LUT R4, R4, 0x1ffffffe, RZ, 0xc0, !PT ;  /* 0x1ffffffe04047812 */ /* 0x000fe400078ec0ff */
[----:B------:R-:W-:Y:S02]  /*0ea0*/  LOP3.LUT R11, R11, 0xfffffff8, RZ, 0xc0, !PT ;  /* 0xfffffff80b0b7812 */ /* 0x000fe400078ec0ff */
[----:B------:R-:W-:Y:S01]  /*0eb0*/  LEA.HI R8, R8, R9, RZ, 0x5 ;  /* 0x0000000908087211 */ /* 0x000fe200078f28ff */
[----:B------:R-:W-:Y:S01]  /*0ec0*/  IMAD.IADD R4, R7, 0x1, -R4 ;  /* 0x0000000107047824 */ /* 0x000fe200078e0a04 */
[----:B------:R-:W-:Y:S01]  /*0ed0*/  IADD3 R2, R3, -R2, RZ ;  /* 0x8000000203027210 */ /* 0x000fe20007ffe0ff */
[----:B------:R-:W-:Y:S01]  /*0ee0*/  IMAD.IADD R11, R6, 0x1, -R11 ;  /* 0x00000001060b7824 */ /* 0x000fe200078e0a0b */
[----:B------:R-:W-:Y:S01]  /*0ef0*/  SHF.R.S32.HI R6, RZ, 0x1f, R19 ;  /* 0x0000001fff067819 */ /* 0x000fe20000011413 */
[----:B------:R-:W-:Y:S01]  /*0f00*/  IMAD R4, R4, 0x8, R5 ;  /* 0x0000000804047824 */ /* 0x000fe200078e0205 */
[----:B------:R-:W-:-:S02]  /*0f10*/  SHF.R.S32.HI R8, RZ, 0x5, R8 ;  /* 0x00000005ff087819 */ /* 0x000fc40000011408 */
[CC--:B------:R-:W-:Y:S02]  /*0f20*/  LEA.HI R3, R6.reuse, R19.reuse, RZ, 0x3 ;  /* 0x0000001306037211 */ /* 0x0c0fe400078f18ff */
[----:B------:R-:W-:Y:S01]  /*0f30*/  LEA.HI R6, R6, R19, RZ, 0x6 ;  /* 0x0000001306067211 */ /* 0x000fe200078f30ff */
[----:B------:R-:W-:Y:S01]  /*0f40*/  IMAD R11, R8, 0x10, R11 ;  /* 0x00000010080b7824 */ /* 0x000fe200078e020b */
[----:B------:R-:W-:Y:S01]  /*0f50*/  LOP3.LUT R3, R3, 0x38, RZ, 0xc0, !PT ;  /* 0x0000003803037812 */ /* 0x000fe200078ec0ff */
[----:B------:R0:W-:Y:S01]  /*0f60*/  STL [R1+0x8c], R4 ;  /* 0x00008c0401007387 */ /* 0x0001e20000100800 */
[----:B------:R-:W-:Y:S01]  /*0f70*/  LOP3.LUT R10, R10, 0x7ffffffc, RZ, 0xc0, !PT ;  /* 0x7ffffffc0a0a7812 */ /* 0x000fe200078ec0ff */
[----:B------:R-:W-:Y:S01]  /*0f80*/  IMAD R2, R2, 0x40, R11 ;  /* 0x0000004002027824 */ /* 0x000fe200078e020b */
[----:B------:R-:W-:Y:S02]  /*0f90*/  SHF.L.U32 R5, R6, 0x7, RZ ;  /* 0x0000000706057819 */ /* 0x000fe400000006ff */
[----:B------:R-:W-:Y:S01]  /*0fa0*/  LOP3.LUT R6, R3, 0x1c0, R234, 0xf8, !PT ;  /* 0x000001c003067812 */ /* 0x000fe200078ef8ea */
[----:B------:R-:W-:Y:S01]  /*0fb0*/  IMAD.IADD R3, R9, 0x1, -R10 ;  /* 0x0000000109037824 */ /* 0x000fe200078e0a0a */
[----:B------:R-:W-:-:S02]  /*0fc0*/  LOP3.LUT R5, R5, 0xffffe000, RZ, 0xc0, !PT ;  /* 0xffffe00005057812 */ /* 0x000fc400078ec0ff */
[----:B------:R-:W-:Y:S02]  /*0fd0*/  SHF.R.S32.HI R0, RZ, 0x1f, R220 ;  /* 0x0000001fff007819 */ /* 0x000fe400000114dc */
[----:B------:R1:W-:Y:S01]  /*0fe0*/  STL [R1+0x64], R3 ;  /* 0x0000640301007387 */ /* 0x0003e20000100800 */
[----:B0-----:R-:W-:-:S03]  /*0ff0*/  LOP3.LUT R4, R234, 0x1c0, RZ, 0xc0, !PT ;  /* 0x000001c0ea047812 */ /* 0x001fc600078ec0ff */
[----:B------:R0:W-:Y:S01]  /*1000*/  STL [R1+0x68], R2 ;  /* 0x0000680201007387 */ /* 0x0001e20000100800 */
[----:B------:R-:W-:Y:S02]  /*1010*/  SHF.R.U32.HI R235, RZ, 0x3, R4 ;  /* 0x00000003ffeb7819 */ /* 0x000fe40000011604 */
[----:B------:R-:W-:Y:S01]  /*1020*/  LOP3.LUT R237, R4, 0x38, R17, 0xf8, !PT ;  /* 0x0000003804ed7812 */ /* 0x000fe200078ef811 */
[----:B------:R-:W-:Y:S01]  /*1030*/  STL [R1+0x80], RZ ;  /* 0x000080ff01007387 */ /* 0x000fe20000100800 */
[----:B------:R-:W-:Y:S02]  /*1040*/  LOP3.LUT R6, R6, R235, RZ, 0x3c, !PT ;  /* 0x000000eb06067212 */ /* 0x000fe400078e3cff */
[----:B-1----:R-:W-:Y:S02]  /*1050*/  SHF.R.S32.HI R3, RZ, 0x1f, R218 ;  /* 0x0000001fff037819 */ /* 0x002fe400000114da */
[----:B------:R-:W-:Y:S02]  /*1060*/  IADD3 R6, R6, R5, R236 ;  /* 0x0000000506067210 */ /* 0x000fe40007ffe0ec */
[----:B0-----:R-:W-:-:S02]  /*1070*/  MOV R2, UR5 ;  /* 0x0000000500027c02 */ /* 0x001fc40008000f00 */
[----:B------:R-:W-:Y:S02]  /*1080*/  SHF.R.S32.HI R5, RZ, 0x1f, R220 ;  /* 0x0000001fff057819 */ /* 0x000fe400000114dc */
[----:B------:R-:W-:Y:S01]  /*1090*/  LEA.HI R3, R3, R218, RZ, 0x3 ;  /* 0x000000da03037211 */ /* 0x000fe200078f18ff */
[----:B------:R0:W-:Y:S01]  /*10a0*/  STL [R1+0x60], R2 ;  /* 0x0000600201007387 */ /* 0x0001e20000100800 */
[----:B------:R-:W-:Y:S02]  /*10b0*/  LEA.HI R5, R5, R220, RZ, 0x3 ;  /* 0x000000dc05057211 */ /* 0x000fe400078f18ff */
[----:B------:R-:W-:Y:S01]  /*10c0*/  LOP3.LUT R237, R236, R237, R235, 0xf6, !PT ;  /* 0x000000edeced7212 */ /* 0x000fe200078ef6eb */
[----:B------:R-:W-:Y:S02]  /*10d0*/  IMAD.SHL.U32 R3, R3, 0x40, RZ ;  /* 0x0000004003037824 */ /* 0x000fe400078e00ff */
[----:B------:R-:W-:-:S03]  /*10e0*/  IMAD.SHL.U32 R5, R5, 0x40, RZ ;  /* 0x0000004005057824 */ /* 0x000fc600078e00ff */
[----:B------:R-:W-:Y:S01]  /*10f0*/  LOP3.LUT R230, R3, 0xfffffe00, RZ, 0xc0, !PT ;  /* 0xfffffe0003e67812 */ /* 0x000fe200078ec0ff */
[----:B0-----:R-:W-:Y:S01]  /*1100*/  IMAD.U32 R2, RZ, RZ, UR4 ;  /* 0x00000004ff027e24 */ /* 0x001fe2000f8e00ff */
[----:B------:R-:W-:-:S04]  /*1110*/  LOP3.LUT R231, R5, 0xfffffe00, RZ, 0xc0, !PT ;  /* 0xfffffe0005e77812 */ /* 0x000fc800078ec0ff */
[----:B------:R0:W-:Y:S02]  /*1120*/  STL [R1+0x7c], R2 ;  /* 0x00007c0201007387 */ /* 0x0001e40000100800 */
[----:B0-----:R-:W-:-:S05]  /*1130*/  SHF.R.S32.HI R2, RZ, 0x1f, R218 ;  /* 0x0000001fff027819 */ /* 0x001fca00000114da */
[----:B------:R0:W-:Y:S04]  /*1140*/  STL [R1+0x70], R2 ;  /* 0x0000700201007387 */ /* 0x0001e80000100800 */
[----:B------:R1:W-:Y:S01]  /*1150*/  STL [R1+0x6c], R0 ;  /* 0x00006c0001007387 */ /* 0x0003e20000100800 */
[C---:B0-----:R-:W-:Y:S01]  /*1160*/  IADD3 R2, R17.reuse, 0x80, RZ ;  /* 0x0000008011027810 */ /* 0x041fe20007ffe0ff */
[----:B-1----:R-:W-:Y:S01]  /*1170*/  VIADD R0, R17, 0xc0 ;  /* 0x000000c011007836 */ /* 0x002fe20000000000 */
[----:B------:R-:W-:-:S05]  /*1180*/  LEA R0, R6, UR4, 0x1 ;  /* 0x0000000406007c11 */ /* 0x000fca000f8e08ff */
[----:B------:R0:W-:Y:S02]  /*1190*/  STL [R1+0x88], R0 ;  /* 0x0000880001007387 */ /* 0x0001e40000100800 */
.L_x_2566:
[----:B------:R-:W1:Y:S01]  /*11a0*/  LDC.64 R2, c[0x0][0xc60] ;  /* 0x00031800ff027b82 */ /* 0x000e620000000a00 */
[----:B------:R-:W-:Y:S01]  /*11b0*/  ULDC.64 UR4, c[0x0][0xa28] ;  /* 0x00028a0000047ab9 */ /* 0x000fe20000000a00 */
[----:B------:R-:W-:Y:S01]  /*11c0*/  ULDC.64 UR8, c[0x0][0xa18] ;  /* 0x0002860000087ab9 */ /* 0x000fe20000000a00 */
[----:B------:R-:W-:Y:S01]  /*11d0*/  ULDC.64 UR6, c[0x0][0xa08] ;  /* 0x0002820000067ab9 */ /* 0x000fe20000000a00 */
[----:B-1----:R-:W-:-:S05]  /*11e0*/  IMAD.WIDE R2, R227, 0x4, R2 ;  /* 0x00000004e3027825 */ /* 0x002fca00078e0202 */
[----:B0-2345:R-:W0:Y:S01]  /*11f0*/  LDG.E R8, desc[UR60][R2.64] ;  /* 0x0000003c02087981 */ /* 0x03de22000c1e1900 */
[----:B------:R-:W-:Y:S01]  /*1200*/  ISETP.NE.U32.AND P2, PT, RZ, UR4, PT ;  /* 0x00000004ff007c0c */ /* 0x000fe2000bf45070 */
[----:B------:R-:W-:Y:S01]  /*1210*/  IMAD.MOV.U32 R26, RZ, RZ, RZ ;  /* 0x000000ffff1a7224 */ /* 0x000fe200078e00ff */
[----:B------:R-:W-:Y:S02]  /*1220*/  ISETP.NE.U32.AND P1, PT, RZ, UR8, PT ;  /* 0x00000008ff007c0c */ /* 0x000fe4000bf25070 */
[----:B------:R-:W-:Y:S02]  /*1230*/  ISETP.NE.AND.EX P2, PT, RZ, UR5, PT, P2 ;  /* 0x00000005ff007c0c */ /* 0x000fe4000bf45320 */
[----:B------:R-:W-:Y:S02]  /*1240*/  ISETP.NE.AND.EX P1, PT, RZ, UR9, PT, P1 ;  /* 0x00000009ff007c0c */ /* 0x000fe4000bf25310 */
[----:B------:R-:W-:-:S04]  /*1250*/  ISETP.NE.U32.AND P0, PT, RZ, UR6, PT ;  /* 0x00000006ff007c0c */ /* 0x000fc8000bf05070 */
[----:B------:R-:W-:Y:S02]  /*1260*/  ISETP.NE.AND.EX P0, PT, RZ, UR7, PT, P0 ;  /* 0x00000007ff007c0c */ /* 0x000fe4000bf05300 */
[----:B0-----:R-:W-:Y:S01]  /*1270*/  SHF.R.S32.HI R0, RZ, 0x1f, R8 ;  /* 0x0000001fff007819 */ /* 0x001fe20000011408 */
[----:B------:R0:W-:Y:S02]  /*1280*/  STL [R1+0x74], R8 ;  /* 0x0000740801007387 */ /* 0x0001e40000100800 */
[C---:B------:R-:W-:Y:S02]  /*1290*/  @P2 LEA R2, P3, R8.reuse, UR4, 0x2 ;  /* 0x0000000408022c11 */ /* 0x040fe4000f8610ff */
[C-C-:B------:R-:W-:Y:S02]  /*12a0*/  SHF.L.U64.HI R29, R8.reuse, 0x2, R0.reuse ;  /* 0x00000002081d7819 */ /* 0x140fe40000010200 */
[C---:B------:R-:W-:Y:S01]  /*12b0*/  @P2 LEA.HI.X R3, R8.reuse, UR5, R0, 0x2, P3 ;  /* 0x0000000508032c11 */ /* 0x040fe200098f1400 */
[----:B------:R-:W-:Y:S01]  /*12c0*/  IMAD.MOV.U32 R0, RZ, RZ, RZ ;  /* 0x000000ffff007224 */ /* 0x000fe200078e00ff */
[----:B------:R-:W-:Y:S01]  /*12d0*/  SHF.L.U32 R28, R8, 0x2, RZ ;  /* 0x00000002081c7819 */ /* 0x000fe200000006ff */
[----:B------:R-:W-:-:S03]  /*12e0*/  ULDC UR4, c[0x0][0x288] ;  /* 0x0000a20000047ab9 */ /* 0x000fc60000000800 */
[C---:B------:R-:W-:Y:S01]  /*12f0*/  IADD3 R6, P4, R28.reuse, UR6, RZ ;  /* 0x000000061c067c10 */ /* 0x040fe2000ff9e0ff */
[----:B------:R0:W5:Y:S01]  /*1300*/  @P2 LDG.E R0, desc[UR60][R2.64] ;  /* 0x0000003c02002981 */ /* 0x000162000c1e1900 */
[----:B------:R-:W-:Y:S01]  /*1310*/  @P1 IADD3 R4, P2, R28, UR8, RZ ;  /* 0x000000081c041c10 */ /* 0x000fe2000ff5e0ff */
[----:B------:R-:W-:Y:S01]  /*1320*/  IMAD.U32 R224, RZ, RZ, UR4 ;  /* 0x00000004ffe07e24 */ /* 0x000fe2000f8e00ff */
[C---:B------:R-:W-:Y:S01]  /*1330*/  IADD3.X R7, R29.reuse, UR7, RZ, P4, !PT ;  /* 0x000000071d077c10 */ /* 0x040fe2000a7fe4ff */
[----:B------:R0:W-:Y:S01]  /*1340*/  STL [R1+0x84], R225 ;  /* 0x000084e101007387 */ /* 0x0001e20000100800 */
[----:B------:R-:W-:Y:S01]  /*1350*/  @P1 IADD3.X R5, R29, UR9, RZ, P2, !PT ;  /* 0x000000091d051c10 */ /* 0x000fe200097fe4ff */
[----:B------:R-:W-:Y:S01]  /*1360*/  ULDC.64 UR4, c[0x0][0x3f8] ;  /* 0x0000fe0000047ab9 */ /* 0x000fe20000000a00 */
[----:B------:R-:W-:Y:S01]  /*1370*/  ULDC.64 UR6, c[0x0][0xa20] ;  /* 0x0002880000067ab9 */ /* 0x000fe20000000a00 */
[----:B------:R0:W5:Y:S04]  /*1380*/  @P0 LDG.E R26, desc[UR60][R6.64] ;  /* 0x0000003c061a0981 */ /* 0x000168000c1e1900 */
[----:B------:R0:W5:Y:S04]  /*1390*/  @P1 LDG.E R224, desc[UR60][R4.64] ;  /* 0x0000003c04e01981 */ /* 0x000168000c1e1900 */
[----:B------:R0:W-:Y:S01]  /*13a0*/  STL [R1+0x78], R226 ;  /* 0x000078e201007387 */ /* 0x0001e20000100800 */
[----:B------:R-:W-:-:S03]  /*13b0*/  UISETP.NE.U32.AND UP0, UPT, UR4, URZ, UPT ;  /* 0x0000003f0400728c */ /* 0x000fc6000bf05070 */
[----:B------:R-:W-:Y:S01]  /*13c0*/  ULDC UR4, c[0x0][0x404] ;  /* 0x0001010000047ab9 */ /* 0x000fe20000000800 */
[----:B------:R-:W-:Y:S01]  /*13d0*/  UISETP.NE.AND.EX UP0, UPT, UR5, URZ, UPT, UP0 ;  /* 0x0000003f0500728c */ /* 0x000fe2000bf05300 */
[----:B------:R-:W-:Y:S02]  /*13e0*/  ISETP.NE.U32.AND P2, PT, RZ, UR6, PT ;  /* 0x00000006ff007c0c */ /* 0x000fe4000bf45070 */
[----:B------:R-:W-:Y:S01]  /*13f0*/  ULDC UR5, c[0x0][0x2e0] ;  /* 0x0000b80000057ab9 */ /* 0x000fe20000000800 */
[----:B------:R-:W-:Y:S01]  /*1400*/  USEL UR4, UR4, 0x1, UP0 ;  /* 0x0000000104047887 */ /* 0x000fe20008000000 */
[----:B------:R-:W-:-:S03]  /*1410*/  ISETP.NE.AND.EX P2, PT, RZ, UR7, PT, P2 ;  /* 0x00000007ff007c0c */ /* 0x000fc6000bf45320 */
[----:B------:R-:W-:-:S03]  /*1420*/  UIMAD UR4, UR4, UR5, URZ ;  /* 0x00000005040472a4 */ /* 0x000fc6000f8e023f */
[----:B------:R-:W-:Y:S01]  /*1430*/  ULDC UR5, c[0x0][0x338] ;  /* 0x0000ce0000057ab9 */ /* 0x000fe20000000800 */
[----:B------:R-:W-:Y:S01]  /*1440*/  MOV R25, R8 ;  /* 0x0000000800197202 */ /* 0x000fe20000000f00 */
[----:B0-----:R-:W-:Y:S07]  /*1450*/  @P1 BRA `(.L_x_2287) ;  /* 0x0000000000241947 */ /* 0x001fee0003800000 */
[----:B------:R-:W-:Y:S02]  /*1460*/  ULDC.64 UR8, c[0x0][0xa00] ;  /* 0x0002800000087ab9 */ /* 0x000fe40000000a00 */
[----:B------:R-:W-:-:S04]  /*1470*/  ISETP.NE.U32.AND P1, PT, RZ, UR8, PT ;  /* 0x00000008ff007c0c */ /* 0x000fc8000bf25070 */
[----:B------:R-:W-:-:S13]  /*1480*/  ISETP.NE.AND.EX P1, PT, RZ, UR9, PT, P1 ;  /* 0x00000009ff007c0c */ /* 0x000fda000bf25310 */
[----:B------:R-:W-:Y:S05]  /*1490*/  @!P1 BRA `(.L_x_2287) ;  /* 0x0000000000149947 */ /* 0x000fea0003800000 */
[----:B------:R-:W0:Y:S02]  /*14a0*/  LDC.64 R2, c[0x0][0xa00] ;  /* 0x00028000ff027b82 */ /* 0x000e240000000a00 */
[----:B0-----:R-:W-:-:S05]  /*14b0*/  IMAD.WIDE R2, R25, 0x4, R2 ;  /* 0x0000000419027825 */ /* 0x001fca00078e0202 */
[----:B-----5:R-:W2:Y:S04]  /*14c0*/  LDG.E R224, desc[UR60][R2.64] ;  /* 0x0000003c02e07981 */ /* 0x020ea8000c1e1900 */
[----:B------:R-:W2:Y:S02]  /*14d0*/  LDG.E R5, desc[UR60][R2.64+0x4] ;  /* 0x0000043c02057981 */ /* 0x000ea4000c1e1900 */
[----:B--2---:R-:W-:-:S07]  /*14e0*/  IMAD.IADD R224, R5, 0x1, -R224 ;  /* 0x0000000105e07824 */ /* 0x004fce00078e0ae0 */
.L_x_2287:
[----:B------:R-:W-:Y:S02]  /*14f0*/  IMAD.U32 R2, RZ, RZ, UR5 ;  /* 0x00000005ff027e24 */ /* 0x000fe4000f8e00ff */
[----:B------:R-:W-:Y:S01]  /*1500*/  IMAD.U32 R27, RZ, RZ, UR4 ;  /* 0x00000004ff1b7e24 */ /* 0x000fe2000f8e00ff */
[----:B------:R-:W-:Y:S06]  /*1510*/  @!P2 BRA `(.L_x_2288) ;  /* 0x000000000010a947 */ /* 0x000fec0003800000 */
[----:B------:R-:W-:-:S04]  /*1520*/  IADD3 R4, P0, R28, UR6, RZ ;  /* 0x000000061c047c10 */ /* 0x000fc8000ff1e0ff */
[----:B------:R-:W-:-:S05]  /*1530*/  IADD3.X R5, R29, UR7, RZ, P0, !PT ;  /* 0x000000071d057c10 */ /* 0x000fca00087fe4ff */
[----:B------:R0:W5:Y:S01]  /*1540*/  LDG.E R27, desc[UR60][R4.64] ;  /* 0x0000003c041b7981 */ /* 0x000162000c1e1900 */
[----:B------:R-:W-:Y:S05]  /*1550*/  BRA `(.L_x_2289) ;  /* 0x0000000000107947 */ /* 0x000fea0003800000 */
.L_x_2288:
[----:B------:R-:W-:Y:S05]  /*1560*/  @!P0 BRA `(.L_x_2289) ;  /* 0x00000000000c8947 */ /* 0x000fea0003800000 */
[----:B------:R-:W2:Y:S04]  /*1570*/  LDG.E R4, desc[UR60][R6.64] ;  /* 0x0000003c06047981 */ /* 0x000ea8000c1e1900 */
[----:B------:R-:W2:Y:S02]  /*1580*/  LDG.E R27, desc[UR60][R6.64+0x4] ;  /* 0x0000043c061b7981 */ /* 0x000ea4000c1e1900 */
[----:B--2---:R-:W-:-:S07]  /*1590*/  IADD3 R27, -R4, R27, RZ ;  /* 0x0000001b041b7210 */ /* 0x004fce0007ffe1ff */
.L_x_2289:
[----:B------:R-:W-:Y:S02]  /*15a0*/  ULDC.64 UR4, c[0x0][0xa10] ;  /* 0x0002840000047ab9 */ /* 0x000fe40000000a00 */
[----:B------:R-:W-:-:S04]  /*15b0*/  ISETP.NE.U32.AND P0, PT, RZ, UR4, PT ;  /* 0x00000004ff007c0c */ /* 0x000fc8000bf05070 */
[----:B------:R-:W-:Y:S01]  /*15c0*/  ISETP.NE.AND.EX P0, PT, RZ, UR5, PT, P0 ;  /* 0x00000005ff007c0c */ /* 0x000fe2000bf05300 */
[----:B------:R-:W-:-:S12]  /*15d0*/  ULDC.64 UR4, c[0x0][0xa30] ;  /* 0x00028c0000047ab9 */ /* 0x000fd80000000a00 */
[----:B0-----:R-:W0:Y:S02]  /*15e0*/  @P0 LDC.64 R4, c[0x0][0xa10] ;  /* 0x00028400ff040b82 */ /* 0x001e240000000a00 */
[----:B0-----:R-:W-:-:S05]  /*15f0*/  @P0 IMAD.WIDE R4, R25, 0x4, R4 ;  /* 0x0000000419040825 */ /* 0x001fca00078e0204 */
[----:B------:R-:W2:Y:S04]  /*1600*/  @P0 LDG.E R3, desc[UR60][R4.64] ;  /* 0x0000003c04030981 */ /* 0x000ea8000c1e1900 */
[----:B------:R-:W2:Y:S01]  /*1610*/  @P0 LDG.E R8, desc[UR60][R4.64+0x4] ;  /* 0x0000043c04080981 */ /* 0x000ea2000c1e1900 */
[----:B------:R-:W-:Y:S01]  /*1620*/  ISETP.NE.U32.AND P1, PT, RZ, UR4, PT ;  /* 0x00000004ff007c0c */ /* 0x000fe2000bf25070 */
[----:B-----5:R-:W-:-:S03]  /*1630*/  IMAD.MOV.U32 R144, RZ, RZ, R27 ;  /* 0x000000ffff907224 */ /* 0x020fc600078e001b */
[----:B------:R-:W-:-:S13]  /*1640*/  ISETP.NE.AND.EX P1, PT, RZ, UR5, PT, P1 ;  /* 0x00000005ff007c0c */ /* 0x000fda000bf25310 */
[----:B------:R-:W-:-:S04]  /*1650*/  @P1 IADD3 R6, P2, R28, UR4, RZ ;  /* 0x000000041c061c10 */ /* 0x000fc8000ff5e0ff */
[----:B------:R-:W-:-:S05]  /*1660*/  @P1 IADD3.X R7, R29, UR5, RZ, P2, !PT ;  /* 0x000000051d071c10 */ /* 0x000fca00097fe4ff */
[----:B------:R0:W5:Y:S01]  /*1670*/  @P1 LDG.E R144, desc[UR60][R6.64] ;  /* 0x0000003c06901981 */ /* 0x000162000c1e1900 */
[----:B------:R-:W-:Y:S01]  /*1680*/  IMAD.IADD R9, R27, 0x1, -R0 ;  /* 0x000000011b097824 */ /* 0x000fe200078e0a00 */
[----:B------:R-:W-:-:S03]  /*1690*/  PLOP3.LUT P2, PT, PT, PT, PT, 0x80, 0x0 ;  /* 0x000000000000781c */ /* 0x000fc60003f4f070 */
[----:B------:R-:W-:-:S05]  /*16a0*/  IMAD.MOV R120, RZ, RZ, -R9 ;  /* 0x000000ffff787224 */ /* 0x000fca00078e0a09 */
[----:B------:R-:W-:Y:S01]  /*16b0*/  VIMNMX R120, RZ, R120, !PT ;  /* 0x00000078ff787248 */ /* 0x000fe20007fe0100 */
[----:B--2---:R-:W-:Y:S01]  /*16c0*/  @P0 IMAD.IADD R2, R8, 0x1, -R3 ;  /* 0x0000000108020824 */ /* 0x004fe200078e0a03 */
[----:B------:R-:W-:-:S04]  /*16d0*/  LEA R3, R225, 0xcf, 0x7 ;  /* 0x000000cfe1037811 */ /* 0x000fc800078e38ff */
[----:B------:R-:W-:-:S04]  /*16e0*/  IADD3 R227, R9, R2, RZ ;  /* 0x0000000209e37210 */ /* 0x000fc80007ffe0ff */
[C---:B------:R-:W-:Y:S01]  /*16f0*/  IADD3 R3, R227.reuse, R3, -R224 ;  /* 0x00000003e3037210 */ /* 0x040fe20007ffe8e0 */
[----:B------:R-:W-:-:S04]  /*1700*/  VIADD R0, R227, 0x4f ;  /* 0x0000004fe3007836 */ /* 0x000fc80000000000 */
[----:B------:R-:W-:-:S04]  /*1710*/  IMAD.HI R0, R0, 0x66666667, RZ ;  /* 0x6666666700007827 */ /* 0x000fc800078e02ff */
[----:B------:R-:W-:Y:S01]  /*1720*/  IMAD.HI R4, R3, 0x66666667, RZ ;  /* 0x6666666703047827 */ /* 0x000fe200078e02ff */
[----:B------:R-:W-:-:S04]  /*1730*/  SHF.R.U32.HI R3, RZ, 0x1f, R0 ;  /* 0x0000001fff037819 */ /* 0x000fc80000011600 */
[----:B------:R-:W-:Y:S02]  /*1740*/  SHF.R.U32.HI R5, RZ, 0x1f, R4 ;  /* 0x0000001fff057819 */ /* 0x000fe40000011604 */
[----:B------:R-:W-:Y:S02]  /*1750*/  LEA.HI.SX32 R3, R0, R3, 0x1b ;  /* 0x0000000300037211 */ /* 0x000fe400078fdaff */
[----:B------:R-:W-:-:S04]  /*1760*/  LEA.HI.SX32 R148, R4, R5, 0x1b ;  /* 0x0000000504947211 */ /* 0x000fc800078fdaff */
[----:B------:R-:W-:-:S05]  /*1770*/  VIMNMX R148, R3, R148, PT ;  /* 0x0000009403947248 */ /* 0x000fca0003fe0100 */
[----:B------:R-:W-:-:S05]  /*1780*/  IMAD R3, R148, 0x50, -R9 ;  /* 0x0000005094037824 */ /* 0x000fca00078e0a09 */
[----:B------:R-:W-:-:S04]  /*1790*/  VIMNMX R3, R3, R2, PT ;  /* 0x0000000203037248 */ /* 0x000fc80003fe0100 */
[----:B------:R-:W-:Y:S01]  /*17a0*/  ISETP.GT.AND P0, PT, R3, R120, PT ;  /* 0x000000780300720c */ /* 0x000fe20003f04270 */
[----:B------:R-:W-:-:S05]  /*17b0*/  IMAD.WIDE.U32 R120, R120, -0x33333333, RZ ;  /* 0xcccccccd78787825 */ /* 0x000fca00078e00ff */
[----:B------:R-:W-:-:S04]  /*17c0*/  SHF.R.U32.HI R120, RZ, 0x6, R121 ;  /* 0x00000006ff787819 */ /* 0x000fc80000011679 */
[----:B------:R-:W-:-:S03]  /*17d0*/  MOV R24, R120 ;  /* 0x0000007800187202 */ /* 0x000fc60000000f00 */
[----:B------:R-:W-:-:S04]  /*17e0*/  @P0 VIADD R0, R3, 0x4f ;  /* 0x0000004f03000836 */ /* 0x000fc80000000000 */
[----:B------:R-:W-:-:S05]  /*17f0*/  @P0 IMAD.HI R0, R0, 0x66666667, RZ ;  /* 0x6666666700000827 */ /* 0x000fca00078e02ff */
[----:B------:R-:W-:-:S04]  /*1800*/  @P0 SHF.R.U32.HI R3, RZ, 0x1f, R0 ;  /* 0x0000001fff030819 */ /* 0x000fc80000011600 */
[----:B------:R-:W-:-:S04]  /*1810*/  @P0 LEA.HI.SX32 R24, R0, R3, 0x1b ;  /* 0x0000000300180211 */ /* 0x000fc800078fdaff */
[----:B------:R-:W-:-:S13]  /*1820*/  ISETP.GT.AND P0, PT, R24, R120, PT ;  /* 0x000000781800720c */ /* 0x000fda0003f04270 */
[----:B0-----:R-:W-:Y:S05]  /*1830*/  @!P0 BRA `(.L_x_2290) ;  /* 0x0000008c007c8947 */ /* 0x001fea0003800000 */
        /* <DEDUP_REMOVED lines=20> */
.L_x_2292:
[----:B------:R-:W-:Y:S05]  /*1980*/  BSYNC B6 ;  /* 0x0000000000067941 */ /* 0x000fea0003800000 */
.L_x_2291:
        /* <DEDUP_REMOVED lines=20> */
.L_x_2294:
[----:B------:R-:W-:Y:S05]  /*1ad0*/  BSYNC B6 ;  /* 0x0000000000067941 */ /* 0x000fea0003800000 */
.L_x_2293:
[----:B------:R-:W-:Y:S01]  /*1ae0*/  ULDC.64 UR4, c[0x0][0x9f8] ;  /* 0x00027e0000047ab9 */ /* 0x000fe20000000a00 */
[----:B------:R-:W0:Y:S01]  /*1af0*/  LDC R0, c[0x0][0x428] ;  /* 0x00010a00ff007b82 */ /* 0x000e220000000800 */
[----:B------:R-:W-:-:S07]  /*1b00*/  ISETP.NE.U32.AND P0, PT, RZ, UR4, PT ;  /* 0x00000004ff007c0c */ /* 0x000fce000bf05070 */
[----:B------:R-:W1:Y:S01]  /*1b10*/  LDC.64 R98, c[0x0][0x2f0] ;  /* 0x0000bc00ff627b82 */ /* 0x000e620000000a00 */
[----:B------:R-:W-:Y:S01]  /*1b20*/  ISETP.NE.AND.EX P0, PT, RZ, UR5, PT, P0 ;  /* 0x00000005ff007c0c */ /* 0x000fe2000bf05300 */
[----:B------:R-:W-:Y:S01]  /*1b30*/  IMAD.IADD R113, R26, 0x1, R27 ;  /* 0x000000011a717824 */ /* 0x000fe200078e021b */
[----:B------:R-:W-:Y:S01]  /*1b40*/  ULDC UR6, c[0x0][0x2e4] ;  /* 0x0000b90000067ab9 */ /* 0x000fe20000000800 */
[----:B------:R-:W-:Y:S01]  /*1b50*/  VIADD R20, R17, 0x80 ;  /* 0x0000008011147836 */ /* 0x000fe20000000000 */
[----:B------:R-:W-:-:S03]  /*1b60*/  ULDC.64 UR8, c[0x0][0x320] ;  /* 0x0000c80000087ab9 */ /* 0x000fc60000000a00 */
[----:B------:R-:W2:Y:S06]  /*1b70*/  LDC.64 R104, c[0x0][0x3e8] ;  /* 0x0000fa00ff687b82 */ /* 0x000eac0000000a00 */
[----:B------:R-:W-:Y:S02]  /*1b80*/  @P0 IADD3 R4, P1, R28, UR4, RZ ;  /* 0x000000041c040c10 */ /* 0x000fe4000ff3e0ff */
[----:B------:R-:W3:Y:S02]  /*1b90*/  LDC.64 R110, c[0x0][0x3d8] ;  /* 0x0000f600ff6e7b82 */ /* 0x000ee40000000a00 */
[----:B------:R-:W-:Y:S01]  /*1ba0*/  @P0 IADD3.X R5, R29, UR5, RZ, P1, !PT ;  /* 0x000000051d050c10 */ /* 0x000fe20008ffe4ff */
[----:B------:R-:W-:-:S04]  /*1bb0*/  ULDC.64 UR4, c[0x0][0x2f8] ;  /* 0x0000be0000047ab9 */ /* 0x000fc80000000a00 */
[----:B------:R4:W3:Y:S01]  /*1bc0*/  @P0 LDG.E R25, desc[UR60][R4.64] ;  /* 0x0000003c04190981 */ /* 0x0008e2000c1e1900 */
[----:B0-----:R-:W-:Y:S01]  /*1bd0*/  ISETP.NE.AND P0, PT, R0, 0x1, PT ;  /* 0x000000010000780c */ /* 0x001fe20003f05270 */
[----:B------:R-:W0:Y:S01]  /*1be0*/  LDC R12, c[0x0][0x3d4] ;  /* 0x0000f500ff0c7b82 */ /* 0x000e220000000800 */
[----:B------:R-:W-:Y:S01]  /*1bf0*/  SHF.R.S32.HI R21, RZ, 0x1f, R113 ;  /* 0x0000001fff157819 */ /* 0x000fe20000011471 */
[----:B------:R-:W0:Y:S01]  /*1c00*/  S2R R147, SR_TID.X ;  /* 0x0000000000937919 */ /* 0x000e220000002100 */
[----:B------:R-:W-:Y:S01]  /*1c10*/  ISETP.GE.AND P1, PT, R19, UR6, PT ;  /* 0x0000000613007c0c */ /* 0x000fe2000bf26270 */
[----:B-1----:R-:W-:Y:S01]  /*1c20*/  IMAD R121, R99, 0x50, RZ ;  /* 0x0000005063797824 */ /* 0x002fe200078e02ff */
[----:B------:R-:W-:Y:S01]  /*1c30*/  SHF.R.S32.HI R213, RZ, 0x1f, R212 ;  /* 0x0000001fffd57819 */ /* 0x000fe200000114d4 */
[-C--:B------:R-:W-:Y:S01]  /*1c40*/  IMAD R6, R21, R98.reuse, RZ ;  /* 0x0000006215067224 */ /* 0x080fe200078e02ff */
[----:B------:R-:W-:Y:S01]  /*1c50*/  IADD3 R14, R17, 0xc0, RZ ;  /* 0x000000c0110e7810 */ /* 0x000fe20007ffe0ff */
[----:B----4-:R-:W-:Y:S01]  /*1c60*/  IMAD.WIDE.U32 R4, R113, R98, RZ ;  /* 0x0000006271047225 */ /* 0x010fe200078e00ff */
[----:B------:R-:W-:-:S02]  /*1c70*/  IADD3 R112, P3, R22, R113, RZ ;  /* 0x0000007116707210 */ /* 0x000fc40007f7e0ff */
[----:B------:R-:W-:Y:S01]  /*1c80*/  ISETP.GE.AND P2, PT, R14, UR6, PT ;  /* 0x000000060e007c0c */ /* 0x000fe2000bf46270 */
[----:B------:R-:W1:Y:S01]  /*1c90*/  @P0 LDC R3, c[0x0][0x42c] ;  /* 0x00010b00ff030b82 */ /* 0x000e620000000800 */
[----:B--2---:R-:W-:Y:S01]  /*1ca0*/  IMAD.WIDE.U32 R100, R22, R104, R212 ;  /* 0x0000006816647225 */ /* 0x004fe200078e00d4 */
[C-C-:B------:R-:W-:Y:S02]  /*1cb0*/  SHF.L.U64.HI R34, R104.reuse, 0x5, R105.reuse ;  /* 0x0000000568227819 */ /* 0x140fe40000010269 */
[----:B------:R-:W-:Y:S01]  /*1cc0*/  SHF.L.U64.HI R33, R104, 0x6, R105 ;  /* 0x0000000668217819 */ /* 0x000fe20000010269 */
[----:B---3--:R-:W-:Y:S01]  /*1cd0*/  IMAD.WIDE.U32 R106, R22, R110, R212 ;  /* 0x0000006e166a7225 */ /* 0x008fe200078e00d4 */
[----:B------:R-:W-:Y:S02]  /*1ce0*/  SHF.L.U32 R32, R104, 0x5, RZ ;  /* 0x0000000568207819 */ /* 0x000fe400000006ff */
[----:B------:R-:W2:Y:S01]  /*1cf0*/  @P0 LDC R7, c[0x0][0x430] ;  /* 0x00010c00ff070b82 */ /* 0x000ea20000000800 */
[----:B------:R-:W-:Y:S01]  /*1d00*/  IMAD R127, R105, 0x50, RZ ;  /* 0x00000050697f7824 */ /* 0x000fe200078e02ff */
[--C-:B------:R-:W-:Y:S01]  /*1d10*/  SHF.L.U64.HI R30, R110, 0x5, R111.reuse ;  /* 0x000000056e1e7819 */ /* 0x100fe2000001026f */
[----:B------:R-:W-:Y:S01]  /*1d20*/  IMAD.SHL.U32 R31, R104, 0x40, RZ ;  /* 0x00000040681f7824 */ /* 0x000fe200078e00ff */
[C---:B------:R-:W-:Y:S01]  /*1d30*/  SHF.L.U64.HI R29, R110.reuse, 0x6, R111 ;  /* 0x000000066e1d7819 */ /* 0x040fe2000001026f */
[----:B------:R-:W-:Y:S01]  /*1d40*/  IMAD.SHL.U32 R28, R110, 0x20, RZ ;  /* 0x000000206e1c7824 */ /* 0x000fe200078e00ff */
[--C-:B------:R-:W-:Y:S01]  /*1d50*/  SHF.L.U64.HI R128, R98, 0x5, R99.reuse ;  /* 0x0000000562807819 */ /* 0x100fe20000010263 */
[----:B------:R-:W-:Y:S01]  /*1d60*/  IMAD.SHL.U32 R27, R110, 0x40, RZ ;  /* 0x000000406e1b7824 */ /* 0x000fe200078e00ff */
[C---:B------:R-:W-:Y:S01]  /*1d70*/  SHF.L.U64.HI R130, R98.reuse, 0x6, R99 ;  /* 0x0000000662827819 */ /* 0x040fe20000010263 */
[----:B------:R-:W-:-:S02]  /*1d80*/  IMAD.SHL.U32 R129, R98, 0x20, RZ ;  /* 0x0000002062817824 */ /* 0x000fc400078e00ff */
[----:B------:R-:W-:Y:S02]  /*1d90*/  IMAD.SHL.U32 R131, R98, 0x40, RZ ;  /* 0x0000004062837824 */ /* 0x000fe400078e00ff */
[----:B0-----:R-:W-:Y:S01]  /*1da0*/  IMAD.SHL.U32 R117, R12, 0x2, RZ ;  /* 0x000000020c757824 */ /* 0x001fe200078e00ff */
[----:B------:R-:W-:Y:S01]  /*1db0*/  LEA.HI R147, R147, 0x8, RZ, 0x19 ;  /* 0x0000000893937811 */ /* 0x000fe200078fc8ff */
[----:B-1----:R-:W-:-:S04]  /*1dc0*/  @P0 IMAD.HI.U32 R0, R226, R3, RZ ;  /* 0x00000003e2000227 */ /* 0x002fc800078e00ff */
[----:B------:R-:W-:Y:S02]  /*1dd0*/  IMAD R3, R113, R99, R6 ;  /* 0x0000006371037224 */ /* 0x000fe400078e0206 */
[----:B------:R-:W-:Y:S01]  /*1de0*/  IMAD.X R113, R23, 0x1, R21, P3 ;  /* 0x0000000117717824 */ /* 0x000fe200018e0615 */
[----:B--2---:R-:W-:Y:S01]  /*1df0*/  @P0 SHF.R.U32.HI R226, RZ, R7, R0 ;  /* 0x00000007ffe20219 */ /* 0x004fe20000011600 */
[----:B------:R-:W-:Y:S01]  /*1e00*/  IMAD.IADD R5, R5, 0x1, R3 ;  /* 0x0000000105057824 */ /* 0x000fe200078e0203 */
[----:B------:R-:W-:Y:S02]  /*1e10*/  ISETP.GE.AND P0, PT, R17, UR6, PT ;  /* 0x0000000611007c0c */ /* 0x000fe4000bf06270 */
[----:B------:R-:W-:Y:S01]  /*1e20*/  SHF.R.S32.HI R6, RZ, 0x1f, R226 ;  /* 0x0000001fff067819 */ /* 0x000fe200000114e2 */
[----:B------:R-:W-:Y:S01]  /*1e30*/  IMAD.WIDE.U32 R4, R226, UR4, R4 ;  /* 0x00000004e2047c25 */ /* 0x000fe2000f8e0004 */
[----:B------:R-:W-:Y:S02]  /*1e40*/  SEL R3, RZ, 0xffffffff, P1 ;  /* 0xffffffffff037807 */ /* 0x000fe40000800000 */
[----:B------:R-:W-:Y:S01]  /*1e50*/  SEL R0, RZ, 0x1, P0 ;  /* 0x00000001ff007807 */ /* 0x000fe20000000000 */
[----:B------:R-:W-:Y:S01]  /*1e60*/  IMAD R7, R6, UR4, RZ ;  /* 0x0000000406077c24 */ /* 0x000fe2000f8e02ff */
[----:B------:R-:W-:Y:S01]  /*1e70*/  SHF.L.U32 R3, R3, 0x1, RZ ;  /* 0x0000000103037819 */ /* 0x000fe200000006ff */
[----:B------:R-:W-:Y:S01]  /*1e80*/  IMAD.MOV.U32 R38, RZ, RZ, R4 ;  /* 0x000000ffff267224 */ /* 0x000fe200078e0004 */
[----:B------:R-:W-:Y:S01]  /*1e90*/  ISETP.GE.AND P0, PT, R20, UR6, PT ;  /* 0x0000000614007c0c */ /* 0x000fe2000bf06270 */
[----:B------:R-:W-:Y:S01]  /*1ea0*/  IMAD R7, R226, UR5, R7 ;  /* 0x00000005e2077c24 */ /* 0x000fe2000f8e0207 */
[----:B------:R-:W-:Y:S01]  /*1eb0*/  LOP3.LUT R0, R3, 0x2, R0, 0xe2, !PT ;  /* 0x0000000203007812 */ /* 0x000fe200078ee200 */
[----:B------:R-:W-:Y:S01]  /*1ec0*/  ULDC.64 UR4, c[0x0][0xa08] ;  /* 0x0002820000047ab9 */ /* 0x000fe20000000a00 */
[----:B------:R-:W-:Y:S01]  /*1ed0*/  SEL R3, RZ, 0x4, P0 ;  /* 0x00000004ff037807 */ /* 0x000fe20000000000 */
[----:B------:R-:W-:Y:S01]  /*1ee0*/  IMAD.IADD R39, R5, 0x1, R7 ;  /* 0x0000000105277824 */ /* 0x000fe200078e0207 */
[----:B------:R-:W-:Y:S01]  /*1ef0*/  ISETP.NE.U32.AND P0, PT, RZ, UR4, PT ;  /* 0x00000004ff007c0c */ /* 0x000fe2000bf05070 */
[----:B------:R-:W-:Y:S01]  /*1f00*/  IMAD R7, R6, UR8, RZ ;  /* 0x0000000806077c24 */ /* 0x000fe2000f8e02ff */
[----:B------:R-:W-:Y:S01]  /*1f10*/  LOP3.LUT R3, R0, R3, RZ, 0xfc, !PT ;  /* 0x0000000300037212 */ /* 0x000fe200078efcff */
[C---:B------:R-:W-:Y:S01]  /*1f20*/  IMAD R6, R23.reuse, R104, RZ ;  /* 0x0000006817067224 */ /* 0x040fe200078e02ff */
[----:B------:R-:W-:Y:S01]  /*1f30*/  ISETP.NE.AND.EX P0, PT, RZ, UR5, PT, P0 ;  /* 0x00000005ff007c0c */ /* 0x000fe2000bf05300 */
[----:B------:R-:W-:Y:S01]  /*1f40*/  ULDC.64 UR4, c[0x0][0x300] ;  /* 0x0000c00000047ab9 */ /* 0x000fe20000000a00 */
[----:B------:R-:W-:Y:S01]  /*1f50*/  IMAD R15, R226, UR9, R7 ;  /* 0x00000009e20f7c24 */ /* 0x000fe2000f8e0207 */
[--C-:B------:R-:W-:Y:S01]  /*1f60*/  SHF.R.S32.HI R5, RZ, 0x1f, R17.reuse ;  /* 0x0000001fff057819 */ /* 0x100fe20000011411 */
[----:B------:R-:W-:Y:S01]  /*1f70*/  IMAD R7, R23, R98, RZ ;  /* 0x0000006217077224 */ /* 0x000fe200078e02ff */
[----:B------:R-:W-:Y:S01]  /*1f80*/  ISETP.GE.AND P1, PT, R19, R12, PT ;  /* 0x0000000c1300720c */ /* 0x000fe20003f26270 */
[----:B------:R-:W-:Y:S01]  /*1f90*/  IMAD.MOV.U32 R4, RZ, RZ, R17 ;  /* 0x000000ffff047224 */ /* 0x000fe200078e0011 */
[----:B------:R-:W-:Y:S01]  /*1fa0*/  LOP3.LUT R26, R3, 0x1, RZ, 0xc0, !PT ;  /* 0x00000001031a7812 */ /* 0x000fe200078ec0ff */
[----:B------:R-:W-:-:S02]  /*1fb0*/  IMAD R13, R22, R105, R6 ;  /* 0x00000069160d7224 */ /* 0x000fc400078e0206 */
[C---:B------:R-:W-:Y:S02]  /*1fc0*/  IMAD R35, R22.reuse, R99, R7 ;  /* 0x0000006316237224 */ /* 0x040fe400078e0207 */
[----:B------:R-:W-:-:S04]  /*1fd0*/  IMAD.WIDE.U32 R6, R22, R98, R4 ;  /* 0x0000006216067225 */ /* 0x000fc800078e0004 */
[----:B------:R-:W-:-:S04]  /*1fe0*/  IMAD.WIDE.U32 R8, R226, UR8, R4 ;  /* 0x00000008e2087c25 */ /* 0x000fc8000f8e0004 */
[----:B------:R-:W-:Y:S01]  /*1ff0*/  IMAD.WIDE.U32 R102, R22, R104, R4 ;  /* 0x0000006816667225 */ /* 0x000fe200078e0004 */
[----:B------:R-:W-:-:S03]  /*2000*/  IADD3 R9, R9, R15, RZ ;  /* 0x0000000f09097210 */ /* 0x000fc60007ffe0ff */
[----:B------:R-:W-:Y:S01]  /*2010*/  IMAD.WIDE.U32 R108, R22, R110, R4 ;  /* 0x0000006e166c7225 */ /* 0x000fe200078e0004 */
[----:B------:R-:W-:-:S03]  /*2020*/  SEL R4, R12, RZ, P1 ;  /* 0x000000ff0c047207 */ /* 0x000fc60000800000 */
[----:B------:R-:W-:Y:S02]  /*2030*/  IMAD.IADD R101, R101, 0x1, R13 ;  /* 0x0000000165657824 */ /* 0x000fe400078e020d */
[----:B------:R-:W-:Y:S02]  /*2040*/  IMAD.IADD R103, R13, 0x1, R103 ;  /* 0x000000010d677824 */ /* 0x000fe400078e0267 */
[----:B-----5:R-:W-:-:S04]  /*2050*/  IMAD.WIDE.U32 R100, R144, R104, R100 ;  /* 0x0000006890647225 */ /* 0x020fc800078e0064 */
[----:B------:R-:W-:-:S04]  /*2060*/  IMAD.WIDE.U32 R102, R144, R104, R102 ;  /* 0x0000006890667225 */ /* 0x000fc800078e0066 */
[----:B------:R-:W-:-:S04]  /*2070*/  IMAD.WIDE.U32 R98, R98, 0x50, RZ ;  /* 0x0000005062627825 */ /* 0x000fc800078e00ff */
[----:B------:R-:W-:Y:S01]  /*2080*/  IMAD.IADD R121, R99, 0x1, R121 ;  /* 0x0000000163797824 */ /* 0x000fe200078e0279 */
        /* <DEDUP_REMOVED lines=17> */
[----:B------:R-:W-:-:S03]  /*21a0*/  SEL R0, R12, RZ, P0 ;  /* 0x000000ff0c007207 */ /* 0x000fc60000000000 */
[----:B------:R-:W-:Y:S01]  /*21b0*/  IMAD.IADD R109, R7, 0x1, R109 ;  /* 0x00000001076d7824 */ /* 0x000fe200078e026d */
[----:B------:R-:W-:Y:S01]  /*21c0*/  IADD3 R107, R107, R7, RZ ;  /* 0x000000076b6b7210 */ /* 0x000fe20007ffe0ff */
[----:B------:R-:W-:Y:S01]  /*21d0*/  IMAD.IADD R0, R17, 0x1, R0 ;  /* 0x0000000111007824 */ /* 0x000fe200078e0200 */
[----:B------:R-:W-:Y:S01]  /*21e0*/  SHF.R.S32.HI R7, RZ, 0x1f, R6 ;  /* 0x0000001fff077819 */ /* 0x000fe20000011406 */
[----:B------:R-:W-:-:S03]  /*21f0*/  IMAD.WIDE.U32 R108, R144, R110, R108 ;  /* 0x0000006e906c7225 */ /* 0x000fc600078e006c */
[----:B------:R-:W-:Y:S01]  /*2200*/  SHF.R.S32.HI R5, RZ, 0x1f, R0 ;  /* 0x0000001fff057819 */ /* 0x000fe20000011400 */
[----:B------:R-:W-:-:S03]  /*2210*/  IMAD.WIDE.U32 R106, R144, R110, R106 ;  /* 0x0000006e906a7225 */ /* 0x000fc600078e006a */
[CC--:B------:R-:W-:Y:S02]  /*2220*/  LEA.HI R4, R5.reuse, R0.reuse, RZ, 0x6 ;  /* 0x0000000005047211 */ /* 0x0c0fe400078f30ff */
[----:B------:R-:W-:Y:S02]  /*2230*/  LEA.HI R5, R5, R0, RZ, 0x3 ;  /* 0x0000000005057211 */ /* 0x000fe400078f18ff */
[CC--:B------:R-:W-:Y:S02]  /*2240*/  LEA.HI R0, R7.reuse, R6.reuse, RZ, 0x6 ;  /* 0x0000000607007211 */ /* 0x0c0fe400078f30ff */
[----:B------:R-:W-:Y:S02]  /*2250*/  LEA.HI R6, R7, R6, RZ, 0x3 ;  /* 0x0000000607067211 */ /* 0x000fe400078f18ff */
[----:B------:R-:W-:Y:S02]  /*2260*/  SHF.R.S32.HI R13, RZ, 0x6, R0 ;  /* 0x00000006ff0d7819 */ /* 0x000fe40000011400 */
[----:B------:R-:W-:-:S02]  /*2270*/  LOP3.LUT R0, R229, 0x38, R6, 0xf8, !PT ;  /* 0x00000038e5007812 */ /* 0x000fc400078ef806 */
[----:B------:R-:W-:Y:S01]  /*2280*/  SHF.R.S32.HI R9, RZ, 0x6, R4 ;  /* 0x00000006ff097819 */ /* 0x000fe20000011404 */
[C---:B------:R-:W-:Y:S01]  /*2290*/  IMAD R140, R13.reuse, 0x1400, R230 ;  /* 0x000014000d8c7824 */ /* 0x040fe200078e02e6 */
[-C--:B------:R-:W-:Y:S01]  /*22a0*/  LOP3.LUT R11, R0, R233.reuse, RZ, 0x3c, !PT ;  /* 0x000000e9000b7212 */ /* 0x080fe200078e3cff */
[----:B------:R-:W-:Y:S01]  /*22b0*/  IMAD R142, R13, 0x1400, R236 ;  /* 0x000014000d8e7824 */ /* 0x000fe200078e02ec */
[--C-:B------:R-:W-:Y:S01]  /*22c0*/  LOP3.LUT R4, R229, 0x38, R5.reuse, 0xf8, !PT ;  /* 0x00000038e5047812 */ /* 0x100fe200078ef805 */
[C---:B------:R-:W-:Y:S01]  /*22d0*/  IMAD R141, R9.reuse, 0x1400, R230 ;  /* 0x00001400098d7824 */ /* 0x040fe200078e02e6 */
[----:B------:R-:W-:Y:S01]  /*22e0*/  LOP3.LUT R7, R228, 0x38, R5, 0xf8, !PT ;  /* 0x00000038e4077812 */ /* 0x000fe200078ef805 */
[----:B------:R-:W-:Y:S01]  /*22f0*/  IMAD.IADD R140, R140, 0x1, R11 ;  /* 0x000000018c8c7824 */ /* 0x000fe200078e020b */
[----:B------:R-:W-:Y:S01]  /*2300*/  LOP3.LUT R4, R4, R233, RZ, 0x3c, !PT ;  /* 0x000000e904047212 */ /* 0x000fe200078e3cff */
[C---:B------:R-:W-:Y:S01]  /*2310*/  IMAD R143, R9.reuse, 0x1400, R236 ;  /* 0x00001400098f7824 */ /* 0x040fe200078e02ec */
[----:B------:R-:W-:Y:S01]  /*2320*/  LOP3.LUT R11, R6, 0x38, RZ, 0xc0, !PT ;  /* 0x00000038060b7812 */ /* 0x000fe200078ec0ff */
[--C-:B------:R-:W-:Y:S01]  /*2330*/  IMAD R133, R9, 0x1400, R231.reuse ;  /* 0x0000140009857824 */ /* 0x100fe200078e02e7 */
[----:B------:R-:W-:Y:S01]  /*2340*/  LOP3.LUT R8, R7, R232, RZ, 0x3c, !PT ;  /* 0x000000e807087212 */ /* 0x000fe200078e3cff */
[----:B------:R-:W-:Y:S01]  /*2350*/  IMAD R132, R13, 0x1400, R231 ;  /* 0x000014000d847824 */ /* 0x000fe200078e02e7 */
[----:B------:R-:W-:-:S02]  /*2360*/  IADD3 R141, R141, R4, RZ ;  /* 0x000000048d8d7210 */ /* 0x000fc40007ffe0ff */
[----:B------:R-:W-:Y:S01]  /*2370*/  LOP3.LUT R7, R5, 0x38, RZ, 0xc0, !PT ;  /* 0x0000003805077812 */ /* 0x000fe200078ec0ff */
[----:B------:R-:W-:Y:S01]  /*2380*/  IMAD.IADD R133, R133, 0x1, R8 ;  /* 0x0000000185857824 */ /* 0x000fe200078e0208 */
[--C-:B------:R-:W-:Y:S02]  /*2390*/  LOP3.LUT R4, R11, 0x1c0, R234.reuse, 0xf8, !PT ;  /* 0x000001c00b047812 */ /* 0x100fe400078ef8ea */
[----:B------:R-:W-:Y:S02]  /*23a0*/  LOP3.LUT R0, R7, 0x1c0, R234, 0xf8, !PT ;  /* 0x000001c007007812 */ /* 0x000fe400078ef8ea */
[-C--:B------:R-:W-:Y:S02]  /*23b0*/  LOP3.LUT R7, R4, R235.reuse, RZ, 0x3c, !PT ;  /* 0x000000eb04077212 */ /* 0x080fe400078e3cff */
[----:B------:R-:W-:Y:S02]  /*23c0*/  LOP3.LUT R0, R0, R235, RZ, 0x3c, !PT ;  /* 0x000000eb00007212 */ /* 0x000fe400078e3cff */
[----:B------:R-:W-:Y:S01]  /*23d0*/  LOP3.LUT R15, R228, 0x38, R6, 0xf8, !PT ;  /* 0x00000038e40f7812 */ /* 0x000fe200078ef806 */
[----:B------:R-:W-:Y:S01]  /*23e0*/  IMAD.IADD R142, R142, 0x1, R7 ;  /* 0x000000018e8e7824 */ /* 0x000fe200078e0207 */
[----:B------:R-:W-:-:S02]  /*23f0*/  SHF.R.S32.HI R7, RZ, 0x1f, R144 ;  /* 0x0000001fff077819 */ /* 0x000fc40000011490 */
[----:B------:R-:W-:Y:S02]  /*2400*/  IADD3 R143, R143, R0, RZ ;  /* 0x000000008f8f7210 */ /* 0x000fe40007ffe0ff */
[----:B------:R-:W-:Y:S01]  /*2410*/  LOP3.LUT R15, R15, R232, RZ, 0x3c, !PT ;  /* 0x000000e80f0f7212 */ /* 0x000fe200078e3cff */
[----:B------:R-:W-:Y:S01]  /*2420*/  IMAD R0, R7, R104, RZ ;  /* 0x0000006807007224 */ /* 0x000fe200078e02ff */
[----:B------:R-:W-:Y:S02]  /*2430*/  LOP3.LUT R13, R5, 0xfffffff8, RZ, 0xc0, !PT ;  /* 0xfffffff8050d7812 */ /* 0x000fe400078ec0ff */
[----:B------:R-:W-:Y:S01]  /*2440*/  LOP3.LUT R11, R6, 0xfffffff8, RZ, 0xc0, !PT ;  /* 0xfffffff8060b7812 */ /* 0x000fe200078ec0ff */
[----:B------:R-:W-:Y:S01]  /*2450*/  IMAD R9, R144, R105, R0 ;  /* 0x0000006990097224 */ /* 0x000fe200078e0200 */
[----:B------:R-:W-:Y:S01]  /*2460*/  SHF.R.S32.HI R14, RZ, 0x3, R5 ;  /* 0x00000003ff0e7819 */ /* 0x000fe20000011405 */
[----:B------:R-:W-:Y:S01]  /*2470*/  IMAD R0, R7, R110, RZ ;  /* 0x0000006e07007224 */ /* 0x000fe200078e02ff */
[----:B------:R-:W-:Y:S01]  /*2480*/  SHF.R.S32.HI R12, RZ, 0x3, R6 ;  /* 0x00000003ff0c7819 */ /* 0x000fe20000011406 */
[----:B------:R-:W-:Y:S01]  /*2490*/  IMAD.IADD R132, R132, 0x1, R15 ;  /* 0x0000000184847824 */ /* 0x000fe200078e020f */
[----:B------:R-:W-:Y:S01]  /*24a0*/  SHF.R.S32.HI R6, RZ, 0x1f, R11 ;  /* 0x0000001fff067819 */ /* 0x000fe2000001140b */
[----:B------:R-:W-:Y:S01]  /*24b0*/  IMAD R15, R144, R111, R0 ;  /* 0x0000006f900f7224 */ /* 0x000fe200078e0200 */
[----:B------:R-:W-:Y:S01]  /*24c0*/  SEL R0, RZ, 0x8, P2 ;  /* 0x00000008ff007807 */ /* 0x000fe20001000000 */
[----:B------:R-:W-:-:S02]  /*24d0*/  IMAD R7, R111, 0x50, RZ ;  /* 0x000000506f077824 */ /* 0x000fc400078e02ff */
[----:B------:R-:W-:Y:S01]  /*24e0*/  IMAD.WIDE.U32 R104, R104, 0x50, RZ ;  /* 0x0000005068687825 */ /* 0x000fe200078e00ff */
[----:B------:R-:W-:Y:S02]  /*24f0*/  LOP3.LUT R0, R3, R0, RZ, 0xfc, !PT ;  /* 0x0000000003007212 */ /* 0x000fe400078efcff */
[----:B------:R-:W-:Y:S01]  /*2500*/  IADD3 R20, R107, R15, RZ ;  /* 0x0000000f6b147210 */ /* 0x000fe20007ffe0ff */
[----:B------:R-:W-:Y:S01]  /*2510*/  IMAD.WIDE.U32 R110, R110, 0x50, RZ ;  /* 0x000000506e6e7825 */ /* 0x000fe200078e00ff */
[----:B------:R-:W-:Y:S02]  /*2520*/  IADD3 R127, R105, R127, RZ ;  /* 0x0000007f697f7210 */ /* 0x000fe40007ffe0ff */
[C---:B------:R-:W-:Y:S01]  /*2530*/  LOP3.LUT R10, R0.reuse, 0x2, RZ, 0xc0, !PT ;  /* 0x00000002000a7812 */ /* 0x040fe200078ec0ff */
[----:B------:R-:W-:Y:S01]  /*2540*/  IMAD.IADD R126, R111, 0x1, R7 ;  /* 0x000000016f7e7824 */ /* 0x000fe200078e0207 */
[C---:B------:R-:W-:Y:S01]  /*2550*/  LOP3.LUT R8, R0.reuse, 0x8, RZ, 0xc0, !PT ;  /* 0x0000000800087812 */ /* 0x040fe200078ec0ff */
[----:B------:R-:W-:Y:S01]  /*2560*/  IMAD.IADD R25, R101, 0x1, R9 ;  /* 0x0000000165197824 */ /* 0x000fe200078e0209 */
[----:B------:R-:W-:Y:S01]  /*2570*/  SHF.R.S32.HI R7, RZ, 0x1f, R13 ;  /* 0x0000001fff077819 */ /* 0x000fe2000001140d */
[----:B------:R-:W-:Y:S01]  /*2580*/  IMAD.IADD R21, R9, 0x1, R103 ;  /* 0x0000000109157824 */ /* 0x000fe200078e0267 */
[----:B------:R-:W-:Y:S01]  /*2590*/  LOP3.LUT R9, R0, 0x4, RZ, 0xc0, !PT ;  /* 0x0000000400097812 */ /* 0x000fe200078ec0ff */
[----:B------:R-:W-:-:S02]  /*25a0*/  IMAD.IADD R15, R15, 0x1, R109 ;  /* 0x000000010f0f7824 */ /* 0x000fc400078e026d */
[----:B------:R-:W-:-:S07]  /*25b0*/  IMAD.IADD R5, R97, 0x1, R41 ;  /* 0x0000000161057824 */ /* 0x000fce00078e0229 */
.L_x_2402:
[----:B------:R-:W0:Y:S01]  /*25c0*/  LDC.64 R118, c[0x0][0x2d8] ;  /* 0x0000b600ff767b82 */ /* 0x000e220000000a00 */
[----:B--23--:R-:W-:Y:S01]  /*25d0*/  VIADD R45, R24, 0xffffffff ;  /* 0xffffffff182d7836 */ /* 0x00cfe20000000000 */
[----:B------:R-:W-:Y:S05]  /*25e0*/  YIELD ;  /* 0x0000000000007946 */ /* 0x000fea0003800000 */
[----:B------:R-:W-:Y:S01]  /*25f0*/  SHF.R.S32.HI R42, RZ, 0x1f, R45 ;  /* 0x0000001fff2a7819 */ /* 0x000fe2000001142d */
[----:B------:R-:W1:Y:S01]  /*2600*/  LDC R116, c[0x0][0x3d4] ;  /* 0x0000f500ff747b82 */ /* 0x000e620000000800 */
        /* <DEDUP_REMOVED lines=12> */
[----:B------:R-:W-:Y:S01]  /*26d0*/  LEA.HI.X R53, R0, R119, R3, 0x1, P2 ;  /* 0x0000007700357211 */ /* 0x000fe200010f0c03 */
[----:B------:R-:W-:Y:S01]  /*26e0*/  IMAD R3, R18, 0x5000, R237 ;  /* 0x0000500012037824 */ /* 0x000fe200078e02ed */
[----:B-1----:R-:W-:Y:S02]  /*26f0*/  ISETP.GE.AND P2, PT, R116, 0x1, PT ;  /* 0x000000017400780c */ /* 0x002fe40003f46270 */
[-C--:B------:R-:W-:Y:S02]  /*2700*/  LEA R54, P5, R4, R118.reuse, 0x1 ;  /* 0x0000007604367211 */ /* 0x080fe400078a08ff */
[----:B-----5:R-:W-:Y:S02]  /*2710*/  LEA R60, P6, R40, R118, 0x1 ;  /* 0x00000076283c7211 */ /* 0x020fe400078c08ff */
[----:B------:R-:W-:-:S02]  /*2720*/  ISETP.GT.AND P3, PT, R45, R120, PT ;  /* 0x000000782d00720c */ /* 0x000fc40003f64270 */
[-C--:B------:R-:W-:Y:S01]  /*2730*/  LEA.HI.X R55, R4, R119.reuse, R24, 0x1, P5 ;  /* 0x0000007704377211 */ /* 0x080fe200028f0c18 */
[----:B------:R-:W-:Y:S01]  /*2740*/  IMAD R4, R3, 0x2, R16 ;  /* 0x0000000203047824 */ /* 0x000fe200078e0210 */
[----:B------:R-:W-:Y:S01]  /*2750*/  LEA.HI.X R61, R40, R119, R41, 0x1, P6 ;  /* 0x00000077283d7211 */ /* 0x000fe200030f0c29 */
[----:B------:R-:W-:Y:S01]  /*2760*/  IMAD.MOV.U32 R24, RZ, RZ, R45 ;  /* 0x000000ffff187224 */ /* 0x000fe200078e002d */
[----:B------:R-:W-:Y:S01]  /*2770*/  P2R R114, PR, RZ, 0x8 ;  /* 0x00000008ff727803 */ /* 0x000fe20000000000 */
[----:B------:R-:W-:Y:S06]  /*2780*/  @!P2 BRA `(.L_x_2296) ;  /* 0x00000070004ca947 */ /* 0x000fec0003800000 */
[----:B------:R-:W-:Y:S01]  /*2790*/  ULDC.U8 UR4, c[0x0][0x3f0] ;  /* 0x0000fc0000047ab9 */ /* 0x000fe20000000000 */
[-C--:B------:R-:W-:Y:S01]  /*27a0*/  IMAD R3, R126, R45.reuse, RZ ;  /* 0x0000002d7e037224 */ /* 0x080fe200078e02ff */
[----:B------:R-:W-:Y:S01]  /*27b0*/  ISETP.NE.AND P2, PT, RZ, UR4, PT ;  /* 0x00000004ff007c0c */ /* 0x000fe2000bf45270 */
[-C--:B------:R-:W-:Y:S02]  /*27c0*/  IMAD R43, R127, R45.reuse, RZ ;  /* 0x0000002d7f2b7224 */ /* 0x080fe400078e02ff */
        /* <DEDUP_REMOVED lines=25> */
[----:B------:R-:W-:Y:S01]  /*2960*/  ISETP.GE.AND P5, PT, R212, R116, PT ;  /* 0x00000074d400720c */ /* 0x000fe20003fa6270 */
[----:B------:R-:W-:Y:S01]  /*2970*/  IMAD.X R42, R0, 0x1, R20, P2 ;  /* 0x00000001002a7824 */ /* 0x000fe200010e0614 */
[----:B------:R-:W-:Y:S01]  /*2980*/  LEA R40, P2, R41, UR4, 0x1 ;  /* 0x0000000429287c11 */ /* 0x000fe2000f8408ff */
[----:B------:R-:W-:Y:S01]  /*2990*/  IMAD.X R44, R115, 0x1, R25, P4 ;  /* 0x00000001732c7824 */ /* 0x000fe200020e0619 */
[----:B------:R-:W-:-:S02]  /*29a0*/  CS2R R124, SRZ ;  /* 0x00000000007c7805 */ /* 0x000fc4000001ff00 */
[-C--:B------:R-:W-:Y:S02]  /*29b0*/  ISETP.GE.AND P4, PT, R216, R116.reuse, PT ;  /* 0x00000074d800720c */ /* 0x080fe40003f86270 */
[----:B------:R-:W-:Y:S01]  /*29c0*/  LEA.HI.X R41, R41, UR5, R42, 0x1, P2 ;  /* 0x0000000529297c11 */ /* 0x000fe200090f0c2a */
[----:B------:R-:W-:Y:S02]  /*29d0*/  ULDC.64 UR4, c[0x0][0x3e0] ;  /* 0x0000f80000047ab9 */ /* 0x000fe40000000a00 */
[C---:B------:R-:W-:Y:S02]  /*29e0*/  LEA R42, P2, R43.reuse, UR4, 0x1 ;  /* 0x000000042b2a7c11 */ /* 0x040fe4000f8408ff */
[----:B------:R0:W5:Y:S02]  /*29f0*/  @!P5 LDG.E.64 R122, desc[UR60][R40.64] ;  /* 0x0000003c287ad981 */ /* 0x000164000c1e1b00 */
        /* <DEDUP_REMOVED lines=16> */
.L_x_2299:
[----:B------:R-:W-:Y:S05]  /*2b00*/  BSYNC B1 ;  /* 0x0000000000017941 */ /* 0x000fea0003800000 */
.L_x_2298:
[----:B0----5:R-:W-:Y:S01]  /*2b10*/  MOV R40, R82 ;  /* 0x0000005200287202 */ /* 0x021fe20000000f00 */
[----:B------:R-:W-:Y:S01]  /*2b20*/  IMAD.MOV.U32 R42, RZ, RZ, R86 ;  /* 0x000000ffff2a7224 */ /* 0x000fe200078e0056 */
[----:B------:R-:W-:Y:S01]  /*2b30*/  ISETP.GE.AND P4, PT, R218, R3, PT ;  /* 0x00000003da00720c */ /* 0x000fe20003f86270 */
[----:B------:R-:W-:Y:S01]  /*2b40*/  IMAD.MOV.U32 R41, RZ, RZ, R83 ;  /* 0x000000ffff297224 */ /* 0x000fe200078e0053 */
[----:B------:R-:W-:Y:S01]  /*2b50*/  PRMT R154, R154, 0x5410, R40 ;  /* 0x000054109a9a7816 */ /* 0x000fe20000000028 */
[----:B------:R-:W-:Y:S01]  /*2b60*/  IMAD.MOV.U32 R40, RZ, RZ, R87 ;  /* 0x000000ffff287224 */ /* 0x000fe200078e0057 */
[----:B------:R-:W-:Y:S01]  /*2b70*/  BSSY B1, `(.L_x_2300) ;  /* 0x000003d000017945 */ /* 0x000fe20003800000 */
[----:B------:R-:W-:Y:S02]  /*2b80*/  CS2R R70, SRZ ;  /* 0x0000000000467805 */ /* 0x000fe4000001ff00 */
[----:B------:R-:W-:Y:S02]  /*2b90*/  PRMT R145, R41, 0x7610, R145 ;  /* 0x0000761029917816 */ /* 0x000fe40000000091 */
[----:B------:R-:W-:-:S02]  /*2ba0*/  CS2R R74, SRZ ;  /* 0x00000000004a7805 */ /* 0x000fc4000001ff00 */
[----:B------:R-:W-:Y:S01]  /*2bb0*/  PRMT R161, R42, 0x5410, R40 ;  /* 0x000054102aa17816 */ /* 0x000fe20000000028 */
[----:B------:R-:W-:Y:S01]  /*2bc0*/  IMAD.MOV.U32 R40, RZ, RZ, R95 ;  /* 0x000000ffff287224 */ /* 0x000fe200078e005f */
[----:B------:R-:W-:Y:S01]  /*2bd0*/  MOV R41, R94 ;  /* 0x0000005e00297202 */ /* 0x000fe20000000f00 */
[----:B------:R-:W-:Y:S01]  /*2be0*/  IMAD.MOV.U32 R42, RZ, RZ, R122 ;  /* 0x000000ffff2a7224 */ /* 0x000fe200078e007a */
[----:B------:R-:W-:Y:S02]  /*2bf0*/  CS2R R78, SRZ ;  /* 0x00000000004e7805 */ /* 0x000fe4000001ff00 */
[----:B------:R-:W-:Y:S02]  /*2c00*/  CS2R R68, SRZ ;  /* 0x0000000000447805 */ /* 0x000fe4000001ff00 */
[----:B------:R-:W-:Y:S01]  /*2c10*/  PRMT R162, R41, 0x5410, R40 ;  /* 0x0000541029a27816 */ /* 0x000fe20000000028 */
[----:B------:R-:W-:Y:S01]  /*2c20*/  IMAD.MOV.U32 R41, RZ, RZ, R123 ;  /* 0x000000ffff297224 */ /* 0x000fe200078e007b */
        /* <DEDUP_REMOVED lines=49> */
.L_x_2301:
[----:B------:R-:W-:Y:S05]  /*2f40*/  BSYNC B1 ;  /* 0x0000000000017941 */ /* 0x000fea0003800000 */
.L_x_2300:
        /* <DEDUP_REMOVED lines=9> */
[----:B-----5:R-:W-:Y:S02]  /*2fe0*/  MOV R134, R66 ;  /* 0x0000004200867202 */ /* 0x020fe40000000f00 */
        /* <DEDUP_REMOVED lines=32> */
.L_x_2303:
[----:B------:R-:W-:Y:S05]  /*31f0*/  BSYNC B1 ;  /* 0x0000000000017941 */ /* 0x000fea0003800000 */
.L_x_2302:
[----:B------:R-:W2:Y:S01]  /*3200*/  LDL R0, [R1+0x60] ;  /* 0x0000600001007983 */ /* 0x000ea20000100800 */
[----:B01----:R-:W-:Y:S01]  /*3210*/  IMAD.MOV.U32 R40, RZ, RZ, R70 ;  /* 0x000000ffff287224 */ /* 0x003fe200078e0046 */
        /* <DEDUP_REMOVED lines=13> */
[----:B------:R-:W-:Y:S02]  /*32f0*/  PRMT R139, R42, 0x7610, R139 ;  /* 0x000076102a8b7816 */ /* 0x000fe4000000008b */
[----:B------:R-:W-:Y:S02]  /*3300*/  MOV R42, R76 ;  /* 0x0000004c002a7202 */ /* 0x000fe40000000f00 */
[----:B------:R-:W-:Y:S01]  /*3310*/  PRMT R146, R146, 0x5410, R40 ;  /* 0x0000541092927816 */ /* 0x000fe20000000028 */
[----:B------:R-:W-:Y:S01]  /*3320*/  IMAD.MOV.U32 R40, RZ, RZ, R80 ;  /* 0x000000ffff287224 */ /* 0x000fe200078e0050 */
[----:B------:R-:W-:Y:S01]  /*3330*/  PRMT R149, R41, 0x7610, R149 ;  /* 0x0000761029957816 */ /* 0x000fe20000000095 */
[----:B------:R-:W-:-:S05]  /*3340*/  IMAD.MOV.U32 R41, RZ, RZ, R81 ;  /* 0x000000ffff297224 */ /* 0x000fca00078e0051 */
[----:B------:R-:W-:Y:S01]  /*3350*/  PRMT R159, R40, 0x5410, R41 ;  /* 0x00005410289f7816 */ /* 0x000fe20000000029 */
[----:B-----5:R-:W-:Y:S02]  /*3360*/  IMAD.MOV.U32 R40, RZ, RZ, R50 ;  /* 0x000000ffff287224 */ /* 0x020fe400078e0032 */
[----:B------:R-:W-:-:S05]  /*3370*/  IMAD.MOV.U32 R41, RZ, RZ, R51 ;  /* 0x000000ffff297224 */ /* 0x000fca00078e0033 */
[----:B------:R-:W-:Y:S01]  /*3380*/  PRMT R90, R40, 0x5410, R41 ;  /* 0x00005410285a7816 */ /* 0x000fe20000000029 */
[----:B------:R-:W-:Y:S02]  /*3390*/  IMAD.MOV.U32 R40, RZ, RZ, R57 ;  /* 0x000000ffff287224 */ /* 0x000fe400078e0039 */
[----:B------:R-:W-:Y:S01]  /*33a0*/  IMAD.MOV.U32 R41, RZ, RZ, R62 ;  /* 0x000000ffff297224 */ /* 0x000fe200078e003e */
[----:B--2---:R-:W-:Y:S01]  /*33b0*/  R2UR UR4, R0 ;  /* 0x00000000000472ca */ /* 0x004fe200000e0000 */
[----:B------:R-:W-:-:S05]  /*33c0*/  IMAD.MOV.U32 R0, RZ, RZ, R67 ;  /* 0x000000ffff007224 */ /* 0x000fca00078e0043 */
[----:B------:R-:W-:Y:S01]  /*33d0*/  PRMT R138, R138, 0x5410, R0 ;  /* 0x000054108a8a7816 */ /* 0x000fe20000000000 */
[----:B------:R-:W-:-:S05]  /*33e0*/  IMAD.MOV.U32 R0, RZ, RZ, R75 ;  /* 0x000000ffff007224 */ /* 0x000fca00078e004b */
[----:B------:R-:W-:Y:S01]  /*33f0*/  PRMT R150, R0, 0x7610, R150 ;  /* 0x0000761000967816 */ /* 0x000fe20000000096 */
[----:B------:R-:W-:Y:S01]  /*3400*/  IMAD.MOV.U32 R0, RZ, RZ, R69 ;  /* 0x000000ffff007224 */ /* 0x000fe200078e0045 */
[----:B------:R-:W-:Y:S02]  /*3410*/  UISETP.NE.AND UP0, UPT, UR4, 0x3, UPT ;  /* 0x000000030400788c */ /* 0x000fe4000bf05270 */
[----:B------:R-:W-:Y:S02]  /*3420*/  PRMT R150, R150, 0x5410, R42 ;  /* 0x0000541096967816 */ /* 0x000fe4000000002a */
[----:B------:R-:W-:Y:S01]  /*3430*/  PRMT R139, R139, 0x5410, R0 ;  /* 0x000054108b8b7816 */ /* 0x000fe20000000000 */
[----:B------:R-:W-:Y:S01]  /*3440*/  IMAD.MOV.U32 R0, RZ, RZ, R77 ;  /* 0x000000ffff007224 */ /* 0x000fe200078e004d */
[----:B------:R-:W-:Y:S02]  /*3450*/  MOV R42, R44 ;  /* 0x0000002c002a7202 */ /* 0x000fe40000000f00 */
[----:B------:R-:W-:-:S02]  /*3460*/  PLOP3.LUT P2, PT, PT, PT, UP0, 0x80, 0x0 ;  /* 0x000000000000781c */ /* 0x000fc40003f4f008 */
[----:B------:R-:W-:Y:S01]  /*3470*/  PRMT R151, R0, 0x7610, R151 ;  /* 0x0000761000977816 */ /* 0x000fe20000000097 */
[----:B------:R-:W-:Y:S01]  /*3480*/  IMAD.MOV.U32 R0, RZ, RZ, R45 ;  /* 0x000000ffff007224 */ /* 0x000fe200078e002d */
[----:B------:R-:W-:Y:S02]  /*3490*/  PRMT R88, R42, 0x7610, R88 ;  /* 0x000076102a587816 */ /* 0x000fe40000000058 */
[----:B------:R-:W-:Y:S02]  /*34a0*/  MOV R42, R56 ;  /* 0x00000038002a7202 */ /* 0x000fe40000000f00 */
[----:B------:R-:W-:Y:S02]  /*34b0*/  PRMT R88, R88, 0x5410, R0 ;  /* 0x0000541058587816 */ /* 0x000fe40000000000 */
[----:B------:R-:W-:Y:S01]  /*34c0*/  PRMT R134, R42, 0x7610, R134 ;  /* 0x000076102a867816 */ /* 0x000fe20000000086 */
[----:B------:R-:W-:Y:S01]  /*34d0*/  IMAD.MOV.U32 R42, RZ, RZ, R63 ;  /* 0x000000ffff2a7224 */ /* 0x000fe200078e003f */
[----:B------:R-:W-:-:S02]  /*34e0*/  MOV R0, R46 ;  /* 0x0000002e00007202 */ /* 0x000fc40000000f00 */
[----:B------:R-:W-:Y:S01]  /*34f0*/  PRMT R134, R134, 0x5410, R40 ;  /* 0x0000541086867816 */ /* 0x000fe20000000028 */
[----:B------:R-:W-:Y:S01]  /*3500*/  IMAD.MOV.U32 R40, RZ, RZ, R48 ;  /* 0x000000ffff287224 */ /* 0x000fe200078e0030 */
        /* <DEDUP_REMOVED lines=8> */
[----:B------:R-:W-:-:S02]  /*3590*/  IMAD.MOV.U32 R40, RZ, RZ, R64 ;  /* 0x000000ffff287224 */ /* 0x000fc400078e0040 */
[----:B------:R-:W-:Y:S01]  /*35a0*/  IMAD.MOV.U32 R0, RZ, RZ, R65 ;  /* 0x000000ffff007224 */ /* 0x000fe200078e0041 */
[----:B------:R-:W-:-:S04]  /*35b0*/  PRMT R135, R42, 0x5410, R41 ;  /* 0x000054102a877816 */ /* 0x000fc80000000029 */
[----:B------:R-:W-:Y:S01]  /*35c0*/  PRMT R137, R40, 0x5410, R0 ;  /* 0x0000541028897816 */ /* 0x000fe20000000000 */
[----:B------:R-:W-:Y:S06]  /*35d0*/  @!P2 BRA `(.L_x_2304) ;  /* 0x000000000004a947 */ /* 0x000fec0003800000 */
[----:B------:R-:W-:Y:S01]  /*35e0*/  BPT.TRAP 0x1 ;  /* 0x000000040000795c */ /* 0x000fe20000300000 */
.L_x_2304:
[----:B------:R-:W-:Y:S01]  /*35f0*/  LEA R0, R18, R16, 0x3 ;  /* 0x0000001012007211 */ /* 0x000fe200078e18ff */
[----:B------:R-:W-:Y:S01]  /*3600*/  BSSY B1, `(.L_x_2305) ;  /* 0x0000004000017945 */ /* 0x000fe20003800000 */
[----:B------:R-:W-:-:S04]  /*3610*/  SHF.L.U32 R115, R221, 0x1f, RZ ;  /* 0x0000001fdd737819 */ /* 0x000fc800000006ff */
[----:B------:R-:W0:Y:S02]  /*3620*/  SYNCS.PHASECHK.TRANS64.TRYWAIT P6, [R0+URZ+0x38890], R115 ;  /* 0x03889073000075a7 */ /* 0x000e2400080c017f */
[----:B0-----:R-:W-:Y:S05]  /*3630*/  @!P6 BRA `(.L_x_2306) ;  /* 0x000002980024e947 */ /* 0x001fea0003800000 */
.L_x_2672:
[----:B------:R-:W-:Y:S05]  /*3640*/  BSYNC B1 ;  /* 0x0000000000017941 */ /* 0x000fea0003800000 */
.L_x_2305:
        /* <DEDUP_REMOVED lines=12> */
[--C-:B------:R-:W-:Y:S01]  /*3710*/  SHF.R.U64 R123, R124, 0x10, R125.reuse ;  /* 0x000000107c7b7819 */ /* 0x100fe2000000127d */
[----:B------:R-:W-:Y:S01]  /*3720*/  HADD2.F32 R124, -RZ, R43.H1_H1 ;  /* 0x3000002bff7c7230 */ /* 0x000fe20000004100 */
[----:B------:R-:W-:Y:S01]  /*3730*/  SHF.R.U32.HI R153, RZ, 0x10, R125 ;  /* 0x00000010ff997819 */ /* 0x000fe2000001167d */
[----:B------:R-:W-:Y:S02]  /*3740*/  HADD2.F32 R152, -RZ, R152.H0_H0 ;  /* 0x20000098ff987230 */ /* 0x000fe40000004100 */
[----:B------:R-:W-:Y:S02]  /*3750*/  HADD2.F32 R158, -RZ, R123.H0_H0 ;  /* 0x2000007bff9e7230 */ /* 0x000fe40000004100 */
[----:B------:R-:W-:-:S02]  /*3760*/  HADD2.F32 R153, -RZ, R153.H0_H0 ;  /* 0x20000099ff997230 */ /* 0x000fc40000004100 */
[--C-:B------:R-:W-:Y:S02]  /*3770*/  HADD2.F32 R123, -RZ, R41.reuse.H1_H1 ;  /* 0x30000029ff7b7230 */ /* 0x100fe40000004100 */
[----:B------:R-:W-:Y:S02]  /*3780*/  HADD2.F32 R41, -RZ, R41.H0_H0 ;  /* 0x20000029ff297230 */ /* 0x000fe40000004100 */
[-C--:B------:R-:W-:Y:S01]  /*3790*/  FMUL.FTZ R43, R124, R153.reuse ;  /* 0x000000997c2b7220 */ /* 0x080fe20000410000 */
[----:B------:R-:W-:Y:S02]  /*37a0*/  HADD2.F32 R125, -RZ, R122.H0_H0 ;  /* 0x2000007aff7d7230 */ /* 0x000fe40000004100 */
[-C--:B------:R-:W-:Y:S01]  /*37b0*/  FMUL.FTZ R122, R123, R158.reuse ;  /* 0x0000009e7b7a7220 */ /* 0x080fe20000410000 */
[C---:B------:R-:W-:Y:S01]  /*37c0*/  FMUL.FTZ R153, R156.reuse, R153 ;  /* 0x000000999c997220 */ /* 0x040fe20000410000 */
[C---:B------:R-:W-:Y:S02]  /*37d0*/  FMUL.FTZ R158, R41.reuse, R158 ;  /* 0x0000009e299e7220 */ /* 0x040fe40000410000 */
[-C--:B------:R-:W-:Y:S01]  /*37e0*/  FFMA.FTZ R41, R41, R152.reuse, -R122 ;  /* 0x0000009829297223 */ /* 0x080fe2000001087a */
[-C--:B------:R-:W-:Y:S01]  /*37f0*/  FFMA.FTZ R43, R156, R125.reuse, -R43 ;  /* 0x0000007d9c2b7223 */ /* 0x080fe2000001082b */
[----:B------:R-:W-:Y:S01]  /*3800*/  FFMA.FTZ R122, R123, R152, R158 ;  /* 0x000000987b7a7223 */ /* 0x000fe2000001009e */
[----:B------:R-:W-:Y:S01]  /*3810*/  FFMA.FTZ R124, R124, R125, R153 ;  /* 0x0000007d7c7c7223 */ /* 0x000fe20000010099 */
[----:B------:R-:W-:-:S02]  /*3820*/  HADD2.F32 R152, -RZ, R155.H0_H0 ;  /* 0x2000009bff987230 */ /* 0x000fc40000004100 */
[----:B------:R-:W-:Y:S01]  /*3830*/  HADD2.F32 R125, -RZ, R155.H1_H1 ;  /* 0x3000009bff7d7230 */ /* 0x000fe20000004100 */
[----:B------:R-:W-:Y:S01]  /*3840*/  F2FP.F16.F32.PACK_AB R41, R122, R41 ;  /* 0x000000297a29723e */ /* 0x000fe200000000ff */
[--C-:B------:R-:W-:Y:S01]  /*3850*/  HADD2.F32 R153, -RZ, R40.reuse.H1_H1 ;  /* 0x30000028ff997230 */ /* 0x100fe20000004100 */
[----:B------:R-:W-:Y:S01]  /*3860*/  F2FP.F16.F32.PACK_AB R43, R124, R43 ;  /* 0x0000002b7c2b723e */ /* 0x000fe200000000ff */
[----:B------:R-:W-:Y:S02]  /*3870*/  HADD2.F32 R155, -RZ, R40.H0_H0 ;  /* 0x20000028ff9b7230 */ /* 0x000fe40000004100 */
[----:B------:R-:W-:Y:S02]  /*3880*/  HADD2.F32 R123, -RZ, R157.H1_H1 ;  /* 0x3000009dff7b7230 */ /* 0x000fe40000004100 */
[--C-:B------:R-:W-:Y:S02]  /*3890*/  HADD2.F32 R40, -RZ, R42.reuse.H1_H1 ;  /* 0x3000002aff287230 */ /* 0x100fe40000004100 */
[----:B------:R-:W-:Y:S01]  /*38a0*/  FMUL.FTZ R158, R155, R125 ;  /* 0x0000007d9b9e7220 */ /* 0x000fe20000410000 */
[----:B------:R-:W-:-:S02]  /*38b0*/  HADD2.F32 R156, -RZ, R42.H0_H0 ;  /* 0x2000002aff9c7230 */ /* 0x000fc40000004100 */
[C---:B------:R-:W-:Y:S01]  /*38c0*/  FMUL.FTZ R42, R153.reuse, R125 ;  /* 0x0000007d992a7220 */ /* 0x040fe20000410000 */
[----:B------:R-:W-:Y:S02]  /*38d0*/  HADD2.F32 R157, -RZ, R157.H0_H0 ;  /* 0x2000009dff9d7230 */ /* 0x000fe40000004100 */
[-C--:B------:R-:W-:Y:S01]  /*38e0*/  FMUL.FTZ R125, R40, R123.reuse ;  /* 0x0000007b287d7220 */ /* 0x080fe20000410000 */
[-C--:B------:R-:W-:Y:S01]  /*38f0*/  FFMA.FTZ R153, R153, R152.reuse, R158 ;  /* 0x0000009899997223 */ /* 0x080fe2000001009e */
[C---:B------:R-:W-:Y:S01]  /*3900*/  FMUL.FTZ R123, R156.reuse, R123 ;  /* 0x0000007b9c7b7220 */ /* 0x040fe20000410000 */
[----:B------:R-:W-:Y:S01]  /*3910*/  FFMA.FTZ R42, R155, R152, -R42 ;  /* 0x000000989b2a7223 */ /* 0x000fe2000001082a */
[-C--:B------:R-:W-:Y:S02]  /*3920*/  FFMA.FTZ R125, R156, R157.reuse, -R125 ;  /* 0x0000009d9c7d7223 */ /* 0x080fe4000001087d */
[----:B------:R-:W-:Y:S02]  /*3930*/  FFMA.FTZ R40, R40, R157, R123 ;  /* 0x0000009d28287223 */ /* 0x000fe4000001007b */
[----:B------:R-:W-:-:S03]  /*3940*/  F2FP.F16.F32.PACK_AB R42, R153, R42 ;  /* 0x0000002a992a723e */ /* 0x000fc600000000ff */
[----:B------:R-:W-:Y:S02]  /*3950*/  F2FP.F16.F32.PACK_AB R122, R40, R125 ;  /* 0x0000007d287a723e */ /* 0x000fe400000000ff */
[----:B------:R-:W-:-:S03]  /*3960*/  IMAD.MOV.U32 R40, RZ, RZ, R42 ;  /* 0x000000ffff287224 */ /* 0x000fc600078e002a */
[----:B------:R-:W-:-:S07]  /*3970*/  IMAD.MOV.U32 R42, RZ, RZ, R122 ;  /* 0x000000ffff2a7224 */ /* 0x000fce00078e007a */
.L_x_2312:
[----:B------:R-:W-:Y:S05]  /*3980*/  BSYNC B3 ;  /* 0x0000000000037941 */ /* 0x000fea0003800000 */
.L_x_2311:
[----:B--2---:R1:W-:Y:S02]  /*3990*/  STG.E.128 desc[UR60][R60.64], R40 ;  /* 0x000000283c007986 */ /* 0x0043e4000c101d3c */
.L_x_2310:
[----:B------:R-:W-:Y:S05]  /*39a0*/  BSYNC B2 ;  /* 0x0000000000027941 */ /* 0x000fea0003800000 */
.L_x_2309:
        /* <DEDUP_REMOVED lines=34> */
[----:B------:R-:W-:Y:S02]  /*3bd0*/  HADD2.F32 R40, -RZ, R42.H1_H1 ;  /* 0x3000002aff287230 */ /* 0x000fe40000004100 */
        /* <DEDUP_REMOVED lines=13> */
.L_x_2316:
[----:B------:R-:W-:Y:S05]  /*3cb0*/  BSYNC B3 ;  /* 0x0000000000037941 */ /* 0x000fea0003800000 */
.L_x_2315:
[----:B--2---:R2:W-:Y:S02]  /*3cc0*/  STG.E.128 desc[UR60][R60.64+0x80], R40 ;  /* 0x000080283c007986 */ /* 0x0045e4000c101d3c */
.L_x_2314:
[----:B------:R-:W-:Y:S05]  /*3cd0*/  BSYNC B2 ;  /* 0x0000000000027941 */ /* 0x000fea0003800000 */
.L_x_2313:
        /* <DEDUP_REMOVED lines=8> */
[----:B--2---:R-:W-:Y:S01]  /*3d60*/  HADD2.F32 R95, -RZ, R41.H1_H1 ;  /* 0x30000029ff5f7230 */ /* 0x004fe20000004100 */
[----:B------:R-:W-:Y:S01]  /*3d70*/  SHF.R.U32.HI R93, RZ, 0x10, R93 ;  /* 0x00000010ff5d7819 */ /* 0x000fe2000001165d */
[----:B------:R-:W-:Y:S01]  /*3d80*/  HADD2.F32 R94, -RZ, R43.H1_H1 ;  /* 0x3000002bff5e7230 */ /* 0x000fe20000004100 */
[--C-:B------:R-:W-:Y:S01]  /*3d90*/  SHF.R.U64 R86, R86, 0x10, R87.reuse ;  /* 0x0000001056567819 */ /* 0x100fe20000001257 */
[----:B------:R-:W-:Y:S01]  /*3da0*/  HADD2.F32 R92, -RZ, R92.H0_H0 ;  /* 0x2000005cff5c7230 */ /* 0x000fe20000004100 */
[----:B------:R-:W-:Y:S01]  /*3db0*/  SHF.R.U32.HI R87, RZ, 0x10, R87 ;  /* 0x00000010ff577819 */ /* 0x000fe20000011657 */
[----:B------:R-:W-:Y:S02]  /*3dc0*/  HADD2.F32 R93, -RZ, R93.H0_H0 ;  /* 0x2000005dff5d7230 */ /* 0x000fe40000004100 */
[----:B------:R-:W-:Y:S02]  /*3dd0*/  HADD2.F32 R41, -RZ, R41.H0_H0 ;  /* 0x20000029ff297230 */ /* 0x000fe40000004100 */
[----:B------:R-:W-:Y:S01]  /*3de0*/  FMUL.FTZ R122, R95, R92 ;  /* 0x0000005c5f7a7220 */ /* 0x000fe20000410000 */
[----:B------:R-:W-:-:S02]  /*3df0*/  HADD2.F32 R118, -RZ, R43.H0_H0 ;  /* 0x2000002bff767230 */ /* 0x000fc40000004100 */
[-C--:B------:R-:W-:Y:S01]  /*3e00*/  FMUL.FTZ R43, R94, R93.reuse ;  /* 0x0000005d5e2b7220 */ /* 0x080fe20000410000 */
[----:B------:R-:W-:Y:S02]  /*3e10*/  HADD2.F32 R86, -RZ, R86.H0_H0 ;  /* 0x20000056ff567230 */ /* 0x000fe40000004100 */
[C---:B------:R-:W-:Y:S01]  /*3e20*/  FMUL.FTZ R92, R41.reuse, R92 ;  /* 0x0000005c295c7220 */ /* 0x040fe20000410000 */
[----:B------:R-:W-:Y:S02]  /*3e30*/  HADD2.F32 R87, -RZ, R87.H0_H0 ;  /* 0x20000057ff577230 */ /* 0x000fe40000004100 */
[C---:B------:R-:W-:Y:S01]  /*3e40*/  FMUL.FTZ R93, R118.reuse, R93 ;  /* 0x0000005d765d7220 */ /* 0x040fe20000410000 */
[-C--:B------:R-:W-:Y:S01]  /*3e50*/  FFMA.FTZ R122, R41, R86.reuse, -R122 ;  /* 0x00000056297a7223 */ /* 0x080fe2000001087a */
[----:B------:R-:W-:Y:S01]  /*3e60*/  FFMA.FTZ R95, R95, R86, R92 ;  /* 0x000000565f5f7223 */ /* 0x000fe2000001005c */
[-C--:B------:R-:W-:Y:S01]  /*3e70*/  FFMA.FTZ R43, R118, R87.reuse, -R43 ;  /* 0x00000057762b7223 */ /* 0x080fe2000001082b */
[----:B------:R-:W-:Y:S01]  /*3e80*/  FFMA.FTZ R94, R94, R87, R93 ;  /* 0x000000575e5e7223 */ /* 0x000fe2000001005d */
[----:B------:R-:W-:-:S02]  /*3e90*/  HADD2.F32 R87, -RZ, R163.H0_H0 ;  /* 0x200000a3ff577230 */ /* 0x000fc40000004100 */
[--C-:B------:R-:W-:Y:S02]  /*3ea0*/  HADD2.F32 R86, -RZ, R40.reuse.H1_H1 ;  /* 0x30000028ff567230 */ /* 0x100fe40000004100 */
[----:B------:R-:W-:Y:S01]  /*3eb0*/  HADD2.F32 R92, -RZ, R40.H0_H0 ;  /* 0x20000028ff5c7230 */ /* 0x000fe20000004100 */
[----:B------:R-:W-:Y:S01]  /*3ec0*/  F2FP.F16.F32.PACK_AB R43, R94, R43 ;  /* 0x0000002b5e2b723e */ /* 0x000fe200000000ff */
        /* <DEDUP_REMOVED lines=16> */
[----:B------:R-:W-:-:S07]  /*3fd0*/  MOV R40, R92 ;  /* 0x0000005c00287202 */ /* 0x000fce0000000f00 */
.L_x_2320:
[----:B------:R-:W-:Y:S05]  /*3fe0*/  BSYNC B3 ;  /* 0x0000000000037941 */ /* 0x000fea0003800000 */
.L_x_2319:
[----:B--2---:R3:W-:Y:S02]  /*3ff0*/  STG.E.128 desc[UR60][R60.64+0x100], R40 ;  /* 0x000100283c007986 */ /* 0x0047e4000c101d3c */
.L_x_2318:
[----:B------:R-:W-:Y:S05]  /*4000*/  BSYNC B2 ;  /* 0x0000000000027941 */ /* 0x000fea0003800000 */
.L_x_2317:
[----:B------:R-:W-:-:S13]  /*4010*/  ISETP.NE.AND P3, PT, R8, RZ, PT ;  /* 0x000000ff0800720c */ /* 0x000fda0003f65270 */
[----:B------:R-:W-:Y:S05]  /*4020*/  @!P3 BRA `(.L_x_2308) ;  /* 0x0000000000b8b947 */ /* 0x000fea0003800000 */
[----:B-123--:R1:W2:Y:S01]  /*4030*/  LDS.128 R40, [R4+0x2bc00] ;  /* 0x02bc000004287984 */ /* 0x00e2a20000000c00 */
[----:B------:R-:W-:Y:S01]  /*4040*/  ISETP.GE.AND P3, PT, R217, R116, PT ;  /* 0x00000074d900720c */ /* 0x000fe20003f66270 */
[----:B------:R-:W-:-:S12]  /*4050*/  BSSY B2, `(.L_x_2321) ;  /* 0x000002a000027945 */ /* 0x000fd80003800000 */
[----:B-1----:R-:W-:Y:S05]  /*4060*/  @P3 BRA `(.L_x_2322) ;  /* 0x0000000000a03947 */ /* 0x002fea0003800000 */
[----:B------:R-:W-:Y:S02]  /*4070*/  SHF.R.U64 R82, R82, 0x10, R83 ;  /* 0x0000001052527819 */ /* 0x000fe40000001253 */
[--C-:B------:R-:W-:Y:S01]  /*4080*/  SHF.R.U64 R86, R84, 0x10, R85.reuse ;  /* 0x0000001054567819 */ /* 0x100fe20000001255 */
[--C-:B--2---:R-:W-:Y:S01]  /*4090*/  HADD2.F32 R84, -RZ, R43.reuse.H1_H1 ;  /* 0x3000002bff547230 */ /* 0x104fe20000004100 */
[----:B------:R-:W-:Y:S01]  /*40a0*/  SHF.R.U32.HI R87, RZ, 0x10, R85 ;  /* 0x00000010ff577819 */ /* 0x000fe20000011655 */
[----:B------:R-:W-:Y:S01]  /*40b0*/  HADD2.F32 R43, -RZ, R43.H0_H0 ;  /* 0x2000002bff2b7230 */ /* 0x000fe20000004100 */
[----:B------:R-:W-:Y:S01]  /*40c0*/  SHF.R.U32.HI R92, RZ, 0x10, R83 ;  /* 0x00000010ff5c7819 */ /* 0x000fe20000011653 */
[----:B------:R-:W-:Y:S02]  /*40d0*/  HADD2.F32 R83, -RZ, R82.H0_H0 ;  /* 0x20000052ff537230 */ /* 0x000fe40000004100 */
[----:B------:R-:W-:Y:S02]  /*40e0*/  HADD2.F32 R82, -RZ, R41.H1_H1 ;  /* 0x30000029ff527230 */ /* 0x000fe40000004100 */
[----:B------:R-:W-:-:S02]  /*40f0*/  HADD2.F32 R86, -RZ, R86.H0_H0 ;  /* 0x20000056ff567230 */ /* 0x000fc40000004100 */
[----:B------:R-:W-:Y:S02]  /*4100*/  HADD2.F32 R41, -RZ, R41.H0_H0 ;  /* 0x20000029ff297230 */ /* 0x000fe40000004100 */
[----:B------:R-:W-:Y:S02]  /*4110*/  HADD2.F32 R87, -RZ, R87.H0_H0 ;  /* 0x20000057ff577230 */ /* 0x000fe40000004100 */
[----:B------:R-:W-:Y:S02]  /*4120*/  HADD2.F32 R85, -RZ, R92.H0_H0 ;  /* 0x2000005cff557230 */ /* 0x000fe40000004100 */
[-C--:B------:R-:W-:Y:S01]  /*4130*/  FMUL.FTZ R92, R82, R86.reuse ;  /* 0x00000056525c7220 */ /* 0x080fe20000410000 */
[----:B------:R-:W-:Y:S01]  /*4140*/  FMUL.FTZ R93, R41, R86 ;  /* 0x00000056295d7220 */ /* 0x000fe20000410000 */
[-C--:B------:R-:W-:Y:S01]  /*4150*/  FMUL.FTZ R86, R84, R87.reuse ;  /* 0x0000005754567220 */ /* 0x080fe20000410000 */
[----:B------:R-:W-:Y:S01]  /*4160*/  FMUL.FTZ R87, R43, R87 ;  /* 0x000000572b577220 */ /* 0x000fe20000410000 */
[-C--:B------:R-:W-:Y:S01]  /*4170*/  FFMA.FTZ R41, R41, R83.reuse, -R92 ;  /* 0x0000005329297223 */ /* 0x080fe2000001085c */
[----:B------:R-:W-:Y:S01]  /*4180*/  FFMA.FTZ R82, R82, R83, R93 ;  /* 0x0000005352527223 */ /* 0x000fe2000001005d */
[-C--:B------:R-:W-:Y:S01]  /*4190*/  FFMA.FTZ R43, R43, R85.reuse, -R86 ;  /* 0x000000552b2b7223 */ /* 0x080fe20000010856 */
[----:B------:R-:W-:Y:S01]  /*41a0*/  FFMA.FTZ R84, R84, R85, R87 ;  /* 0x0000005554547223 */ /* 0x000fe20000010057 */
[----:B------:R-:W-:-:S02]  /*41b0*/  HADD2.F32 R92, -RZ, R160.H0_H0 ;  /* 0x200000a0ff5c7230 */ /* 0x000fc40000004100 */
[----:B------:R-:W-:Y:S01]  /*41c0*/  HADD2.F32 R160, -RZ, R160.H1_H1 ;  /* 0x300000a0ffa07230 */ /* 0x000fe20000004100 */
[----:B------:R-:W-:Y:S01]  /*41d0*/  F2FP.F16.F32.PACK_AB R41, R82, R41 ;  /* 0x000000295229723e */ /* 0x000fe200000000ff */
[----:B------:R-:W-:Y:S01]  /*41e0*/  HADD2.F32 R83, -RZ, R40.H1_H1 ;  /* 0x30000028ff537230 */ /* 0x000fe20000004100 */
[----:B------:R-:W-:Y:S01]  /*41f0*/  F2FP.F16.F32.PACK_AB R43, R84, R43 ;  /* 0x0000002b542b723e */ /* 0x000fe200000000ff */
[----:B------:R-:W-:Y:S02]  /*4200*/  HADD2.F32 R85, -RZ, R42.H1_H1 ;  /* 0x3000002aff557230 */ /* 0x000fe40000004100 */
[----:B------:R-:W-:Y:S02]  /*4210*/  HADD2.F32 R40, -RZ, R40.H0_H0 ;  /* 0x20000028ff287230 */ /* 0x000fe40000004100 */
[----:B------:R-:W-:Y:S01]  /*4220*/  FMUL.FTZ R93, R83, R92 ;  /* 0x0000005c535d7220 */ /* 0x000fe20000410000 */
[----:B------:R-:W-:Y:S02]  /*4230*/  HADD2.F32 R42, -RZ, R42.H0_H0 ;  /* 0x2000002aff2a7230 */ /* 0x000fe40000004100 */
[----:B------:R-:W-:Y:S01]  /*4240*/  FMUL.FTZ R95, R85, R160 ;  /* 0x000000a0555f7220 */ /* 0x000fe20000410000 */
[----:B------:R-:W-:-:S02]  /*4250*/  HADD2.F32 R86, -RZ, R154.H1_H1 ;  /* 0x3000009aff567230 */ /* 0x000fc40000004100 */
[----:B------:R-:W-:Y:S01]  /*4260*/  FMUL.FTZ R92, R40, R92 ;  /* 0x0000005c285c7220 */ /* 0x000fe20000410000 */
        /* <DEDUP_REMOVED lines=8> */
.L_x_2322:
[----:B------:R-:W-:Y:S05]  /*42f0*/  BSYNC B2 ;  /* 0x0000000000027941 */ /* 0x000fea0003800000 */
.L_x_2321:
[----:B--2---:R4:W-:Y:S02]  /*4300*/  STG.E.128 desc[UR60][R60.64+0x180], R40 ;  /* 0x000180283c007986 */ /* 0x0049e4000c101d3c */
.L_x_2308:
[----:B------:R-:W-:Y:S05]  /*4310*/  BSYNC B1 ;  /* 0x0000000000017941 */ /* 0x000fea0003800000 */
.L_x_2307:
        /* <DEDUP_REMOVED lines=38> */
[----:B------:R-:W-:Y:S02]  /*4580*/  HADD2.F32 R43, -RZ, R151.H1_H1 ;  /* 0x30000097ff2b7230 */ /* 0x000fe40000004100 */
        /* <DEDUP_REMOVED lines=11> */
.L_x_2328:
[----:B------:R-:W-:Y:S05]  /*4640*/  BSYNC B3 ;  /* 0x0000000000037941 */ /* 0x000fea0003800000 */
.L_x_2327:
[----:B--2---:R1:W-:Y:S02]  /*4650*/  STG.E.128 desc[UR60][R54.64], R40 ;  /* 0x0000002836007986 */ /* 0x0043e4000c101d3c */
.L_x_2326:
[----:B------:R-:W-:Y:S05]  /*4660*/  BSYNC B2 ;  /* 0x0000000000027941 */ /* 0x000fea0003800000 */
.L_x_2325:
        /* <DEDUP_REMOVED lines=23> */
[-C--:B------:R-:W-:Y:S01]  /*47e0*/  FFMA.FTZ R80, R41, R74.reuse, -R80 ;  /* 0x0000004a29507223 */ /* 0x080fe20000010850 */
[----:B------:R-:W-:Y:S01]  /*47f0*/  FFMA.FTZ R77, R42, R74, R75 ;  /* 0x0000004a2a4d7223 */ /* 0x000fe2000001004b */
[----:B------:R-:W-:Y:S01]  /*4800*/  FMUL.FTZ R78, R43, R78 ;  /* 0x0000004e2b4e7220 */ /* 0x000fe20000410000 */
[----:B------:R-:W-:-:S02]  /*4810*/  HADD2.F32 R74, -RZ, R150.H1_H1 ;  /* 0x30000096ff4a7230 */ /* 0x000fc40000004100 */
[-C--:B------:R-:W-:Y:S01]  /*4820*/  FFMA.FTZ R82, R43, R76.reuse, -R82 ;  /* 0x0000004c2b527223 */ /* 0x080fe20000010852 */
[----:B------:R-:W-:Y:S02]  /*4830*/  HADD2.F32 R151, -RZ, R151.H0_H0 ;  /* 0x20000097ff977230 */ /* 0x000fe40000004100 */
[----:B------:R-:W-:Y:S01]  /*4840*/  FFMA.FTZ R81, R61, R76, R78 ;  /* 0x0000004c3d517223 */ /* 0x000fe2000001004e */
[----:B------:R-:W-:Y:S02]  /*4850*/  HADD2.F32 R41, -RZ, R40.H1_H1 ;  /* 0x30000028ff297230 */ /* 0x000fe40000004100 */
        /* <DEDUP_REMOVED lines=17> */
.L_x_2332:
[----:B------:R-:W-:Y:S05]  /*4970*/  BSYNC B3 ;  /* 0x0000000000037941 */ /* 0x000fea0003800000 */
.L_x_2331:
[----:B--2---:R1:W-:Y:S02]  /*4980*/  STG.E.128 desc[UR60][R54.64+0x80], R40 ;  /* 0x0000802836007986 */ /* 0x0043e4000c101d3c */
.L_x_2330:
[----:B------:R-:W-:Y:S05]  /*4990*/  BSYNC B2 ;  /* 0x0000000000027941 */ /* 0x000fea0003800000 */
.L_x_2329:
        /* <DEDUP_REMOVED lines=10> */
[----:B------:R-:W-:Y:S01]  /*4a40*/  HADD2.F32 R42, -RZ, R41.H1_H1 ;  /* 0x30000029ff2a7230 */ /* 0x000fe20000004100 */
[--C-:B------:R-:W-:Y:S01]  /*4a50*/  SHF.R.U64 R71, R72, 0x10, R73.reuse ;  /* 0x0000001048477819 */ /* 0x100fe20000001249 */
[--C-:B------:R-:W-:Y:S01]  /*4a60*/  HADD2.F32 R61, -RZ, R43.reuse.H1_H1 ;  /* 0x3000002bff3d7230 */ /* 0x100fe20000004100 */
[----:B------:R-:W-:Y:S01]  /*4a70*/  SHF.R.U32.HI R74, RZ, 0x10, R73 ;  /* 0x00000010ff4a7819 */ /* 0x000fe20000011649 */
[----:B------:R-:W-:Y:S02]  /*4a80*/  HADD2.F32 R43, -RZ, R43.H0_H0 ;  /* 0x2000002bff2b7230 */ /* 0x000fe40000004100 */
[----:B------:R-:W-:Y:S02]  /*4a90*/  HADD2.F32 R71, -RZ, R71.H0_H0 ;  /* 0x20000047ff477230 */ /* 0x000fe40000004100 */
[----:B------:R-:W-:-:S02]  /*4aa0*/  HADD2.F32 R74, -RZ, R74.H0_H0 ;  /* 0x2000004aff4a7230 */ /* 0x000fc40000004100 */
[----:B------:R-:W-:Y:S02]  /*4ab0*/  HADD2.F32 R41, -RZ, R41.H0_H0 ;  /* 0x20000029ff297230 */ /* 0x000fe40000004100 */
[-C--:B------:R-:W-:Y:S01]  /*4ac0*/  FMUL.FTZ R76, R42, R71.reuse ;  /* 0x000000472a4c7220 */ /* 0x080fe20000410000 */
[----:B------:R-:W-:Y:S02]  /*4ad0*/  HADD2.F32 R70, -RZ, R70.H0_H0 ;  /* 0x20000046ff467230 */ /* 0x000fe40000004100 */
[-C--:B------:R-:W-:Y:S01]  /*4ae0*/  FMUL.FTZ R78, R61, R74.reuse ;  /* 0x0000004a3d4e7220 */ /* 0x080fe20000410000 */
[----:B------:R-:W-:Y:S02]  /*4af0*/  HADD2.F32 R72, -RZ, R75.H0_H0 ;  /* 0x2000004bff487230 */ /* 0x000fe40000004100 */
[----:B------:R-:W-:Y:S01]  /*4b00*/  FMUL.FTZ R74, R43, R74 ;  /* 0x0000004a2b4a7220 */ /* 0x000fe20000410000 */
[C---:B------:R-:W-:Y:S01]  /*4b10*/  FMUL.FTZ R71, R41.reuse, R71 ;  /* 0x0000004729477220 */ /* 0x040fe20000410000 */
[----:B------:R-:W-:Y:S01]  /*4b20*/  FFMA.FTZ R76, R41, R70, -R76 ;  /* 0x00000046294c7223 */ /* 0x000fe2000001084c */
[----:B------:R-:W-:-:S02]  /*4b30*/  HADD2.F32 R41, -RZ, R40.H1_H1 ;  /* 0x30000028ff297230 */ /* 0x000fc40000004100 */
[----:B------:R-:W-:Y:S01]  /*4b40*/  FFMA.FTZ R75, R61, R72, R74 ;  /* 0x000000483d4b7223 */ /* 0x000fe2000001004a */
[----:B------:R-:W-:Y:S01]  /*4b50*/  FFMA.FTZ R73, R42, R70, R71 ;  /* 0x000000462a497223 */ /* 0x000fe20000010047 */
[----:B------:R-:W-:Y:S02]  /*4b60*/  HADD2.F32 R61, -RZ, R146.H1_H1 ;  /* 0x30000092ff3d7230 */ /* 0x000fe40000004100 */
[----:B------:R-:W-:Y:S01]  /*4b70*/  FFMA.FTZ R78, R43, R72, -R78 ;  /* 0x000000482b4e7223 */ /* 0x000fe2000001084e */
[----:B------:R-:W-:Y:S02]  /*4b80*/  HADD2.F32 R40, -RZ, R40.H0_H0 ;  /* 0x20000028ff287230 */ /* 0x000fe40000004100 */
[----:B------:R-:W-:Y:S02]  /*4b90*/  HADD2.F32 R149, -RZ, R149.H0_H0 ;  /* 0x20000095ff957230 */ /* 0x000fe40000004100 */
[----:B------:R-:W-:Y:S01]  /*4ba0*/  FMUL.FTZ R71, R41, R61 ;  /* 0x0000003d29477220 */ /* 0x000fe20000410000 */
[----:B------:R-:W-:-:S02]  /*4bb0*/  HADD2.F32 R42, -RZ, R60.H1_H1 ;  /* 0x3000003cff2a7230 */ /* 0x000fc40000004100 */
[----:B------:R-:W-:Y:S01]  /*4bc0*/  FMUL.FTZ R70, R40, R61 ;  /* 0x0000003d28467220 */ /* 0x000fe20000410000 */
[----:B------:R-:W-:Y:S02]  /*4bd0*/  HADD2.F32 R60, -RZ, R60.H0_H0 ;  /* 0x2000003cff3c7230 */ /* 0x000fe40000004100 */
[----:B------:R-:W-:Y:S02]  /*4be0*/  HADD2.F32 R145, -RZ, R145.H1_H1 ;  /* 0x30000091ff917230 */ /* 0x000fe40000004100 */
        /* <DEDUP_REMOVED lines=11> */
.L_x_2336:
[----:B------:R-:W-:Y:S05]  /*4ca0*/  BSYNC B3 ;  /* 0x0000000000037941 */ /* 0x000fea0003800000 */
.L_x_2335:
[----:B--2---:R1:W-:Y:S02]  /*4cb0*/  STG.E.128 desc[UR60][R54.64+0x100], R40 ;  /* 0x0001002836007986 */ /* 0x0043e4000c101d3c */
.L_x_2334:
[----:B------:R-:W-:Y:S05]  /*4cc0*/  BSYNC B2 ;  /* 0x0000000000027941 */ /* 0x000fea0003800000 */
.L_x_2333:
[----:B------:R-:W-:-:S13]  /*4cd0*/  ISETP.NE.AND P3, PT, R8, RZ, PT ;  /* 0x000000ff0800720c */ /* 0x000fda0003f65270 */
        /* <DEDUP_REMOVED lines=46> */
.L_x_2338:
[----:B------:R-:W-:Y:S05]  /*4fc0*/  BSYNC B2 ;  /* 0x0000000000027941 */ /* 0x000fea0003800000 */
.L_x_2337:
[----:B--2---:R1:W-:Y:S02]  /*4fd0*/  STG.E.128 desc[UR60][R54.64+0x180], R40 ;  /* 0x0001802836007986 */ /* 0x0043e4000c101d3c */
.L_x_2324:
[----:B------:R-:W-:Y:S05]  /*4fe0*/  BSYNC B1 ;  /* 0x0000000000017941 */ /* 0x000fea0003800000 */
.L_x_2323:
        /* <DEDUP_REMOVED lines=49> */
.L_x_2343:
[----:B------:R-:W-:Y:S05]  /*5300*/  BSYNC B2 ;  /* 0x0000000000027941 */ /* 0x000fea0003800000 */
.L_x_2342:
[----:B--2---:R1:W-:Y:S02]  /*5310*/  STG.E.128 desc[UR60][R52.64], R40 ;  /* 0x0000002834007986 */ /* 0x0043e4000c101d3c */
.L_x_2341:
[----:B------:R-:W-:Y:S05]  /*5320*/  BSYNC B1 ;  /* 0x0000000000017941 */ /* 0x000fea0003800000 */
.L_x_2340:
        /* <DEDUP_REMOVED lines=48> */
.L_x_2347:
[----:B------:R-:W-:Y:S05]  /*5630*/  BSYNC B2 ;  /* 0x0000000000027941 */ /* 0x000fea0003800000 */
.L_x_2346:
[----:B--2---:R1:W-:Y:S02]  /*5640*/  STG.E.128 desc[UR60][R52.64+0x80], R40 ;  /* 0x0000802834007986 */ /* 0x0043e4000c101d3c */
.L_x_2345:
[----:B------:R-:W-:Y:S05]  /*5650*/  BSYNC B1 ;  /* 0x0000000000017941 */ /* 0x000fea0003800000 */
.L_x_2344:
        /* <DEDUP_REMOVED lines=48> */
.L_x_2351:
[----:B------:R-:W-:Y:S05]  /*5960*/  BSYNC B2 ;  /* 0x0000000000027941 */ /* 0x000fea0003800000 */
.L_x_2350:
[----:B--2---:R1:W-:Y:S02]  /*5970*/  STG.E.128 desc[UR60][R52.64+0x100], R40 ;  /* 0x0001002834007986 */ /* 0x0043e4000c101d3c */
.L_x_2349:
[----:B------:R-:W-:Y:S05]  /*5980*/  BSYNC B1 ;  /* 0x0000000000017941 */ /* 0x000fea0003800000 */
.L_x_2348:
[----:B------:R-:W-:-:S13]  /*5990*/  ISETP.NE.AND P3, PT, R8, RZ, PT ;  /* 0x000000ff0800720c */ /* 0x000fda0003f65270 */
        /* <DEDUP_REMOVED lines=8> */
[----:B------:R-:W-:Y:S01]  /*5a20*/  HADD2.F32 R46, -RZ, R49.H0_H0 ;  /* 0x20000031ff2e7230 */ /* 0x000fe20000004100 */
[----:B------:R-:W-:Y:S01]  /*5a30*/  SHF.R.U32.HI R50, RZ, 0x10, R47 ;  /* 0x00000010ff327819 */ /* 0x000fe2000001162f */
[----:B------:R-:W-:Y:S01]  /*5a40*/  HADD2.F32 R48, -RZ, R48.H0_H0 ;  /* 0x20000030ff307230 */ /* 0x000fe20000004100 */
[----:B--2---:R-:W-:Y:S01]  /*5a50*/  MOV R44, R42 ;  /* 0x0000002a002c7202 */ /* 0x004fe20000000f00 */
        /* <DEDUP_REMOVED lines=34> */
.L_x_2353:
[----:B------:R-:W-:Y:S05]  /*5c80*/  BSYNC B1 ;  /* 0x0000000000017941 */ /* 0x000fea0003800000 */
.L_x_2352:
[----:B--2---:R1:W-:Y:S01]  /*5c90*/  STG.E.128 desc[UR60][R52.64+0x180], R40 ;  /* 0x0001802834007986 */ /* 0x0043e2000c101d3c */
[----:B------:R-:W-:Y:S05]  /*5ca0*/  BRA `(.L_x_2339) ;  /* 0x0000003c00f47947 */ /* 0x000fea0003800000 */
.L_x_2297:
        /* <DEDUP_REMOVED lines=32> */
[----:B------:R0:W5:Y:S04]  /*5eb0*/  @!P4 LDG.E.128 R40, desc[UR60][R56.64+0x80] ;  /* 0x0000803c3828c981 */ /* 0x000168000c1e1d00 */
[----:B------:R0:W5:Y:S04]  /*5ec0*/  @!P3 LDG.E.128 R44, desc[UR60][R56.64] ;  /* 0x0000003c382cb981 */ /* 0x000168000c1e1d00 */
[----:B------:R0:W5:Y:S04]  /*5ed0*/  @!P3 LDG.E.128 R52, desc[UR60][R60.64] ;  /* 0x0000003c3c34b981 */ /* 0x000168000c1e1d00 */
[----:B------:R0:W5:Y:S02]  /*5ee0*/  @!P4 LDG.E.128 R48, desc[UR60][R60.64+0x80] ;  /* 0x0000803c3c30c981 */ /* 0x000164000c1e1d00 */
.L_x_2355:
[----:B------:R-:W-:Y:S05]  /*5ef0*/  BSYNC B1 ;  /* 0x0000000000017941 */ /* 0x000fea0003800000 */
.L_x_2354:
[----:B0----5:R-:W-:Y:S01]  /*5f00*/  IMAD.MOV.U32 R56, RZ, RZ, R42 ;  /* 0x000000ffff387224 */ /* 0x021fe200078e002a */
[----:B------:R-:W-:Y:S01]  /*5f10*/  MOV R57, R43 ;  /* 0x0000002b00397202 */ /* 0x000fe20000000f00 */
[----:B------:R-:W-:Y:S01]  /*5f20*/  IMAD.MOV.U32 R60, RZ, RZ, R40 ;  /* 0x000000ffff3c7224 */ /* 0x000fe200078e0028 */
[----:B------:R-:W-:Y:S01]  /*5f30*/  ISETP.GE.AND P3, PT, R218, R3, PT ;  /* 0x00000003da00720c */ /* 0x000fe20003f66270 */
[----:B------:R-:W-:Y:S01]  /*5f40*/  BSSY B1, `(.L_x_2356) ;  /* 0x000003d000017945 */ /* 0x000fe20003800000 */
[----:B------:R-:W-:Y:S01]  /*5f50*/  PRMT R175, R175, 0x5410, R56 ;  /* 0x00005410afaf7816 */ /* 0x000fe20000000038 */
[----:B------:R-:W-:Y:S01]  /*5f60*/  IMAD.MOV.U32 R56, RZ, RZ, R41 ;  /* 0x000000ffff387224 */ /* 0x000fe200078e0029 */
[----:B------:R-:W-:Y:S01]  /*5f70*/  PRMT R177, R57, 0x7610, R177 ;  /* 0x0000761039b17816 */ /* 0x000fe200000000b1 */
[----:B------:R-:W-:Y:S01]  /*5f80*/  IMAD.MOV.U32 R57, RZ, RZ, R46 ;  /* 0x000000ffff397224 */ /* 0x000fe200078e002e */
[----:B------:R-:W-:Y:S01]  /*5f90*/  PRMT R176, R176, 0x5410, R60 ;  /* 0x00005410b0b07816 */ /* 0x000fe2000000003c */
[----:B------:R-:W-:Y:S01]  /*5fa0*/  IMAD.MOV.U32 R60, RZ, RZ, R44 ;  /* 0x000000ffff3c7224 */ /* 0x000fe200078e002c */
[----:B------:R-:W-:-:S02]  /*5fb0*/  PRMT R178, R56, 0x7610, R178 ;  /* 0x0000761038b27816 */ /* 0x000fc400000000b2 */
[----:B------:R-:W-:Y:S02]  /*5fc0*/  CS2R R62, SRZ ;  /* 0x00000000003e7805 */ /* 0x000fe4000001ff00 */
[----:B------:R-:W-:Y:S02]  /*5fd0*/  MOV R56, R47 ;  /* 0x0000002f00387202 */ /* 0x000fe40000000f00 */
[----:B------:R-:W-:Y:S02]  /*5fe0*/  CS2R R66, SRZ ;  /* 0x0000000000427805 */ /* 0x000fe4000001ff00 */
[----:B------:R-:W-:Y:S01]  /*5ff0*/  PRMT R179, R60, 0x7610, R179 ;  /* 0x000076103cb37816 */ /* 0x000fe200000000b3 */
[----:B------:R-:W-:Y:S01]  /*6000*/  IMAD.MOV.U32 R60, RZ, RZ, R48 ;  /* 0x000000ffff3c7224 */ /* 0x000fe200078e0030 */
[----:B------:R-:W-:Y:S01]  /*6010*/  PRMT R165, R57, 0x5410, R56 ;  /* 0x0000541039a57816 */ /* 0x000fe20000000038 */
[----:B------:R-:W-:Y:S01]  /*6020*/  IMAD.MOV.U32 R57, RZ, RZ, R45 ;  /* 0x000000ffff397224 */ /* 0x000fe200078e002d */
[----:B------:R-:W-:Y:S01]  /*6030*/  CS2R R64, SRZ ;  /* 0x0000000000407805 */ /* 0x000fe2000001ff00 */
        /* <DEDUP_REMOVED lines=11> */
[----:B------:R-:W-:-:S02]  /*60f0*/  PRMT R180, R60, 0x7610, R180 ;  /* 0x000076103cb47816 */ /* 0x000fc400000000b4 */
[----:B------:R-:W-:Y:S02]  /*6100*/  CS2R R60, SRZ ;  /* 0x00000000003c7805 */ /* 0x000fe4000001ff00 */
[----:B------:R-:W-:Y:S02]  /*6110*/  PRMT R178, R178, 0x5410, R56 ;  /* 0x00005410b2b27816 */ /* 0x000fe40000000038 */
[----:B------:R-:W-:Y:S01]  /*6120*/  PRMT R179, R179, 0x5410, R57 ;  /* 0x00005410b3b37816 */ /* 0x000fe20000000039 */
[----:B------:R-:W-:Y:S01]  /*6130*/  IMAD.MOV.U32 R57, RZ, RZ, R53 ;  /* 0x000000ffff397224 */ /* 0x000fe200078e0035 */
[----:B------:R-:W-:-:S04]  /*6140*/  MOV R56, R55 ;  /* 0x0000003700387202 */ /* 0x000fc80000000f00 */
[----:B------:R-:W-:Y:S02]  /*6150*/  PRMT R168, R56, 0x7610, R168 ;  /* 0x0000761038a87816 */ /* 0x000fe400000000a8 */
[----:B------:R-:W-:Y:S02]  /*6160*/  PRMT R161, R57, 0x7610, R161 ;  /* 0x0000761039a17816 */ /* 0x000fe400000000a1 */
        /* <DEDUP_REMOVED lines=14> */
[----:B------:R-:W-:Y:S02]  /*6250*/  LEA R72, P4, R58, UR4, 0x1 ;  /* 0x000000043a487c11 */ /* 0x000fe4000f8808ff */
        /* <DEDUP_REMOVED lines=11> */
.L_x_2357:
[----:B------:R-:W-:Y:S05]  /*6310*/  BSYNC B1 ;  /* 0x0000000000017941 */ /* 0x000fea0003800000 */
.L_x_2356:
        /* <DEDUP_REMOVED lines=8> */
[----:B------:R-:W-:Y:S01]  /*63a0*/  CS2R R86, SRZ ;  /* 0x0000000000567805 */ /* 0x000fe2000001ff00 */
[----:B-----5:R-:W-:Y:S01]  /*63b0*/  IMAD.MOV.U32 R93, RZ, RZ, R58 ;  /* 0x000000ffff5d7224 */ /* 0x020fe200078e003a */
[----:B------:R-:W-:Y:S01]  /*63c0*/  CS2R R84, SRZ ;  /* 0x0000000000547805 */ /* 0x000fe2000001ff00 */
[----:B------:R-:W-:Y:S06]  /*63d0*/  @P4 BRA `(.L_x_2359) ;  /* 0x0000000000504947 */ /* 0x000fec0003800000 */
[----:B------:R-:W-:Y:S01]  /*63e0*/  IADD3 R90, P2, P6, R108, R27, R90 ;  /* 0x0000001b6c5a7210 */ /* 0x000fe20007e5e05a */
[----:B------:R-:W-:Y:S01]  /*63f0*/  ULDC.64 UR4, c[0x0][0x3c8] ;  /* 0x0000f20000047ab9 */ /* 0x000fe20000000a00 */
[----:B------:R-:W-:Y:S02]  /*6400*/  ULDC.64 UR6, c[0x0][0x3e0] ;  /* 0x0000f80000067ab9 */ /* 0x000fe40000000a00 */
        /* <DEDUP_REMOVED lines=17> */
.L_x_2359:
[----:B------:R-:W-:Y:S05]  /*6520*/  BSYNC B1 ;  /* 0x0000000000017941 */ /* 0x000fea0003800000 */
.L_x_2358:
[----:B------:R-:W2:Y:S01]  /*6530*/  LDL R0, [R1+0x60] ;  /* 0x0000600001007983 */ /* 0x000ea20000100800 */
[----:B0-----:R-:W-:Y:S01]  /*6540*/  IMAD.MOV.U32 R88, RZ, RZ, R56 ;  /* 0x000000ffff587224 */ /* 0x001fe200078e0038 */
[----:B------:R-:W-:Y:S01]  /*6550*/  PRMT R157, R93, 0x7610, R157 ;  /* 0x000076105d9d7816 */ /* 0x000fe2000000009d */
[----:B------:R-:W-:Y:S02]  /*6560*/  IMAD.MOV.U32 R89, RZ, RZ, R57 ;  /* 0x000000ffff597224 */ /* 0x000fe400078e0039 */
[----:B------:R-:W-:-:S03]  /*6570*/  IMAD.MOV.U32 R90, RZ, RZ, R62 ;  /* 0x000000ffff5a7224 */ /* 0x000fc600078e003e */
[----:B------:R-:W-:Y:S01]  /*6580*/  PRMT R167, R88, 0x5410, R89 ;  /* 0x0000541058a77816 */ /* 0x000fe20000000059 */
[----:B------:R-:W-:Y:S01]  /*6590*/  IMAD.MOV.U32 R88, RZ, RZ, R60 ;  /* 0x000000ffff587224 */ /* 0x000fe200078e003c */
        /* <DEDUP_REMOVED lines=12> */
[----:B-----5:R-:W-:-:S03]  /*6660*/  IMAD.MOV.U32 R90, RZ, RZ, R74 ;  /* 0x000000ffff5a7224 */ /* 0x020fc600078e004a */
        /* <DEDUP_REMOVED lines=13> */
[----:B------:R-:W-:Y:S01]  /*6740*/  IMAD.MOV.U32 R90, RZ, RZ, R86 ;  /* 0x000000ffff5a7224 */ /* 0x000fe200078e0056 */
[----:B------:R-:W-:-:S04]  /*6750*/  MOV R89, R83 ;  /* 0x0000005300597202 */ /* 0x000fc80000000f00 */
[----:B------:R-:W-:Y:S02]  /*6760*/  PRMT R151, R151, 0x5410, R89 ;  /* 0x0000541097977816 */ /* 0x000fe40000000059 */
[----:B------:R-:W-:-:S04]  /*6770*/  MOV R89, R87 ;  /* 0x0000005700597202 */ /* 0x000fc80000000f00 */
[----:B------:R-:W-:Y:S02]  /*6780*/  PRMT R155, R90, 0x5410, R89 ;  /* 0x000054105a9b7816 */ /* 0x000fe40000000059 */
[----:B--2---:R-:W-:Y:S02]  /*6790*/  R2UR UR4, R0 ;  /* 0x00000000000472ca */ /* 0x004fe400000e0000 */
[----:B------:R-:W-:-:S04]  /*67a0*/  MOV R0, R59 ;  /* 0x0000003b00007202 */ /* 0x000fc80000000f00 */
[----:B------:R-:W-:Y:S02]  /*67b0*/  PRMT R157, R157, 0x5410, R0 ;  /* 0x000054109d9d7816 */ /* 0x000fe40000000000 */
[----:B------:R-:W-:-:S04]  /*67c0*/  MOV R0, R63 ;  /* 0x0000003f00007202 */ /* 0x000fc80000000f00 */
[----:B------:R-:W-:Y:S01]  /*67d0*/  PRMT R171, R171, 0x5410, R0 ;  /* 0x00005410abab7816 */ /* 0x000fe20000000000 */
[----:B------:R-:W-:Y:S01]  /*67e0*/  UISETP.NE.AND UP0, UPT, UR4, 0x3, UPT ;  /* 0x000000030400788c */ /* 0x000fe2000bf05270 */
[----:B------:R-:W-:-:S04]  /*67f0*/  MOV R0, R67 ;  /* 0x0000004300007202 */ /* 0x000fc80000000f00 */
[----:B------:R-:W-:Y:S02]  /*6800*/  PRMT R169, R169, 0x5410, R0 ;  /* 0x00005410a9a97816 */ /* 0x000fe40000000000 */
[----:B------:R-:W-:Y:S02]  /*6810*/  MOV R0, R71 ;  /* 0x0000004700007202 */ /* 0x000fe40000000f00 */
[----:B------:R-:W-:Y:S02]  /*6820*/  PLOP3.LUT P2, PT, PT, PT, UP0, 0x80, 0x0 ;  /* 0x000000000000781c */ /* 0x000fe40003f4f008 */
[----:B------:R-:W-:Y:S02]  /*6830*/  PRMT R173, R173, 0x5410, R0 ;  /* 0x00005410adad7816 */ /* 0x000fe40000000000 */
[----:B------:R-:W-:-:S04]  /*6840*/  MOV R0, R75 ;  /* 0x0000004b00007202 */ /* 0x000fc80000000f00 */
[----:B------:R-:W-:Y:S02]  /*6850*/  PRMT R149, R149, 0x5410, R0 ;  /* 0x0000541095957816 */ /* 0x000fe40000000000 */
[----:B------:R-:W-:-:S04]  /*6860*/  MOV R0, R79 ;  /* 0x0000004f00007202 */ /* 0x000fc80000000f00 */
[----:B------:R-:W-:Y:S01]  /*6870*/  PRMT R153, R153, 0x5410, R0 ;  /* 0x0000541099997816 */ /* 0x000fe20000000000 */
[----:B------:R-:W-:-:S05]  /*6880*/  IMAD.MOV.U32 R0, RZ, RZ, R81 ;  /* 0x000000ffff007224 */ /* 0x000fca00078e0051 */
[----:B------:R-:W-:Y:S01]  /*6890*/  PRMT R152, R88, 0x5410, R0 ;  /* 0x0000541058987816 */ /* 0x000fe20000000000 */
[----:B------:R-:W-:Y:S02]  /*68a0*/  IMAD.MOV.U32 R88, RZ, RZ, R84 ;  /* 0x000000ffff587224 */ /* 0x000fe400078e0054 */
[----:B------:R-:W-:-:S05]  /*68b0*/  IMAD.MOV.U32 R0, RZ, RZ, R85 ;  /* 0x000000ffff007224 */ /* 0x000fca00078e0055 */
[----:B------:R-:W-:Y:S01]  /*68c0*/  PRMT R156, R88, 0x5410, R0 ;  /* 0x00005410589c7816 */ /* 0x000fe20000000000 */
[----:B------:R-:W-:Y:S06]  /*68d0*/  @!P2 BRA `(.L_x_2360) ;  /* 0x000000000004a947 */ /* 0x000fec0003800000 */
[----:B------:R-:W-:Y:S01]  /*68e0*/  BPT.TRAP 0x1 ;  /* 0x000000040000795c */ /* 0x000fe20000300000 */
.L_x_2360:
[----:B------:R-:W-:Y:S01]  /*68f0*/  IMAD R0, R18, 0x8, R16 ;  /* 0x0000000812007824 */ /* 0x000fe200078e0210 */
[----:B------:R-:W-:Y:S01]  /*6900*/  SHF.L.U32 R115, R221, 0x1f, RZ ;  /* 0x0000001fdd737819 */ /* 0x000fe200000006ff */
[----:B------:R-:W0:Y:S01]  /*6910*/  LDC R145, c[0x0][0x2e4] ;  /* 0x0000b900ff917b82 */ /* 0x000e220000000800 */
[----:B------:R-:W-:Y:S02]  /*6920*/  BSSY B1, `(.L_x_2361) ;  /* 0x0000004000017945 */ /* 0x000fe40003800000 */
[----:B------:R-:W1:Y:S05]  /*6930*/  SYNCS.PHASECHK.TRANS64.TRYWAIT P6, [R0+URZ+0x38890], R115 ;  /* 0x03889073000075a7 */ /* 0x000e6a00080c017f */
[----:B------:R-:W2:Y:S01]  /*6940*/  LDC.64 R122, c[0x0][0x2f0] ;  /* 0x0000bc00ff7a7b82 */ /* 0x000ea20000000a00 */
[----:B-1----:R-:W-:Y:S05]  /*6950*/  @!P6 BRA `(.L_x_2362) ;  /* 0x000002640070e947 */ /* 0x002fea0003800000 */
.L_x_2673:
[----:B------:R-:W-:Y:S05]  /*6960*/  BSYNC B1 ;  /* 0x0000000000017941 */ /* 0x000fea0003800000 */
.L_x_2361:
        /* <DEDUP_REMOVED lines=18> */
[----:B------:R-:W-:-:S05]  /*6a90*/  LEA.HI.SX32 R88, R89, R14, 0x1c ;  /* 0x0000000e59587211 */ /* 0x000fca00078fe2ff */
[----:B------:R-:W-:-:S05]  /*6aa0*/  IMAD.SHL.U32 R89, R88, 0x8, RZ ;  /* 0x0000000858597824 */ /* 0x000fca00078e00ff */
[----:B------:R-:W-:-:S13]  /*6ab0*/  ISETP.GE.AND P5, PT, R89, R145, PT ;  /* 0x000000915900720c */ /* 0x000fda0003fa6270 */
[--C-:B------:R-:W-:Y:S02]  /*6ac0*/  @!P5 SHF.R.S32.HI R91, RZ, 0x1f, R89.reuse ;  /* 0x0000001fff5bd819 */ /* 0x100fe40000011459 */
[----:B------:R-:W-:Y:S02]  /*6ad0*/  @!P5 IADD3 R90, P1, P6, R38, R134, R89 ;  /* 0x00000086265ad210 */ /* 0x000fe40007e3e059 */
[----:B------:R-:W-:Y:S02]  /*6ae0*/  LOP3.LUT R89, R89, 0x38, RZ, 0xc0, !PT ;  /* 0x0000003859597812 */ /* 0x000fe400078ec0ff */
[----:B------:R-:W-:Y:S02]  /*6af0*/  @!P5 IADD3.X R91, R37, R158, R91, P1, P6 ;  /* 0x0000009e255bd210 */ /* 0x000fe40000fec45b */
[----:B------:R-:W-:Y:S02]  /*6b00*/  LEA R136, P6, R92, R118, 0x1 ;  /* 0x000000765c887211 */ /* 0x000fe400078c08ff */
[----:B------:R-:W-:-:S02]  /*6b10*/  ISETP.NE.AND P1, PT, R94, RZ, PT ;  /* 0x000000ff5e00720c */ /* 0x000fc40003f25270 */
[----:B------:R-:W-:Y:S02]  /*6b20*/  LEA.HI.X R137, R92, R119, R93, 0x1, P6 ;  /* 0x000000775c897211 */ /* 0x000fe400030f0c5d */
[----:B------:R-:W-:-:S04]  /*6b30*/  @!P5 LEA R138, P6, R90, R118, 0x1 ;  /* 0x000000765a8ad211 */ /* 0x000fc800078c08ff */
[----:B------:R-:W-:Y:S02]  /*6b40*/  @!P5 LEA.HI.X R139, R90, R119, R91, 0x1, P6 ;  /* 0x000000775a8bd211 */ /* 0x000fe400030f0c5b */
[----:B------:R-:W-:Y:S02]  /*6b50*/  SHF.R.S32.HI R91, RZ, 0x1f, R88 ;  /* 0x0000001fff5b7819 */ /* 0x000fe40000011458 */
[----:B------:R-:W-:Y:S02]  /*6b60*/  ISETP.GE.AND P6, PT, R17, R116, PT ;  /* 0x000000741100720c */ /* 0x000fe40003fc6270 */
[----:B------:R-:W-:Y:S02]  /*6b70*/  LEA.HI R91, R91, R88, RZ, 0x3 ;  /* 0x000000585b5b7211 */ /* 0x000fe400078f18ff */
[----:B------:R-:W-:Y:S02]  /*6b80*/  LOP3.LUT R88, R89, 0x1c0, R234, 0xf8, !PT ;  /* 0x000001c059587812 */ /* 0x000fe400078ef8ea */
[----:B------:R-:W-:-:S02]  /*6b90*/  SHF.R.S32.HI R91, RZ, 0x3, R91 ;  /* 0x00000003ff5b7819 */ /* 0x000fc4000001145b */
[----:B------:R-:W-:-:S03]  /*6ba0*/  LOP3.LUT R88, R88, R235, RZ, 0x3c, !PT ;  /* 0x000000eb58587212 */ /* 0x000fc600078e3cff */
[----:B------:R-:W-:-:S05]  /*6bb0*/  IMAD R91, R91, 0x1400, R236 ;  /* 0x000014005b5b7824 */ /* 0x000fca00078e02ec */
[----:B------:R-:W-:Y:S01]  /*6bc0*/  IADD3 R89, R91, R88, RZ ;  /* 0x000000585b597210 */ /* 0x000fe20007ffe0ff */
[----:B------:R-:W-:-:S04]  /*6bd0*/  IMAD R91, R18, 0x5000, R143 ;  /* 0x00005000125b7824 */ /* 0x000fc800078e028f */
[----:B------:R-:W-:Y:S02]  /*6be0*/  IMAD R89, R18, 0x5000, R89 ;  /* 0x0000500012597824 */ /* 0x000fe400078e0259 */
[--C-:B------:R-:W-:Y:S02]  /*6bf0*/  IMAD R88, R91, 0x2, R16.reuse ;  /* 0x000000025b587824 */ /* 0x100fe400078e0210 */
[----:B------:R-:W-:-:S04]  /*6c00*/  IMAD R92, R89, 0x2, R16 ;  /* 0x00000002595c7824 */ /* 0x000fc800078e0210 */
[----:B------:R-:W0:Y:S04]  /*6c10*/  LDS.128 R88, [R88+0x24400] ;  /* 0x0244000058587984 */ /* 0x000e280000000c00 */
[----:B------:R-:W2:Y:S01]  /*6c20*/  LDS.128 R92, [R92+0x24400] ;  /* 0x024400005c5c7984 */ /* 0x000ea20000000c00 */
[----:B------:R-:W-:Y:S05]  /*6c30*/  @P6 BRA `(.L_x_2368) ;  /* 0x00000004004c6947 */ /* 0x000fea0003800000 */
[--C-:B------:R-:W-:Y:S01]  /*6c40*/  SHF.R.U64 R44, R44, 0x10, R45.reuse ;  /* 0x000000102c2c7819 */ /* 0x100fe2000000122d */
[----:B--2---:R-:W-:Y:S01]  /*6c50*/  HADD2.F32 R162, -RZ, R93.H1_H1 ;  /* 0x3000005dffa27230 */ /* 0x004fe20000004100 */
[----:B------:R-:W-:Y:S01]  /*6c60*/  SHF.R.U32.HI R159, RZ, 0x10, R45 ;  /* 0x00000010ff9f7819 */ /* 0x000fe2000001162d */
[----:B------:R-:W-:Y:S01]  /*6c70*/  HADD2.F32 R160, -RZ, R160.H0_H0 ;  /* 0x200000a0ffa07230 */ /* 0x000fe20000004100 */
[--C-:B------:R-:W-:Y:S02]  /*6c80*/  SHF.R.U64 R45, R52, 0x10, R53.reuse ;  /* 0x00000010342d7819 */ /* 0x100fe40000001235 */
[----:B------:R-:W-:Y:S01]  /*6c90*/  SHF.R.U32.HI R52, RZ, 0x10, R53 ;  /* 0x00000010ff347819 */ /* 0x000fe20000011635 */
[----:B------:R-:W-:Y:S01]  /*6ca0*/  HADD2.F32 R159, -RZ, R159.H0_H0 ;  /* 0x2000009fff9f7230 */ /* 0x000fe20000004100 */
[--C-:B------:R-:W-:Y:S01]  /*6cb0*/  SHF.R.U64 R53, R54, 0x10, R55.reuse ;  /* 0x0000001036357819 */ /* 0x100fe20000001237 */
[----:B------:R-:W-:Y:S01]  /*6cc0*/  HADD2.F32 R45, -RZ, R45.H0_H0 ;  /* 0x2000002dff2d7230 */ /* 0x000fe20000004100 */
[----:B------:R-:W-:Y:S01]  /*6cd0*/  SHF.R.U32.HI R54, RZ, 0x10, R55 ;  /* 0x00000010ff367819 */ /* 0x000fe20000011637 */
[----:B------:R-:W-:Y:S01]  /*6ce0*/  HADD2.F32 R55, -RZ, R161.H0_H0 ;  /* 0x200000a1ff377230 */ /* 0x000fe20000004100 */
[--C-:B------:R-:W-:Y:S01]  /*6cf0*/  SHF.R.U64 R46, R46, 0x10, R47.reuse ;  /* 0x000000102e2e7819 */ /* 0x100fe2000000122f */
[----:B------:R-:W-:Y:S01]  /*6d00*/  HADD2.F32 R161, -RZ, R93.H0_H0 ;  /* 0x2000005dffa17230 */ /* 0x000fe20000004100 */
[----:B------:R-:W-:Y:S01]  /*6d10*/  SHF.R.U32.HI R47, RZ, 0x10, R47 ;  /* 0x00000010ff2f7819 */ /* 0x000fe2000001162f */
[----:B0-----:R-:W-:-:S02]  /*6d20*/  HADD2.F32 R93, -RZ, R89.H0_H0 ;  /* 0x20000059ff5d7230 */ /* 0x001fc40000004100 */
[----:B------:R-:W-:Y:S02]  /*6d30*/  HADD2.F32 R163, -RZ, R52.H0_H0 ;  /* 0x20000034ffa37230 */ /* 0x000fe40000004100 */
[-C--:B------:R-:W-:Y:S01]  /*6d40*/  FMUL.FTZ R164, R161, R55.reuse ;  /* 0x00000037a1a47220 */ /* 0x080fe20000410000 */
[----:B------:R-:W-:Y:S02]  /*6d50*/  HADD2.F32 R52, -RZ, R89.H1_H1 ;  /* 0x30000059ff347230 */ /* 0x000fe40000004100 */
[C---:B------:R-:W-:Y:S01]  /*6d60*/  FMUL.FTZ R166, R93.reuse, R55 ;  /* 0x000000375da67220 */ /* 0x040fe20000410000 */
[----:B------:R-:W-:Y:S02]  /*6d70*/  HADD2.F32 R54, -RZ, R54.H0_H0 ;  /* 0x20000036ff367230 */ /* 0x000fe40000004100 */
[-C--:B------:R-:W-:Y:S01]  /*6d80*/  FMUL.FTZ R55, R162, R163.reuse ;  /* 0x000000a3a2377220 */ /* 0x080fe20000410000 */
[----:B------:R-:W-:Y:S01]  /*6d90*/  FFMA.FTZ R164, R93, R160, -R164 ;  /* 0x000000a05da47223 */ /* 0x000fe200000108a4 */
[----:B------:R-:W-:Y:S01]  /*6da0*/  FMUL.FTZ R163, R52, R163 ;  /* 0x000000a334a37220 */ /* 0x000fe20000410000 */
[----:B------:R-:W-:-:S02]  /*6db0*/  HADD2.F32 R93, -RZ, R95.H0_H0 ;  /* 0x2000005fff5d7230 */ /* 0x000fc40000004100 */
[-C--:B------:R-:W-:Y:S01]  /*6dc0*/  FFMA.FTZ R55, R52, R159.reuse, -R55 ;  /* 0x0000009f34377223 */ /* 0x080fe20000010837 */
[----:B------:R-:W-:Y:S02]  /*6dd0*/  HADD2.F32 R52, -RZ, R168.H0_H0 ;  /* 0x200000a8ff347230 */ /* 0x000fe40000004100 */
[----:B------:R-:W-:Y:S01]  /*6de0*/  FFMA.FTZ R163, R162, R159, R163 ;  /* 0x0000009fa2a37223 */ /* 0x000fe200000100a3 */
[----:B------:R-:W-:Y:S02]  /*6df0*/  HADD2.F32 R159, -RZ, R95.H1_H1 ;  /* 0x3000005fff9f7230 */ /* 0x000fe40000004100 */
[----:B------:R-:W-:Y:S01]  /*6e00*/  FFMA.FTZ R166, R161, R160, R166 ;  /* 0x000000a0a1a67223 */ /* 0x000fe200000100a6 */
[--C-:B------:R-:W-:Y:S02]  /*6e10*/  HADD2.F32 R95, -RZ, R91.reuse.H0_H0 ;  /* 0x2000005bff5f7230 */ /* 0x100fe40000004100 */
[----:B------:R-:W-:Y:S01]  /*6e20*/  FMUL.FTZ R160, R93, R52 ;  /* 0x000000345da07220 */ /* 0x000fe20000410000 */
[----:B------:R-:W-:Y:S01]  /*6e30*/  HADD2.F32 R91, -RZ, R91.H1_H1 ;  /* 0x3000005bff5b7230 */ /* 0x000fe20000004100 */
[----:B------:R-:W-:Y:S01]  /*6e40*/  F2FP.F16.F32.PACK_AB R55, R55, R164 ;  /* 0x000000a43737723e */ /* 0x000fe200000000ff */
[----:B------:R-:W-:-:S02]  /*6e50*/  HADD2.F32 R89, -RZ, R165.H1_H1 ;  /* 0x300000a5ff597230 */ /* 0x000fc40000004100 */
[----:B------:R-:W-:Y:S01]  /*6e60*/  FMUL.FTZ R168, R95, R52 ;  /* 0x000000345fa87220 */ /* 0x000fe20000410000 */
[----:B------:R-:W-:Y:S02]  /*6e70*/  HADD2.F32 R162, -RZ, R47.H0_H0 ;  /* 0x2000002fffa27230 */ /* 0x000fe40000004100 */
[-C--:B------:R-:W-:Y:S01]  /*6e80*/  FMUL.FTZ R52, R159, R54.reuse ;  /* 0x000000369f347220 */ /* 0x080fe20000410000 */
[----:B------:R-:W-:Y:S01]  /*6e90*/  FMUL.FTZ R54, R91, R54 ;  /* 0x000000365b367220 */ /* 0x000fe20000410000 */
[-C--:B------:R-:W-:Y:S01]  /*6ea0*/  FFMA.FTZ R160, R95, R89.reuse, -R160 ;  /* 0x000000595fa07223 */ /* 0x080fe200000108a0 */
[----:B------:R-:W-:Y:S01]  /*6eb0*/  FFMA.FTZ R168, R93, R89, R168 ;  /* 0x000000595da87223 */ /* 0x000fe200000100a8 */
[----:B------:R-:W-:Y:S02]  /*6ec0*/  HADD2.F32 R47, -RZ, R180.H0_H0 ;  /* 0x200000b4ff2f7230 */ /* 0x000fe40000004100 */
[----:B------:R-:W-:Y:S01]  /*6ed0*/  FFMA.FTZ R159, R159, R162, R54 ;  /* 0x000000a29f9f7223 */ /* 0x000fe20000010036 */
[----:B------:R-:W-:-:S02]  /*6ee0*/  HADD2.F32 R89, -RZ, R92.H0_H0 ;  /* 0x2000005cff597230 */ /* 0x000fc40000004100 */
[----:B------:R-:W-:Y:S01]  /*6ef0*/  FFMA.FTZ R91, R91, R162, -R52 ;  /* 0x000000a25b5b7223 */ /* 0x000fe20000010834 */
[----:B------:R-:W-:Y:S01]  /*6f00*/  HADD2.F32 R54, -RZ, R88.H0_H0 ;  /* 0x20000058ff367230 */ /* 0x000fe20000004100 */
[----:B------:R-:W-:Y:S01]  /*6f10*/  F2FP.F16.F32.PACK_AB R163, R163, R166 ;  /* 0x000000a6a3a3723e */ /* 0x000fe200000000ff */
[----:B------:R-:W-:Y:S02]  /*6f20*/  HADD2.F32 R92, -RZ, R92.H1_H1 ;  /* 0x3000005cff5c7230 */ /* 0x000fe40000004100 */
[-C--:B------:R-:W-:Y:S01]  /*6f30*/  FMUL.FTZ R93, R89, R47.reuse ;  /* 0x0000002f595d7220 */ /* 0x080fe20000410000 */
[----:B------:R-:W-:Y:S01]  /*6f40*/  HADD2.F32 R88, -RZ, R88.H1_H1 ;  /* 0x30000058ff587230 */ /* 0x000fe20000004100 */
[----:B------:R-:W-:Y:S01]  /*6f50*/  F2FP.F16.F32.PACK_AB R159, R159, R168 ;  /* 0x000000a89f9f723e */ /* 0x000fe200000000ff */
[----:B------:R-:W-:Y:S02]  /*6f60*/  HADD2.F32 R95, -RZ, R44.H0_H0 ;  /* 0x2000002cff5f7230 */ /* 0x000fe40000004100 */
[----:B------:R-:W-:Y:S01]  /*6f70*/  FMUL.FTZ R44, R54, R47 ;  /* 0x0000002f362c7220 */ /* 0x000fe20000410000 */
[----:B------:R-:W-:-:S02]  /*6f80*/  HADD2.F32 R52, -RZ, R179.H0_H0 ;  /* 0x200000b3ff347230 */ /* 0x000fc40000004100 */
[-C--:B------:R-:W-:Y:S01]  /*6f90*/  FMUL.FTZ R47, R92, R45.reuse ;  /* 0x0000002d5c2f7220 */ /* 0x080fe20000410000 */
[C---:B------:R-:W-:Y:S01]  /*6fa0*/  FMUL.FTZ R45, R88.reuse, R45 ;  /* 0x0000002d582d7220 */ /* 0x040fe20000410000 */
[----:B------:R-:W-:Y:S01]  /*6fb0*/  HADD2.F32 R53, -RZ, R53.H0_H0 ;  /* 0x20000035ff357230 */ /* 0x000fe20000004100 */
[----:B------:R-:W-:Y:S01]  /*6fc0*/  F2FP.F16.F32.PACK_AB R91, R91, R160 ;  /* 0x000000a05b5b723e */ /* 0x000fe200000000ff */
[-C--:B------:R-:W-:Y:S01]  /*6fd0*/  FFMA.FTZ R88, R88, R95.reuse, -R47 ;  /* 0x0000005f58587223 */ /* 0x080fe2000001082f */
[-C--:B------:R-:W-:Y:S01]  /*6fe0*/  FFMA.FTZ R93, R54, R52.reuse, -R93 ;  /* 0x00000034365d7223 */ /* 0x080fe2000001085d */
[----:B------:R-:W-:Y:S01]  /*6ff0*/  FFMA.FTZ R44, R89, R52, R44 ;  /* 0x00000034592c7223 */ /* 0x000fe2000001002c */
[----:B------:R-:W-:Y:S01]  /*7000*/  FFMA.FTZ R95, R92, R95, R45 ;  /* 0x0000005f5c5f7223 */ /* 0x000fe2000001002d */
[----:B------:R-:W-:Y:S02]  /*7010*/  HADD2.F32 R45, -RZ, R179.H1_H1 ;  /* 0x300000b3ff2d7230 */ /* 0x000fe40000004100 */
[----:B------:R-:W-:Y:S01]  /*7020*/  HADD2.F32 R54, -RZ, R94.H0_H0 ;  /* 0x2000005eff367230 */ /* 0x000fe20000004100 */
[----:B------:R-:W-:Y:S01]  /*7030*/  F2FP.F16.F32.PACK_AB R88, R88, R93 ;  /* 0x0000005d5858723e */ /* 0x000fe200000000ff */
[----:B------:R-:W-:Y:S01]  /*7040*/  HADD2.F32 R52, -RZ, R90.H0_H0 ;  /* 0x2000005aff347230 */ /* 0x000fe20000004100 */
[----:B------:R-:W-:Y:S01]  /*7050*/  F2FP.F16.F32.PACK_AB R92, R95, R44 ;  /* 0x0000002c5f5c723e */ /* 0x000fe200000000ff */
[----:B------:R-:W-:-:S02]  /*7060*/  HADD2.F32 R94, -RZ, R94.H1_H1 ;  /* 0x3000005eff5e7230 */ /* 0x000fc40000004100 */
[----:B------:R-:W-:Y:S01]  /*7070*/  FMUL.FTZ R89, R54, R45 ;  /* 0x0000002d36597220 */ /* 0x000fe20000410000 */
[----:B------:R-:W-:Y:S01]  /*7080*/  HADD2.F32 R90, -RZ, R90.H1_H1 ;  /* 0x3000005aff5a7230 */ /* 0x000fe20000004100 */
[----:B------:R-:W-:Y:S01]  /*7090*/  MOV R93, R163 ;  /* 0x000000a3005d7202 */ /* 0x000fe20000000f00 */
[----:B------:R-:W-:Y:S02]  /*70a0*/  HADD2.F32 R47, -RZ, R165.H0_H0 ;  /* 0x200000a5ff2f7230 */ /* 0x000fe40000004100 */
[----:B------:R-:W-:Y:S01]  /*70b0*/  FMUL.FTZ R165, R52, R45 ;  /* 0x0000002d34a57220 */ /* 0x000fe20000410000 */
[----:B------:R-:W-:Y:S02]  /*70c0*/  HADD2.F32 R161, -RZ, R46.H0_H0 ;  /* 0x2000002effa17230 */ /* 0x000fe40000004100 */
[-C--:B------:R-:W-:Y:S01]  /*70d0*/  FMUL.FTZ R45, R94, R53.reuse ;  /* 0x000000355e2d7220 */ /* 0x080fe20000410000 */
[----:B------:R-:W-:Y:S01]  /*70e0*/  FMUL.FTZ R53, R90, R53 ;  /* 0x000000355a357220 */ /* 0x000fe20000410000 */
[-C--:B------:R-:W-:Y:S01]  /*70f0*/  FFMA.FTZ R89, R52, R47.reuse, -R89 ;  /* 0x0000002f34597223 */ /* 0x080fe20000010859 */
[----:B------:R-:W-:Y:S01]  /*7100*/  FFMA.FTZ R165, R54, R47, R165 ;  /* 0x0000002f36a57223 */ /* 0x000fe200000100a5 */
[-C--:B------:R-:W-:Y:S01]  /*7110*/  FFMA.FTZ R90, R90, R161.reuse, -R45 ;  /* 0x000000a15a5a7223 */ /* 0x080fe2000001082d */
[----:B------:R-:W-:Y:S01]  /*7120*/  FFMA.FTZ R94, R94, R161, R53 ;  /* 0x000000a15e5e7223 */ /* 0x000fe20000010035 */
[----:B------:R-:W-:-:S03]  /*7130*/  IMAD.MOV.U32 R95, RZ, RZ, R159 ;  /* 0x000000ffff5f7224 */ /* 0x000fc600078e009f */
[----:B------:R-:W-:Y:S01]  /*7140*/  F2FP.F16.F32.PACK_AB R90, R90, R89 ;  /* 0x000000595a5a723e */ /* 0x000fe200000000ff */
[----:B------:R-:W-:Y:S01]  /*7150*/  IMAD.MOV.U32 R89, RZ, RZ, R55 ;  /* 0x000000ffff597224 */ /* 0x000fe200078e0037 */
[----:B------:R-:W-:-:S07]  /*7160*/  F2FP.F16.F32.PACK_AB R94, R94, R165 ;  /* 0x000000a55e5e723e */ /* 0x000fce00000000ff */
.L_x_2368:
[----:B------:R-:W-:Y:S05]  /*7170*/  BSYNC B3 ;  /* 0x0000000000037941 */ /* 0x000fea0003800000 */
.L_x_2367:
[----:B0-----:R0:W-:Y:S04]  /*7180*/  STG.E.128 desc[UR60][R136.64], R88 ;  /* 0x0000005888007986 */ /* 0x0011e8000c101d3c */
[----:B--2---:R0:W-:Y:S02]  /*7190*/  @!P5 STG.E.128 desc[UR60][R138.64], R92 ;  /* 0x0000005c8a00d986 */ /* 0x0041e4000c101d3c */
.L_x_2366:
[----:B------:R-:W-:Y:S05]  /*71a0*/  BSYNC B2 ;  /* 0x0000000000027941 */ /* 0x000fea0003800000 */
.L_x_2365:
        /* <DEDUP_REMOVED lines=16> */
[----:B0-----:R-:W-:Y:S02]  /*72b0*/  LEA R88, P6, R47, R118, 0x1 ;  /* 0x000000762f587211 */ /* 0x001fe400078c08ff */
[----:B------:R-:W-:-:S02]  /*72c0*/  ISETP.NE.AND P0, PT, R52, RZ, PT ;  /* 0x000000ff3400720c */ /* 0x000fc40003f05270 */
[----:B------:R-:W-:Y:S02]  /*72d0*/  LEA.HI.X R89, R47, R119, R46, 0x1, P6 ;  /* 0x000000772f597211 */ /* 0x000fe400030f0c2e */
[----:B------:R-:W-:Y:S02]  /*72e0*/  SHF.R.S32.HI R47, RZ, 0x1f, R44 ;  /* 0x0000001fff2f7819 */ /* 0x000fe4000001142c */
[----:B------:R-:W-:Y:S02]  /*72f0*/  @!P5 LEA R90, P6, R134, R118, 0x1 ;  /* 0x00000076865ad211 */ /* 0x000fe400078c08ff */
[----:B------:R-:W-:Y:S02]  /*7300*/  LEA.HI R47, R47, R44, RZ, 0x3 ;  /* 0x0000002c2f2f7211 */ /* 0x000fe400078f18ff */
[----:B------:R-:W-:Y:S01]  /*7310*/  LOP3.LUT R44, R45, 0x1c0, R234, 0xf8, !PT ;  /* 0x000001c02d2c7812 */ /* 0x000fe200078ef8ea */
[----:B------:R-:W-:Y:S01]  /*7320*/  IMAD R45, R18, 0x5000, R142 ;  /* 0x00005000122d7824 */ /* 0x000fe200078e028e */
[----:B------:R-:W-:-:S02]  /*7330*/  SHF.R.S32.HI R47, RZ, 0x3, R47 ;  /* 0x00000003ff2f7819 */ /* 0x000fc4000001142f */
[----:B------:R-:W-:Y:S02]  /*7340*/  LOP3.LUT R44, R44, R235, RZ, 0x3c, !PT ;  /* 0x000000eb2c2c7212 */ /* 0x000fe400078e3cff */
[----:B------:R-:W-:Y:S01]  /*7350*/  LEA R45, R45, R16, 0x1 ;  /* 0x000000102d2d7211 */ /* 0x000fe200078e08ff */
[----:B------:R-:W-:Y:S01]  /*7360*/  IMAD R47, R47, 0x1400, R236 ;  /* 0x000014002f2f7824 */ /* 0x000fe200078e02ec */
[----:B------:R-:W-:Y:S02]  /*7370*/  @!P5 LEA.HI.X R91, R134, R119, R158, 0x1, P6 ;  /* 0x00000077865bd211 */ /* 0x000fe400030f0c9e */
[----:B------:R-:W-:Y:S01]  /*7380*/  ISETP.GE.AND P6, PT, R19, R116, PT ;  /* 0x000000741300720c */ /* 0x000fe20003fc6270 */
[----:B------:R-:W-:-:S04]  /*7390*/  IMAD.IADD R47, R47, 0x1, R44 ;  /* 0x000000012f2f7824 */ /* 0x000fc800078e022c */
[----:B------:R-:W-:-:S04]  /*73a0*/  IMAD R47, R18, 0x5000, R47 ;  /* 0x00005000122f7824 */ /* 0x000fc800078e022f */
[----:B------:R-:W-:Y:S02]  /*73b0*/  IMAD R52, R47, 0x2, R16 ;  /* 0x000000022f347824 */ /* 0x000fe400078e0210 */
        /* <DEDUP_REMOVED lines=25> */
[----:B------:R-:W-:Y:S02]  /*7550*/  HADD2.F32 R45, -RZ, R177.H1_H1 ;  /* 0x300000b1ff2d7230 */ /* 0x000fe40000004100 */
        /* <DEDUP_REMOVED lines=9> */
[----:B------:R-:W-:Y:S02]  /*75f0*/  HADD2.F32 R53, -RZ, R177.H0_H0 ;  /* 0x200000b1ff357230 */ /* 0x000fe40000004100 */
        /* <DEDUP_REMOVED lines=49> */
.L_x_2370:
[----:B------:R-:W-:Y:S05]  /*7910*/  BSYNC B2 ;  /* 0x0000000000027941 */ /* 0x000fea0003800000 */
.L_x_2369:
[----:B0-----:R3:W-:Y:S04]  /*7920*/  STG.E.128 desc[UR60][R88.64], R44 ;  /* 0x0000002c58007986 */ /* 0x0017e8000c101d3c */
[----:B--2---:R3:W-:Y:S02]  /*7930*/  @!P5 STG.E.128 desc[UR60][R90.64], R52 ;  /* 0x000000345a00d986 */ /* 0x0047e4000c101d3c */
.L_x_2364:
[----:B------:R-:W-:Y:S05]  /*7940*/  BSYNC B1 ;  /* 0x0000000000017941 */ /* 0x000fea0003800000 */
.L_x_2363:
        /* <DEDUP_REMOVED lines=29> */
[-C--:B------:R-:W-:Y:S01]  /*7b20*/  LEA R50, P5, R44, R118.reuse, 0x1 ;  /* 0x000000762c327211 */ /* 0x080fe200078a08ff */
[C---:B------:R-:W-:Y:S02]  /*7b30*/  IMAD R43, R18.reuse, 0x5000, R141 ;  /* 0x00005000122b7824 */ /* 0x040fe400078e028d */
[----:B------:R-:W-:Y:S01]  /*7b40*/  IMAD R45, R18, 0x5000, R45 ;  /* 0x00005000122d7824 */ /* 0x000fe200078e022d */
[----:B------:R-:W-:Y:S01]  /*7b50*/  LEA.HI.X R51, R44, R119, R46, 0x1, P5 ;  /* 0x000000772c337211 */ /* 0x000fe200028f0c2e */
[----:B------:R-:W-:Y:S01]  /*7b60*/  IMAD R43, R43, 0x2, R16 ;  /* 0x000000022b2b7824 */ /* 0x000fe200078e0210 */
[----:B------:R-:W-:Y:S02]  /*7b70*/  @!P3 LEA R52, P5, R40, R118, 0x1 ;  /* 0x000000762834b211 */ /* 0x000fe400078a08ff */
[----:B------:R-:W-:-:S02]  /*7b80*/  LEA R45, R45, R16, 0x1 ;  /* 0x000000102d2d7211 */ /* 0x000fc400078e08ff */
[----:B------:R-:W-:Y:S02]  /*7b90*/  @!P3 LEA.HI.X R53, R40, R119, R41, 0x1, P5 ;  /* 0x000000772835b211 */ /* 0x000fe400028f0c29 */
[----:B------:R-:W2:Y:S01]  /*7ba0*/  LDS.128 R40, [R43+0x24400] ;  /* 0x024400002b287984 */ /* 0x000ea20000000c00 */
[----:B------:R-:W-:-:S03]  /*7bb0*/  ISETP.GE.AND P5, PT, R17, R116, PT ;  /* 0x000000741100720c */ /* 0x000fc60003fa6270 */
[----:B------:R-:W3:Y:S10]  /*7bc0*/  LDS.128 R44, [R45+0x24400] ;  /* 0x024400002d2c7984 */ /* 0x000ef40000000c00 */
[----:B------:R-:W-:Y:S05]  /*7bd0*/  @P5 BRA `(.L_x_2376) ;  /* 0x0000000400405947 */ /* 0x000fea0003800000 */
[----:B------:R-:W-:Y:S01]  /*7be0*/  SHF.R.U64 R55, R60, 0x10, R61 ;  /* 0x000000103c377819 */ /* 0x000fe2000000123d */
[----:B0-----:R-:W-:Y:S01]  /*7bf0*/  HADD2.F32 R89, -RZ, R174.H1_H1 ;  /* 0x300000aeff597230 */ /* 0x001fe20000004100 */
[--C-:B------:R-:W-:Y:S01]  /*7c00*/  SHF.R.U64 R60, R68, 0x10, R69.reuse ;  /* 0x00000010443c7819 */ /* 0x100fe20000001245 */
[----:B---3--:R-:W-:Y:S01]  /*7c10*/  HADD2.F32 R90, -RZ, R45.H0_H0 ;  /* 0x2000002dff5a7230 */ /* 0x008fe20000004100 */
[----:B------:R-:W-:Y:S01]  /*7c20*/  SHF.R.U32.HI R68, RZ, 0x10, R69 ;  /* 0x00000010ff447819 */ /* 0x000fe20000011645 */
[----:B--2---:R-:W-:Y:S01]  /*7c30*/  HADD2.F32 R92, -RZ, R41.H0_H0 ;  /* 0x20000029ff5c7230 */ /* 0x004fe20000004100 */
[--C-:B------:R-:W-:Y:S01]  /*7c40*/  SHF.R.U64 R69, R70, 0x10, R71.reuse ;  /* 0x0000001046457819 */ /* 0x100fe20000001247 */
[----:B------:R-:W-:Y:S01]  /*7c50*/  HADD2.F32 R88, -RZ, R45.H1_H1 ;  /* 0x3000002dff587230 */ /* 0x000fe20000004100 */
[----:B------:R-:W-:Y:S01]  /*7c60*/  SHF.R.U32.HI R70, RZ, 0x10, R71 ;  /* 0x00000010ff467819 */ /* 0x000fe20000011647 */
[----:B------:R-:W-:Y:S01]  /*7c70*/  HADD2.F32 R45, -RZ, R68.H0_H0 ;  /* 0x20000044ff2d7230 */ /* 0x000fe20000004100 */
[----:B------:R-:W-:Y:S01]  /*7c80*/  SHF.R.U32.HI R61, RZ, 0x10, R61 ;  /* 0x00000010ff3d7819 */ /* 0x000fe2000001163d */
[----:B------:R-:W-:-:S02]  /*7c90*/  HADD2.F32 R68, -RZ, R41.H1_H1 ;  /* 0x30000029ff447230 */ /* 0x000fc40000004100 */
[-C--:B------:R-:W-:Y:S01]  /*7ca0*/  FMUL.FTZ R41, R90, R89.reuse ;  /* 0x000000595a297220 */ /* 0x080fe20000410000 */
[----:B------:R-:W-:Y:S02]  /*7cb0*/  HADD2.F32 R71, -RZ, R172.H1_H1 ;  /* 0x300000acff477230 */ /* 0x000fe40000004100 */
[----:B------:R-:W-:Y:S01]  /*7cc0*/  FMUL.FTZ R89, R92, R89 ;  /* 0x000000595c597220 */ /* 0x000fe20000410000 */
[-C--:B------:R-:W-:Y:S01]  /*7cd0*/  FMUL.FTZ R91, R88, R45.reuse ;  /* 0x0000002d585b7220 */ /* 0x080fe20000410000 */
[----:B------:R-:W-:Y:S01]  /*7ce0*/  FMUL.FTZ R93, R68, R45 ;  /* 0x0000002d445d7220 */ /* 0x000fe20000410000 */
[----:B------:R-:W-:Y:S01]  /*7cf0*/  SHF.R.U64 R62, R62, 0x10, R63 ;  /* 0x000000103e3e7819 */ /* 0x000fe2000000123f */
[-C--:B------:R-:W-:Y:S01]  /*7d00*/  FFMA.FTZ R41, R92, R71.reuse, -R41 ;  /* 0x000000475c297223 */ /* 0x080fe20000010829 */
[----:B------:R-:W-:Y:S01]  /*7d10*/  FFMA.FTZ R45, R90, R71, R89 ;  /* 0x000000475a2d7223 */ /* 0x000fe20000010059 */
[----:B------:R-:W-:Y:S01]  /*7d20*/  HADD2.F32 R61, -RZ, R61.H0_H0 ;  /* 0x2000003dff3d7230 */ /* 0x000fe20000004100 */
[----:B------:R-:W-:Y:S01]  /*7d30*/  SHF.R.U32.HI R63, RZ, 0x10, R63 ;  /* 0x00000010ff3f7819 */ /* 0x000fe2000001163f */
[----:B------:R-:W-:-:S02]  /*7d40*/  HADD2.F32 R92, -RZ, R47.H0_H0 ;  /* 0x2000002fff5c7230 */ /* 0x000fc40000004100 */
[----:B------:R-:W-:Y:S02]  /*7d50*/  HADD2.F32 R90, -RZ, R47.H1_H1 ;  /* 0x3000002fff5a7230 */ /* 0x000fe40000004100 */
[-C--:B------:R-:W-:Y:S01]  /*7d60*/  FFMA.FTZ R68, R68, R61.reuse, -R91 ;  /* 0x0000003d44447223 */ /* 0x080fe2000001085b */
[----:B------:R-:W-:Y:S02]  /*7d70*/  HADD2.F32 R47, -RZ, R70.H0_H0 ;  /* 0x20000046ff2f7230 */ /* 0x000fe40000004100 */
[----:B------:R-:W-:Y:S01]  /*7d80*/  FFMA.FTZ R88, R88, R61, R93 ;  /* 0x0000003d58587223 */ /* 0x000fe2000001005d */
[----:B------:R-:W-:Y:S02]  /*7d90*/  HADD2.F32 R71, -RZ, R173.H1_H1 ;  /* 0x300000adff477230 */ /* 0x000fe40000004100 */
[--C-:B------:R-:W-:Y:S02]  /*7da0*/  HADD2.F32 R70, -RZ, R43.reuse.H1_H1 ;  /* 0x3000002bff467230 */ /* 0x100fe40000004100 */
[----:B------:R-:W-:Y:S01]  /*7db0*/  FMUL.FTZ R89, R90, R47 ;  /* 0x0000002f5a597220 */ /* 0x000fe20000410000 */
[----:B------:R-:W-:-:S02]  /*7dc0*/  HADD2.F32 R94, -RZ, R43.H0_H0 ;  /* 0x2000002bff5e7230 */ /* 0x000fc40000004100 */
[----:B------:R-:W-:Y:S01]  /*7dd0*/  FMUL.FTZ R43, R92, R71 ;  /* 0x000000475c2b7220 */ /* 0x000fe20000410000 */
[----:B------:R-:W-:Y:S02]  /*7de0*/  HADD2.F32 R61, -RZ, R171.H1_H1 ;  /* 0x300000abff3d7230 */ /* 0x000fe40000004100 */
[----:B------:R-:W-:Y:S01]  /*7df0*/  FMUL.FTZ R91, R70, R47 ;  /* 0x0000002f465b7220 */ /* 0x000fe20000410000 */
[----:B------:R-:W-:Y:S02]  /*7e00*/  HADD2.F32 R63, -RZ, R63.H0_H0 ;  /* 0x2000003fff3f7230 */ /* 0x000fe40000004100 */
[C---:B------:R-:W-:Y:S01]  /*7e10*/  FMUL.FTZ R71, R94.reuse, R71 ;  /* 0x000000475e477220 */ /* 0x040fe20000410000 */
[----:B------:R-:W-:Y:S02]  /*7e20*/  HADD2.F32 R174, -RZ, R174.H0_H0 ;  /* 0x200000aeffae7230 */ /* 0x000fe40000004100 */
[----:B------:R-:W-:Y:S01]  /*7e30*/  FFMA.FTZ R43, R94, R61, -R43 ;  /* 0x0000003d5e2b7223 */ /* 0x000fe2000001082b */
[----:B------:R-:W-:-:S02]  /*7e40*/  HADD2.F32 R94, -RZ, R60.H0_H0 ;  /* 0x2000003cff5e7230 */ /* 0x000fc40000004100 */
[-C--:B------:R-:W-:Y:S01]  /*7e50*/  FFMA.FTZ R70, R70, R63.reuse, -R89 ;  /* 0x0000003f46467223 */ /* 0x080fe20000010859 */
[----:B------:R-:W-:Y:S01]  /*7e60*/  FFMA.FTZ R90, R90, R63, R91 ;  /* 0x0000003f5a5a7223 */ /* 0x000fe2000001005b */
[----:B------:R-:W-:Y:S01]  /*7e70*/  FFMA.FTZ R47, R92, R61, R71 ;  /* 0x0000003d5c2f7223 */ /* 0x000fe20000010047 */
[----:B------:R-:W-:Y:S01]  /*7e80*/  HADD2.F32 R63, -RZ, R44.H0_H0 ;  /* 0x2000002cff3f7230 */ /* 0x000fe20000004100 */
[----:B------:R-:W-:Y:S01]  /*7e90*/  F2FP.F16.F32.PACK_AB R41, R68, R41 ;  /* 0x000000294429723e */ /* 0x000fe200000000ff */
[----:B------:R-:W-:Y:S01]  /*7ea0*/  HADD2.F32 R60, -RZ, R40.H0_H0 ;  /* 0x20000028ff3c7230 */ /* 0x000fe20000004100 */
[----:B------:R-:W-:Y:S01]  /*7eb0*/  F2FP.F16.F32.PACK_AB R43, R70, R43 ;  /* 0x0000002b462b723e */ /* 0x000fe200000000ff */
[----:B------:R-:W-:Y:S01]  /*7ec0*/  HADD2.F32 R71, -RZ, R44.H1_H1 ;  /* 0x3000002cff477230 */ /* 0x000fe20000004100 */
[----:B------:R-:W-:Y:S01]  /*7ed0*/  F2FP.F16.F32.PACK_AB R45, R88, R45 ;  /* 0x0000002d582d723e */ /* 0x000fe200000000ff */
[----:B------:R-:W-:Y:S02]  /*7ee0*/  HADD2.F32 R61, -RZ, R40.H1_H1 ;  /* 0x30000028ff3d7230 */ /* 0x000fe40000004100 */
[----:B------:R-:W-:Y:S01]  /*7ef0*/  FMUL.FTZ R44, R60, R174 ;  /* 0x000000ae3c2c7220 */ /* 0x000fe20000410000 */
[----:B------:R-:W-:-:S02]  /*7f00*/  HADD2.F32 R172, -RZ, R172.H0_H0 ;  /* 0x200000acffac7230 */ /* 0x000fc40000004100 */
[----:B------:R-:W-:Y:S01]  /*7f10*/  FMUL.FTZ R134, R71, R94 ;  /* 0x0000005e47867220 */ /* 0x000fe20000410000 */
[----:B------:R-:W-:Y:S02]  /*7f20*/  HADD2.F32 R92, -RZ, R55.H0_H0 ;  /* 0x20000037ff5c7230 */ /* 0x000fe40000004100 */
[----:B------:R-:W-:Y:S01]  /*7f30*/  FMUL.FTZ R55, R63, R174 ;  /* 0x000000ae3f377220 */ /* 0x000fe20000410000 */
[----:B------:R-:W-:Y:S01]  /*7f40*/  FMUL.FTZ R94, R61, R94 ;  /* 0x0000005e3d5e7220 */ /* 0x000fe20000410000 */
[-C--:B------:R-:W-:Y:S01]  /*7f50*/  FFMA.FTZ R44, R63, R172.reuse, R44 ;  /* 0x000000ac3f2c7223 */ /* 0x080fe2000001002c */
[----:B------:R-:W-:Y:S02]  /*7f60*/  HADD2.F32 R63, -RZ, R46.H0_H0 ;  /* 0x2000002eff3f7230 */ /* 0x000fe40000004100 */
[----:B------:R-:W-:Y:S01]  /*7f70*/  FFMA.FTZ R40, R60, R172, -R55 ;  /* 0x000000ac3c287223 */ /* 0x000fe20000010837 */
[-C--:B------:R-:W-:Y:S01]  /*7f80*/  FFMA.FTZ R55, R61, R92.reuse, -R134 ;  /* 0x0000005c3d377223 */ /* 0x080fe20000010886 */
[----:B------:R-:W-:Y:S01]  /*7f90*/  FFMA.FTZ R61, R71, R92, R94 ;  /* 0x0000005c473d7223 */ /* 0x000fe2000001005e */
[----:B------:R-:W-:Y:S01]  /*7fa0*/  HADD2.F32 R71, -RZ, R69.H0_H0 ;  /* 0x20000045ff477230 */ /* 0x000fe20000004100 */
[----:B------:R-:W-:Y:S01]  /*7fb0*/  F2FP.F16.F32.PACK_AB R47, R90, R47 ;  /* 0x0000002f5a2f723e */ /* 0x000fe200000000ff */
[----:B------:R-:W-:Y:S01]  /*7fc0*/  HADD2.F32 R60, -RZ, R42.H0_H0 ;  /* 0x2000002aff3c7230 */ /* 0x000fe20000004100 */
[----:B------:R-:W-:Y:S01]  /*7fd0*/  F2FP.F16.F32.PACK_AB R40, R55, R40 ;  /* 0x000000283728723e */ /* 0x000fe200000000ff */
[----:B------:R-:W-:Y:S01]  /*7fe0*/  HADD2.F32 R46, -RZ, R46.H1_H1 ;  /* 0x3000002eff2e7230 */ /* 0x000fe20000004100 */
[----:B------:R-:W-:Y:S01]  /*7ff0*/  F2FP.F16.F32.PACK_AB R44, R61, R44 ;  /* 0x0000002c3d2c723e */ /* 0x000fe200000000ff */
[----:B------:R-:W-:-:S02]  /*8000*/  HADD2.F32 R173, -RZ, R173.H0_H0 ;  /* 0x200000adffad7230 */ /* 0x000fc40000004100 */
[----:B------:R-:W-:Y:S02]  /*8010*/  HADD2.F32 R42, -RZ, R42.H1_H1 ;  /* 0x3000002aff2a7230 */ /* 0x000fe40000004100 */
[----:B------:R-:W-:Y:S01]  /*8020*/  FMUL.FTZ R91, R46, R71 ;  /* 0x000000472e5b7220 */ /* 0x000fe20000410000 */
[----:B------:R-:W-:Y:S02]  /*8030*/  HADD2.F32 R171, -RZ, R171.H0_H0 ;  /* 0x200000abffab7230 */ /* 0x000fe40000004100 */
[-C--:B------:R-:W-:Y:S01]  /*8040*/  FMUL.FTZ R89, R63, R173.reuse ;  /* 0x000000ad3f597220 */ /* 0x080fe20000410000 */
[----:B------:R-:W-:Y:S02]  /*8050*/  HADD2.F32 R69, -RZ, R62.H0_H0 ;  /* 0x2000003eff457230 */ /* 0x000fe40000004100 */
[----:B------:R-:W-:Y:S01]  /*8060*/  FMUL.FTZ R62, R60, R173 ;  /* 0x000000ad3c3e7220 */ /* 0x000fe20000410000 */
[----:B------:R-:W-:Y:S01]  /*8070*/  FMUL.FTZ R71, R42, R71 ;  /* 0x000000472a477220 */ /* 0x000fe20000410000 */
[----:B------:R-:W-:-:S02]  /*8080*/  FFMA.FTZ R89, R60, R171, -R89 ;  /* 0x000000ab3c597223 */ /* 0x000fc40000010859 */
[----:B------:R-:W-:Y:S01]  /*8090*/  FFMA.FTZ R62, R63, R171, R62 ;  /* 0x000000ab3f3e7223 */ /* 0x000fe2000001003e */
[-C--:B------:R-:W-:Y:S01]  /*80a0*/  FFMA.FTZ R42, R42, R69.reuse, -R91 ;  /* 0x000000452a2a7223 */ /* 0x080fe2000001085b */
[----:B------:R-:W-:-:S04]  /*80b0*/  FFMA.FTZ R71, R46, R69, R71 ;  /* 0x000000452e477223 */ /* 0x000fc80000010047 */
[----:B------:R-:W-:Y:S02]  /*80c0*/  F2FP.F16.F32.PACK_AB R42, R42, R89 ;  /* 0x000000592a2a723e */ /* 0x000fe400000000ff */
[----:B------:R-:W-:-:S07]  /*80d0*/  F2FP.F16.F32.PACK_AB R46, R71, R62 ;  /* 0x0000003e472e723e */ /* 0x000fce00000000ff */
.L_x_2376:
[----:B------:R-:W-:Y:S05]  /*80e0*/  BSYNC B3 ;  /* 0x0000000000037941 */ /* 0x000fea0003800000 */
.L_x_2375:
[----:B--2---:R2:W-:Y:S04]  /*80f0*/  STG.E.128 desc[UR60][R50.64], R40 ;  /* 0x0000002832007986 */ /* 0x0045e8000c101d3c */
[----:B---3--:R2:W-:Y:S02]  /*8100*/  @!P3 STG.E.128 desc[UR60][R52.64], R44 ;  /* 0x0000002c3400b986 */ /* 0x0085e4000c101d3c */
.L_x_2374:
[----:B------:R-:W-:Y:S05]  /*8110*/  BSYNC B2 ;  /* 0x0000000000027941 */ /* 0x000fea0003800000 */
.L_x_2373:
        /* <DEDUP_REMOVED lines=22> */
[-C--:B------:R-:W-:Y:S01]  /*8280*/  LEA.HI.X R49, R44, R119.reuse, R45, 0x1, P5 ;  /* 0x000000772c317211 */ /* 0x080fe200028f0c2d */
[----:B------:R-:W-:Y:S01]  /*8290*/  IMAD R41, R18, 0x5000, R140 ;  /* 0x0000500012297824 */ /* 0x000fe200078e028c */
[----:B------:R-:W-:Y:S01]  /*82a0*/  @!P3 LEA R50, P5, R42, R118, 0x1 ;  /* 0x000000762a32b211 */ /* 0x000fe200078a08ff */
[----:B------:R-:W-:Y:S02]  /*82b0*/  IMAD R43, R18, 0x5000, R43 ;  /* 0x00005000122b7824 */ /* 0x000fe400078e022b */
[----:B------:R-:W-:Y:S01]  /*82c0*/  IMAD R41, R41, 0x2, R16 ;  /* 0x0000000229297824 */ /* 0x000fe200078e0210 */
[----:B------:R-:W-:Y:S02]  /*82d0*/  @!P3 LEA.HI.X R51, R42, R119, R54, 0x1, P5 ;  /* 0x000000772a33b211 */ /* 0x000fe400028f0c36 */
[----:B------:R-:W-:Y:S02]  /*82e0*/  LEA R44, R43, R16, 0x1 ;  /* 0x000000102b2c7211 */ /* 0x000fe400078e08ff */
[----:B------:R-:W-:Y:S01]  /*82f0*/  ISETP.GE.AND P5, PT, R19, R116, PT ;  /* 0x000000741300720c */ /* 0x000fe20003fa6270 */
[----:B------:R-:W2:Y:S04]  /*8300*/  LDS.128 R40, [R41+0x24400] ;  /* 0x0244000029287984 */ /* 0x000ea80000000c00 */
[----:B------:R-:W3:Y:S08]  /*8310*/  LDS.128 R44, [R44+0x24400] ;  /* 0x024400002c2c7984 */ /* 0x000ef00000000c00 */
[----:B------:R-:W-:Y:S05]  /*8320*/  @P5 BRA `(.L_x_2378) ;  /* 0x0000000400505947 */ /* 0x000fea0003800000 */
[----:B------:R-:W-:Y:S01]  /*8330*/  SHF.R.U64 R52, R56, 0x10, R57 ;  /* 0x0000001038347819 */ /* 0x000fe20000001239 */
[----:B---3--:R-:W-:Y:S01]  /*8340*/  IMAD.MOV.U32 R56, RZ, RZ, R45 ;  /* 0x000000ffff387224 */ /* 0x008fe200078e002d */
[----:B------:R-:W-:Y:S01]  /*8350*/  SHF.R.U32.HI R63, RZ, 0x10, R65 ;  /* 0x00000010ff3f7819 */ /* 0x000fe20000011641 */
[----:B--2---:R-:W-:Y:S01]  /*8360*/  IMAD.MOV.U32 R45, RZ, RZ, R43 ;  /* 0x000000ffff2d7224 */ /* 0x004fe200078e002b */
[----:B------:R-:W-:Y:S01]  /*8370*/  SHF.R.U32.HI R61, RZ, 0x10, R57 ;  /* 0x00000010ff3d7819 */ /* 0x000fe20000011639 */
[----:B------:R-:W-:Y:S01]  /*8380*/  IMAD.MOV.U32 R57, RZ, RZ, R47 ;  /* 0x000000ffff397224 */ /* 0x000fe200078e002f */
[----:B------:R-:W-:Y:S01]  /*8390*/  SHF.R.U64 R53, R58, 0x10, R59 ;  /* 0x000000103a357819 */ /* 0x000fe2000000123b */
[--C-:B------:R-:W-:Y:S01]  /*83a0*/  HADD2.F32 R47, -RZ, R56.reuse.H0_H0 ;  /* 0x20000038ff2f7230 */ /* 0x100fe20000004100 */
[----:B------:R-:W-:Y:S01]  /*83b0*/  SHF.R.U64 R54, R64, 0x10, R65 ;  /* 0x0000001040367819 */ /* 0x000fe20000001241 */
[----:B------:R-:W-:Y:S01]  /*83c0*/  HADD2.F32 R58, -RZ, R56.H1_H1 ;  /* 0x30000038ff3a7230 */ /* 0x000fe20000004100 */
[--C-:B------:R-:W-:Y:S01]  /*83d0*/  SHF.R.U64 R55, R66, 0x10, R67.reuse ;  /* 0x0000001042377819 */ /* 0x100fe20000001243 */
[----:B------:R-:W-:Y:S01]  /*83e0*/  HADD2.F32 R63, -RZ, R63.H0_H0 ;  /* 0x2000003fff3f7230 */ /* 0x000fe20000004100 */
[----:B------:R-:W-:Y:S01]  /*83f0*/  SHF.R.U32.HI R66, RZ, 0x10, R67 ;  /* 0x00000010ff427819 */ /* 0x000fe20000011643 */
[----:B------:R-:W-:Y:S01]  /*8400*/  HADD2.F32 R62, -RZ, R170.H1_H1 ;  /* 0x300000aaff3e7230 */ /* 0x000fe20000004100 */
[----:B------:R-:W-:Y:S01]  /*8410*/  SHF.R.U32.HI R59, RZ, 0x10, R59 ;  /* 0x00000010ff3b7819 */ /* 0x000fe2000001163b */
[----:B------:R-:W-:-:S02]  /*8420*/  HADD2.F32 R56, -RZ, R41.H1_H1 ;  /* 0x30000029ff387230 */ /* 0x000fc40000004100 */
[-C--:B------:R-:W-:Y:S01]  /*8430*/  FMUL.FTZ R65, R58, R63.reuse ;  /* 0x0000003f3a417220 */ /* 0x080fe20000410000 */
[----:B------:R-:W-:Y:S02]  /*8440*/  HADD2.F32 R43, -RZ, R41.H0_H0 ;  /* 0x20000029ff2b7230 */ /* 0x000fe40000004100 */
[-C--:B------:R-:W-:Y:S01]  /*8450*/  FMUL.FTZ R64, R47, R62.reuse ;  /* 0x0000003e2f407220 */ /* 0x080fe20000410000 */
[----:B------:R-:W-:Y:S02]  /*8460*/  HADD2.F32 R60, -RZ, R167.H1_H1 ;  /* 0x300000a7ff3c7230 */ /* 0x000fe40000004100 */
[----:B------:R-:W-:Y:S01]  /*8470*/  FMUL.FTZ R63, R56, R63 ;  /* 0x0000003f383f7220 */ /* 0x000fe20000410000 */
[----:B------:R-:W-:Y:S02]  /*8480*/  HADD2.F32 R61, -RZ, R61.H0_H0 ;  /* 0x2000003dff3d7230 */ /* 0x000fe40000004100 */
[----:B------:R-:W-:Y:S01]  /*8490*/  FMUL.FTZ R62, R43, R62 ;  /* 0x0000003e2b3e7220 */ /* 0x000fe20000410000 */
[----:B------:R-:W-:-:S02]  /*84a0*/  HADD2.F32 R66, -RZ, R66.H0_H0 ;  /* 0x20000042ff427230 */ /* 0x000fc40000004100 */
[-C--:B------:R-:W-:Y:S01]  /*84b0*/  FFMA.FTZ R41, R43, R60.reuse, -R64 ;  /* 0x0000003c2b297223 */ /* 0x080fe20000010840 */
[----:B------:R-:W-:Y:S02]  /*84c0*/  HADD2.F32 R64, -RZ, R169.H1_H1 ;  /* 0x300000a9ff407230 */ /* 0x000fe40000004100 */
[-C--:B------:R-:W-:Y:S01]  /*84d0*/  FFMA.FTZ R56, R56, R61.reuse, -R65 ;  /* 0x0000003d38387223 */ /* 0x080fe20000010841 */
[----:B------:R-:W-:Y:S01]  /*84e0*/  FFMA.FTZ R58, R58, R61, R63 ;  /* 0x0000003d3a3a7223 */ /* 0x000fe2000001003f */
[----:B------:R-:W-:Y:S01]  /*84f0*/  FFMA.FTZ R43, R47, R60, R62 ;  /* 0x0000003c2f2b7223 */ /* 0x000fe2000001003e */
[--C-:B------:R-:W-:Y:S02]  /*8500*/  HADD2.F32 R61, -RZ, R57.reuse.H0_H0 ;  /* 0x20000039ff3d7230 */ /* 0x100fe40000004100 */
[----:B------:R-:W-:Y:S01]  /*8510*/  HADD2.F32 R57, -RZ, R57.H1_H1 ;  /* 0x30000039ff397230 */ /* 0x000fe20000004100 */
[----:B------:R-:W-:Y:S01]  /*8520*/  F2FP.F16.F32.PACK_AB R41, R56, R41 ;  /* 0x000000293829723e */ /* 0x000fe200000000ff */
[----:B------:R-:W-:-:S02]  /*8530*/  HADD2.F32 R47, -RZ, R45.H0_H0 ;  /* 0x2000002dff2f7230 */ /* 0x000fc40000004100 */
[----:B------:R-:W-:Y:S01]  /*8540*/  FMUL.FTZ R68, R61, R64 ;  /* 0x000000403d447220 */ /* 0x000fe20000410000 */
[----:B------:R-:W-:Y:S02]  /*8550*/  HADD2.F32 R60, -RZ, R45.H1_H1 ;  /* 0x3000002dff3c7230 */ /* 0x000fe40000004100 */
[----:B------:R-:W-:Y:S01]  /*8560*/  FMUL.FTZ R63, R57, R66 ;  /* 0x00000042393f7220 */ /* 0x000fe20000410000 */
[----:B------:R-:W-:Y:S02]  /*8570*/  HADD2.F32 R62, -RZ, R157.H1_H1 ;  /* 0x3000009dff3e7230 */ /* 0x000fe40000004100 */
[----:B------:R-:W-:Y:S01]  /*8580*/  FMUL.FTZ R64, R47, R64 ;  /* 0x000000402f407220 */ /* 0x000fe20000410000 */
[----:B------:R-:W-:Y:S02]  /*8590*/  HADD2.F32 R59, -RZ, R59.H0_H0 ;  /* 0x2000003bff3b7230 */ /* 0x000fe40000004100 */
[----:B------:R-:W-:Y:S01]  /*85a0*/  FMUL.FTZ R66, R60, R66 ;  /* 0x000000423c427220 */ /* 0x000fe20000410000 */
[----:B------:R-:W-:-:S02]  /*85b0*/  HADD2.F32 R170, -RZ, R170.H0_H0 ;  /* 0x200000aaffaa7230 */ /* 0x000fc40000004100 */
[-C--:B------:R-:W-:Y:S01]  /*85c0*/  FFMA.FTZ R45, R47, R62.reuse, -R68 ;  /* 0x0000003e2f2d7223 */ /* 0x080fe20000010844 */
[----:B------:R-:W-:Y:S01]  /*85d0*/  FFMA.FTZ R47, R61, R62, R64 ;  /* 0x0000003e3d2f7223 */ /* 0x000fe20000010040 */
[-C--:B------:R-:W-:Y:S01]  /*85e0*/  FFMA.FTZ R62, R57, R59.reuse, R66 ;  /* 0x0000003b393e7223 */ /* 0x080fe20000010042 */
[----:B------:R-:W-:Y:S02]  /*85f0*/  HADD2.F32 R61, -RZ, R54.H0_H0 ;  /* 0x20000036ff3d7230 */ /* 0x000fe40000004100 */
[----:B------:R-:W-:Y:S01]  /*8600*/  FFMA.FTZ R60, R60, R59, -R63 ;  /* 0x0000003b3c3c7223 */ /* 0x000fe2000001083f */
[----:B------:R-:W-:Y:S02]  /*8610*/  HADD2.F32 R57, -RZ, R44.H0_H0 ;  /* 0x2000002cff397230 */ /* 0x000fe40000004100 */
[----:B------:R-:W-:Y:S01]  /*8620*/  HADD2.F32 R54, -RZ, R40.H0_H0 ;  /* 0x20000028ff367230 */ /* 0x000fe20000004100 */
[----:B------:R-:W-:Y:S01]  /*8630*/  F2FP.F16.F32.PACK_AB R47, R62, R47 ;  /* 0x0000002f3e2f723e */ /* 0x000fe200000000ff */
[----:B------:R-:W-:-:S02]  /*8640*/  HADD2.F32 R44, -RZ, R44.H1_H1 ;  /* 0x3000002cff2c7230 */ /* 0x000fc40000004100 */
[-C--:B------:R-:W-:Y:S01]  /*8650*/  FMUL.FTZ R63, R57, R170.reuse ;  /* 0x000000aa393f7220 */ /* 0x080fe20000410000 */
[----:B------:R-:W-:Y:S02]  /*8660*/  HADD2.F32 R40, -RZ, R40.H1_H1 ;  /* 0x30000028ff287230 */ /* 0x000fe40000004100 */
[----:B------:R-:W-:Y:S01]  /*8670*/  FMUL.FTZ R170, R54, R170 ;  /* 0x000000aa36aa7220 */ /* 0x000fe20000410000 */
[----:B------:R-:W-:Y:S02]  /*8680*/  HADD2.F32 R59, -RZ, R52.H0_H0 ;  /* 0x20000034ff3b7230 */ /* 0x000fe40000004100 */
[-C--:B------:R-:W-:Y:S01]  /*8690*/  FMUL.FTZ R65, R44, R61.reuse ;  /* 0x0000003d2c417220 */ /* 0x080fe20000410000 */
[----:B------:R-:W-:Y:S02]  /*86a0*/  HADD2.F32 R167, -RZ, R167.H0_H0 ;  /* 0x200000a7ffa77230 */ /* 0x000fe40000004100 */
[----:B------:R-:W-:Y:S01]  /*86b0*/  FMUL.FTZ R61, R40, R61 ;  /* 0x0000003d283d7220 */ /* 0x000fe20000410000 */
[----:B------:R-:W-:-:S02]  /*86c0*/  HADD2.F32 R169, -RZ, R169.H0_H0 ;  /* 0x200000a9ffa97230 */ /* 0x000fc40000004100 */
[-C--:B------:R-:W-:Y:S01]  /*86d0*/  FFMA.FTZ R52, R40, R59.reuse, -R65 ;  /* 0x0000003b28347223 */ /* 0x080fe20000010841 */
[----:B------:R-:W-:Y:S02]  /*86e0*/  HADD2.F32 R55, -RZ, R55.H0_H0 ;  /* 0x20000037ff377230 */ /* 0x000fe40000004100 */
[----:B------:R-:W-:Y:S01]  /*86f0*/  FFMA.FTZ R61, R44, R59, R61 ;  /* 0x0000003b2c3d7223 */ /* 0x000fe2000001003d */
[----:B------:R-:W-:Y:S02]  /*8700*/  HADD2.F32 R44, -RZ, R46.H0_H0 ;  /* 0x2000002eff2c7230 */ /* 0x000fe40000004100 */
[-C--:B------:R-:W-:Y:S01]  /*8710*/  FFMA.FTZ R170, R57, R167.reuse, R170 ;  /* 0x000000a739aa7223 */ /* 0x080fe200000100aa */
[----:B------:R-:W-:Y:S02]  /*8720*/  HADD2.F32 R40, -RZ, R42.H0_H0 ;  /* 0x2000002aff287230 */ /* 0x000fe40000004100 */
[----:B------:R-:W-:Y:S01]  /*8730*/  FFMA.FTZ R63, R54, R167, -R63 ;  /* 0x000000a7363f7223 */ /* 0x000fe2000001083f */
        /* <DEDUP_REMOVED lines=18> */
[----:B------:R-:W-:-:S07]  /*8860*/  MOV R43, R60 ;  /* 0x0000003c002b7202 */ /* 0x000fce0000000f00 */
.L_x_2378:
[----:B------:R-:W-:Y:S05]  /*8870*/  BSYNC B2 ;  /* 0x0000000000027941 */ /* 0x000fea0003800000 */
.L_x_2377:
[----:B--2---:R4:W-:Y:S04]  /*8880*/  STG.E.128 desc[UR60][R48.64], R40 ;  /* 0x0000002830007986 */ /* 0x0049e8000c101d3c */
[----:B---3--:R4:W-:Y:S02]  /*8890*/  @!P3 STG.E.128 desc[UR60][R50.64], R44 ;  /* 0x0000002c3200b986 */ /* 0x0089e4000c101d3c */
.L_x_2372:
[----:B------:R-:W-:Y:S05]  /*88a0*/  BSYNC B1 ;  /* 0x0000000000017941 */ /* 0x000fea0003800000 */
.L_x_2371:
[----:B--2-4-:R-:W2:Y:S01]  /*88b0*/  LDL R40, [R1+0x6c] ;  /* 0x00006c0001287983 */ /* 0x014ea20000100800 */
[----:B------:R-:W-:-:S04]  /*88c0*/  IMAD.WIDE.U32 R124, R220, R122, R124 ;  /* 0x0000007adc7c7225 */ /* 0x000fc800078e007c */
[----:B--2---:R-:W-:-:S04]  /*88d0*/  IMAD R40, R40, R122, RZ ;  /* 0x0000007a28287224 */ /* 0x004fc800078e02ff */
[----:B------:R-:W-:Y:S01]  /*88e0*/  IMAD R123, R220, R123, R40 ;  /* 0x0000007bdc7b7224 */ /* 0x000fe200078e0228 */
[----:B------:R-:W-:Y:S06]  /*88f0*/  @P4 BRA `(.L_x_2339) ;  /* 0x0000001000e04947 */ /* 0x000fec0003800000 */
[----:B------:R-:W-:Y:S01]  /*8900*/  ISETP.NE.AND P3, PT, R26, RZ, PT ;  /* 0x000000ff1a00720c */ /* 0x000fe20003f65270 */
[----:B------:R-:W-:Y:S01]  /*8910*/  BSSY B1, `(.L_x_2379) ;  /* 0x000007c000017945 */ /* 0x000fe20003800000 */
[----:B---3--:R-:W-:-:S11]  /*8920*/  IMAD.IADD R52, R125, 0x1, R123 ;  /* 0x000000017d347824 */ /* 0x008fd600078e027b */
        /* <DEDUP_REMOVED lines=33> */
[----:B------:R-:W-:Y:S01]  /*8b40*/  SHF.R.U32.HI R62, RZ, 0x10, R85 ;  /* 0x00000010ff3e7819 */ /* 0x000fe20000011655 */
[----:B---3--:R-:W-:Y:S01]  /*8b50*/  IMAD.MOV.U32 R40, RZ, RZ, R45 ;  /* 0x000000ffff287224 */ /* 0x008fe200078e002d */
[----:B------:R-:W-:Y:S01]  /*8b60*/  MOV R58, R44 ;  /* 0x0000002c003a7202 */ /* 0x000fe20000000f00 */
[----:B------:R-:W-:Y:S01]  /*8b70*/  IMAD.MOV.U32 R59, RZ, RZ, R47 ;  /* 0x000000ffff3b7224 */ /* 0x000fe200078e002f */
[----:B------:R-:W-:Y:S01]  /*8b80*/  SHF.R.U32.HI R60, RZ, 0x10, R77 ;  /* 0x00000010ff3c7819 */ /* 0x000fe2000001164d */
[----:B------:R-:W-:Y:S01]  /*8b90*/  HADD2.F32 R63, -RZ, R156.H1_H1 ;  /* 0x3000009cff3f7230 */ /* 0x000fe20000004100 */
[--C-:B------:R-:W-:Y:S01]  /*8ba0*/  SHF.R.U64 R54, R86, 0x10, R87.reuse ;  /* 0x0000001056367819 */ /* 0x100fe20000001257 */
[--C-:B------:R-:W-:Y:S01]  /*8bb0*/  HADD2.F32 R44, -RZ, R40.reuse.H0_H0 ;  /* 0x20000028ff2c7230 */ /* 0x100fe20000004100 */
[----:B------:R-:W-:Y:S01]  /*8bc0*/  SHF.R.U32.HI R86, RZ, 0x10, R87 ;  /* 0x00000010ff567819 */ /* 0x000fe20000011657 */
[----:B------:R-:W-:Y:S01]  /*8bd0*/  HADD2.F32 R47, -RZ, R40.H1_H1 ;  /* 0x30000028ff2f7230 */ /* 0x000fe20000004100 */
[----:B------:R-:W-:Y:S01]  /*8be0*/  SHF.R.U64 R53, R78, 0x10, R79 ;  /* 0x000000104e357819 */ /* 0x000fe2000000124f */
[----:B------:R-:W-:Y:S01]  /*8bf0*/  IMAD.MOV.U32 R45, RZ, RZ, R43 ;  /* 0x000000ffff2d7224 */ /* 0x000fe200078e002b */
[----:B------:R-:W-:Y:S01]  /*8c00*/  SHF.R.U32.HI R78, RZ, 0x10, R79 ;  /* 0x00000010ff4e7819 */ /* 0x000fe2000001164f */
[--C-:B------:R-:W-:Y:S01]  /*8c10*/  HADD2.F32 R40, -RZ, R41.reuse.H0_H0 ;  /* 0x20000029ff287230 */ /* 0x100fe20000004100 */
[----:B------:R-:W-:Y:S01]  /*8c20*/  SHF.R.U64 R56, R84, 0x10, R85 ;  /* 0x0000001054387819 */ /* 0x000fe20000001255 */
[----:B------:R-:W-:Y:S01]  /*8c30*/  HADD2.F32 R62, -RZ, R62.H0_H0 ;  /* 0x2000003eff3e7230 */ /* 0x000fe20000004100 */
[----:B------:R-:W-:Y:S01]  /*8c40*/  SHF.R.U64 R55, R76, 0x10, R77 ;  /* 0x000000104c377819 */ /* 0x000fe2000000124d */
        /* <DEDUP_REMOVED lines=11> */
[----:B------:R-:W-:-:S02]  /*8d00*/  HADD2.F32 R63, -RZ, R155.H1_H1 ;  /* 0x3000009bff3f7230 */ /* 0x000fc40000004100 */
[--C-:B------:R-:W-:Y:S01]  /*8d10*/  HADD2.F32 R60, -RZ, R59.reuse.H0_H0 ;  /* 0x2000003bff3c7230 */ /* 0x100fe20000004100 */
[----:B------:R-:W-:Y:S01]  /*8d20*/  F2FP.F16.F32.PACK_AB R43, R43, R40 ;  /* 0x000000282b2b723e */ /* 0x000fe200000000ff */
[----:B------:R-:W-:Y:S02]  /*8d30*/  HADD2.F32 R59, -RZ, R59.H1_H1 ;  /* 0x3000003bff3b7230 */ /* 0x000fe40000004100 */
[----:B------:R-:W-:Y:S02]  /*8d40*/  HADD2.F32 R64, -RZ, R86.H0_H0 ;  /* 0x20000056ff407230 */ /* 0x000fe40000004100 */
[----:B------:R-:W-:Y:S01]  /*8d50*/  FMUL.FTZ R66, R60, R63 ;  /* 0x0000003f3c427220 */ /* 0x000fe20000410000 */
[----:B------:R-:W-:Y:S02]  /*8d60*/  HADD2.F32 R61, -RZ, R153.H1_H1 ;  /* 0x30000099ff3d7230 */ /* 0x000fe40000004100 */
[--C-:B------:R-:W-:Y:S02]  /*8d70*/  HADD2.F32 R47, -RZ, R45.reuse.H0_H0 ;  /* 0x2000002dff2f7230 */ /* 0x100fe40000004100 */
[----:B------:R-:W-:Y:S01]  /*8d80*/  FMUL.FTZ R68, R59, R64 ;  /* 0x000000403b447220 */ /* 0x000fe20000410000 */
[----:B------:R-:W-:-:S02]  /*8d90*/  HADD2.F32 R45, -RZ, R45.H1_H1 ;  /* 0x3000002dff2d7230 */ /* 0x000fc40000004100 */
[----:B------:R-:W-:Y:S02]  /*8da0*/  HADD2.F32 R62, -RZ, R78.H0_H0 ;  /* 0x2000004eff3e7230 */ /* 0x000fe40000004100 */
[C---:B------:R-:W-:Y:S01]  /*8db0*/  FMUL.FTZ R63, R47.reuse, R63 ;  /* 0x0000003f2f3f7220 */ /* 0x040fe20000410000 */
[-C--:B------:R-:W-:Y:S01]  /*8dc0*/  FFMA.FTZ R66, R47, R61.reuse, -R66 ;  /* 0x0000003d2f427223 */ /* 0x080fe20000010842 */
[C---:B------:R-:W-:Y:S01]  /*8dd0*/  FMUL.FTZ R64, R45.reuse, R64 ;  /* 0x000000402d407220 */ /* 0x040fe20000410000 */
[----:B------:R-:W-:Y:S02]  /*8de0*/  HADD2.F32 R156, -RZ, R156.H0_H0 ;  /* 0x2000009cff9c7230 */ /* 0x000fe40000004100 */
[----:B------:R-:W-:Y:S01]  /*8df0*/  FFMA.FTZ R65, R45, R62, -R68 ;  /* 0x0000003e2d417223 */ /* 0x000fe20000010844 */
[----:B------:R-:W-:Y:S02]  /*8e00*/  HADD2.F32 R47, -RZ, R58.H0_H0 ;  /* 0x2000003aff2f7230 */ /* 0x000fe40000004100 */
[----:B------:R-:W-:Y:S01]  /*8e10*/  FFMA.FTZ R63, R60, R61, R63 ;  /* 0x0000003d3c3f7223 */ /* 0x000fe2000001003f */
[----:B------:R-:W-:-:S02]  /*8e20*/  HADD2.F32 R45, -RZ, R57.H0_H0 ;  /* 0x20000039ff2d7230 */ /* 0x000fc40000004100 */
[----:B------:R-:W-:Y:S01]  /*8e30*/  FFMA.FTZ R64, R59, R62, R64 ;  /* 0x0000003e3b407223 */ /* 0x000fe20000010040 */
[----:B------:R-:W-:Y:S02]  /*8e40*/  HADD2.F32 R56, -RZ, R56.H0_H0 ;  /* 0x20000038ff387230 */ /* 0x000fe40000004100 */
[-C--:B------:R-:W-:Y:S01]  /*8e50*/  FMUL.FTZ R60, R47, R156.reuse ;  /* 0x0000009c2f3c7220 */ /* 0x080fe20000410000 */
[----:B------:R-:W-:Y:S02]  /*8e60*/  HADD2.F32 R58, -RZ, R58.H1_H1 ;  /* 0x3000003aff3a7230 */ /* 0x000fe40000004100 */
[----:B------:R-:W-:Y:S01]  /*8e70*/  FMUL.FTZ R156, R45, R156 ;  /* 0x0000009c2d9c7220 */ /* 0x000fe20000410000 */
[----:B------:R-:W-:Y:S01]  /*8e80*/  HADD2.F32 R57, -RZ, R57.H1_H1 ;  /* 0x30000039ff397230 */ /* 0x000fe20000004100 */
[----:B------:R-:W-:Y:S01]  /*8e90*/  F2FP.F16.F32.PACK_AB R65, R65, R66 ;  /* 0x000000424141723e */ /* 0x000fe200000000ff */
[----:B------:R-:W-:Y:S02]  /*8ea0*/  HADD2.F32 R154, -RZ, R154.H0_H0 ;  /* 0x2000009aff9a7230 */ /* 0x000fe40000004100 */
[----:B------:R-:W-:Y:S01]  /*8eb0*/  FMUL.FTZ R62, R58, R56 ;  /* 0x000000383a3e7220 */ /* 0x000fe20000410000 */
[----:B------:R-:W-:-:S02]  /*8ec0*/  HADD2.F32 R55, -RZ, R55.H0_H0 ;  /* 0x20000037ff377230 */ /* 0x000fc40000004100 */
[----:B------:R-:W-:Y:S01]  /*8ed0*/  FMUL.FTZ R59, R57, R56 ;  /* 0x00000038393b7220 */ /* 0x000fe20000410000 */
[----:B------:R-:W-:Y:S02]  /*8ee0*/  HADD2.F32 R56, -RZ, R153.H0_H0 ;  /* 0x20000099ff387230 */ /* 0x000fe40000004100 */
[-C--:B------:R-:W-:Y:S01]  /*8ef0*/  FFMA.FTZ R156, R47, R154.reuse, R156 ;  /* 0x0000009a2f9c7223 */ /* 0x080fe2000001009c */
[----:B------:R-:W-:Y:S01]  /*8f00*/  FFMA.FTZ R60, R45, R154, -R60 ;  /* 0x0000009a2d3c7223 */ /* 0x000fe2000001083c */
[-C--:B------:R-:W-:Y:S01]  /*8f10*/  FFMA.FTZ R57, R57, R55.reuse, -R62 ;  /* 0x0000003739397223 */ /* 0x080fe2000001083e */
[----:B------:R-:W-:Y:S01]  /*8f20*/  FFMA.FTZ R59, R58, R55, R59 ;  /* 0x000000373a3b7223 */ /* 0x000fe2000001003b */
[----:B------:R-:W-:Y:S02]  /*8f30*/  HADD2.F32 R47, -RZ, R46.H0_H0 ;  /* 0x2000002eff2f7230 */ /* 0x000fe40000004100 */
[----:B------:R-:W-:Y:S01]  /*8f40*/  HADD2.F32 R58, -RZ, R155.H0_H0 ;  /* 0x2000009bff3a7230 */ /* 0x000fe20000004100 */
[----:B------:R-:W-:Y:S01]  /*8f50*/  F2FP.F16.F32.PACK_AB R40, R57, R60 ;  /* 0x0000003c3928723e */ /* 0x000fe200000000ff */
[----:B------:R-:W-:-:S02]  /*8f60*/  HADD2.F32 R55, -RZ, R54.H0_H0 ;  /* 0x20000036ff377230 */ /* 0x000fc40000004100 */
[----:B------:R-:W-:Y:S02]  /*8f70*/  HADD2.F32 R45, -RZ, R42.H0_H0 ;  /* 0x2000002aff2d7230 */ /* 0x000fe40000004100 */
[-C--:B------:R-:W-:Y:S01]  /*8f80*/  FMUL.FTZ R54, R47, R58.reuse ;  /* 0x0000003a2f367220 */ /* 0x080fe20000410000 */
[----:B------:R-:W-:Y:S02]  /*8f90*/  HADD2.F32 R46, -RZ, R46.H1_H1 ;  /* 0x3000002eff2e7230 */ /* 0x000fe40000004100 */
[----:B------:R-:W-:Y:S02]  /*8fa0*/  HADD2.F32 R42, -RZ, R42.H1_H1 ;  /* 0x3000002aff2a7230 */ /* 0x000fe40000004100 */
[C---:B------:R-:W-:Y:S01]  /*8fb0*/  FMUL.FTZ R58, R45.reuse, R58 ;  /* 0x0000003a2d3a7220 */ /* 0x040fe20000410000 */
[----:B------:R-:W-:Y:S02]  /*8fc0*/  HADD2.F32 R53, -RZ, R53.H0_H0 ;  /* 0x20000035ff357230 */ /* 0x000fe40000004100 */
[-C--:B------:R-:W-:Y:S01]  /*8fd0*/  FMUL.FTZ R61, R46, R55.reuse ;  /* 0x000000372e3d7220 */ /* 0x080fe20000410000 */
[-C--:B------:R-:W-:Y:S01]  /*8fe0*/  FFMA.FTZ R54, R45, R56.reuse, -R54 ;  /* 0x000000382d367223 */ /* 0x080fe20000010836 */
[C---:B------:R-:W-:Y:S01]  /*8ff0*/  FMUL.FTZ R55, R42.reuse, R55 ;  /* 0x000000372a377220 */ /* 0x040fe20000410000 */
[----:B------:R-:W-:Y:S01]  /*9000*/  FFMA.FTZ R58, R47, R56, R58 ;  /* 0x000000382f3a7223 */ /* 0x000fe2000001003a */
[----:B------:R-:W-:Y:S01]  /*9010*/  FFMA.FTZ R61, R42, R53, -R61 ;  /* 0x000000352a3d7223 */ /* 0x000fe2000001083d */
[----:B------:R-:W-:Y:S01]  /*9020*/  F2FP.F16.F32.PACK_AB R45, R44, R41 ;  /* 0x000000292c2d723e */ /* 0x000fe200000000ff */
[----:B------:R-:W-:Y:S01]  /*9030*/  FFMA.FTZ R55, R46, R53, R55 ;  /* 0x000000352e377223 */ /* 0x000fe20000010037 */
[----:B------:R-:W-:Y:S01]  /*9040*/  IMAD.MOV.U32 R41, RZ, RZ, R43 ;  /* 0x000000ffff297224 */ /* 0x000fe200078e002b */
[----:B------:R-:W-:-:S02]  /*9050*/  F2FP.F16.F32.PACK_AB R47, R64, R63 ;  /* 0x0000003f402f723e */ /* 0x000fc400000000ff */
[----:B------:R-:W-:Y:S02]  /*9060*/  F2FP.F16.F32.PACK_AB R44, R59, R156 ;  /* 0x0000009c3b2c723e */ /* 0x000fe400000000ff */
[----:B------:R-:W-:Y:S02]  /*9070*/  F2FP.F16.F32.PACK_AB R42, R61, R54 ;  /* 0x000000363d2a723e */ /* 0x000fe400000000ff */
[----:B------:R-:W-:Y:S02]  /*9080*/  F2FP.F16.F32.PACK_AB R46, R55, R58 ;  /* 0x0000003a372e723e */ /* 0x000fe400000000ff */
[----:B------:R-:W-:-:S07]  /*9090*/  MOV R43, R65 ;  /* 0x00000041002b7202 */ /* 0x000fce0000000f00 */
.L_x_2382:
[----:B------:R-:W-:Y:S05]  /*90a0*/  BSYNC B2 ;  /* 0x0000000000027941 */ /* 0x000fea0003800000 */
.L_x_2381:
[----:B--2---:R2:W-:Y:S04]  /*90b0*/  STG.E.128 desc[UR60][R48.64], R40 ;  /* 0x0000002830007986 */ /* 0x0045e8000c101d3c */
[----:B---3--:R2:W-:Y:S02]  /*90c0*/  @!P3 STG.E.128 desc[UR60][R50.64], R44 ;  /* 0x0000002c3200b986 */ /* 0x0085e4000c101d3c */
.L_x_2380:
[----:B------:R-:W-:Y:S05]  /*90d0*/  BSYNC B1 ;  /* 0x0000000000017941 */ /* 0x000fea0003800000 */
.L_x_2379:
        /* <DEDUP_REMOVED lines=11> */
[----:B------:R-:W-:Y:S01]  /*9190*/  SHF.R.S32.HI R40, RZ, 0x1f, R41 ;  /* 0x0000001fff287819 */ /* 0x000fe20000011429 */
[----:B------:R-:W-:Y:S01]  /*91a0*/  IMAD.SHL.U32 R51, R41, 0x8, RZ ;  /* 0x0000000829337824 */ /* 0x000fe200078e00ff */
[----:B------:R-:W-:Y:S02]  /*91b0*/  LEA.HI.X R49, R49, R119, R50, 0x1, P3 ;  /* 0x0000007731317211 */ /* 0x000fe400018f0c32 */
[----:B------:R-:W-:Y:S02]  /*91c0*/  LEA.HI R40, R40, R41, RZ, 0x3 ;  /* 0x0000002928287211 */ /* 0x000fe400078f18ff */
[----:B------:R-:W-:-:S02]  /*91d0*/  LOP3.LUT R41, R228, 0x38, R51, 0xf8, !PT ;  /* 0x00000038e4297812 */ /* 0x000fc400078ef833 */
[----:B------:R-:W-:Y:S02]  /*91e0*/  SHF.R.S32.HI R40, RZ, 0x3, R40 ;  /* 0x00000003ff287819 */ /* 0x000fe40000011428 */
[----:B------:R-:W-:-:S03]  /*91f0*/  LOP3.LUT R41, R41, R232, RZ, 0x3c, !PT ;  /* 0x000000e829297212 */ /* 0x000fc600078e3cff */
        /* <DEDUP_REMOVED lines=11> */
[----:B------:R-:W-:Y:S01]  /*92b0*/  SHF.R.U32.HI R56, RZ, 0x10, R73 ;  /* 0x00000010ff387819 */ /* 0x000fe20000011649 */
[----:B------:R-:W-:Y:S01]  /*92c0*/  IMAD.MOV.U32 R54, RZ, RZ, R46 ;  /* 0x000000ffff367224 */ /* 0x000fe200078e002e */
[--C-:B------:R-:W-:Y:S01]  /*92d0*/  SHF.R.U64 R61, R82, 0x10, R83.reuse ;  /* 0x00000010523d7819 */ /* 0x100fe20000001253 */
        /* <DEDUP_REMOVED lines=11> */
[----:B------:R-:W-:Y:S01]  /*9390*/  FMUL.FTZ R57, R42, R57 ;  /* 0x000000392a397220 */ /* 0x000fe20000410000 */
[----:B------:R-:W-:Y:S01]  /*93a0*/  HADD2.F32 R55, -RZ, R150.H1_H1 ;  /* 0x30000096ff377230 */ /* 0x000fe20000004100 */
[----:B------:R-:W-:Y:S01]  /*93b0*/  SHF.R.U64 R67, R72, 0x10, R73 ;  /* 0x0000001048437819 */ /* 0x000fe20000001249 */
        /* <DEDUP_REMOVED lines=10> */
[----:B------:R-:W-:Y:S02]  /*9460*/  HADD2.F32 R41, -RZ, R43.H0_H0 ;  /* 0x2000002bff297230 */ /* 0x000fe40000004100 */
[----:B------:R-:W-:Y:S02]  /*9470*/  HADD2.F32 R45, -RZ, R149.H1_H1 ;  /* 0x30000095ff2d7230 */ /* 0x000fe40000004100 */
[-C--:B------:R-:W-:Y:S01]  /*9480*/  FMUL.FTZ R62, R42, R55.reuse ;  /* 0x000000372a3e7220 */ /* 0x080fe20000410000 */
[----:B------:R-:W-:Y:S02]  /*9490*/  HADD2.F32 R47, -RZ, R47.H1_H1 ;  /* 0x3000002fff2f7230 */ /* 0x000fe40000004100 */
[----:B------:R-:W-:Y:S01]  /*94a0*/  FMUL.FTZ R55, R41, R55 ;  /* 0x0000003729377220 */ /* 0x000fe20000410000 */
[----:B------:R-:W-:-:S02]  /*94b0*/  HADD2.F32 R56, -RZ, R82.H0_H0 ;  /* 0x20000052ff387230 */ /* 0x000fc40000004100 */
[-C--:B------:R-:W-:Y:S01]  /*94c0*/  FFMA.FTZ R62, R41, R45.reuse, -R62 ;  /* 0x0000002d293e7223 */ /* 0x080fe2000001083e */
[----:B------:R-:W-:Y:S02]  /*94d0*/  HADD2.F32 R43, -RZ, R43.H1_H1 ;  /* 0x3000002bff2b7230 */ /* 0x000fe40000004100 */
[----:B------:R-:W-:Y:S01]  /*94e0*/  FFMA.FTZ R63, R42, R45, R55 ;  /* 0x0000002d2a3f7223 */ /* 0x000fe20000010037 */
        /* <DEDUP_REMOVED lines=8> */
[----:B------:R-:W-:Y:S02]  /*9570*/  HADD2.F32 R53, -RZ, R53.H1_H1 ;  /* 0x30000035ff357230 */ /* 0x000fe40000004100 */
[----:B------:R-:W-:Y:S01]  /*9580*/  FMUL.FTZ R46, R42, R152 ;  /* 0x000000982a2e7220 */ /* 0x000fe20000410000 */
[----:B------:R-:W-:Y:S01]  /*9590*/  HADD2.F32 R150, -RZ, R150.H0_H0 ;  /* 0x20000096ff967230 */ /* 0x000fe20000004100 */
[----:B------:R-:W-:Y:S01]  /*95a0*/  F2FP.F16.F32.PACK_AB R57, R58, R57 ;  /* 0x000000393a39723e */ /* 0x000fe200000000ff */
[--C-:B------:R-:W-:Y:S02]  /*95b0*/  HADD2.F32 R41, -RZ, R40.reuse.H0_H0 ;  /* 0x20000028ff297230 */ /* 0x100fe40000004100 */
[----:B------:R-:W-:Y:S01]  /*95c0*/  FMUL.FTZ R55, R53, R45 ;  /* 0x0000002d35377220 */ /* 0x000fe20000410000 */
[----:B------:R-:W-:Y:S01]  /*95d0*/  HADD2.F32 R40, -RZ, R40.H1_H1 ;  /* 0x30000028ff287230 */ /* 0x000fe20000004100 */
[----:B------:R-:W-:Y:S01]  /*95e0*/  F2FP.F16.F32.PACK_AB R63, R64, R63 ;  /* 0x0000003f403f723e */ /* 0x000fe200000000ff */
[----:B------:R-:W-:-:S02]  /*95f0*/  HADD2.F32 R43, -RZ, R67.H0_H0 ;  /* 0x20000043ff2b7230 */ /* 0x000fc40000004100 */
[C---:B------:R-:W-:Y:S01]  /*9600*/  FMUL.FTZ R47, R41.reuse, R152 ;  /* 0x00000098292f7220 */ /* 0x040fe20000410000 */
[-C--:B------:R-:W-:Y:S01]  /*9610*/  FFMA.FTZ R46, R41, R150.reuse, -R46 ;  /* 0x00000096292e7223 */ /* 0x080fe2000001082e */
[C---:B------:R-:W-:Y:S01]  /*9620*/  FMUL.FTZ R56, R40.reuse, R45 ;  /* 0x0000002d28387220 */ /* 0x040fe20000410000 */
[----:B------:R-:W-:Y:S02]  /*9630*/  HADD2.F32 R41, -RZ, R54.H0_H0 ;  /* 0x20000036ff297230 */ /* 0x000fe40000004100 */
[-C--:B------:R-:W-:Y:S01]  /*9640*/  FFMA.FTZ R55, R40, R43.reuse, -R55 ;  /* 0x0000002b28377223 */ /* 0x080fe20000010837 */
[----:B------:R-:W-:Y:S02]  /*9650*/  HADD2.F32 R151, -RZ, R151.H0_H0 ;  /* 0x20000097ff977230 */ /* 0x000fe40000004100 */
[----:B------:R-:W-:Y:S01]  /*9660*/  FFMA.FTZ R56, R53, R43, R56 ;  /* 0x0000002b35387223 */ /* 0x000fe20000010038 */
[----:B------:R-:W-:Y:S02]  /*9670*/  HADD2.F32 R45, -RZ, R61.H0_H0 ;  /* 0x2000003dff2d7230 */ /* 0x000fe40000004100 */
[----:B------:R-:W-:Y:S01]  /*9680*/  FFMA.FTZ R47, R42, R150, R47 ;  /* 0x000000962a2f7223 */ /* 0x000fe2000001002f */
[----:B------:R-:W-:-:S02]  /*9690*/  HADD2.F32 R40, -RZ, R44.H0_H0 ;  /* 0x2000002cff287230 */ /* 0x000fc40000004100 */
[CC--:B------:R-:W-:Y:S01]  /*96a0*/  FMUL.FTZ R53, R41.reuse, R151.reuse ;  /* 0x0000009729357220 */ /* 0x0c0fe20000410000 */
[----:B------:R-:W-:Y:S02]  /*96b0*/  HADD2.F32 R54, -RZ, R54.H1_H1 ;  /* 0x30000036ff367230 */ /* 0x000fe40000004100 */
        /* <DEDUP_REMOVED lines=14> */
[----:B------:R-:W-:Y:S01]  /*97a0*/  F2FP.F16.F32.PACK_AB R62, R45, R42 ;  /* 0x0000002a2d3e723e */ /* 0x000fe200000000ff */
[----:B------:R-:W-:Y:S01]  /*97b0*/  IMAD.MOV.U32 R45, RZ, RZ, R57 ;  /* 0x000000ffff2d7224 */ /* 0x000fe200078e0039 */
[----:B------:R-:W-:Y:S01]  /*97c0*/  F2FP.F16.F32.PACK_AB R41, R60, R59 ;  /* 0x0000003b3c29723e */ /* 0x000fe200000000ff */
[----:B------:R-:W-:Y:S01]  /*97d0*/  IMAD.MOV.U32 R42, RZ, RZ, R46 ;  /* 0x000000ffff2a7224 */ /* 0x000fe200078e002e */
[----:B------:R-:W-:Y:S01]  /*97e0*/  MOV R44, R56 ;  /* 0x00000038002c7202 */ /* 0x000fe20000000f00 */
[----:B------:R-:W-:Y:S01]  /*97f0*/  IMAD.MOV.U32 R46, RZ, RZ, R62 ;  /* 0x000000ffff2e7224 */ /* 0x000fe200078e003e */
[----:B------:R-:W-:-:S07]  /*9800*/  MOV R47, R63 ;  /* 0x0000003f002f7202 */ /* 0x000fce0000000f00 */
.L_x_2384:
[----:B------:R-:W-:Y:S05]  /*9810*/  BSYNC B1 ;  /* 0x0000000000017941 */ /* 0x000fea0003800000 */
.L_x_2383:
[----:B--2---:R2:W-:Y:S01]  /*9820*/  STG.E.128 desc[UR60][R48.64], R40 ;  /* 0x0000002830007986 */ /* 0x0045e2000c101d3c */
[----:B------:R-:W-:-:S13]  /*9830*/  ISETP.GE.AND P3, PT, R51, R145, PT ;  /* 0x000000913300720c */ /* 0x000fda0003f66270 */
[----:B------:R-:W-:Y:S05]  /*9840*/  @P3 BRA `(.L_x_2339) ;  /* 0x00000004000c3947 */ /* 0x000fea0003800000 */
[--C-:B------:R-:W-:Y:S02]  /*9850*/  IADD3 R124, P3, P4, R38, R124, R51.reuse ;  /* 0x0000007c267c7210 */ /* 0x100fe40007c7e033 */
[----:B------:R-:W-:-:S04]  /*9860*/  SHF.R.S32.HI R51, RZ, 0x1f, R51 ;  /* 0x0000001fff337819 */ /* 0x000fc80000011433 */
[----:B------:R-:W-:Y:S02]  /*9870*/  IADD3.X R52, R37, R52, R51, P3, P4 ;  /* 0x0000003425347210 */ /* 0x000fe40001fe8433 */
[----:B------:R-:W-:-:S04]  /*9880*/  LEA R118, P3, R124, R118, 0x1 ;  /* 0x000000767c767211 */ /* 0x000fc800078608ff */
[----:B------:R-:W-:-:S05]  /*9890*/  LEA.HI.X R119, R124, R119, R52, 0x1, P3 ;  /* 0x000000777c777211 */ /* 0x000fca00018f0c34 */
[----:B---3--:R3:W-:Y:S01]  /*98a0*/  STG.E.128 desc[UR60][R118.64], R44 ;  /* 0x0000002c76007986 */ /* 0x0087e2000c101d3c */
[----:B------:R-:W-:Y:S05]  /*98b0*/  BRA `(.L_x_2339) ;  /* 0x0000000000f07947 */ /* 0x000fea0003800000 */
.L_x_2296:
[----:B------:R-:W2:Y:S02]  /*98c0*/  LDL R40, [R1+0x60] ;  /* 0x0000600001287983 */ /* 0x000ea40000100800 */
[----:B--2---:R-:W-:-:S13]  /*98d0*/  R2UR UR4, R40 ;  /* 0x00000000280472ca */ /* 0x004fda00000e0000 */
[----:B------:R-:W-:-:S06]  /*98e0*/  UISETP.NE.AND UP0, UPT, UR4, 0x3, UPT ;  /* 0x000000030400788c */ /* 0x000fcc000bf05270 */
[----:B------:R-:W-:-:S13]  /*98f0*/  PLOP3.LUT P2, PT, PT, PT, UP0, 0x80, 0x0 ;  /* 0x000000000000781c */ /* 0x000fda0003f4f008 */
[----:B------:R-:W-:Y:S05]  /*9900*/  @!P2 BRA `(.L_x_2385) ;  /* 0x000000000004a947 */ /* 0x000fea0003800000 */
[----:B------:R-:W-:Y:S01]  /*9910*/  BPT.TRAP 0x1 ;  /* 0x000000040000795c */ /* 0x000fe20000300000 */
.L_x_2385:
        /* <DEDUP_REMOVED lines=8> */
.L_x_2674:
[----:B------:R-:W-:Y:S05]  /*99a0*/  BSYNC B1 ;  /* 0x0000000000017941 */ /* 0x000fea0003800000 */
.L_x_2386:
[----:B------:R-:W-:Y:S04]  /*99b0*/  BSSY B1, `(.L_x_2388) ;  /* 0x000000e000017945 */ /* 0x000fe80003800000 */
[----:B------:R-:W-:Y:S05]  /*99c0*/  @P4 BRA `(.L_x_2389) ;  /* 0x0000000000304947 */ /* 0x000fea0003800000 */
[----:B------:R-:W-:Y:S02]  /*99d0*/  ISETP.NE.AND P5, PT, R26, RZ, PT ;  /* 0x000000ff1a00720c */ /* 0x000fe40003fa5270 */
        /* <DEDUP_REMOVED lines=11> */
.L_x_2389:
[----:B------:R-:W-:Y:S05]  /*9a90*/  BSYNC B1 ;  /* 0x0000000000017941 */ /* 0x000fea0003800000 */
.L_x_2388:
[----:B------:R-:W-:Y:S01]  /*9aa0*/  ISETP.GE.AND P3, PT, R218, R3, PT ;  /* 0x00000003da00720c */ /* 0x000fe20003f66270 */
[----:B------:R-:W-:-:S12]  /*9ab0*/  BSSY B1, `(.L_x_2390) ;  /* 0x000000e000017945 */ /* 0x000fd80003800000 */
[----:B------:R-:W-:Y:S05]  /*9ac0*/  @P3 BRA `(.L_x_2391) ;  /* 0x0000000000303947 */ /* 0x000fea0003800000 */
[----:B------:R-:W-:Y:S02]  /*9ad0*/  ISETP.NE.AND P5, PT, R26, RZ, PT ;  /* 0x000000ff1a00720c */ /* 0x000fe40003fa5270 */
        /* <DEDUP_REMOVED lines=11> */
.L_x_2391:
[----:B------:R-:W-:Y:S05]  /*9b90*/  BSYNC B1 ;  /* 0x0000000000017941 */ /* 0x000fea0003800000 */
.L_x_2390:
[----:B------:R-:W-:-:S13]  /*9ba0*/  ISETP.GE.AND P3, PT, R220, R3, PT ;  /* 0x00000003dc00720c */ /* 0x000fda0003f66270 */
[----:B------:R-:W-:Y:S05]  /*9bb0*/  @P3 BRA `(.L_x_2339) ;  /* 0x0000000000303947 */ /* 0x000fea0003800000 */
[----:B------:R-:W-:Y:S02]  /*9bc0*/  ISETP.NE.AND P5, PT, R26, RZ, PT ;  /* 0x000000ff1a00720c */ /* 0x000fe40003fa5270 */
        /* <DEDUP_REMOVED lines=11> */
.L_x_2339:
[----:B------:R-:W-:Y:S05]  /*9c80*/  BSYNC B0 ;  /* 0x0000000000007941 */ /* 0x000fea0003800000 */
.L_x_2295:
        /* <DEDUP_REMOVED lines=17> */
.L_x_2393:
[----:B------:R-:W-:Y:S05]  /*9da0*/  BSYNC B0 ;  /* 0x0000000000007941 */ /* 0x000fea0003800000 */
.L_x_2392:
[----:B------:R-:W2:Y:S01]  /*9db0*/  SYNCS.PHASECHK.TRANS64.TRYWAIT P2, [R0+URZ+0x388b0], R115 ;  /* 0x0388b073000075a7 */ /* 0x000ea2000804017f */
[----:B------:R-:W-:Y:S01]  /*9dc0*/  ULDC.64 UR6, c[0x0][0x318] ;  /* 0x0000c60000067ab9 */ /* 0x000fe20000000a00 */
[----:B------:R-:W-:Y:S01]  /*9dd0*/  ULDC.64 UR4, c[0x0][0x308] ;  /* 0x0000c20000047ab9 */ /* 0x000fe20000000a00 */
[----:B-1----:R-:W-:Y:S01]  /*9de0*/  IMAD.U32 R40, RZ, RZ, UR6 ;  /* 0x00000006ff287e24 */ /* 0x002fe2000f8e00ff */
[----:B------:R-:W-:Y:S01]  /*9df0*/  MOV R42, UR7 ;  /* 0x00000007002a7c02 */ /* 0x000fe20008000f00 */
[----:B------:R-:W-:Y:S01]  /*9e00*/  IMAD.U32 R41, RZ, RZ, UR4 ;  /* 0x00000004ff297e24 */ /* 0x000fe2000f8e00ff */
[----:B------:R-:W-:Y:S01]  /*9e10*/  BSSY B0, `(.L_x_2394) ;  /* 0x0000009000007945 */ /* 0x000fe20003800000 */
[----:B------:R-:W-:Y:S01]  /*9e20*/  ISETP.GE.AND P4, PT, R22, R3, PT ;  /* 0x000000031600720c */ /* 0x000fe20003f86270 */
[----:B------:R1:W-:Y:S01]  /*9e30*/  STL [R1+0x5c], R40 ;  /* 0x00005c2801007387 */ /* 0x0003e20000100800 */
[----:B------:R-:W-:-:S03]  /*9e40*/  IMAD.WIDE R52, R24, 0x50, R112 ;  /* 0x0000005018347825 */ /* 0x000fc600078e0270 */
[----:B------:R3:W-:Y:S01]  /*9e50*/  STL [R1+0x58], R42 ;  /* 0x0000582a01007387 */ /* 0x0007e20000100800 */
[----:B-1----:R-:W-:-:S05]  /*9e60*/  IMAD.U32 R40, RZ, RZ, UR5 ;  /* 0x00000005ff287e24 */ /* 0x002fca000f8e00ff */
[----:B------:R3:W-:Y:S04]  /*9e70*/  STL [R1+0x50], R40 ;  /* 0x0000502801007387 */ /* 0x0007e80000100800 */
[----:B------:R3:W-:Y:S02]  /*9e80*/  STL [R1+0x54], R41 ;  /* 0x0000542901007387 */ /* 0x0007e40000100800 */
[----:B--23--:R-:W-:Y:S05]  /*9e90*/  @!P2 BRA `(.L_x_2395) ;  /* 0x000002300048a947 */ /* 0x00cfea0003800000 */
.L_x_2675:
[----:B------:R-:W-:Y:S05]  /*9ea0*/  BSYNC B0 ;  /* 0x0000000000007941 */ /* 0x000fea0003800000 */
.L_x_2394:
[----:B------:R-:W-:Y:S04]  /*9eb0*/  BSSY B0, `(.L_x_2396) ;  /* 0x0000021000007945 */ /* 0x000fe80003800000 */
[----:B------:R-:W-:Y:S05]  /*9ec0*/  @P4 BRA `(.L_x_2397) ;  /* 0x00000000007c4947 */ /* 0x000fea0003800000 */
[----:B------:R-:W2:Y:S01]  /*9ed0*/  LDL R43, [R1+0x5c] ;  /* 0x00005c00012b7983 */ /* 0x000ea20000100800 */
[----:B------:R-:W-:-:S03]  /*9ee0*/  ULDC UR4, c[0x0][0x2e4] ;  /* 0x0000b90000047ab9 */ /* 0x000fc60000000800 */
[----:B------:R-:W3:Y:S04]  /*9ef0*/  LDL R42, [R1+0x58] ;  /* 0x00005800012a7983 */ /* 0x000ee80000100800 */
[----:B------:R-:W4:Y:S04]  /*9f00*/  LDL R41, [R1+0x54] ;  /* 0x0000540001297983 */ /* 0x000f280000100800 */
[----:B------:R-:W5:Y:S01]  /*9f10*/  LDL R40, [R1+0x50] ;  /* 0x0000500001287983 */ /* 0x000f620000100800 */
[C---:B------:R-:W-:Y:S01]  /*9f20*/  ISETP.GE.AND P5, PT, R17.reuse, UR4, PT ;  /* 0x0000000411007c0c */ /* 0x040fe2000bfa6270 */
[----:B------:R-:W-:Y:S01]  /*9f30*/  IMAD.MOV.U32 R44, RZ, RZ, R96 ;  /* 0x000000ffff2c7224 */ /* 0x000fe200078e0060 */
[----:B------:R-:W-:Y:S01]  /*9f40*/  MOV R45, R5 ;  /* 0x00000005002d7202 */ /* 0x000fe20000000f00 */
[----:B------:R-:W-:Y:S01]  /*9f50*/  VIADD R48, R17, 0x80 ;  /* 0x0000008011307836 */ /* 0x000fe20000000000 */
[----:B------:R-:W-:Y:S01]  /*9f60*/  ISETP.GE.AND P4, PT, R19, UR4, PT ;  /* 0x0000000413007c0c */ /* 0x000fe2000bf86270 */
[----:B------:R-:W-:Y:S01]  /*9f70*/  VIADD R46, R17, 0xc0 ;  /* 0x000000c0112e7836 */ /* 0x000fe20000000000 */
[----:B--2---:R-:W-:-:S02]  /*9f80*/  R2UR UR8, R43 ;  /* 0x000000002b0872ca */ /* 0x004fc400000e0000 */
[----:B---3--:R-:W-:Y:S02]  /*9f90*/  R2UR UR7, R42 ;  /* 0x000000002a0772ca */ /* 0x008fe400000e0000 */
[----:B----4-:R-:W-:Y:S02]  /*9fa0*/  R2UR UR6, R41 ;  /* 0x00000000290672ca */ /* 0x010fe400000e0000 */
[----:B-----5:R-:W-:-:S07]  /*9fb0*/  R2UR UR5, R40 ;  /* 0x00000000280572ca */ /* 0x020fce00000e0000 */
[----:B------:R-:W-:Y:S01]  /*9fc0*/  IMAD R47, R53, UR8, RZ ;  /* 0x00000008352f7c24 */ /* 0x000fe2000f8e02ff */
[----:B------:R-:W2:Y:S01]  /*9fd0*/  @!P5 LDS.128 R40, [R4+0x400] ;  /* 0x000400000428d984 */ /* 0x000ea20000000c00 */
[----:B------:R-:W-:-:S04]  /*9fe0*/  IMAD.WIDE.U32 R44, R52, UR8, R44 ;  /* 0x00000008342c7c25 */ /* 0x000fc8000f8e002c */
[----:B------:R-:W-:Y:S01]  /*9ff0*/  IMAD R47, R52, UR7, R47 ;  /* 0x00000007342f7c24 */ /* 0x000fe2000f8e022f */
[----:B------:R-:W-:-:S03]  /*a000*/  LEA R54, P2, R44, UR6, 0x1 ;  /* 0x000000062c367c11 */ /* 0x000fc6000f8408ff */
[----:B------:R-:W-:-:S05]  /*a010*/  IMAD.IADD R45, R45, 0x1, R47 ;  /* 0x000000012d2d7824 */ /* 0x000fca00078e022f */
        /* <DEDUP_REMOVED lines=10> */
.L_x_2397:
[----:B------:R-:W-:Y:S05]  /*a0c0*/  BSYNC B0 ;  /* 0x0000000000007941 */ /* 0x000fea0003800000 */
.L_x_2396:
[----:B------:R3:W5:Y:S04]  /*a0d0*/  LDL R61, [R1+0x5c] ;  /* 0x00005c00013d7983 */ /* 0x0007680000100800 */
[----:B------:R3:W5:Y:S04]  /*a0e0*/  LDL R60, [R1+0x58] ;  /* 0x00005800013c7983 */ /* 0x0007680000100800 */
[----:B------:R3:W5:Y:S04]  /*a0f0*/  LDL R59, [R1+0x54] ;  /* 0x00005400013b7983 */ /* 0x0007680000100800 */
[----:B------:R3:W5:Y:S01]  /*a100*/  LDL R58, [R1+0x50] ;  /* 0x00005000013a7983 */ /* 0x0007620000100800 */
[----:B------:R-:W-:Y:S01]  /*a110*/  ISETP.GE.AND P2, PT, R218, R3, PT ;  /* 0x00000003da00720c */ /* 0x000fe20003f46270 */
[----:B------:R-:W-:Y:S01]  /*a120*/  BSSY B0, `(.L_x_2398) ;  /* 0x000001f000007945 */ /* 0x000fe20003800000 */
[C---:B------:R-:W-:Y:S01]  /*a130*/  IADD3 R56, R17.reuse, 0xc0, RZ ;  /* 0x000000c011387810 */ /* 0x040fe20007ffe0ff */
[----:B------:R-:W-:-:S10]  /*a140*/  VIADD R57, R17, 0x80 ;  /* 0x0000008011397836 */ /* 0x000fd40000000000 */
[----:B---3--:R-:W-:Y:S05]  /*a150*/  @P2 BRA `(.L_x_2399) ;  /* 0x00000000006c2947 */ /* 0x008fea0003800000 */
[----:B------:R-:W-:Y:S01]  /*a160*/  ULDC UR4, c[0x0][0x2e4] ;  /* 0x0000b90000047ab9 */ /* 0x000fe20000000800 */
[----:B-----5:R-:W-:Y:S02]  /*a170*/  R2UR UR8, R61 ;  /* 0x000000003d0872ca */ /* 0x020fe400000e0000 */
[----:B------:R-:W-:Y:S02]  /*a180*/  ISETP.GE.AND P2, PT, R17, UR4, PT ;  /* 0x0000000411007c0c */ /* 0x000fe4000bf46270 */
[----:B--2---:R-:W-:Y:S02]  /*a190*/  IADD3 R47, P4, R52, 0x20, RZ ;  /* 0x00000020342f7810 */ /* 0x004fe40007f9e0ff */
[----:B------:R-:W-:Y:S02]  /*a1a0*/  R2UR UR7, R60 ;  /* 0x000000003c0772ca */ /* 0x000fe400000e0000 */
[----:B------:R-:W-:Y:S01]  /*a1b0*/  R2UR UR6, R59 ;  /* 0x000000003b0672ca */ /* 0x000fe200000e0000 */
[----:B------:R-:W-:Y:S01]  /*a1c0*/  IMAD.X R44, RZ, RZ, R53, P4 ;  /* 0x000000ffff2c7224 */ /* 0x000fe200020e0635 */
[----:B------:R-:W-:-:S02]  /*a1d0*/  MOV R45, R5 ;  /* 0x00000005002d7202 */ /* 0x000fc40000000f00 */
[----:B------:R-:W-:Y:S01]  /*a1e0*/  R2UR UR5, R58 ;  /* 0x000000003a0572ca */ /* 0x000fe200000e0000 */
[----:B------:R-:W-:Y:S01]  /*a1f0*/  IMAD R46, R44, UR8, RZ ;  /* 0x000000082c2e7c24 */ /* 0x000fe2000f8e02ff */
[----:B------:R-:W-:Y:S01]  /*a200*/  ISETP.GE.AND P5, PT, R19, UR4, PT ;  /* 0x0000000413007c0c */ /* 0x000fe2000bfa6270 */
[----:B------:R-:W2:Y:S01]  /*a210*/  @!P2 LDS.128 R40, [R4+0x1400] ;  /* 0x001400000428a984 */ /* 0x000ea20000000c00 */
[----:B------:R-:W-:-:S04]  /*a220*/  IMAD.MOV.U32 R44, RZ, RZ, R96 ;  /* 0x000000ffff2c7224 */ /* 0x000fc800078e0060 */
[----:B------:R-:W-:-:S04]  /*a230*/  IMAD.WIDE.U32 R44, R47, UR8, R44 ;  /* 0x000000082f2c7c25 */ /* 0x000fc8000f8e002c */
[----:B------:R-:W-:Y:S01]  /*a240*/  IMAD R47, R47, UR7, R46 ;  /* 0x000000072f2f7c24 */ /* 0x000fe2000f8e022e */
[----:B------:R-:W-:-:S03]  /*a250*/  LEA R54, P4, R44, UR6, 0x1 ;  /* 0x000000062c367c11 */ /* 0x000fc6000f8808ff */
[----:B------:R-:W-:-:S05]  /*a260*/  IMAD.IADD R45, R45, 0x1, R47 ;  /* 0x000000012d2d7824 */ /* 0x000fca00078e022f */
[----:B------:R-:W-:Y:S02]  /*a270*/  LEA.HI.X R55, R44, UR5, R45, 0x1, P4 ;  /* 0x000000052c377c11 */ /* 0x000fe4000a0f0c2d */
[----:B------:R-:W-:-:S13]  /*a280*/  ISETP.GE.AND P4, PT, R57, UR4, PT ;  /* 0x0000000439007c0c */ /* 0x000fda000bf86270 */
[----:B------:R-:W3:Y:S04]  /*a290*/  @!P4 LDS.128 R44, [R4+0x6400] ;  /* 0x00640000042cc984 */ /* 0x000ee80000000c00 */
[----:B--2---:R-:W-:Y:S01]  /*a2a0*/  @!P2 STG.E.128 desc[UR60][R54.64], R40 ;  /* 0x000000283600a986 */ /* 0x004fe2000c101d3c */
[----:B------:R-:W-:-:S03]  /*a2b0*/  ISETP.GE.AND P2, PT, R56, UR4, PT ;  /* 0x0000000438007c0c */ /* 0x000fc6000bf46270 */
[----:B------:R-:W2:Y:S10]  /*a2c0*/  @!P5 LDS.128 R40, [R4+0x3c00] ;  /* 0x003c00000428d984 */ /* 0x000eb40000000c00 */
[----:B------:R-:W4:Y:S04]  /*a2d0*/  @!P2 LDS.128 R48, [R4+0x8c00] ;  /* 0x008c00000430a984 */ /* 0x000f280000000c00 */
[----:B---3--:R3:W-:Y:S04]  /*a2e0*/  @!P4 STG.E.128 desc[UR60][R54.64+0x100], R44 ;  /* 0x0001002c3600c986 */ /* 0x0087e8000c101d3c */
[----:B--2---:R3:W-:Y:S04]  /*a2f0*/  @!P5 STG.E.128 desc[UR60][R54.64+0x80], R40 ;  /* 0x000080283600d986 */ /* 0x0047e8000c101d3c */
[----:B----4-:R3:W-:Y:S02]  /*a300*/  @!P2 STG.E.128 desc[UR60][R54.64+0x180], R48 ;  /* 0x000180303600a986 */ /* 0x0107e4000c101d3c */
.L_x_2399:
[----:B------:R-:W-:Y:S05]  /*a310*/  BSYNC B0 ;  /* 0x0000000000007941 */ /* 0x000fea0003800000 */
.L_x_2398:
[----:B------:R-:W-:Y:S01]  /*a320*/  ISETP.GE.AND P2, PT, R220, R3, PT ;  /* 0x00000003dc00720c */ /* 0x000fe20003f46270 */
[----:B------:R-:W-:-:S12]  /*a330*/  BSSY B0, `(.L_x_2400) ;  /* 0x000001d000007945 */ /* 0x000fd80003800000 */
[----:B------:R-:W-:Y:S05]  /*a340*/  @P2 BRA `(.L_x_2401) ;  /* 0x00000000006c2947 */ /* 0x000fea0003800000 */
[----:B------:R-:W-:Y:S01]  /*a350*/  ULDC UR4, c[0x0][0x2e4] ;  /* 0x0000b90000047ab9 */ /* 0x000fe20000000800 */
[----:B-----5:R-:W-:Y:S01]  /*a360*/  R2UR UR8, R61 ;  /* 0x000000003d0872ca */ /* 0x020fe200000e0000 */
[----:B--23--:R-:W-:Y:S01]  /*a370*/  IMAD.MOV.U32 R44, RZ, RZ, R96 ;  /* 0x000000ffff2c7224 */ /* 0x00cfe200078e0060 */
[----:B------:R-:W-:Y:S02]  /*a380*/  ISETP.GE.AND P2, PT, R17, UR4, PT ;  /* 0x0000000411007c0c */ /* 0x000fe4000bf46270 */
[----:B------:R-:W-:Y:S02]  /*a390*/  R2UR UR7, R60 ;  /* 0x000000003c0772ca */ /* 0x000fe400000e0000 */
[----:B------:R-:W-:Y:S02]  /*a3a0*/  IADD3 R3, P4, R52, 0x40, RZ ;  /* 0x0000004034037810 */ /* 0x000fe40007f9e0ff */
[----:B------:R-:W-:Y:S02]  /*a3b0*/  R2UR UR6, R59 ;  /* 0x000000003b0672ca */ /* 0x000fe400000e0000 */
[----:B------:R-:W-:Y:S01]  /*a3c0*/  MOV R45, R5 ;  /* 0x00000005002d7202 */ /* 0x000fe20000000f00 */
[----:B------:R-:W-:Y:S01]  /*a3d0*/  IMAD.X R52, RZ, RZ, R53, P4 ;  /* 0x000000ffff347224 */ /* 0x000fe200020e0635 */
[----:B------:R-:W-:-:S02]  /*a3e0*/  R2UR UR5, R58 ;  /* 0x000000003a0572ca */ /* 0x000fc400000e0000 */
[----:B------:R-:W-:Y:S01]  /*a3f0*/  ISETP.GE.AND P5, PT, R19, UR4, PT ;  /* 0x0000000413007c0c */ /* 0x000fe2000bfa6270 */
[----:B------:R-:W2:Y:S01]  /*a400*/  @!P2 LDS.128 R40, [R4+0x2400] ;  /* 0x002400000428a984 */ /* 0x000ea20000000c00 */
[----:B------:R-:W-:Y:S02]  /*a410*/  IMAD R52, R52, UR8, RZ ;  /* 0x0000000834347c24 */ /* 0x000fe4000f8e02ff */
[----:B------:R-:W-:-:S04]  /*a420*/  IMAD.WIDE.U32 R44, R3, UR8, R44 ;  /* 0x00000008032c7c25 */ /* 0x000fc8000f8e002c */
[----:B------:R-:W-:Y:S01]  /*a430*/  IMAD R3, R3, UR7, R52 ;  /* 0x0000000703037c24 */ /* 0x000fe2000f8e0234 */
[----:B------:R-:W-:-:S03]  /*a440*/  LEA R52, P4, R44, UR6, 0x1 ;  /* 0x000000062c347c11 */ /* 0x000fc6000f8808ff */
[----:B------:R-:W-:-:S05]  /*a450*/  IMAD.IADD R3, R45, 0x1, R3 ;  /* 0x000000012d037824 */ /* 0x000fca00078e0203 */
[----:B------:R-:W-:Y:S02]  /*a460*/  LEA.HI.X R53, R44, UR5, R3, 0x1, P4 ;  /* 0x000000052c357c11 */ /* 0x000fe4000a0f0c03 */
[----:B------:R-:W-:Y:S01]  /*a470*/  ISETP.GE.AND P4, PT, R57, UR4, PT ;  /* 0x0000000439007c0c */ /* 0x000fe2000bf86270 */
[----:B------:R-:W3:Y:S04]  /*a480*/  @!P5 LDS.128 R44, [R4+0x4c00] ;  /* 0x004c0000042cd984 */ /* 0x000ee80000000c00 */
[----:B--2---:R-:W-:Y:S01]  /*a490*/  @!P2 STG.E.128 desc[UR60][R52.64], R40 ;  /* 0x000000283400a986 */ /* 0x004fe2000c101d3c */
[----:B------:R-:W-:-:S07]  /*a4a0*/  ISETP.GE.AND P2, PT, R56, UR4, PT ;  /* 0x0000000438007c0c */ /* 0x000fce000bf46270 */
[----:B------:R-:W2:Y:S06]  /*a4b0*/  @!P4 LDS.128 R40, [R4+0x7400] ;  /* 0x007400000428c984 */ /* 0x000eac0000000c00 */
[----:B------:R-:W4:Y:S04]  /*a4c0*/  @!P2 LDS.128 R48, [R4+0x9c00] ;  /* 0x009c00000430a984 */ /* 0x000f280000000c00 */
[----:B---3--:R3:W-:Y:S04]  /*a4d0*/  @!P5 STG.E.128 desc[UR60][R52.64+0x80], R44 ;  /* 0x0000802c3400d986 */ /* 0x0087e8000c101d3c */
[----:B--2---:R3:W-:Y:S04]  /*a4e0*/  @!P4 STG.E.128 desc[UR60][R52.64+0x100], R40 ;  /* 0x000100283400c986 */ /* 0x0047e8000c101d3c */
[----:B----4-:R3:W-:Y:S02]  /*a4f0*/  @!P2 STG.E.128 desc[UR60][R52.64+0x180], R48 ;  /* 0x000180303400a986 */ /* 0x0107e4000c101d3c */
.L_x_2401:
[----:B------:R-:W-:Y:S05]  /*a500*/  BSYNC B0 ;  /* 0x0000000000007941 */ /* 0x000fea0003800000 */
.L_x_2400:
[----:B------:R-:W-:Y:S01]  /*a510*/  @!PT LDS RZ, [RZ] ;  /* 0x00000000fffff984 */ /* 0x000fe20000000800 */
[----:B------:R-:W-:Y:S01]  /*a520*/  @!PT LDS RZ, [RZ] ;  /* 0x00000000fffff984 */ /* 0x000fe20000000800 */
[----:B------:R-:W-:Y:S01]  /*a530*/  @!PT LDS RZ, [RZ] ;  /* 0x00000000fffff984 */ /* 0x000fe20000000800 */
[----:B------:R-:W-:Y:S01]  /*a540*/  @!PT LDS RZ, [RZ] ;  /* 0x00000000fffff984 */ /* 0x000fe20000000800 */
[----:B------:R4:W-:Y:S06]  /*a550*/  MEMBAR.ALL.CTA ;  /* 0x0000000000007992 */ /* 0x0009ec0000008000 */
[----:B----4-:R-:W4:Y:S01]  /*a560*/  FENCE.VIEW.ASYNC.S ;  /* 0x00000000000073c6 */ /* 0x010f220000000000 */
[----:B01----:R-:W-:Y:S01]  /*a570*/  @!P3 VIADD R0, R0, 0x388c0 ;  /* 0x000388c00000b836 */ /* 0x003fe20000000000 */
[----:B----4-:R0:W-:Y:S01]  /*a580*/  BAR.SYNC.DEFER_BLOCKING R147, 0x80 ;  /* 0x000200930000751d */ /* 0x0101e20000010000 */
[----:B------:R-:W-:Y:S01]  /*a590*/  ISETP.NE.AND P4, PT, R114, RZ, PT ;  /* 0x000000ff7200720c */ /* 0x000fe20003f85270 */
[----:B------:R-:W-:-:S02]  /*a5a0*/  VIADD R18, R18, 0x1 ;  /* 0x0000000112127836 */ /* 0x000fc40000000000 */
[----:B------:R-:W-:Y:S02]  /*a5b0*/  @!P3 PRMT R0, RZ, 0x654, R0 ;  /* 0x00000654ff00b816 */ /* 0x000fe40000000000 */
[----:B------:R-:W-:Y:S02]  /*a5c0*/  PLOP3.LUT P2, PT, PT, PT, PT, 0x8, 0x0 ;  /* 0x000000000000781c */ /* 0x000fe40003f4e170 */
[----:B------:R1:W-:Y:S01]  /*a5d0*/  @!P3 SYNCS.ARRIVE.TRANS64.RED.A1T0 RZ, [R0+URZ], RZ ;  /* 0x000000ff00ffb9a7 */ /* 0x0003e2000810043f */
[----:B------:R-:W-:-:S04]  /*a5e0*/  ISETP.NE.AND P3, PT, R18, 0x2, PT ;  /* 0x000000021200780c */ /* 0x000fc80003f65270 */
[----:B------:R-:W-:Y:S02]  /*a5f0*/  SEL R18, R18, RZ, P3 ;  /* 0x000000ff12127207 */ /* 0x000fe40001800000 */
[----:B-1----:R-:W-:-:S04]  /*a600*/  SEL R0, RZ, 0x1, P3 ;  /* 0x00000001ff007807 */ /* 0x002fc80001800000 */
[----:B------:R-:W-:Y:S01]  /*a610*/  LOP3.LUT R221, R221, R0, RZ, 0x3c, !PT ;  /* 0x00000000dddd7212 */ /* 0x000fe200078e3cff */
[----:B0-----:R-:W-:Y:S06]  /*a620*/  @P4 BRA `(.L_x_2402) ;  /* 0xffffff7c00e44947 */ /* 0x001fec000383ffff */
.L_x_2290:
[----:B------:R-:W-:Y:S01]  /*a630*/  BSSY B0, `(.L_x_2403) ;  /* 0x000004c000007945 */ /* 0x000fe20003800000 */
[----:B------:R-:W-:Y:S02]  /*a640*/  ISETP.GE.AND P1, PT, R148, 0x1, PT ;  /* 0x000000019400780c */ /* 0x000fe40003f26270 */
[----:B------:R-:W-:Y:S02]  /*a650*/  CS2R R2, SRZ ;  /* 0x0000000000027805 */ /* 0x000fe4000001ff00 */
[----:B------:R-:W-:Y:S02]  /*a660*/  PLOP3.LUT P0, PT, PT, PT, PT, 0x80, 0x0 ;  /* 0x000000000000781c */ /* 0x000fe40003f0f070 */
[----:B------:R-:W-:Y:S02]  /*a670*/  CS2R R150, SRZ ;  /* 0x0000000000967805 */ /* 0x000fe4000001ff00 */
[----:B------:R-:W-:Y:S01]  /*a680*/  MOV R0, RZ ;  /* 0x000000ff00007202 */ /* 0x000fe20000000f00 */
[----:B------:R-:W-:Y:S01]  /*a690*/  IMAD.MOV.U32 R149, RZ, RZ, RZ ;  /* 0x000000ffff957224 */ /* 0x000fe200078e00ff */
[----:B------:R-:W-:Y:S01]  /*a6a0*/  CS2R R146, SRZ ;  /* 0x0000000000927805 */ /* 0x000fe2000001ff00 */
[----:B------:R-:W-:Y:S01]  /*a6b0*/  IMAD.MOV.U32 R178, RZ, RZ, RZ ;  /* 0x000000ffffb27224 */ /* 0x000fe200078e00ff */
[----:B------:R-:W-:Y:S01]  /*a6c0*/  MOV R176, RZ ;  /* 0x000000ff00b07202 */ /* 0x000fe20000000f00 */
        /* <DEDUP_REMOVED lines=15> */
[----:B-----5:R-:W-:Y:S02]  /*a7c0*/  CS2R R60, SRZ ;  /* 0x00000000003c7805 */ /* 0x020fe4000001ff00 */
[----:B------:R-:W-:Y:S02]  /*a7d0*/  CS2R R154, SRZ ;  /* 0x00000000009a7805 */ /* 0x000fe4000001ff00 */
[----:B------:R-:W-:Y:S02]  /*a7e0*/  CS2R R56, SRZ ;  /* 0x0000000000387805 */ /* 0x000fe4000001ff00 */
[----:B--23--:R-:W-:Y:S02]  /*a7f0*/  CS2R R50, SRZ ;  /* 0x0000000000327805 */ /* 0x00cfe4000001ff00 */
        /* <DEDUP_REMOVED lines=34> */
[----:B------:R-:W-:Y:S01]  /*aa20*/  CS2R R10, SRZ ;  /* 0x00000000000a7805 */ /* 0x000fe2000001ff00 */
[----:B------:R-:W-:Y:S01]  /*aa30*/  IMAD.MOV.U32 R24, RZ, RZ, RZ ;  /* 0x000000ffff187224 */ /* 0x000fe200078e00ff */
[----:B------:R-:W-:Y:S01]  /*aa40*/  CS2R R8, SRZ ;  /* 0x0000000000087805 */ /* 0x000fe2000001ff00 */
[----:B------:R-:W-:Y:S01]  /*aa50*/  IMAD.MOV.U32 R43, RZ, RZ, RZ ;  /* 0x000000ffff2b7224 */ /* 0x000fe200078e00ff */
[----:B------:R-:W-:Y:S02]  /*aa60*/  CS2R R38, SRZ ;  /* 0x0000000000267805 */ /* 0x000fe4000001ff00 */
[----:B------:R-:W-:-:S02]  /*aa70*/  CS2R R34, SRZ ;  /* 0x0000000000227805 */ /* 0x000fc4000001ff00 */
[----:B------:R-:W-:Y:S01]  /*aa80*/  MOV R31, RZ ;  /* 0x000000ff001f7202 */ /* 0x000fe20000000f00 */
[----:B------:R-:W-:Y:S02]  /*aa90*/  IMAD.MOV.U32 R7, RZ, RZ, RZ ;  /* 0x000000ffff077224 */ /* 0x000fe400078e00ff */
[----:B------:R-:W-:Y:S02]  /*aaa0*/  IMAD.MOV.U32 R27, RZ, RZ, RZ ;  /* 0x000000ffff1b7224 */ /* 0x000fe400078e00ff */
[----:B------:R-:W-:Y:S01]  /*aab0*/  IMAD.MOV.U32 R5, RZ, RZ, RZ ;  /* 0x000000ffff057224 */ /* 0x000fe200078e00ff */
[----:B------:R-:W-:Y:S06]  /*aac0*/  @P2 BRA `(.L_x_2404) ;  /* 0x0000000000082947 */ /* 0x000fec0003800000 */
[----:B------:R-:W0:Y:S02]  /*aad0*/  FENCE.VIEW.ASYNC.G ;  /* 0x00000000000073c6 */ /* 0x000e240000000100 */
[----:B0-----:R-:W-:Y:S06]  /*aae0*/  BAR.ARV 0xc, 0x120 ;  /* 0x0304800000007b1d */ /* 0x001fec0000002000 */
.L_x_2404:
[----:B------:R-:W-:Y:S05]  /*aaf0*/  BSYNC B0 ;  /* 0x0000000000007941 */ /* 0x000fea0003800000 */
.L_x_2403:
[----:B------:R-:W-:Y:S01]  /*ab00*/  MOV R25, RZ ;  /* 0x000000ff00197202 */ /* 0x000fe20000000f00 */
[----:B------:R-:W-:Y:S01]  /*ab10*/  IMAD.MOV.U32 R4, RZ, RZ, RZ ;  /* 0x000000ffff047224 */ /* 0x000fe200078e00ff */
[----:B------:R-:W-:Y:S06]  /*ab20*/  @!P1 BRA `(.L_x_2405) ;  /* 0x0000019000cc9947 */ /* 0x000fec0003800000 */
[----:B------:R-:W2:Y:S01]  /*ab30*/  LDL R20, [R1+0x7c] ;  /* 0x00007c0001147983 */ /* 0x000ea20000100800 */
[----:B------:R-:W0:Y:S02]  /*ab40*/  S2R R6, SR_TID.X ;  /* 0x0000000000067919 */ /* 0x000e240000002100 */
[----:B0-----:R-:W-:-:S05]  /*ab50*/  VIADD R85, R6, 0xffffff80 ;  /* 0xffffff8006557836 */ /* 0x001fca0000000000 */
[----:B------:R-:W-:-:S04]  /*ab60*/  SHF.R.S32.HI R24, RZ, 0x1f, R85 ;  /* 0x0000001fff187819 */ /* 0x000fc80000011455 */
[----:B------:R-:W-:-:S04]  /*ab70*/  LEA.HI R0, R24, R85, RZ, 0x7 ;  /* 0x0000005518007211 */ /* 0x000fc800078f38ff */
[----:B------:R-:W-:-:S06]  /*ab80*/  SHF.R.S32.HI R0, RZ, 0x7, R0 ;  /* 0x00000007ff007819 */ /* 0x000fcc0000011400 */
[----:B------:R-:W0:Y:S02]  /*ab90*/  SHFL.IDX PT, R0, R0, RZ, 0x1f ;  /* 0x00001fff00007589 */ /* 0x000e2400000e0000 */
[----:B0-----:R-:W-:-:S04]  /*aba0*/  LEA.HI R2, R0, R0, RZ, 0x1 ;  /* 0x0000000000027211 */ /* 0x001fc800078f08ff */
[----:B------:R-:W-:-:S05]  /*abb0*/  LOP3.LUT R3, R2, 0x1e, RZ, 0xc0, !PT ;  /* 0x0000001e02037812 */ /* 0x000fca00078ec0ff */
[----:B------:R-:W-:Y:S01]  /*abc0*/  IMAD.IADD R3, R0, 0x1, -R3 ;  /* 0x0000000100037824 */ /* 0x000fe200078e0a03 */
[----:B--2---:R-:W-:-:S13]  /*abd0*/  R2UR UR4, R20 ;  /* 0x00000000140472ca */ /* 0x004fda00000e0000 */
[----:B------:R-:W-:Y:S02]  /*abe0*/  ULOP3.LUT UP0, URZ, UR4, 0x9f, URZ, 0xc0, !UPT ;  /* 0x0000009f043f7892 */ /* 0x000fe4000f80c03f */
[----:B------:R-:W-:-:S04]  /*abf0*/  LEA R3, R3, UR4, 0xd ;  /* 0x0000000403037c11 */ /* 0x000fc8000f8e68ff */
[----:B------:R-:W-:Y:S02]  /*ac00*/  SHF.R.U32.HI R2, RZ, 0x4, R3 ;  /* 0x00000004ff027819 */ /* 0x000fe40000011603 */
[----:B------:R-:W-:Y:S02]  /*ac10*/  PLOP3.LUT P0, PT, PT, PT, UP0, 0x80, 0x0 ;  /* 0x000000000000781c */ /* 0x000fe40003f0f008 */
[----:B------:R-:W-:-:S11]  /*ac20*/  LOP3.LUT R2, R2, 0x3fff, RZ, 0xc0, !PT ;  /* 0x00003fff02027812 */ /* 0x000fd600078ec0ff */
        /* <DEDUP_REMOVED lines=8> */
[----:B------:R-:W-:Y:S01]  /*acb0*/  IMAD.U32 R6, RZ, RZ, UR6 ;  /* 0x00000006ff067e24 */ /* 0x000fe2000f8e00ff */
[----:B------:R-:W-:Y:S01]  /*acc0*/  MOV R10, UR4 ;  /* 0x00000004000a7c02 */ /* 0x000fe20008000f00 */
[----:B------:R-:W-:Y:S01]  /*acd0*/  IMAD.U32 R7, RZ, RZ, UR7 ;  /* 0x00000007ff077e24 */ /* 0x000fe2000f8e00ff */
[----:B------:R-:W-:Y:S01]  /*ace0*/  MOV R13, RZ ;  /* 0x000000ff000d7202 */ /* 0x000fe20000000f00 */
[----:B------:R-:W-:-:S02]  /*acf0*/  IMAD.U32 R11, RZ, RZ, UR5 ;  /* 0x00000005ff0b7e24 */ /* 0x000fc4000f8e00ff */
[----:B------:R-:W-:Y:S02]  /*ad00*/  IMAD.MOV.U32 R8, RZ, RZ, 0x70 ;  /* 0x00000070ff087424 */ /* 0x000fe400078e00ff */
[----:B0-----:R-:W-:-:S07]  /*ad10*/  IMAD.MOV.U32 R12, RZ, RZ, 0x1 ;  /* 0x00000001ff0c7424 */ /* 0x001fce00078e00ff */
[----:B------:R-:W-:-:S07]  /*ad20*/  LEPC R20, `(.L_x_2406) ;  /* 0x000000001014794e */ /* 0x000fce0000000000 */
[----:B-1----:R-:W-:Y:S05]  /*ad30*/  CALL.ABS.NOINC R14 ;  /* 0x000000000e007343 */ /* 0x002fea0003c00000 */
.L_x_2406:
        /* <DEDUP_REMOVED lines=13> */
.L_x_2410:
[----:B-1----:R1:W2:Y:S02]  /*ae10*/  SYNCS.PHASECHK.TRANS64.TRYWAIT P0, [R16+URZ+0x38800], R3 ;  /* 0x03880003100075a7 */ /* 0x0022a4000800017f */
[----:B--2---:R-:W-:Y:S05]  /*ae20*/  @!P0 NANOSLEEP.SYNCS 0x989680 ;  /* 0x009896800000895d */ /* 0x004fea0003900000 */
[----:B------:R-:W2:Y:S02]  /*ae30*/  @!P0 SYNCS.PHASECHK.TRANS64 P0, [R16+URZ+0x38800], R3 ;  /* 0x03880003100085a7 */ /* 0x000ea4000800007f */
[----:B--2---:R-:W-:Y:S05]  /*ae40*/  @!P0 BRA `(.L_x_2410) ;  /* 0xfffffffc00f08947 */ /* 0x004fea000383ffff */
.L_x_2409:
[----:B------:R-:W-:Y:S05]  /*ae50*/  BSYNC B0 ;  /* 0x0000000000007941 */ /* 0x000fea0003800000 */
.L_x_2408:
[----:B------:R-:W-:Y:S05]  /*ae60*/  BRA `(.L_x_2411) ;  /* 0x0000009000c87947 */ /* 0x000fea0003800000 */
.L_x_2407:
[----:B------:R-:W2:Y:S01]  /*ae70*/  LDL R26, [R1+0x7c] ;  /* 0x00007c00011a7983 */ /* 0x000ea20000100800 */
[----:B------:R-:W0:Y:S01]  /*ae80*/  LDC.64 R10, c[0x0][0x3d8] ;  /* 0x0000f600ff0a7b82 */ /* 0x000e220000000a00 */
[----:B------:R-:W-:Y:S01]  /*ae90*/  SHF.R.S32.HI R3, RZ, 0x1f, R144 ;  /* 0x0000001fff037819 */ /* 0x000fe20000011490 */
[--C-:B------:R-:W-:Y:S01]  /*aea0*/  IMAD.MOV.U32 R4, RZ, RZ, R212.reuse ;  /* 0x000000ffff047224 */ /* 0x100fe200078e00d4 */
[----:B------:R-:W-:Y:S02]  /*aeb0*/  SHF.R.S32.HI R5, RZ, 0x1f, R212 ;  /* 0x0000001fff057819 */ /* 0x000fe400000114d4 */
[----:B------:R-:W-:-:S03]  /*aec0*/  SHF.R.S32.HI R9, RZ, 0x1f, R17 ;  /* 0x0000001fff097819 */ /* 0x000fc60000011411 */
[----:B------:R-:W1:Y:S01]  /*aed0*/  LDC.64 R12, c[0x0][0x3e8] ;  /* 0x0000fa00ff0c7b82 */ /* 0x000e620000000a00 */
[-C--:B0-----:R-:W-:Y:S01]  /*aee0*/  IMAD R0, R3, R10.reuse, RZ ;  /* 0x0000000a03007224 */ /* 0x081fe200078e02ff */
[----:B------:R-:W-:Y:S01]  /*aef0*/  SHF.L.U64.HI R92, R10, 0x5, R11 ;  /* 0x000000050a5c7819 */ /* 0x000fe2000001020b */
[-C--:B------:R-:W-:Y:S02]  /*af00*/  IMAD R8, R23, R10.reuse, RZ ;  /* 0x0000000a17087224 */ /* 0x080fe400078e02ff */
[----:B------:R-:W-:-:S04]  /*af10*/  IMAD.WIDE.U32 R88, R144, R10, RZ ;  /* 0x0000000a90587225 */ /* 0x000fc800078e00ff */
[----:B------:R-:W-:Y:S01]  /*af20*/  IMAD R93, R144, R11, R0 ;  /* 0x0000000b905d7224 */ /* 0x000fe200078e0200 */
[----:B-1----:R-:W-:Y:S01]  /*af30*/  SHF.L.U64.HI R82, R12, 0x5, R13 ;  /* 0x000000050c527819 */ /* 0x002fe2000001020d */
[----:B------:R-:W-:-:S04]  /*af40*/  IMAD.WIDE.U32 R6, R22, R10, R4 ;  /* 0x0000000a16067225 */ /* 0x000fc800078e0004 */
[----:B------:R-:W-:Y:S01]  /*af50*/  IMAD R99, R22, R11, R8 ;  /* 0x0000000b16637224 */ /* 0x000fe200078e0208 */
[----:B------:R-:W-:Y:S01]  /*af60*/  IADD3 R83, P0, R6, R88, RZ ;  /* 0x0000005806537210 */ /* 0x000fe20007f1e0ff */
[----:B------:R-:W-:Y:S01]  /*af70*/  IMAD.IADD R93, R93, 0x1, R89 ;  /* 0x000000015d5d7824 */ /* 0x000fe200078e0259 */
[----:B------:R-:W-:Y:S01]  /*af80*/  MOV R8, R17 ;  /* 0x0000001100087202 */ /* 0x000fe20000000f00 */
[-C--:B------:R-:W-:Y:S02]  /*af90*/  IMAD R3, R3, R12.reuse, RZ ;  /* 0x0000000c03037224 */ /* 0x080fe400078e02ff */
[----:B------:R-:W-:Y:S01]  /*afa0*/  IMAD R0, R23, R12, RZ ;  /* 0x0000000c17007224 */ /* 0x000fe200078e02ff */
[----:B------:R-:W-:Y:S01]  /*afb0*/  IADD3.X R105, R93, R7, R99, P0, !PT ;  /* 0x000000075d697210 */ /* 0x000fe200007fe463 */
[----:B------:R-:W-:-:S04]  /*afc0*/  IMAD.WIDE.U32 R6, R22, R10, R8 ;  /* 0x0000000a16067225 */ /* 0x000fc800078e0008 */
[----:B------:R-:W-:Y:S01]  /*afd0*/  IMAD R3, R144, R13, R3 ;  /* 0x0000000d90037224 */ /* 0x000fe200078e0203 */
[----:B------:R-:W-:Y:S01]  /*afe0*/  IADD3 R97, P1, R6, R88, RZ ;  /* 0x0000005806617210 */ /* 0x000fe20007f3e0ff */
[----:B------:R-:W-:-:S03]  /*aff0*/  IMAD.WIDE.U32 R90, R144, R12, RZ ;  /* 0x0000000c905a7225 */ /* 0x000fc600078e00ff */
[----:B------:R-:W-:Y:S01]  /*b000*/  IADD3.X R99, R93, R99, R7, P1, !PT ;  /* 0x000000635d637210 */ /* 0x000fe20000ffe407 */
[----:B------:R-:W-:-:S04]  /*b010*/  IMAD.WIDE.U32 R4, R22, R12, R4 ;  /* 0x0000000c16047225 */ /* 0x000fc800078e0004 */
[----:B------:R-:W-:Y:S01]  /*b020*/  IMAD.WIDE.U32 R8, R22, R12, R8 ;  /* 0x0000000c16087225 */ /* 0x000fe200078e0008 */
[----:B------:R-:W-:-:S03]  /*b030*/  IADD3 R111, P0, R4, R90, RZ ;  /* 0x0000005a046f7210 */ /* 0x000fc60007f1e0ff */
[----:B------:R-:W-:Y:S01]  /*b040*/  IMAD R0, R22, R13, R0 ;  /* 0x0000000d16007224 */ /* 0x000fe200078e0200 */
[----:B------:R-:W-:Y:S01]  /*b050*/  IADD3 R95, P2, R8, R90, RZ ;  /* 0x0000005a085f7210 */ /* 0x000fe20007f5e0ff */
[----:B------:R-:W-:Y:S02]  /*b060*/  IMAD.IADD R25, R3, 0x1, R91 ;  /* 0x0000000103197824 */ /* 0x000fe400078e025b */
[----:B------:R-:W-:Y:S02]  /*b070*/  IMAD.SHL.U32 R94, R10, 0x20, RZ ;  /* 0x000000200a5e7824 */ /* 0x000fe400078e00ff */
[----:B------:R-:W-:Y:S01]  /*b080*/  IMAD.SHL.U32 R96, R12, 0x20, RZ ;  /* 0x000000200c607824 */ /* 0x000fe200078e00ff */
[C---:B------:R-:W-:Y:S02]  /*b090*/  IADD3.X R113, R25.reuse, R5, R0, P0, !PT ;  /* 0x0000000519717210 */ /* 0x040fe400007fe400 */
[----:B------:R-:W-:Y:S02]  /*b0a0*/  IADD3.X R101, R25, R0, R9, P2, !PT ;  /* 0x0000000019657210 */ /* 0x000fe400017fe409 */
[----:B--2---:R-:W-:-:S13]  /*b0b0*/  R2UR UR4, R26 ;  /* 0x000000001a0472ca */ /* 0x004fda00000e0000 */
[----:B------:R-:W-:-:S06]  /*b0c0*/  ULOP3.LUT UP0, URZ, UR4, 0x3ff, URZ, 0xc0, !UPT ;  /* 0x000003ff043f7892 */ /* 0x000fcc000f80c03f */
[----:B------:R-:W-:-:S13]  /*b0d0*/  PLOP3.LUT P1, PT, PT, PT, UP0, 0x80, 0x0 ;  /* 0x000000000000781c */ /* 0x000fda0003f2f008 */
        /* <DEDUP_REMOVED lines=17> */
.L_x_2412:
[----:B------:R-:W0:Y:S01]  /*b1f0*/  LDC.64 R86, c[0x0][0x3d8] ;  /* 0x0000f600ff567b82 */ /* 0x000e220000000a00 */
[----:B------:R-:W-:Y:S01]  /*b200*/  SHF.R.S32.HI R3, RZ, 0x1f, R225 ;  /* 0x0000001fff037819 */ /* 0x000fe200000114e1 */
[----:B------:R-:W-:Y:S01]  /*b210*/  ULDC.U8 UR4, c[0x0][0x3f0] ;  /* 0x0000fc0000047ab9 */ /* 0x000fe20000000000 */
[----:B------:R-:W-:Y:S01]  /*b220*/  R2UR UR5, R26 ;  /* 0x000000001a0572ca */ /* 0x000fe200000e0000 */
[----:B------:R-:W-:Y:S01]  /*b230*/  BSSY B0, `(.L_x_2413) ;  /* 0x00008ed000007945 */ /* 0x000fe20003800000 */
[----:B------:R-:W-:Y:S01]  /*b240*/  ISETP.NE.AND P0, PT, RZ, UR4, PT ;  /* 0x00000004ff007c0c */ /* 0x000fe2000bf05270 */
[----:B------:R-:W-:Y:S01]  /*b250*/  VIADD R84, R22, 0x60 ;  /* 0x0000006016547836 */ /* 0x000fe20000000000 */
[----:B------:R-:W-:Y:S01]  /*b260*/  LEA.HI R24, R24, R85, RZ, 0x3 ;  /* 0x0000005518187211 */ /* 0x000fe200078f18ff */
[----:B------:R-:W1:Y:S03]  /*b270*/  LDC.64 R14, c[0x0][0x3e8] ;  /* 0x0000fa00ff0e7b82 */ /* 0x000e660000000a00 */
[----:B------:R-:W-:-:S05]  /*b280*/  LOP3.LUT R24, R24, 0xfffffff8, RZ, 0xc0, !PT ;  /* 0xfffffff818187812 */ /* 0x000fca00078ec0ff */
[----:B------:R-:W-:Y:S01]  /*b290*/  LEA R21, R237, UR5, 0x1 ;  /* 0x00000005ed157c11 */ /* 0x000fe2000f8e08ff */
[----:B------:R-:W-:Y:S02]  /*b2a0*/  IMAD.IADD R85, R85, 0x1, -R24 ;  /* 0x0000000155557824 */ /* 0x000fe400078e0a18 */
[-C--:B0-----:R-:W-:Y:S02]  /*b2b0*/  IMAD R0, R3, R86.reuse, RZ ;  /* 0x0000005603007224 */ /* 0x081fe400078e02ff */
[----:B------:R-:W-:-:S04]  /*b2c0*/  IMAD.WIDE.U32 R4, R225, R86, RZ ;  /* 0x00000056e1047225 */ /* 0x000fc800078e00ff */
[----:B------:R-:W-:Y:S02]  /*b2d0*/  IMAD R9, R225, R87, R0 ;  /* 0x00000057e1097224 */ /* 0x000fe400078e0200 */
[-C--:B-1----:R-:W-:Y:S02]  /*b2e0*/  IMAD R0, R3, R14.reuse, RZ ;  /* 0x0000000e03007224 */ /* 0x082fe400078e02ff */
[----:B------:R-:W-:Y:S02]  /*b2f0*/  IMAD.IADD R3, R5, 0x1, R9 ;  /* 0x0000000105037824 */ /* 0x000fe400078e0209 */
[----:B------:R-:W-:-:S03]  /*b300*/  IMAD.WIDE.U32 R6, R225, R14, RZ ;  /* 0x0000000ee1067225 */ /* 0x000fc600078e00ff */
[C---:B------:R-:W-:Y:S01]  /*b310*/  SHF.L.U64.HI R13, R4.reuse, 0x7, R3 ;  /* 0x00000007040d7819 */ /* 0x040fe20000010203 */
[C---:B------:R-:W-:Y:S02]  /*b320*/  IMAD R5, R225.reuse, R15, R0 ;  /* 0x0000000fe1057224 */ /* 0x040fe400078e0200 */
[----:B------:R-:W-:Y:S02]  /*b330*/  IMAD R0, R225, -0x80, R224 ;  /* 0xffffff80e1007824 */ /* 0x000fe400078e02e0 */
[----:B------:R-:W-:Y:S01]  /*b340*/  IMAD.SHL.U32 R12, R4, 0x80, RZ ;  /* 0x00000080040c7824 */ /* 0x000fe200078e00ff */
[----:B------:R-:W-:Y:S01]  /*b350*/  IADD3 R3, R7, R5, RZ ;  /* 0x0000000507037210 */ /* 0x000fe20007ffe0ff */
[----:B------:R-:W-:Y:S01]  /*b360*/  IMAD.SHL.U32 R10, R6, 0x80, RZ ;  /* 0x00000080060a7824 */ /* 0x000fe200078e00ff */
[----:B------:R-:W-:Y:S02]  /*b370*/  VIMNMX R9, R0, 0x80, PT ;  /* 0x0000008000097848 */ /* 0x000fe40003fe0100 */
[----:B------:R-:W-:Y:S01]  /*b380*/  SHF.L.U64.HI R11, R6, 0x7, R3 ;  /* 0x00000007060b7819 */ /* 0x000fe20000010203 */
[----:B------:R-:W-:Y:S06]  /*b390*/  @!P0 BRA `(.L_x_2414) ;  /* 0x0000004400108947 */ /* 0x000fec0003800000 */
[-C--:B------:R-:W-:Y:S01]  /*b3a0*/  ISETP.GE.AND P0, PT, R22, R9.reuse, PT ;  /* 0x000000091600720c */ /* 0x080fe20003f06270 */
[----:B------:R-:W-:Y:S01]  /*b3b0*/  BSSY B1, `(.L_x_2415) ;  /* 0x0000034000017945 */ /* 0x000fe20003800000 */
[-C--:B------:R-:W-:Y:S02]  /*b3c0*/  ISETP.GE.AND P1, PT, R218, R9.reuse, PT ;  /* 0x00000009da00720c */ /* 0x080fe40003f26270 */
[----:B------:R-:W-:Y:S02]  /*b3d0*/  CS2R R50, SRZ ;  /* 0x0000000000327805 */ /* 0x000fe4000001ff00 */
[----:B------:R-:W-:Y:S02]  /*b3e0*/  ISETP.GE.AND P2, PT, R220, R9, PT ;  /* 0x00000009dc00720c */ /* 0x000fe40003f46270 */
        /* <DEDUP_REMOVED lines=31> */
[----:B------:R-:W-:Y:S02]  /*b5e0*/  LEA.HI.X R7, R0, UR7, R3, 0x1, P4 ;  /* 0x0000000700077c11 */ /* 0x000fe4000a0f0c03 */
[----:B------:R-:W-:Y:S02]  /*b5f0*/  ISETP.GE.AND P3, PT, R212, UR4, PT ;  /* 0x00000004d4007c0c */ /* 0x000fe4000bf66270 */
[----:B------:R-:W-:-:S02]  /*b600*/  ISETP.GE.AND P4, PT, R216, UR4, PT ;  /* 0x00000004d8007c0c */ /* 0x000fc4000bf86270 */
        /* <DEDUP_REMOVED lines=14> */
.L_x_2416:
[----:B------:R-:W-:Y:S05]  /*b6f0*/  BSYNC B1 ;  /* 0x0000000000017941 */ /* 0x000fea0003800000 */
.L_x_2415:
        /* <DEDUP_REMOVED lines=16> */
[----:B------:R-:W-:-:S02]  /*b800*/  LEA.HI.X R7, R0, UR7, R3, 0x1, P4 ;  /* 0x0000000700077c11 */ /* 0x000fc4000a0f0c03 */
[----:B------:R-:W-:Y:S02]  /*b810*/  ISETP.GE.AND P3, PT, R212, UR4, PT ;  /* 0x00000004d4007c0c */ /* 0x000fe4000bf66270 */
[----:B------:R-:W-:Y:S02]  /*b820*/  ISETP.GE.AND P4, PT, R216, UR4, PT ;  /* 0x00000004d8007c0c */ /* 0x000fe4000bf86270 */
[----:B------:R-:W-:Y:S02]  /*b830*/  ISETP.GE.AND P5, PT, R215, UR4, PT ;  /* 0x00000004d7007c0c */ /* 0x000fe4000bfa6270 */
[----:B------:R-:W-:Y:S02]  /*b840*/  ISETP.GE.AND P6, PT, R217, UR4, PT ;  /* 0x00000004d9007c0c */ /* 0x000fe4000bfc6270 */
[----:B------:R-:W-:Y:S02]  /*b850*/  CS2R R64, SRZ ;  /* 0x0000000000407805 */ /* 0x000fe4000001ff00 */
[----:B------:R-:W-:-:S02]  /*b860*/  CS2R R58, SRZ ;  /* 0x00000000003a7805 */ /* 0x000fc4000001ff00 */
        /* <DEDUP_REMOVED lines=10> */
.L_x_2418:
[----:B------:R-:W-:Y:S05]  /*b910*/  BSYNC B1 ;  /* 0x0000000000017941 */ /* 0x000fea0003800000 */
.L_x_2417:
        /* <DEDUP_REMOVED lines=22> */
[----:B------:R-:W-:Y:S01]  /*ba80*/  LEA R4, P3, R5, UR4, 0x1 ;  /* 0x0000000405047c11 */ /* 0x000fe2000f8608ff */
[----:B------:R-:W-:Y:S01]  /*ba90*/  ULDC UR4, c[0x0][0x3d4] ;  /* 0x0000f50000047ab9 */ /* 0x000fe20000000800 */
[----:B------:R-:W-:Y:S01]  /*baa0*/  CS2R R34, SRZ ;  /* 0x0000000000227805 */ /* 0x000fe2000001ff00 */
[----:B------:R-:W-:Y:S01]  /*bab0*/  IMAD.X R3, R6, 0x1, R113, P6 ;  /* 0x0000000106037824 */ /* 0x000fe200030e0671 */
[----:B------:R-:W-:-:S02]  /*bac0*/  LEA R6, P4, R0, UR6, 0x1 ;  /* 0x0000000600067c11 */ /* 0x000fc4000f8808ff */
[----:B------:R-:W-:Y:S02]  /*bad0*/  LEA.HI.X R5, R5, UR5, R8, 0x1, P3 ;  /* 0x0000000505057c11 */ /* 0x000fe400098f0c08 */
[----:B------:R-:W-:Y:S02]  /*bae0*/  LEA.HI.X R7, R0, UR7, R3, 0x1, P4 ;  /* 0x0000000700077c11 */ /* 0x000fe4000a0f0c03 */
[----:B------:R-:W-:Y:S02]  /*baf0*/  ISETP.GE.AND P3, PT, R212, UR4, PT ;  /* 0x00000004d4007c0c */ /* 0x000fe4000bf66270 */
[----:B------:R-:W-:Y:S02]  /*bb00*/  ISETP.GE.AND P4, PT, R216, UR4, PT ;  /* 0x00000004d8007c0c */ /* 0x000fe4000bf86270 */
[----:B------:R-:W-:Y:S02]  /*bb10*/  ISETP.GE.AND P5, PT, R215, UR4, PT ;  /* 0x00000004d7007c0c */ /* 0x000fe4000bfa6270 */
[----:B------:R-:W-:-:S02]  /*bb20*/  ISETP.GE.AND P6, PT, R217, UR4, PT ;  /* 0x00000004d9007c0c */ /* 0x000fc4000bfc6270 */
        /* <DEDUP_REMOVED lines=12> */
.L_x_2420:
[----:B------:R-:W-:Y:S05]  /*bbf0*/  BSYNC B1 ;  /* 0x0000000000017941 */ /* 0x000fea0003800000 */
.L_x_2419:
[----:B012--5:R-:W-:Y:S01]  /*bc00*/  MOV R4, R68 ;  /* 0x0000004400047202 */ /* 0x027fe20000000f00 */
[----:B------:R-:W-:Y:S01]  /*bc10*/  IMAD R0, R225, 0x80, R22 ;  /* 0x00000080e1007824 */ /* 0x000fe200078e0216 */
[----:B------:R-:W0:Y:S01]  /*bc20*/  LDC R20, c[0x0][0x428] ;  /* 0x00010a00ff147b82 */ /* 0x000e220000000800 */
[----:B------:R-:W-:Y:S01]  /*bc30*/  IMAD.MOV.U32 R5, RZ, RZ, R73 ;  /* 0x000000ffff057224 */ /* 0x000fe200078e0049 */
[----:B------:R-:W-:Y:S01]  /*bc40*/  PRMT R99, R4, 0x7610, R99 ;  /* 0x0000761004637816 */ /* 0x000fe20000000063 */
[----:B------:R-:W-:Y:S01]  /*bc50*/  IMAD.MOV.U32 R4, RZ, RZ, R72 ;  /* 0x000000ffff047224 */ /* 0x000fe200078e0048 */
[----:B------:R-:W-:Y:S01]  /*bc60*/  ISETP.GE.AND P3, PT, R84, R9, PT ;  /* 0x000000095400720c */ /* 0x000fe20003f66270 */
[----:B------:R-:W-:Y:S01]  /*bc70*/  IMAD R3, R85, 0x20, R0 ;  /* 0x0000002055037824 */ /* 0x000fe200078e0200 */
        /* <DEDUP_REMOVED lines=9> */
[----:B------:R-:W-:Y:S01]  /*bd10*/  BSSY B1, `(.L_x_2421) ;  /* 0x000003e000017945 */ /* 0x000fe20003800000 */
        /* <DEDUP_REMOVED lines=14> */
[----:B------:R-:W-:-:S02]  /*be00*/  MOV R4, R75 ;  /* 0x0000004b00047202 */ /* 0x000fc40000000f00 */
[----:B------:R-:W-:Y:S02]  /*be10*/  CS2R R26, SRZ ;  /* 0x00000000001a7805 */ /* 0x000fe4000001ff00 */
[----:B------:R-:W-:Y:S02]  /*be20*/  PRMT R110, R110, 0x5410, R5 ;  /* 0x000054106e6e7816 */ /* 0x000fe40000000005 */
[----:B------:R-:W-:Y:S02]  /*be30*/  CS2R R32, SRZ ;  /* 0x0000000000207805 */ /* 0x000fe4000001ff00 */
[----:B------:R-:W-:Y:S02]  /*be40*/  PRMT R108, R0, 0x5410, R4 ;  /* 0x00005410006c7816 */ /* 0x000fe40000000004 */
[----:B------:R-:W-:Y:S02]  /*be50*/  CS2R R4, SRZ ;  /* 0x0000000000047805 */ /* 0x000fe4000001ff00 */
[----:B------:R-:W-:-:S02]  /*be60*/  PRMT R109, R109, 0x5410, R6 ;  /* 0x000054106d6d7816 */ /* 0x000fc40000000006 */
[----:B------:R-:W-:Y:S02]  /*be70*/  CS2R R6, SRZ ;  /* 0x0000000000067805 */ /* 0x000fe4000001ff00 */
[----:B------:R-:W-:Y:S02]  /*be80*/  CS2R R28, SRZ ;  /* 0x00000000001c7805 */ /* 0x000fe4000001ff00 */
[----:B------:R-:W-:Y:S02]  /*be90*/  CS2R R8, SRZ ;  /* 0x0000000000087805 */ /* 0x000fe4000001ff00 */
[----:B------:R-:W-:Y:S01]  /*bea0*/  CS2R R24, SRZ ;  /* 0x0000000000187805 */ /* 0x000fe2000001ff00 */
        /* <DEDUP_REMOVED lines=11> */
[----:B------:R-:W-:-:S03]  /*bf60*/  IMAD R0, R15, 0x60, RZ ;  /* 0x000000600f007824 */ /* 0x000fc600078e02ff */
        /* <DEDUP_REMOVED lines=24> */
.L_x_2422:
[----:B------:R-:W-:Y:S05]  /*c0f0*/  BSYNC B1 ;  /* 0x0000000000017941 */ /* 0x000fea0003800000 */
.L_x_2421:
[----:B------:R-:W2:Y:S01]  /*c100*/  LDL R111, [R1+0x80] ;  /* 0x00008000016f7983 */ /* 0x000ea20000100800 */
[----:B------:R-:W-:Y:S01]  /*c110*/  ISETP.NE.AND P4, PT, R20, 0x1, PT ;  /* 0x000000011400780c */ /* 0x000fe20003f85270 */
[----:B------:R-:W-:Y:S01]  /*c120*/  IMAD.MOV.U32 R0, RZ, RZ, R50 ;  /* 0x000000ffff007224 */ /* 0x000fe200078e0032 */
[----:B0-----:R-:W-:Y:S01]  /*c130*/  MOV R10, R51 ;  /* 0x00000033000a7202 */ /* 0x001fe20000000f00 */
[----:B------:R-:W-:Y:S01]  /*c140*/  IMAD.MOV.U32 R11, RZ, RZ, R56 ;  /* 0x000000ffff0b7224 */ /* 0x000fe200078e0038 */
[----:B------:R-:W-:Y:S01]  /*c150*/  ULDC.64 UR4, c[0x0][0x3c8] ;  /* 0x0000f20000047ab9 */ /* 0x000fe20000000a00 */
        /* <DEDUP_REMOVED lines=9> */
[----:B------:R-:W0:Y:S01]  /*c1f0*/  @P4 LDC R0, c[0x0][0x42c] ;  /* 0x00010b00ff004b82 */ /* 0x000e220000000800 */
[----:B------:R-:W-:Y:S01]  /*c200*/  IMAD.MOV.U32 R10, RZ, RZ, R52 ;  /* 0x000000ffff0a7224 */ /* 0x000fe200078e0034 */
[----:B------:R-:W-:Y:S01]  /*c210*/  ULDC.64 UR6, c[0x0][0x3e0] ;  /* 0x0000f80000067ab9 */ /* 0x000fe20000000a00 */
[----:B------:R-:W-:Y:S01]  /*c220*/  IMAD.MOV.U32 R20, RZ, RZ, R65 ;  /* 0x000000ffff147224 */ /* 0x000fe200078e0041 */
[----:B------:R-:W-:Y:S01]  /*c230*/  PRMT R105, R11, 0x5410, R12 ;  /* 0x000054100b697816 */ /* 0x000fe2000000000c */
[----:B------:R-:W-:Y:S01]  /*c240*/  IMAD.MOV.U32 R12, RZ, RZ, R54 ;  /* 0x000000ffff0c7224 */ /* 0x000fe200078e0036 */
[----:B------:R-:W-:-:S04]  /*c250*/  MOV R11, R53 ;  /* 0x00000035000b7202 */ /* 0x000fc80000000f00 */
[----:B------:R-:W-:Y:S01]  /*c260*/  PRMT R96, R10, 0x5410, R11 ;  /* 0x000054100a607816 */ /* 0x000fe2000000000b */
[----:B------:R-:W-:Y:S01]  /*c270*/  IMAD.MOV.U32 R10, RZ, RZ, R58 ;  /* 0x000000ffff0a7224 */ /* 0x000fe200078e003a */
[----:B------:R-:W1:Y:S01]  /*c280*/  @P4 LDC R11, c[0x0][0x430] ;  /* 0x00010c00ff0b4b82 */ /* 0x000e620000000800 */
[----:B------:R-:W-:Y:S01]  /*c290*/  PRMT R98, R12, 0x5410, R13 ;  /* 0x000054100c627816 */ /* 0x000fe2000000000d */
[----:B------:R-:W-:Y:S01]  /*c2a0*/  IMAD.MOV.U32 R13, RZ, RZ, R64 ;  /* 0x000000ffff0d7224 */ /* 0x000fe200078e0040 */
[----:B------:R-:W-:-:S04]  /*c2b0*/  MOV R12, R59 ;  /* 0x0000003b000c7202 */ /* 0x000fc80000000f00 */
[----:B------:R-:W-:Y:S01]  /*c2c0*/  PRMT R102, R10, 0x5410, R12 ;  /* 0x000054100a667816 */ /* 0x000fe2000000000c */
[----:B------:R-:W-:Y:S01]  /*c2d0*/  IMAD.MOV.U32 R10, RZ, RZ, R34 ;  /* 0x000000ffff0a7224 */ /* 0x000fe200078e0022 */
[----:B------:R-:W-:Y:S02]  /*c2e0*/  MOV R12, R35 ;  /* 0x00000023000c7202 */ /* 0x000fe40000000f00 */
[----:B------:R-:W-:Y:S01]  /*c2f0*/  PRMT R106, R13, 0x5410, R20 ;  /* 0x000054100d6a7816 */ /* 0x000fe20000000014 */
[----:B0-----:R-:W-:Y:S01]  /*c300*/  @P4 IMAD.HI.U32 R0, R3, R0, RZ ;  /* 0x0000000003004227 */ /* 0x001fe200078e00ff */
[----:B------:R-:W-:Y:S02]  /*c310*/  PRMT R82, R12, 0x5410, R10 ;  /* 0x000054100c527816 */ /* 0x000fe4000000000a */
[----:B------:R-:W-:Y:S01]  /*c320*/  MOV R12, R43 ;  /* 0x0000002b000c7202 */ /* 0x000fe20000000f00 */
[----:B------:R-:W-:Y:S02]  /*c330*/  IMAD.MOV.U32 R13, RZ, RZ, R38 ;  /* 0x000000ffff0d7224 */ /* 0x000fe400078e0026 */
[----:B------:R-:W-:Y:S01]  /*c340*/  IMAD.MOV.U32 R20, RZ, RZ, R39 ;  /* 0x000000ffff147224 */ /* 0x000fe200078e0027 */
[----:B------:R-:W-:Y:S01]  /*c350*/  PRMT R89, R12, 0x7610, R89 ;  /* 0x000076100c597816 */ /* 0x000fe20000000059 */
[----:B------:R-:W-:-:S02]  /*c360*/  IMAD.MOV.U32 R10, RZ, RZ, R42 ;  /* 0x000000ffff0a7224 */ /* 0x000fc400078e002a */
[----:B------:R-:W-:Y:S01]  /*c370*/  IMAD.MOV.U32 R12, RZ, RZ, R40 ;  /* 0x000000ffff0c7224 */ /* 0x000fe200078e0028 */
[----:B------:R-:W-:Y:S01]  /*c380*/  PRMT R85, R13, 0x5410, R20 ;  /* 0x000054100d557816 */ /* 0x000fe20000000014 */
[----:B------:R-:W-:Y:S01]  /*c390*/  IMAD.MOV.U32 R13, RZ, RZ, R46 ;  /* 0x000000ffff0d7224 */ /* 0x000fe200078e002e */
[----:B-1----:R-:W-:Y:S01]  /*c3a0*/  @P4 SHF.R.U32.HI R3, RZ, R11, R0 ;  /* 0x0000000bff034219 */ /* 0x002fe20000011600 */
[----:B------:R-:W-:Y:S01]  /*c3b0*/  IMAD.MOV.U32 R20, RZ, RZ, R47 ;  /* 0x000000ffff147224 */ /* 0x000fe200078e002f */
[----:B------:R-:W-:Y:S01]  /*c3c0*/  PRMT R88, R88, 0x5410, R10 ;  /* 0x0000541058587816 */ /* 0x000fe2000000000a */
[----:B------:R-:W-:Y:S01]  /*c3d0*/  IMAD.MOV.U32 R0, RZ, RZ, R36 ;  /* 0x000000ffff007224 */ /* 0x000fe200078e0024 */
[----:B------:R-:W-:Y:S01]  /*c3e0*/  SHF.R.S32.HI R11, RZ, 0x1f, R3 ;  /* 0x0000001fff0b7819 */ /* 0x000fe20000011403 */
[----:B------:R-:W-:Y:S01]  /*c3f0*/  IMAD.WIDE.U32 R90, R3, R14, R90 ;  /* 0x0000000e035a7225 */ /* 0x000fe200078e005a */
[----:B------:R-:W-:Y:S02]  /*c400*/  MOV R10, R37 ;  /* 0x00000025000a7202 */ /* 0x000fe40000000f00 */
[----:B------:R-:W-:-:S02]  /*c410*/  PRMT R94, R13, 0x5410, R20 ;  /* 0x000054100d5e7816 */ /* 0x000fc40000000014 */
[----:B------:R-:W-:Y:S01]  /*c420*/  PRMT R88, R12, 0x7610, R88 ;  /* 0x000076100c587816 */ /* 0x000fe20000000058 */
[----:B------:R-:W-:Y:S01]  /*c430*/  IMAD.WIDE.U32 R12, R3, R86, R92 ;  /* 0x00000056030c7225 */ /* 0x000fe200078e005c */
[----:B------:R-:W-:-:S03]  /*c440*/  PRMT R83, R0, 0x5410, R10 ;  /* 0x0000541000537816 */ /* 0x000fc6000000000a */
[C---:B------:R-:W-:Y:S02]  /*c450*/  IMAD R86, R11.reuse, R86, RZ ;  /* 0x000000560b567224 */ /* 0x040fe400078e02ff */
[----:B------:R-:W-:Y:S02]  /*c460*/  IMAD R0, R11, R14, RZ ;  /* 0x0000000e0b007224 */ /* 0x000fe400078e02ff */
[----:B------:R-:W-:Y:S02]  /*c470*/  IMAD.MOV.U32 R10, RZ, RZ, R41 ;  /* 0x000000ffff0a7224 */ /* 0x000fe400078e0029 */
[C---:B------:R-:W-:Y:S02]  /*c480*/  IMAD R11, R3.reuse, R87, R86 ;  /* 0x00000057030b7224 */ /* 0x040fe400078e0256 */
[----:B------:R-:W-:Y:S01]  /*c490*/  IMAD R3, R3, R15, R0 ;  /* 0x0000000f03037224 */ /* 0x000fe200078e0200 */
[----:B------:R-:W-:Y:S01]  /*c4a0*/  PRMT R89, R89, 0x5410, R10 ;  /* 0x0000541059597816 */ /* 0x000fe2000000000a */
[----:B------:R-:W-:Y:S01]  /*c4b0*/  IMAD.IADD R11, R13, 0x1, R11 ;  /* 0x000000010d0b7824 */ /* 0x000fe200078e020b */
[----:B------:R-:W-:Y:S01]  /*c4c0*/  LEA R10, P4, R12, UR4, 0x1 ;  /* 0x000000040c0a7c11 */ /* 0x000fe2000f8808ff */
[----:B------:R-:W-:Y:S01]  /*c4d0*/  IMAD.IADD R3, R91, 0x1, R3 ;  /* 0x000000015b037824 */ /* 0x000fe200078e0203 */
[----:B------:R-:W-:Y:S01]  /*c4e0*/  LEA R0, P5, R90, UR6, 0x1 ;  /* 0x000000065a007c11 */ /* 0x000fe2000f8a08ff */
[----:B------:R-:W-:Y:S01]  /*c4f0*/  IMAD.MOV.U32 R14, RZ, RZ, R44 ;  /* 0x000000ffff0e7224 */ /* 0x000fe200078e002c */
[----:B------:R-:W-:Y:S01]  /*c500*/  UMOV UR4, 0xffffffff ;  /* 0xffffffff00047882 */ /* 0x000fe20000000000 */
[----:B------:R-:W-:-:S02]  /*c510*/  MOV R15, R45 ;  /* 0x0000002d000f7202 */ /* 0x000fc40000000f00 */
[----:B------:R-:W-:Y:S02]  /*c520*/  LEA.HI.X R20, R12, UR5, R11, 0x1, P4 ;  /* 0x000000050c147c11 */ /* 0x000fe4000a0f0c0b */
[----:B------:R-:W-:Y:S02]  /*c530*/  LEA.HI.X R3, R90, UR7, R3, 0x1, P5 ;  /* 0x000000075a037c11 */ /* 0x000fe4000a8f0c03 */
[----:B------:R-:W-:Y:S02]  /*c540*/  PRMT R91, R14, 0x5410, R15 ;  /* 0x000054100e5b7816 */ /* 0x000fe4000000000f */
[----:B--2---:R-:W-:Y:S01]  /*c550*/  LEA.HI R84, R111, R111, RZ, 0x1 ;  /* 0x0000006f6f547211 */ /* 0x004fe200078f08ff */
[----:B------:R-:W-:Y:S06]  /*c560*/  BRA.DIV UR4, `(.L_x_2423) ;  /* 0x0000020a04a87947 */ /* 0x000fec000b800000 */
.L_x_2678:
[----:B------:R-:W-:-:S03]  /*c570*/  UMOV UR4, 0xffffffff ;  /* 0xffffffff00047882 */ /* 0x000fc60000000000 */
[----:B------:R-:W-:Y:S05]  /*c580*/  BRA.DIV UR4, `(.L_x_2424) ;  /* 0x0000020a04c87947 */ /* 0x000fea000b800000 */
.L_x_2681:
[----:B------:R-:W-:-:S03]  /*c590*/  UMOV UR4, 0xffffffff ;  /* 0xffffffff00047882 */ /* 0x000fc60000000000 */
[----:B------:R-:W-:Y:S05]  /*c5a0*/  BRA.DIV UR4, `(.L_x_2425) ;  /* 0x0000020a04e87947 */ /* 0x000fea000b800000 */
.L_x_2684:
[----:B------:R-:W-:-:S03]  /*c5b0*/  UMOV UR4, 0xffffffff ;  /* 0xffffffff00047882 */ /* 0x000fc60000000000 */
[----:B------:R-:W-:Y:S05]  /*c5c0*/  BRA.DIV UR4, `(.L_x_2426) ;  /* 0x0000020e04087947 */ /* 0x000fea000b800000 */
.L_x_2687:
[----:B------:R-:W-:-:S03]  /*c5d0*/  UMOV UR4, 0xffffffff ;  /* 0xffffffff00047882 */ /* 0x000fc60000000000 */
[----:B------:R-:W-:Y:S05]  /*c5e0*/  BRA.DIV UR4, `(.L_x_2427) ;  /* 0x0000020e04287947 */ /* 0x000fea000b800000 */
.L_x_2690:
[----:B------:R-:W-:-:S03]  /*c5f0*/  UMOV UR4, 0xffffffff ;  /* 0xffffffff00047882 */ /* 0x000fc60000000000 */
[----:B------:R-:W-:Y:S05]  /*c600*/  BRA.DIV UR4, `(.L_x_2428) ;  /* 0x0000020e04487947 */ /* 0x000fea000b800000 */
.L_x_2693:
[----:B------:R-:W-:-:S03]  /*c610*/  UMOV UR4, 0xffffffff ;  /* 0xffffffff00047882 */ /* 0x000fc60000000000 */
[----:B------:R-:W-:Y:S05]  /*c620*/  BRA.DIV UR4, `(.L_x_2429) ;  /* 0x0000020e04687947 */ /* 0x000fea000b800000 */
.L_x_2696:
[----:B------:R-:W-:-:S03]  /*c630*/  UMOV UR4, 0xffffffff ;  /* 0xffffffff00047882 */ /* 0x000fc60000000000 */
[----:B------:R-:W-:Y:S05]  /*c640*/  BRA.DIV UR4, `(.L_x_2430) ;  /* 0x0000020e04887947 */ /* 0x000fea000b800000 */
.L_x_2699:
[----:B------:R-:W-:-:S03]  /*c650*/  UMOV UR4, 0xffffffff ;  /* 0xffffffff00047882 */ /* 0x000fc60000000000 */
[----:B------:R-:W-:Y:S05]  /*c660*/  BRA.DIV UR4, `(.L_x_2431) ;  /* 0x0000020e04a87947 */ /* 0x000fea000b800000 */
.L_x_2702:
[----:B------:R-:W-:-:S03]  /*c670*/  UMOV UR4, 0xffffffff ;  /* 0xffffffff00047882 */ /* 0x000fc60000000000 */
[----:B------:R-:W-:Y:S05]  /*c680*/  BRA.DIV UR4, `(.L_x_2432) ;  /* 0x0000020e04c87947 */ /* 0x000fea000b800000 */
.L_x_2705:
[----:B------:R-:W-:-:S03]  /*c690*/  UMOV UR4, 0xffffffff ;  /* 0xffffffff00047882 */ /* 0x000fc60000000000 */
[----:B------:R-:W-:Y:S05]  /*c6a0*/  BRA.DIV UR4, `(.L_x_2433) ;  /* 0x0000020e04e87947 */ /* 0x000fea000b800000 */
.L_x_2708:
[----:B------:R-:W-:-:S03]  /*c6b0*/  UMOV UR4, 0xffffffff ;  /* 0xffffffff00047882 */ /* 0x000fc60000000000 */
[----:B------:R-:W-:Y:S05]  /*c6c0*/  BRA.DIV UR4, `(.L_x_2434) ;  /* 0x0000021204087947 */ /* 0x000fea000b800000 */
.L_x_2711:
[----:B------:R-:W-:-:S03]  /*c6d0*/  UMOV UR4, 0xffffffff ;  /* 0xffffffff00047882 */ /* 0x000fc60000000000 */
[----:B------:R-:W-:Y:S05]  /*c6e0*/  BRA.DIV UR4, `(.L_x_2435) ;  /* 0x0000021204287947 */ /* 0x000fea000b800000 */
.L_x_2714:
[----:B------:R-:W-:Y:S01]  /*c6f0*/  UMOV UR4, 0xffffffff ;  /* 0xffffffff00047882 */ /* 0x000fe20000000000 */
[----:B------:R-:W-:Y:S02]  /*c700*/  LOP3.LUT R84, R84, 0xfffffffe, RZ, 0xc0, !PT ;  /* 0xfffffffe54547812 */ /* 0x000fe400078ec0ff */
[----:B------:R-:W-:Y:S05]  /*c710*/  BRA.DIV UR4, `(.L_x_2436) ;  /* 0x0000021204447947 */ /* 0x000fea000b800000 */
.L_x_2717:
[----:B------:R-:W-:Y:S01]  /*c720*/  UMOV UR4, 0xffffffff ;  /* 0xffffffff00047882 */ /* 0x000fe20000000000 */
[----:B------:R-:W-:Y:S02]  /*c730*/  IMAD.IADD R84, R111, 0x1, -R84 ;  /* 0x000000016f547824 */ /* 0x000fe400078e0a54 */
[----:B------:R-:W-:Y:S05]  /*c740*/  BRA.DIV UR4, `(.L_x_2437) ;  /* 0x0000021204607947 */ /* 0x000fea000b800000 */
.L_x_2720:
[----:B------:R-:W-:Y:S01]  /*c750*/  UMOV UR4, 0xffffffff ;  /* 0xffffffff00047882 */ /* 0x000fe20000000000 */
[----:B------:R-:W-:Y:S02]  /*c760*/  SHF.L.U32 R3, R84, 0x1f, RZ ;  /* 0x0000001f54037819 */ /* 0x000fe400000006ff */
[----:B------:R-:W-:Y:S05]  /*c770*/  BRA.DIV UR4, `(.L_x_2438) ;  /* 0x00000212047c7947 */ /* 0x000fea000b800000 */
.L_x_2723:
        /* <DEDUP_REMOVED lines=13> */
[----:B------:R-:W-:-:S02]  /*c850*/  IMAD.MOV.U32 R12, RZ, RZ, R7 ;  /* 0x000000ffff0c7224 */ /* 0x000fc400078e0007 */
[----:B------:R-:W-:-:S03]  /*c860*/  IMAD.MOV.U32 R14, RZ, RZ, R33 ;  /* 0x000000ffff0e7224 */ /* 0x000fc600078e0021 */
        /* <DEDUP_REMOVED lines=11> */
[----:B------:R-:W-:Y:S01]  /*c920*/  IMAD.MOV.U32 R13, RZ, RZ, R25 ;  /* 0x000000ffff0d7224 */ /* 0x000fe200078e0019 */
[----:B------:R-:W-:Y:S01]  /*c930*/  MOV R12, R24 ;  /* 0x00000018000c7202 */ /* 0x000fe20000000f00 */
[----:B0-----:R-:W-:Y:S06]  /*c940*/  @!P4 BRA `(.L_x_2440) ;  /* 0x000002100030c947 */ /* 0x001fec0003800000 */
.L_x_2724:
[----:B------:R-:W-:Y:S05]  /*c950*/  BSYNC B1 ;  /* 0x0000000000017941 */ /* 0x000fea0003800000 */
.L_x_2439:
[----:B------:R-:W-:Y:S01]  /*c960*/  BSSY B1, `(.L_x_2441) ;  /* 0x00000ba000017945 */ /* 0x000fe20003800000 */
[----:B0-----:R-:W-:-:S03]  /*c970*/  PRMT R3, R12, 0x5410, R13 ;  /* 0x000054100c037816 */ /* 0x001fc6000000000d */
        /* <DEDUP_REMOVED lines=8> */
[----:B------:R-:W0:Y:S01]  /*ca00*/  LDS.128 R12, [R21] ;  /* 0x00000000150c7984 */ /* 0x000e220000000c00 */
[----:B------:R-:W-:Y:S01]  /*ca10*/  SHF.R.U32.HI R93, RZ, 0x10, R81 ;  /* 0x00000010ff5d7819 */ /* 0x000fe20000011651 */
[--C-:B------:R-:W-:Y:S01]  /*ca20*/  HADD2.F32 R92, -RZ, R110.reuse.H0_H0 ;  /* 0x2000006eff5c7230 */ /* 0x100fe20000004100 */
[----:B------:R-:W-:Y:S01]  /*ca30*/  SHF.R.U32.HI R111, RZ, 0x10, R79 ;  /* 0x00000010ff6f7819 */ /* 0x000fe2000001164f */
        /* <DEDUP_REMOVED lines=38> */
.L_x_2444:
[----:B------:R-:W-:Y:S05]  /*cca0*/  BSYNC B2 ;  /* 0x0000000000027941 */ /* 0x000fea0003800000 */
.L_x_2443:
[----:B------:R-:W-:Y:S04]  /*ccb0*/  BSSY B2, `(.L_x_2445) ;  /* 0x000002c000027945 */ /* 0x000fe80003800000 */
[----:B------:R-:W-:Y:S05]  /*ccc0*/  @P4 BRA `(.L_x_2446) ;  /* 0x0000000000a84947 */ /* 0x000fea0003800000 */
[----:B0-----:R-:W0:Y:S01]  /*ccd0*/  LDS.128 R12, [R21+0x4000] ;  /* 0x00400000150c7984 */ /* 0x001e220000000c00 */
        /* <DEDUP_REMOVED lines=41> */
.L_x_2446:
[----:B------:R-:W-:Y:S05]  /*cf70*/  BSYNC B2 ;  /* 0x0000000000027941 */ /* 0x000fea0003800000 */
.L_x_2445:
[----:B------:R-:W-:Y:S04]  /*cf80*/  BSSY B2, `(.L_x_2447) ;  /* 0x000002c000027945 */ /* 0x000fe80003800000 */
[----:B------:R-:W-:Y:S05]  /*cf90*/  @P5 BRA `(.L_x_2448) ;  /* 0x0000000000a85947 */ /* 0x000fea0003800000 */
[----:B01----:R-:W0:Y:S01]  /*cfa0*/  LDS.128 R12, [R21+0x8000] ;  /* 0x00800000150c7984 */ /* 0x003e220000000c00 */
        /* <DEDUP_REMOVED lines=41> */
.L_x_2448:
[----:B------:R-:W-:Y:S05]  /*d240*/  BSYNC B2 ;  /* 0x0000000000027941 */ /* 0x000fea0003800000 */
.L_x_2447:
[----:B------:R-:W-:Y:S05]  /*d250*/  @P6 BRA `(.L_x_2442) ;  /* 0x0000000000a86947 */ /* 0x000fea0003800000 */
[----:B012---:R-:W0:Y:S01]  /*d260*/  LDS.128 R12, [R21+0xc000] ;  /* 0x00c00000150c7984 */ /* 0x007e220000000c00 */
        /* <DEDUP_REMOVED lines=41> */
.L_x_2442:
[----:B------:R-:W-:Y:S05]  /*d500*/  BSYNC B1 ;  /* 0x0000000000017941 */ /* 0x000fea0003800000 */
.L_x_2441:
[----:B------:R-:W-:Y:S04]  /*d510*/  BSSY B1, `(.L_x_2449) ;  /* 0x00000b9000017945 */ /* 0x000fe80003800000 */
        /* <DEDUP_REMOVED lines=9> */
[----:B------:R-:W-:Y:S01]  /*d5b0*/  SHF.R.U32.HI R67, RZ, 0x10, R63 ;  /* 0x00000010ff437819 */ /* 0x000fe2000001163f */
[----:B------:R-:W-:Y:S01]  /*d5c0*/  HADD2.F32 R66, -RZ, R105.H0_H0 ;  /* 0x20000069ff427230 */ /* 0x000fe20000004100 */
[--C-:B------:R-:W-:Y:S01]  /*d5d0*/  SHF.R.U32.HI R69, RZ, 0x10, R65.reuse ;  /* 0x00000010ff457819 */ /* 0x100fe20000011641 */
        /* <DEDUP_REMOVED lines=38> */
.L_x_2452:
[----:B------:R-:W-:Y:S05]  /*d840*/  BSYNC B2 ;  /* 0x0000000000027941 */ /* 0x000fea0003800000 */
.L_x_2451:
        /* <DEDUP_REMOVED lines=44> */
.L_x_2454:
[----:B------:R-:W-:Y:S05]  /*db10*/  BSYNC B2 ;  /* 0x0000000000027941 */ /* 0x000fea0003800000 */
.L_x_2453:
        /* <DEDUP_REMOVED lines=44> */
.L_x_2456:
[----:B------:R-:W-:Y:S05]  /*dde0*/  BSYNC B2 ;  /* 0x0000000000027941 */ /* 0x000fea0003800000 */
.L_x_2455:
[----:B------:R-:W-:Y:S05]  /*ddf0*/  @P5 BRA `(.L_x_2450) ;  /* 0x0000000000a85947 */ /* 0x000fea0003800000 */
[----:B012---:R-:W0:Y:S01]  /*de00*/  LDS.128 R12, [R21+0xd000] ;  /* 0x00d00000150c7984 */ /* 0x007e220000000c00 */
        /* <DEDUP_REMOVED lines=41> */
.L_x_2450:
[----:B------:R-:W-:Y:S05]  /*e0a0*/  BSYNC B1 ;  /* 0x0000000000017941 */ /* 0x000fea0003800000 */
.L_x_2449:
[----:B------:R-:W-:Y:S04]  /*e0b0*/  BSSY B1, `(.L_x_2457) ;  /* 0x00000b9000017945 */ /* 0x000fe80003800000 */
        /* <DEDUP_REMOVED lines=50> */
.L_x_2460:
[----:B------:R-:W-:Y:S05]  /*e3e0*/  BSYNC B2 ;  /* 0x0000000000027941 */ /* 0x000fea0003800000 */
.L_x_2459:
[----:B------:R-:W-:Y:S04]  /*e3f0*/  BSSY B2, `(.L_x_2461) ;  /* 0x000002c000027945 */ /* 0x000fe80003800000 */
[----:B------:R-:W-:Y:S05]  /*e400*/  @P1 BRA `(.L_x_2462) ;  /* 0x0000000000a81947 */ /* 0x000fea0003800000 */
[----:B0-----:R-:W0:Y:S01]  /*e410*/  LDS.128 R12, [R21+0x6000] ;  /* 0x00600000150c7984 */ /* 0x001e220000000c00 */
[----:B------:R-:W-:Y:S01]  /*e420*/  SHF.R.U32.HI R47, RZ, 0x10, R43 ;  /* 0x00000010ff2f7819 */ /* 0x000fe2000001162b */
[----:B------:R-:W-:Y:S01]  /*e430*/  HADD2.F32 R46, -RZ, R88.H1_H1 ;  /* 0x30000058ff2e7230 */ /* 0x000fe20000004100 */
[--C-:B------:R-:W-:Y:S01]  /*e440*/  SHF.R.U32.HI R49, RZ, 0x10, R45.reuse ;  /* 0x00000010ff317819 */ /* 0x100fe2000001162d */
[----:B------:R-:W-:Y:S01]  /*e450*/  HADD2.F32 R48, -RZ, R91.H0_H0 ;  /* 0x2000005bff307230 */ /* 0x000fe20000004100 */
[----:B------:R-:W-:Y:S01]  /*e460*/  SHF.R.U64 R53, R44, 0x10, R45 ;  /* 0x000000102c357819 */ /* 0x000fe2000000122d */
[----:B------:R-:W-:Y:S01]  /*e470*/  HADD2.F32 R47, -RZ, R47.H0_H0 ;  /* 0x2000002fff2f7230 */ /* 0x000fe20000004100 */
[----:B------:R-:W-:Y:S01]  /*e480*/  SHF.R.U64 R55, R42, 0x10, R43 ;  /* 0x000000102a377819 */ /* 0x000fe2000000122b */
[----:B------:R-:W-:Y:S02]  /*e490*/  HADD2.F32 R49, -RZ, R49.H0_H0 ;  /* 0x20000031ff317230 */ /* 0x000fe40000004100 */
[----:B------:R-:W-:-:S02]  /*e4a0*/  HADD2.F32 R91, -RZ, R91.H1_H1 ;  /* 0x3000005bff5b7230 */ /* 0x000fc40000004100 */
        /* <DEDUP_REMOVED lines=32> */
.L_x_2462:
[----:B------:R-:W-:Y:S05]  /*e6b0*/  BSYNC B2 ;  /* 0x0000000000027941 */ /* 0x000fea0003800000 */
.L_x_2461:
[----:B------:R-:W-:Y:S04]  /*e6c0*/  BSSY B2, `(.L_x_2463) ;  /* 0x000002c000027945 */ /* 0x000fe80003800000 */
[----:B------:R-:W-:Y:S05]  /*e6d0*/  @P2 BRA `(.L_x_2464) ;  /* 0x0000000000a82947 */ /* 0x000fea0003800000 */
[----:B01----:R-:W0:Y:S01]  /*e6e0*/  LDS.128 R12, [R21+0xa000] ;  /* 0x00a00000150c7984 */ /* 0x003e220000000c00 */
        /* <DEDUP_REMOVED lines=41> */
.L_x_2464:
[----:B------:R-:W-:Y:S05]  /*e980*/  BSYNC B2 ;  /* 0x0000000000027941 */ /* 0x000fea0003800000 */
.L_x_2463:
[----:B------:R-:W-:Y:S05]  /*e990*/  @P4 BRA `(.L_x_2458) ;  /* 0x0000000000a84947 */ /* 0x000fea0003800000 */
[----:B012---:R-:W0:Y:S01]  /*e9a0*/  LDS.128 R12, [R21+0xe000] ;  /* 0x00e00000150c7984 */ /* 0x007e220000000c00 */
        /* <DEDUP_REMOVED lines=28> */
[CC--:B------:R-:W-:Y:S01]  /*eb70*/  FMUL.FTZ R39, R35.reuse, R83.reuse ;  /* 0x0000005323277220 */ /* 0x0c0fe20000410000 */
        /* <DEDUP_REMOVED lines=12> */
.L_x_2458:
[----:B------:R-:W-:Y:S05]  /*ec40*/  BSYNC B1 ;  /* 0x0000000000017941 */ /* 0x000fea0003800000 */
.L_x_2457:
        /* <DEDUP_REMOVED lines=50> */
.L_x_2467:
[----:B------:R-:W-:Y:S05]  /*ef70*/  BSYNC B1 ;  /* 0x0000000000017941 */ /* 0x000fea0003800000 */
.L_x_2466:
[----:B------:R-:W-:Y:S04]  /*ef80*/  BSSY B1, `(.L_x_2468) ;  /* 0x000002c000017945 */ /* 0x000fe80003800000 */
[----:B------:R-:W-:Y:S05]  /*ef90*/  @P1 BRA `(.L_x_2469) ;  /* 0x0000000000a81947 */ /* 0x000fea0003800000 */
[----:B0-----:R-:W0:Y:S01]  /*efa0*/  LDS.128 R12, [R21+0x7000] ;  /* 0x00700000150c7984 */ /* 0x001e220000000c00 */
        /* <DEDUP_REMOVED lines=24> */
[----:B------:R-:W-:-:S02]  /*f130*/  HADD2.F32 R13, -RZ, R13.H1_H1 ;  /* 0x3000000dff0d7230 */ /* 0x000fc40000004100 */
[C---:B------:R-:W-:Y:S01]  /*f140*/  FFMA.FTZ R34, R15.reuse, R30, -R34 ;  /* 0x0000001e0f227223 */ /* 0x040fe20000010822 */
[----:B------:R-:W-:Y:S02]  /*f150*/  HADD2.F32 R20, -RZ, R37.H0_H0 ;  /* 0x20000025ff147230 */ /* 0x000fe40000004100 */
[----:B------:R-:W-:Y:S01]  /*f160*/  FFMA.FTZ R29, R15, R32, R36 ;  /* 0x000000200f1d7223 */ /* 0x000fe20000010024 */
        /* <DEDUP_REMOVED lines=13> */
.L_x_2469:
[----:B------:R-:W-:Y:S05]  /*f240*/  BSYNC B1 ;  /* 0x0000000000017941 */ /* 0x000fea0003800000 */
.L_x_2468:
[----:B------:R-:W-:Y:S04]  /*f250*/  BSSY B1, `(.L_x_2470) ;  /* 0x000002c000017945 */ /* 0x000fe80003800000 */
[----:B------:R-:W-:Y:S05]  /*f260*/  @P2 BRA `(.L_x_2471) ;  /* 0x0000000000a82947 */ /* 0x000fea0003800000 */
[----:B01----:R-:W0:Y:S01]  /*f270*/  LDS.128 R12, [R21+0xb000] ;  /* 0x00b00000150c7984 */ /* 0x003e220000000c00 */
        /* <DEDUP_REMOVED lines=8> */
[----:B------:R-:W-:-:S02]  /*f300*/  HADD2.F32 R11, -RZ, R11.H1_H1 ;  /* 0x3000000bff0b7230 */ /* 0x000fc40000004100 */
[--C-:B0-----:R-:W-:Y:S02]  /*f310*/  HADD2.F32 R9, -RZ, R15.reuse.H0_H0 ;  /* 0x2000000fff097230 */ /* 0x101fe40000004100 */
[----:B------:R-:W-:Y:S02]  /*f320*/  HADD2.F32 R15, -RZ, R15.H1_H1 ;  /* 0x3000000fff0f7230 */ /* 0x000fe40000004100 */
[--C-:B------:R-:W-:Y:S02]  /*f330*/  HADD2.F32 R6, -RZ, R12.reuse.H0_H0 ;  /* 0x2000000cff067230 */ /* 0x100fe40000004100 */
[----:B------:R-:W-:Y:S02]  /*f340*/  HADD2.F32 R12, -RZ, R12.H1_H1 ;  /* 0x3000000cff0c7230 */ /* 0x000fe40000004100 */
[C---:B------:R-:W-:Y:S01]  /*f350*/  FMUL.FTZ R28, R15.reuse, R26 ;  /* 0x0000001a0f1c7220 */ /* 0x040fe20000410000 */
[----:B------:R-:W-:Y:S01]  /*f360*/  FMUL.FTZ R31, R15, R20 ;  /* 0x000000140f1f7220 */ /* 0x000fe20000410000 */
[----:B------:R-:W-:-:S02]  /*f370*/  HADD2.F32 R8, -RZ, R14.H0_H0 ;  /* 0x2000000eff087230 */ /* 0x000fc40000004100 */
[C---:B------:R-:W-:Y:S01]  /*f380*/  FFMA.FTZ R28, R9.reuse, R20, -R28 ;  /* 0x00000014091c7223 */ /* 0x040fe2000001081c */
[----:B------:R-:W-:Y:S01]  /*f390*/  FFMA.FTZ R33, R9, R26, R31 ;  /* 0x0000001a09217223 */ /* 0x000fe2000001001f */
[----:B------:R-:W-:Y:S02]  /*f3a0*/  HADD2.F32 R14, -RZ, R14.H1_H1 ;  /* 0x3000000eff0e7230 */ /* 0x000fe40000004100 */
[C---:B------:R-:W-:Y:S01]  /*f3b0*/  FMUL.FTZ R15, R12.reuse, R29 ;  /* 0x0000001d0c0f7220 */ /* 0x040fe20000410000 */
[--C-:B------:R-:W-:Y:S02]  /*f3c0*/  HADD2.F32 R7, -RZ, R13.reuse.H0_H0 ;  /* 0x2000000dff077230 */ /* 0x100fe40000004100 */
[-C--:B------:R-:W-:Y:S01]  /*f3d0*/  FMUL.FTZ R31, R12, R27.reuse ;  /* 0x0000001b0c1f7220 */ /* 0x080fe20000410000 */
[----:B------:R-:W-:Y:S02]  /*f3e0*/  HADD2.F32 R9, -RZ, R10.H0_H0 ;  /* 0x2000000aff097230 */ /* 0x000fe40000004100 */
[----:B------:R-:W-:Y:S01]  /*f3f0*/  FFMA.FTZ R15, R6, R27, -R15 ;  /* 0x0000001b060f7223 */ /* 0x000fe2000001080f */
[----:B------:R-:W-:-:S02]  /*f400*/  HADD2.F32 R13, -RZ, R13.H1_H1 ;  /* 0x3000000dff0d7230 */ /* 0x000fc40000004100 */
[C---:B------:R-:W-:Y:S01]  /*f410*/  FMUL.FTZ R20, R14.reuse, R11 ;  /* 0x0000000b0e147220 */ /* 0x040fe20000410000 */
[----:B------:R-:W-:Y:S02]  /*f420*/  HADD2.F32 R12, -RZ, R30.H0_H0 ;  /* 0x2000001eff0c7230 */ /* 0x000fe40000004100 */
[-C--:B------:R-:W-:Y:S01]  /*f430*/  FMUL.FTZ R27, R14, R9.reuse ;  /* 0x000000090e1b7220 */ /* 0x080fe20000410000 */
[----:B------:R-:W-:Y:S02]  /*f440*/  HADD2.F32 R10, -RZ, R32.H0_H0 ;  /* 0x20000020ff0a7230 */ /* 0x000fe40000004100 */
[----:B------:R-:W-:Y:S01]  /*f450*/  FFMA.FTZ R20, R8, R9, R20 ;  /* 0x0000000908147223 */ /* 0x000fe20000010014 */
[----:B------:R-:W-:Y:S01]  /*f460*/  FFMA.FTZ R6, R6, R29, R31 ;  /* 0x0000001d06067223 */ /* 0x000fe2000001001f */
[C---:B------:R-:W-:Y:S01]  /*f470*/  FMUL.FTZ R14, R13.reuse, R12 ;  /* 0x0000000c0d0e7220 */ /* 0x040fe20000410000 */
[----:B------:R-:W-:Y:S01]  /*f480*/  FFMA.FTZ R27, R8, R11, -R27 ;  /* 0x0000000b081b7223 */ /* 0x000fe2000001081b */
[----:B------:R-:W-:Y:S01]  /*f490*/  FMUL.FTZ R13, R13, R10 ;  /* 0x0000000a0d0d7220 */ /* 0x000fe20000410000 */
[----:B------:R-:W-:Y:S01]  /*f4a0*/  F2FP.F16.F32.PACK_AB R11, R33, R28 ;  /* 0x0000001c210b723e */ /* 0x000fe200000000ff */
[C---:B------:R-:W-:Y:S01]  /*f4b0*/  FFMA.FTZ R9, R7.reuse, R10, -R14 ;  /* 0x0000000a07097223 */ /* 0x040fe2000001080e */
[----:B------:R-:W-:Y:S01]  /*f4c0*/  F2FP.F16.F32.PACK_AB R8, R6, R15 ;  /* 0x0000000f0608723e */ /* 0x000fe200000000ff */
[----:B------:R-:W-:Y:S01]  /*f4d0*/  FFMA.FTZ R12, R7, R12, R13 ;  /* 0x0000000c070c7223 */ /* 0x000fe2000001000d */
[----:B------:R-:W-:-:S04]  /*f4e0*/  F2FP.F16.F32.PACK_AB R10, R20, R27 ;  /* 0x0000001b140a723e */ /* 0x000fc800000000ff */
[----:B------:R-:W-:-:S05]  /*f4f0*/  F2FP.F16.F32.PACK_AB R9, R12, R9 ;  /* 0x000000090c09723e */ /* 0x000fca00000000ff */
[----:B------:R2:W-:Y:S02]  /*f500*/  STS.128 [R21+0xb000], R8 ;  /* 0x00b0000815007388 */ /* 0x0005e40000000c00 */
.L_x_2471:
[----:B------:R-:W-:Y:S05]  /*f510*/  BSYNC B1 ;  /* 0x0000000000017941 */ /* 0x000fea0003800000 */
.L_x_2470:
[----:B------:R-:W-:Y:S05]  /*f520*/  @P3 BRA `(.L_x_2465) ;  /* 0x0000004800f43947 */ /* 0x000fea0003800000 */
[----:B--2---:R-:W2:Y:S01]  /*f530*/  LDS.128 R8, [R21+0xf000] ;  /* 0x00f0000015087984 */ /* 0x004ea20000000c00 */
[----:B01----:R-:W-:Y:S01]  /*f540*/  SHF.R.U32.HI R12, RZ, 0x10, R25 ;  /* 0x00000010ff0c7819 */ /* 0x003fe20000011619 */
        /* <DEDUP_REMOVED lines=8> */
[--C-:B--2---:R-:W-:Y:S02]  /*f5d0*/  HADD2.F32 R7, -RZ, R11.reuse.H0_H0 ;  /* 0x2000000bff077230 */ /* 0x104fe40000004100 */
        /* <DEDUP_REMOVED lines=17> */
[----:B------:R-:W-:Y:S01]  /*f6f0*/  FMUL.FTZ R13, R10, R7 ;  /* 0x000000070a0d7220 */ /* 0x000fe20000410000 */
[----:B------:R-:W-:Y:S02]  /*f700*/  HADD2.F32 R0, -RZ, R26.H0_H0 ;  /* 0x2000001aff007230 */ /* 0x000fe40000004100 */
[----:B------:R-:W-:Y:S01]  /*f710*/  FFMA.FTZ R4, R4, R15, R25 ;  /* 0x0000000f04047223 */ /* 0x000fe20000010019 */
        /* <DEDUP_REMOVED lines=12> */
.L_x_2414:
[-C--:B------:R-:W-:Y:S01]  /*f7e0*/  ISETP.GE.AND P0, PT, R22, R9.reuse, PT ;  /* 0x000000091600720c */ /* 0x080fe20003f06270 */
[----:B------:R-:W-:Y:S01]  /*f7f0*/  BSSY B1, `(.L_x_2472) ;  /* 0x0000030000017945 */ /* 0x000fe20003800000 */
[-C--:B------:R-:W-:Y:S01]  /*f800*/  ISETP.GE.AND P1, PT, R218, R9.reuse, PT ;  /* 0x00000009da00720c */ /* 0x080fe20003f26270 */
[----:B------:R-:W-:Y:S01]  /*f810*/  IMAD.MOV.U32 R89, RZ, RZ, R93 ;  /* 0x000000ffff597224 */ /* 0x000fe200078e005d */
[-C--:B------:R-:W-:Y:S01]  /*f820*/  ISETP.GE.AND P2, PT, R220, R9.reuse, PT ;  /* 0x00000009dc00720c */ /* 0x080fe20003f46270 */
[----:B------:R-:W-:Y:S01]  /*f830*/  IMAD.MOV.U32 R8, RZ, RZ, R90 ;  /* 0x000000ffff087224 */ /* 0x000fe200078e005a */
[----:B------:R-:W-:Y:S02]  /*f840*/  ISETP.GE.AND P3, PT, R84, R9, PT ;  /* 0x000000095400720c */ /* 0x000fe40003f66270 */
[----:B------:R-:W-:Y:S02]  /*f850*/  CS2R R32, SRZ ;  /* 0x0000000000207805 */ /* 0x000fe4000001ff00 */
[----:B------:R-:W-:-:S02]  /*f860*/  MOV R9, R25 ;  /* 0x0000001900097202 */ /* 0x000fc40000000f00 */
        /* <DEDUP_REMOVED lines=21> */
[----:B------:R-:W-:Y:S01]  /*f9c0*/  LEA R50, P4, R3, UR4, 0x1 ;  /* 0x0000000403327c11 */ /* 0x000fe2000f8808ff */
[----:B------:R-:W-:Y:S01]  /*f9d0*/  ULDC UR4, c[0x0][0x3d4] ;  /* 0x0000f50000047ab9 */ /* 0x000fe20000000800 */
[----:B------:R-:W-:Y:S02]  /*f9e0*/  CS2R R30, SRZ ;  /* 0x00000000001e7805 */ /* 0x000fe4000001ff00 */
[----:B------:R-:W-:-:S02]  /*f9f0*/  ISETP.GE.AND P6, PT, R19, UR4, PT ;  /* 0x0000000413007c0c */ /* 0x000fc4000bfc6270 */
[----:B------:R-:W-:Y:S02]  /*fa00*/  CS2R R44, SRZ ;  /* 0x00000000002c7805 */ /* 0x000fe4000001ff00 */
[----:B------:R-:W-:Y:S01]  /*fa10*/  LEA.HI.X R51, R3, UR5, R4, 0x1, P4 ;  /* 0x0000000503337c11 */ /* 0x000fe2000a0f0c04 */
[----:B------:R-:W-:Y:S01]  /*fa20*/  IMAD.X R3, R11, 0x1, R101, P5 ;  /* 0x000000010b037824 */ /* 0x000fe200028e0665 */
[----:B------:R-:W-:Y:S02]  /*fa30*/  ISETP.GE.AND P5, PT, R17, UR4, PT ;  /* 0x0000000411007c0c */ /* 0x000fe4000bfa6270 */
[----:B------:R-:W-:Y:S02]  /*fa40*/  CS2R R46, SRZ ;  /* 0x00000000002e7805 */ /* 0x000fe4000001ff00 */
[----:B------:R-:W-:Y:S02]  /*fa50*/  LEA R52, P4, R0, UR6, 0x1 ;  /* 0x0000000600347c11 */ /* 0x000fe4000f8808ff */
[----:B------:R-:W-:-:S02]  /*fa60*/  CS2R R4, SRZ ;  /* 0x0000000000047805 */ /* 0x000fc4000001ff00 */
[----:B------:R-:W-:Y:S02]  /*fa70*/  CS2R R6, SRZ ;  /* 0x0000000000067805 */ /* 0x000fe4000001ff00 */
[----:B------:R-:W-:Y:S02]  /*fa80*/  CS2R R24, SRZ ;  /* 0x0000000000187805 */ /* 0x000fe4000001ff00 */
[----:B------:R-:W-:Y:S02]  /*fa90*/  CS2R R26, SRZ ;  /* 0x00000000001a7805 */ /* 0x000fe4000001ff00 */
[----:B------:R-:W-:Y:S01]  /*faa0*/  LEA.HI.X R53, R0, UR7, R3, 0x1, P4 ;  /* 0x0000000700357c11 */ /* 0x000fe2000a0f0c03 */
[----:B------:R0:W5:Y:S04]  /*fab0*/  @!P6 LDG.E.128 R44, desc[UR60][R50.64+0x80] ;  /* 0x0000803c322ce981 */ /* 0x000168000c1e1d00 */
[----:B------:R0:W5:Y:S04]  /*fac0*/  @!P5 LDG.E.128 R28, desc[UR60][R50.64] ;  /* 0x0000003c321cd981 */ /* 0x000168000c1e1d00 */
[----:B------:R0:W5:Y:S04]  /*fad0*/  @!P5 LDG.E.128 R4, desc[UR60][R52.64] ;  /* 0x0000003c3404d981 */ /* 0x000168000c1e1d00 */
[----:B------:R0:W5:Y:S02]  /*fae0*/  @!P6 LDG.E.128 R24, desc[UR60][R52.64+0x80] ;  /* 0x0000803c3418e981 */ /* 0x000164000c1e1d00 */
.L_x_2473:
[----:B------:R-:W-:Y:S05]  /*faf0*/  BSYNC B1 ;  /* 0x0000000000017941 */ /* 0x000fea0003800000 */
.L_x_2472:
[----:B------:R-:W-:Y:S01]  /*fb00*/  BSSY B1, `(.L_x_2474) ;  /* 0x000001e000017945 */ /* 0x000fe20003800000 */
[----:B-----5:R-:W-:Y:S01]  /*fb10*/  MOV R56, R4 ;  /* 0x0000000400387202 */ /* 0x020fe20000000f00 */
[----:B------:R-:W-:Y:S01]  /*fb20*/  IMAD.MOV.U32 R57, RZ, RZ, R5 ;  /* 0x000000ffff397224 */ /* 0x000fe200078e0005 */
[----:B0-----:R-:W-:Y:S01]  /*fb30*/  CS2R R50, SRZ ;  /* 0x0000000000327805 */ /* 0x001fe2000001ff00 */
        /* <DEDUP_REMOVED lines=20> */
[----:B------:R-:W-:Y:S02]  /*fc80*/  CS2R R38, SRZ ;  /* 0x0000000000267805 */ /* 0x000fe4000001ff00 */
[----:B------:R-:W-:Y:S01]  /*fc90*/  LEA.HI.X R55, R0, UR7, R3, 0x1, P4 ;  /* 0x0000000700377c11 */ /* 0x000fe2000a0f0c03 */
[----:B------:R0:W5:Y:S04]  /*fca0*/  @!P5 LDG.E.128 R40, desc[UR60][R52.64] ;  /* 0x0000003c3428d981 */ /* 0x000168000c1e1d00 */
[----:B------:R0:W5:Y:S04]  /*fcb0*/  @!P6 LDG.E.128 R48, desc[UR60][R52.64+0x80] ;  /* 0x0000803c3430e981 */ /* 0x000168000c1e1d00 */
[----:B------:R0:W5:Y:S04]  /*fcc0*/  @!P5 LDG.E.128 R32, desc[UR60][R54.64] ;  /* 0x0000003c3620d981 */ /* 0x000168000c1e1d00 */
[----:B------:R0:W5:Y:S02]  /*fcd0*/  @!P6 LDG.E.128 R36, desc[UR60][R54.64+0x80] ;  /* 0x0000803c3624e981 */ /* 0x000164000c1e1d00 */
.L_x_2475:
[----:B------:R-:W-:Y:S05]  /*fce0*/  BSYNC B1 ;  /* 0x0000000000017941 */ /* 0x000fea0003800000 */
.L_x_2474:
[----:B------:R-:W-:Y:S01]  /*fcf0*/  IMAD.MOV.U32 R0, RZ, RZ, R6 ;  /* 0x000000ffff007224 */ /* 0x000fe200078e0006 */
[----:B------:R-:W-:Y:S01]  /*fd00*/  MOV R3, R7 ;  /* 0x0000000700037202 */ /* 0x000fe20000000f00 */
[----:B------:R-:W-:Y:S01]  /*fd10*/  IMAD.MOV.U32 R20, RZ, RZ, R25 ;  /* 0x000000ffff147224 */ /* 0x000fe200078e0019 */
[----:B------:R-:W-:Y:S01]  /*fd20*/  PRMT R118, R118, 0x5410, R56 ;  /* 0x0000541076767816 */ /* 0x000fe20000000038 */
[----:B------:R-:W1:Y:S01]  /*fd30*/  LDC R94, c[0x0][0x428] ;  /* 0x00010a00ff5e7b82 */ /* 0x000e620000000800 */
        /* <DEDUP_REMOVED lines=8> */
[----:B------:R-:W-:Y:S02]  /*fdc0*/  PRMT R119, R57, 0x7610, R119 ;  /* 0x0000761039777816 */ /* 0x000fe40000000077 */
[----:B0-----:R-:W-:Y:S02]  /*fdd0*/  CS2R R52, SRZ ;  /* 0x0000000000347805 */ /* 0x001fe4000001ff00 */
        /* <DEDUP_REMOVED lines=49> */
[----:B------:R-:W-:Y:S02]  /*100f0*/  LEA.HI.X R52, R14, R11, R15, 0x6, P4 ;  /* 0x0000000b0e347211 */ /* 0x000fe400020f340f */
[----:B------:R-:W-:Y:S02]  /*10100*/  CS2R R58, SRZ ;  /* 0x00000000003a7805 */ /* 0x000fe4000001ff00 */
[----:B------:R-:W-:Y:S02]  /*10110*/  LEA.HI.X R91, R3, UR5, R20, 0x1, P5 ;  /* 0x00000005035b7c11 */ /* 0x000fe4000a8f0c14 */
        /* <DEDUP_REMOVED lines=10> */
.L_x_2477:
[----:B------:R-:W-:Y:S05]  /*101c0*/  BSYNC B1 ;  /* 0x0000000000017941 */ /* 0x000fea0003800000 */
.L_x_2476:
        /* <DEDUP_REMOVED lines=23> */
[----:B------:R-:W-:Y:S02]  /*10340*/  ISETP.GE.AND P6, PT, R19, UR4, PT ;  /* 0x0000000413007c0c */ /* 0x000fe4000bfc6270 */
[----:B------:R-:W-:Y:S02]  /*10350*/  LEA.HI.X R11, R97, UR5, R12, 0x1, P4 ;  /* 0x00000005610b7c11 */ /* 0x000fe4000a0f0c0c */
[----:B------:R-:W-:-:S04]  /*10360*/  LEA R12, P4, R95, UR6, 0x1 ;  /* 0x000000065f0c7c11 */ /* 0x000fc8000f8808ff */
[----:B------:R-:W-:Y:S01]  /*10370*/  LEA.HI.X R13, R95, UR7, R0, 0x1, P4 ;  /* 0x000000075f0d7c11 */ /* 0x000fe2000a0f0c00 */
[----:B------:R1:W5:Y:S04]  /*10380*/  @!P5 LDG.E.128 R72, desc[UR60][R10.64] ;  /* 0x0000003c0a48d981 */ /* 0x000368000c1e1d00 */
[----:B------:R1:W5:Y:S04]  /*10390*/  @!P6 LDG.E.128 R76, desc[UR60][R10.64+0x80] ;  /* 0x0000803c0a4ce981 */ /* 0x000368000c1e1d00 */
[----:B------:R1:W5:Y:S04]  /*103a0*/  @!P5 LDG.E.128 R64, desc[UR60][R12.64] ;  /* 0x0000003c0c40d981 */ /* 0x000368000c1e1d00 */
[----:B------:R1:W5:Y:S02]  /*103b0*/  @!P6 LDG.E.128 R68, desc[UR60][R12.64+0x80] ;  /* 0x0000803c0c44e981 */ /* 0x000364000c1e1d00 */
.L_x_2479:
[----:B------:R-:W-:Y:S05]  /*103c0*/  BSYNC B1 ;  /* 0x0000000000017941 */ /* 0x000fea0003800000 */
.L_x_2478:
[----:B0-----:R-:W2:Y:S01]  /*103d0*/  LDL R92, [R1+0x80] ;  /* 0x00008000015c7983 */ /* 0x001ea20000100800 */
[----:B------:R-:W-:Y:S01]  /*103e0*/  ISETP.NE.AND P4, PT, R94, 0x1, PT ;  /* 0x000000015e00780c */ /* 0x000fe20003f85270 */
[----:B-1----:R-:W-:Y:S01]  /*103f0*/  IMAD.MOV.U32 R10, RZ, RZ, R36 ;  /* 0x000000ffff0a7224 */ /* 0x002fe200078e0024 */
[----:B------:R-:W-:Y:S01]  /*10400*/  MOV R3, R35 ;  /* 0x0000002300037202 */ /* 0x000fe20000000f00 */
[----:B------:R-:W-:Y:S01]  /*10410*/  IMAD.MOV.U32 R11, RZ, RZ, R37 ;  /* 0x000000ffff0b7224 */ /* 0x000fe200078e0025 */
[----:B------:R-:W-:Y:S01]  /*10420*/  ULDC.64 UR4, c[0x0][0x3c8] ;  /* 0x0000f20000047ab9 */ /* 0x000fe20000000a00 */
[----:B------:R-:W-:Y:S01]  /*10430*/  IMAD.MOV.U32 R0, RZ, RZ, R34 ;  /* 0x000000ffff007224 */ /* 0x000fe200078e0022 */
[----:B------:R-:W-:Y:S01]  /*10440*/  ULDC.64 UR6, c[0x0][0x3e0] ;  /* 0x0000f80000067ab9 */ /* 0x000fe20000000a00 */
[----:B------:R-:W-:Y:S01]  /*10450*/  IMAD.MOV.U32 R12, RZ, RZ, R49 ;  /* 0x000000ffff0c7224 */ /* 0x000fe200078e0031 */
[----:B------:R-:W-:Y:S01]  /*10460*/  PRMT R102, R10, 0x5410, R11 ;  /* 0x000054100a667816 */ /* 0x000fe2000000000b */
[----:B------:R-:W-:Y:S01]  /*10470*/  IMAD.MOV.U32 R10, RZ, RZ, R40 ;  /* 0x000000ffff0a7224 */ /* 0x000fe200078e0028 */
[----:B------:R-:W-:Y:S01]  /*10480*/  MOV R11, R41 ;  /* 0x00000029000b7202 */ /* 0x000fe20000000f00 */
[----:B-----5:R-:W-:Y:S01]  /*10490*/  IMAD.MOV.U32 R13, RZ, RZ, R52 ;  /* 0x000000ffff0d7224 */ /* 0x020fe200078e0034 */
[----:B------:R-:W-:Y:S01]  /*104a0*/  PRMT R107, R0, 0x5410, R3 ;  /* 0x00005410006b7816 */ /* 0x000fe20000000003 */
[----:B------:R-:W-:Y:S01]  /*104b0*/  IMAD.MOV.U32 R3, RZ, RZ, R39 ;  /* 0x000000ffff037224 */ /* 0x000fe200078e0027 */
[----:B------:R-:W-:Y:S01]  /*104c0*/  PRMT R108, R10, 0x5410, R11 ;  /* 0x000054100a6c7816 */ /* 0x000fe2000000000b */
[----:B------:R-:W-:Y:S01]  /*104d0*/  IMAD.MOV.U32 R20, RZ, RZ, R56 ;  /* 0x000000ffff147224 */ /* 0x000fe200078e0038 */
[----:B------:R-:W-:Y:S01]  /*104e0*/  MOV R11, R48 ;  /* 0x00000030000b7202 */ /* 0x000fe20000000f00 */
[----:B------:R-:W0:Y:S01]  /*104f0*/  @P4 LDC R10, c[0x0][0x42c] ;  /* 0x00010b00ff0a4b82 */ /* 0x000e220000000800 */
[----:B------:R-:W-:-:S02]  /*10500*/  MOV R0, R38 ;  /* 0x0000002600007202 */ /* 0x000fc40000000f00 */
[----:B------:R-:W-:Y:S02]  /*10510*/  PRMT R104, R11, 0x5410, R12 ;  /* 0x000054100b687816 */ /* 0x000fe4000000000c */
[----:B------:R-:W-:Y:S01]  /*10520*/  PRMT R103, R0, 0x5410, R3 ;  /* 0x0000541000677816 */ /* 0x000fe20000000003 */
[----:B------:R-:W-:Y:S01]  /*10530*/  IMAD.MOV.U32 R0, RZ, RZ, R42 ;  /* 0x000000ffff007224 */ /* 0x000fe200078e002a */
[----:B------:R-:W-:Y:S01]  /*10540*/  MOV R12, R51 ;  /* 0x00000033000c7202 */ /* 0x000fe20000000f00 */
[----:B------:R-:W-:Y:S01]  /*10550*/  IMAD.MOV.U32 R3, RZ, RZ, R43 ;  /* 0x000000ffff037224 */ /* 0x000fe200078e002b */
[----:B------:R-:W1:Y:S01]  /*10560*/  @P4 LDC R11, c[0x0][0x430] ;  /* 0x00010c00ff0b4b82 */ /* 0x000e620000000800 */
[----:B------:R-:W-:Y:S02]  /*10570*/  PRMT R97, R97, 0x5410, R13 ;  /* 0x0000541061617816 */ /* 0x000fe4000000000d */
[----:B------:R-:W-:Y:S02]  /*10580*/  MOV R13, R55 ;  /* 0x00000037000d7202 */ /* 0x000fe40000000f00 */
[----:B------:R-:W-:Y:S01]  /*10590*/  PRMT R109, R0, 0x5410, R3 ;  /* 0x00005410006d7816 */ /* 0x000fe20000000003 */
[----:B------:R-:W-:Y:S01]  /*105a0*/  IMAD.MOV.U32 R3, RZ, RZ, R50 ;  /* 0x000000ffff037224 */ /* 0x000fe200078e0032 */
[----:B------:R-:W-:Y:S01]  /*105b0*/  PRMT R99, R13, 0x7610, R99 ;  /* 0x000076100d637816 */ /* 0x000fe20000000063 */
[----:B------:R-:W-:Y:S01]  /*105c0*/  IMAD R0, R225, 0x80, R22 ;  /* 0x00000080e1007824 */ /* 0x000fe200078e0216 */
[----:B------:R-:W-:Y:S01]  /*105d0*/  PRMT R90, R20, 0x7610, R90 ;  /* 0x00007610145a7816 */ /* 0x000fe2000000005a */
[----:B------:R-:W-:Y:S01]  /*105e0*/  IMAD.MOV.U32 R13, RZ, RZ, R59 ;  /* 0x000000ffff0d7224 */ /* 0x000fe200078e003b */
[----:B------:R-:W-:Y:S01]  /*105f0*/  PRMT R105, R3, 0x5410, R12 ;  /* 0x0000541003697816 */ /* 0x000fe2000000000c */
[----:B------:R-:W-:Y:S01]  /*10600*/  IMAD.MOV.U32 R12, RZ, RZ, R54 ;  /* 0x000000ffff0c7224 */ /* 0x000fe200078e0036 */
[----:B------:R-:W-:Y:S01]  /*10610*/  LEA R3, R85, R0, 0x5 ;  /* 0x0000000055037211 */ /* 0x000fe200078e28ff */
[----:B------:R-:W-:-:S02]  /*10620*/  IMAD.MOV.U32 R0, RZ, RZ, R53 ;  /* 0x000000ffff007224 */ /* 0x000fc400078e0035 */
[----:B------:R-:W-:-:S03]  /*10630*/  IMAD.MOV.U32 R20, RZ, RZ, R60 ;  /* 0x000000ffff147224 */ /* 0x000fc600078e003c */
[----:B------:R-:W-:Y:S01]  /*10640*/  PRMT R98, R0, 0x5410, R12 ;  /* 0x0000541000627816 */ /* 0x000fe2000000000c */
[----:B0-----:R-:W-:Y:S01]  /*10650*/  @P4 IMAD.HI.U32 R0, R3, R10, RZ ;  /* 0x0000000a03004227 */ /* 0x001fe200078e00ff */
[----:B------:R-:W-:Y:S02]  /*10660*/  MOV R12, R58 ;  /* 0x0000003a000c7202 */ /* 0x000fe40000000f00 */
[----:B------:R-:W-:Y:S01]  /*10670*/  PRMT R99, R99, 0x5410, R20 ;  /* 0x0000541063637816 */ /* 0x000fe20000000014 */
[----:B------:R-:W-:Y:S01]  /*10680*/  IMAD.MOV.U32 R10, RZ, RZ, R57 ;  /* 0x000000ffff0a7224 */ /* 0x000fe200078e0039 */
[----:B-1----:R-:W-:Y:S01]  /*10690*/  @P4 SHF.R.U32.HI R3, RZ, R11, R0 ;  /* 0x0000000bff034219 */ /* 0x002fe20000011600 */
[----:B------:R-:W-:Y:S01]  /*106a0*/  IMAD.MOV.U32 R11, RZ, RZ, R63 ;  /* 0x000000ffff0b7224 */ /* 0x000fe200078e003f */
[----:B------:R-:W-:Y:S02]  /*106b0*/  PRMT R91, R12, 0x5410, R13 ;  /* 0x000054100c5b7816 */ /* 0x000fe4000000000d */
[----:B------:R-:W-:Y:S01]  /*106c0*/  PRMT R90, R90, 0x5410, R10 ;  /* 0x000054105a5a7816 */ /* 0x000fe2000000000a */
[----:B------:R-:W-:Y:S01]  /*106d0*/  IMAD.MOV.U32 R10, RZ, RZ, R62 ;  /* 0x000000ffff0a7224 */ /* 0x000fe200078e003e */
[----:B------:R-:W-:-:S02]  /*106e0*/  MOV R0, R61 ;  /* 0x0000003d00007202 */ /* 0x000fc40000000f00 */
[----:B------:R-:W-:Y:S02]  /*106f0*/  SHF.R.S32.HI R13, RZ, 0x1f, R3 ;  /* 0x0000001fff0d7819 */ /* 0x000fe40000011403 */
[----:B------:R-:W-:Y:S02]  /*10700*/  PRMT R100, R0, 0x5410, R10 ;  /* 0x0000541000647816 */ /* 0x000fe4000000000a */
[----:B------:R-:W-:Y:S01]  /*10710*/  PRMT R101, R11, 0x7610, R101 ;  /* 0x000076100b657816 */ /* 0x000fe20000000065 */
[----:B------:R-:W-:Y:S01]  /*10720*/  IMAD.WIDE.U32 R10, R3, R86, R88 ;  /* 0x00000056030a7225 */ /* 0x000fe200078e0058 */
[----:B------:R-:W-:-:S03]  /*10730*/  MOV R20, R80 ;  /* 0x0000005000147202 */ /* 0x000fc60000000f00 */
[C---:B------:R-:W-:Y:S01]  /*10740*/  IMAD R86, R13.reuse, R86, RZ ;  /* 0x000000560d567224 */ /* 0x040fe200078e02ff */
[----:B------:R-:W-:Y:S01]  /*10750*/  PRMT R97, R20, 0x7610, R97 ;  /* 0x0000761014617816 */ /* 0x000fe20000000061 */
[-C--:B------:R-:W-:Y:S02]  /*10760*/  IMAD R0, R13, R14.reuse, RZ ;  /* 0x0000000e0d007224 */ /* 0x080fe400078e02ff */
[C---:B------:R-:W-:Y:S01]  /*10770*/  IMAD.WIDE.U32 R12, R3.reuse, R14, R8 ;  /* 0x0000000e030c7225 */ /* 0x040fe200078e0008 */
[----:B------:R-:W-:Y:S01]  /*10780*/  LEA R8, P4, R10, UR4, 0x1 ;  /* 0x000000040a087c11 */ /* 0x000fe2000f8808ff */
[----:B------:R-:W-:Y:S02]  /*10790*/  UMOV UR4, 0xffffffff ;  /* 0xffffffff00047882 */ /* 0x000fe40000000000 */
[C---:B------:R-:W-:Y:S02]  /*107a0*/  IMAD R9, R3.reuse, R87, R86 ;  /* 0x0000005703097224 */ /* 0x040fe400078e0256 */
[----:B------:R-:W-:Y:S01]  /*107b0*/  IMAD R3, R3, R15, R0 ;  /* 0x0000000f03037224 */ /* 0x000fe200078e0200 */
[----:B------:R-:W-:Y:S01]  /*107c0*/  LEA R0, P5, R12, UR6, 0x1 ;  /* 0x000000060c007c11 */ /* 0x000fe2000f8a08ff */
[----:B------:R-:W-:Y:S01]  /*107d0*/  IMAD.MOV.U32 R14, RZ, RZ, R81 ;  /* 0x000000ffff0e7224 */ /* 0x000fe200078e0051 */
[----:B------:R-:W-:Y:S01]  /*107e0*/  IADD3 R9, R11, R9, RZ ;  /* 0x000000090b097210 */ /* 0x000fe20007ffe0ff */
[----:B------:R-:W-:-:S02]  /*107f0*/  IMAD.IADD R3, R13, 0x1, R3 ;  /* 0x000000010d037824 */ /* 0x000fc400078e0203 */
[----:B------:R-:W-:Y:S01]  /*10800*/  IMAD.MOV.U32 R15, RZ, RZ, R82 ;  /* 0x000000ffff0f7224 */ /* 0x000fe200078e0052 */
[----:B------:R-:W-:Y:S02]  /*10810*/  LEA.HI.X R9, R10, UR5, R9, 0x1, P4 ;  /* 0x000000050a097c11 */ /* 0x000fe4000a0f0c09 */
[----:B------:R-:W-:Y:S02]  /*10820*/  LEA.HI.X R3, R12, UR7, R3, 0x1, P5 ;  /* 0x000000070c037c11 */ /* 0x000fe4000a8f0c03 */
[----:B------:R-:W-:Y:S02]  /*10830*/  PRMT R96, R15, 0x5410, R14 ;  /* 0x000054100f607816 */ /* 0x000fe4000000000e */
[----:B--2---:R-:W-:Y:S01]  /*10840*/  LEA.HI R10, R92, R92, RZ, 0x1 ;  /* 0x0000005c5c0a7211 */ /* 0x004fe200078f08ff */
[----:B------:R-:W-:Y:S06]  /*10850*/  BRA.DIV UR4, `(.L_x_2480) ;  /* 0x000001d204807947 */ /* 0x000fec000b800000 */
.L_x_2727:
[----:B------:R-:W-:-:S03]  /*10860*/  UMOV UR4, 0xffffffff ;  /* 0xffffffff00047882 */ /* 0x000fc60000000000 */
[----:B------:R-:W-:Y:S05]  /*10870*/  BRA.DIV UR4, `(.L_x_2481) ;  /* 0x000001d204a07947 */ /* 0x000fea000b800000 */
.L_x_2730:
[----:B------:R-:W-:-:S03]  /*10880*/  UMOV UR4, 0xffffffff ;  /* 0xffffffff00047882 */ /* 0x000fc60000000000 */
[----:B------:R-:W-:Y:S05]  /*10890*/  BRA.DIV UR4, `(.L_x_2482) ;  /* 0x000001d204c07947 */ /* 0x000fea000b800000 */
.L_x_2733:
[----:B------:R-:W-:-:S03]  /*108a0*/  UMOV UR4, 0xffffffff ;  /* 0xffffffff00047882 */ /* 0x000fc60000000000 */
[----:B------:R-:W-:Y:S05]  /*108b0*/  BRA.DIV UR4, `(.L_x_2483) ;  /* 0x000001d204e07947 */ /* 0x000fea000b800000 */
.L_x_2736:
[----:B------:R-:W-:-:S03]  /*108c0*/  UMOV UR4, 0xffffffff ;  /* 0xffffffff00047882 */ /* 0x000fc60000000000 */
[----:B------:R-:W-:Y:S05]  /*108d0*/  BRA.DIV UR4, `(.L_x_2484) ;  /* 0x000001d604007947 */ /* 0x000fea000b800000 */
.L_x_2739:
[----:B------:R-:W-:-:S03]  /*108e0*/  UMOV UR4, 0xffffffff ;  /* 0xffffffff00047882 */ /* 0x000fc60000000000 */
[----:B------:R-:W-:Y:S05]  /*108f0*/  BRA.DIV UR4, `(.L_x_2485) ;  /* 0x000001d604207947 */ /* 0x000fea000b800000 */
.L_x_2742:
[----:B------:R-:W-:-:S03]  /*10900*/  UMOV UR4, 0xffffffff ;  /* 0xffffffff00047882 */ /* 0x000fc60000000000 */
[----:B------:R-:W-:Y:S05]  /*10910*/  BRA.DIV UR4, `(.L_x_2486) ;  /* 0x000001d604407947 */ /* 0x000fea000b800000 */
.L_x_2745:
[----:B------:R-:W-:-:S03]  /*10920*/  UMOV UR4, 0xffffffff ;  /* 0xffffffff00047882 */ /* 0x000fc60000000000 */
[----:B------:R-:W-:Y:S05]  /*10930*/  BRA.DIV UR4, `(.L_x_2487) ;  /* 0x000001d604607947 */ /* 0x000fea000b800000 */
.L_x_2748:
[----:B------:R-:W-:-:S03]  /*10940*/  UMOV UR4, 0xffffffff ;  /* 0xffffffff00047882 */ /* 0x000fc60000000000 */
[----:B------:R-:W-:Y:S05]  /*10950*/  BRA.DIV UR4, `(.L_x_2488) ;  /* 0x000001d604807947 */ /* 0x000fea000b800000 */
.L_x_2751:
[----:B------:R-:W-:-:S03]  /*10960*/  UMOV UR4, 0xffffffff ;  /* 0xffffffff00047882 */ /* 0x000fc60000000000 */
[----:B------:R-:W-:Y:S05]  /*10970*/  BRA.DIV UR4, `(.L_x_2489) ;  /* 0x000001d604a07947 */ /* 0x000fea000b800000 */
.L_x_2754:
[----:B------:R-:W-:-:S03]  /*10980*/  UMOV UR4, 0xffffffff ;  /* 0xffffffff00047882 */ /* 0x000fc60000000000 */
[----:B------:R-:W-:Y:S05]  /*10990*/  BRA.DIV UR4, `(.L_x_2490) ;  /* 0x000001d604c07947 */ /* 0x000fea000b800000 */
.L_x_2757:
[----:B------:R-:W-:-:S03]  /*109a0*/  UMOV UR4, 0xffffffff ;  /* 0xffffffff00047882 */ /* 0x000fc60000000000 */
[----:B------:R-:W-:Y:S05]  /*109b0*/  BRA.DIV UR4, `(.L_x_2491) ;  /* 0x000001d604e07947 */ /* 0x000fea000b800000 */
.L_x_2760:
[----:B------:R-:W-:-:S03]  /*109c0*/  UMOV UR4, 0xffffffff ;  /* 0xffffffff00047882 */ /* 0x000fc60000000000 */
[----:B------:R-:W-:Y:S05]  /*109d0*/  BRA.DIV UR4, `(.L_x_2492) ;  /* 0x000001da04007947 */ /* 0x000fea000b800000 */
.L_x_2763:
[----:B------:R-:W-:Y:S01]  /*109e0*/  UMOV UR4, 0xffffffff ;  /* 0xffffffff00047882 */ /* 0x000fe20000000000 */
[----:B------:R-:W-:Y:S02]  /*109f0*/  LOP3.LUT R10, R10, 0xfffffffe, RZ, 0xc0, !PT ;  /* 0xfffffffe0a0a7812 */ /* 0x000fe400078ec0ff */
[----:B------:R-:W-:Y:S05]  /*10a00*/  BRA.DIV UR4, `(.L_x_2493) ;  /* 0x000001da041c7947 */ /* 0x000fea000b800000 */
.L_x_2766:
[----:B------:R-:W-:Y:S01]  /*10a10*/  UMOV UR4, 0xffffffff ;  /* 0xffffffff00047882 */ /* 0x000fe20000000000 */
[----:B------:R-:W-:Y:S02]  /*10a20*/  IMAD.IADD R9, R92, 0x1, -R10 ;  /* 0x000000015c097824 */ /* 0x000fe400078e0a0a */
[----:B------:R-:W-:Y:S05]  /*10a30*/  BRA.DIV UR4, `(.L_x_2494) ;  /* 0x000001da04387947 */ /* 0x000fea000b800000 */
.L_x_2769:
[----:B------:R-:W-:Y:S01]  /*10a40*/  UMOV UR4, 0xffffffff ;  /* 0xffffffff00047882 */ /* 0x000fe20000000000 */
[----:B------:R-:W-:Y:S02]  /*10a50*/  SHF.L.U32 R9, R9, 0x1f, RZ ;  /* 0x0000001f09097819 */ /* 0x000fe400000006ff */
[----:B------:R-:W-:Y:S01]  /*10a60*/  MOV R3, R83 ;  /* 0x0000005300037202 */ /* 0x000fe20000000f00 */
[----:B------:R-:W-:Y:S06]  /*10a70*/  BRA.DIV UR4, `(.L_x_2495) ;  /* 0x000001da04507947 */ /* 0x000fec000b800000 */
.L_x_2772:
[----:B------:R-:W0:Y:S01]  /*10a80*/  SYNCS.PHASECHK.TRANS64.TRYWAIT P4, [R16+URZ+0x38800], R9 ;  /* 0x03880009100075a7 */ /* 0x000e22000808017f */
[----:B------:R-:W-:Y:S01]  /*10a90*/  PRMT R101, R101, 0x5410, R3 ;  /* 0x0000541065657816 */ /* 0x000fe20000000003 */
[----:B------:R-:W-:Y:S01]  /*10aa0*/  IMAD.MOV.U32 R0, RZ, RZ, R64 ;  /* 0x000000ffff007224 */ /* 0x000fe200078e0040 */
[----:B------:R-:W-:Y:S01]  /*10ab0*/  MOV R8, R66 ;  /* 0x0000004200087202 */ /* 0x000fe20000000f00 */
[----:B------:R-:W-:Y:S01]  /*10ac0*/  IMAD.MOV.U32 R3, RZ, RZ, R65 ;  /* 0x000000ffff037224 */ /* 0x000fe200078e0041 */
[----:B------:R-:W-:Y:S01]  /*10ad0*/  BSSY B1, `(.L_x_2496) ;  /* 0x0000019000017945 */ /* 0x000fe20003800000 */
        /* <DEDUP_REMOVED lines=17> */
[----:B------:R-:W-:-:S02]  /*10bf0*/  MOV R10, R78 ;  /* 0x0000004e000a7202 */ /* 0x000fc40000000f00 */
[----:B------:R-:W-:Y:S02]  /*10c00*/  SHF.R.S32.HI R0, RZ, 0x1f, R19 ;  /* 0x0000001fff007819 */ /* 0x000fe40000011413 */
[----:B------:R-:W-:Y:S01]  /*10c10*/  PRMT R88, R3, 0x5410, R8 ;  /* 0x0000541003587816 */ /* 0x000fe20000000008 */
[----:B------:R-:W-:Y:S01]  /*10c20*/  IMAD.MOV.U32 R8, RZ, RZ, R79 ;  /* 0x000000ffff087224 */ /* 0x000fe200078e004f */
[----:B------:R-:W-:Y:S02]  /*10c30*/  PRMT R89, R10, 0x7610, R89 ;  /* 0x000076100a597816 */ /* 0x000fe40000000059 */
[----:B------:R-:W-:Y:S01]  /*10c40*/  LEA.HI R3, R0, R19, RZ, 0x3 ;  /* 0x0000001300037211 */ /* 0x000fe200078f18ff */
[----:B0-----:R-:W-:Y:S06]  /*10c50*/  @!P4 BRA `(.L_x_2497) ;  /* 0x000001d80000c947 */ /* 0x001fec0003800000 */
.L_x_2773:
[----:B------:R-:W-:Y:S05]  /*10c60*/  BSYNC B1 ;  /* 0x0000000000017941 */ /* 0x000fea0003800000 */
.L_x_2496:
        /* <DEDUP_REMOVED lines=10> */
[--C-:B------:R-:W-:Y:S01]  /*10d10*/  HADD2.F32 R129, -RZ, R119.reuse.H1_H1 ;  /* 0x30000077ff817230 */ /* 0x100fe20000004100 */
[----:B------:R-:W-:Y:S01]  /*10d20*/  SHF.R.U32.HI R122, RZ, 0x10, R5 ;  /* 0x00000010ff7a7819 */ /* 0x000fe20000011605 */
[----:B------:R-:W-:Y:S01]  /*10d30*/  HADD2.F32 R131, -RZ, R119.H0_H0 ;  /* 0x20000077ff837230 */ /* 0x000fe20000004100 */
[----:B------:R-:W-:Y:S01]  /*10d40*/  SHF.R.S32.HI R11, RZ, 0x1f, R8 ;  /* 0x0000001fff0b7819 */ /* 0x000fe20000011408 */
[----:B0-----:R-:W-:Y:S01]  /*10d50*/  IMAD.SHL.U32 R9, R8, 0x8, RZ ;  /* 0x0000000808097824 */ /* 0x001fe200078e00ff */
[----:B------:R-:W-:Y:S01]  /*10d60*/  SHF.R.U64 R28, R28, 0x10, R29 ;  /* 0x000000101c1c7819 */ /* 0x000fe2000000121d */
[----:B------:R-:W-:Y:S01]  /*10d70*/  HADD2.F32 R128, -RZ, R122.H0_H0 ;  /* 0x2000007aff807230 */ /* 0x000fe20000004100 */
[----:B------:R-:W-:Y:S02]  /*10d80*/  LEA.HI R11, R11, R8, RZ, 0x3 ;  /* 0x000000080b0b7211 */ /* 0x000fe400078f18ff */
[----:B------:R-:W-:-:S02]  /*10d90*/  LOP3.LUT R9, R9, 0x38, RZ, 0xc0, !PT ;  /* 0x0000003809097812 */ /* 0x000fc400078ec0ff */
[----:B------:R-:W-:Y:S02]  /*10da0*/  SHF.L.U32 R11, R11, 0xa, RZ ;  /* 0x0000000a0b0b7819 */ /* 0x000fe400000006ff */
[----:B------:R-:W-:Y:S02]  /*10db0*/  LOP3.LUT R8, R9, 0x1c0, R234, 0xf8, !PT ;  /* 0x000001c009087812 */ /* 0x000fe400078ef8ea */
[----:B------:R-:W-:Y:S02]  /*10dc0*/  LOP3.LUT R13, R11, 0x7fffe000, RZ, 0xc0, !PT ;  /* 0x7fffe0000b0d7812 */ /* 0x000fe400078ec0ff */
[----:B------:R-:W-:Y:S02]  /*10dd0*/  LOP3.LUT R12, R8, R235, RZ, 0x3c, !PT ;  /* 0x000000eb080c7212 */ /* 0x000fe400078e3cff */
[----:B------:R-:W0:Y:S01]  /*10de0*/  LDS.128 R8, [R21] ;  /* 0x0000000015087984 */ /* 0x000e220000000c00 */
[----:B------:R-:W-:Y:S02]  /*10df0*/  SHF.R.U32.HI R29, RZ, 0x10, R29 ;  /* 0x00000010ff1d7819 */ /* 0x000fe4000001161d */
[----:B------:R-:W-:-:S02]  /*10e00*/  IADD3 R13, R12, R13, R236 ;  /* 0x0000000d0c0d7210 */ /* 0x000fc40007ffe0ec */
[----:B------:R-:W-:Y:S01]  /*10e10*/  SHF.R.U64 R4, R4, 0x10, R5 ;  /* 0x0000001004047819 */ /* 0x000fe20000001205 */
[----:B------:R-:W-:Y:S01]  /*10e20*/  HADD2.F32 R122, -RZ, R29.H0_H0 ;  /* 0x2000001dff7a7230 */ /* 0x000fe20000004100 */
[--C-:B------:R-:W-:Y:S01]  /*10e30*/  SHF.R.U64 R5, R30, 0x10, R31.reuse ;  /* 0x000000101e057819 */ /* 0x100fe2000000121f */
[----:B------:R-:W-:Y:S01]  /*10e40*/  IMAD R115, R13, 0x2, R16 ;  /* 0x000000020d737824 */ /* 0x000fe200078e0210 */
[----:B------:R-:W-:Y:S01]  /*10e50*/  SHF.R.U32.HI R30, RZ, 0x10, R31 ;  /* 0x00000010ff1e7819 */ /* 0x000fe2000001161f */
[----:B------:R-:W-:Y:S01]  /*10e60*/  HADD2.F32 R29, -RZ, R118.H0_H0 ;  /* 0x20000076ff1d7230 */ /* 0x000fe20000004100 */
[--C-:B------:R-:W-:Y:S01]  /*10e70*/  SHF.R.U64 R6, R6, 0x10, R7.reuse ;  /* 0x0000001006067819 */ /* 0x100fe20000001207 */
[----:B------:R-:W-:Y:S01]  /*10e80*/  HADD2.F32 R5, -RZ, R5.H0_H0 ;  /* 0x20000005ff057230 */ /* 0x000fe20000004100 */
[----:B------:R-:W1:Y:S01]  /*10e90*/  LDS.128 R12, [R115+0x14400] ;  /* 0x01440000730c7984 */ /* 0x000e620000000c00 */
[----:B------:R-:W-:Y:S01]  /*10ea0*/  SHF.R.U32.HI R7, RZ, 0x10, R7 ;  /* 0x00000010ff077819 */ /* 0x000fe20000011607 */
[----:B------:R-:W-:-:S02]  /*10eb0*/  HADD2.F32 R30, -RZ, R30.H0_H0 ;  /* 0x2000001eff1e7230 */ /* 0x000fc40000004100 */
[--C-:B0-----:R-:W-:Y:S02]  /*10ec0*/  HADD2.F32 R121, -RZ, R9.reuse.H1_H1 ;  /* 0x30000009ff797230 */ /* 0x101fe40000004100 */
[----:B------:R-:W-:Y:S02]  /*10ed0*/  HADD2.F32 R120, -RZ, R8.H0_H0 ;  /* 0x20000008ff787230 */ /* 0x000fe40000004100 */
[----:B------:R-:W-:Y:S02]  /*10ee0*/  HADD2.F32 R31, -RZ, R10.H0_H0 ;  /* 0x2000000aff1f7230 */ /* 0x000fe40000004100 */
[----:B------:R-:W-:Y:S02]  /*10ef0*/  HADD2.F32 R124, -RZ, R9.H0_H0 ;  /* 0x20000009ff7c7230 */ /* 0x000fe40000004100 */
[--C-:B------:R-:W-:Y:S02]  /*10f00*/  HADD2.F32 R9, -RZ, R11.reuse.H0_H0 ;  /* 0x2000000bff097230 */ /* 0x100fe40000004100 */
[----:B------:R-:W-:-:S02]  /*10f10*/  HADD2.F32 R11, -RZ, R11.H1_H1 ;  /* 0x3000000bff0b7230 */ /* 0x000fc40000004100 */
[----:B------:R-:W-:Y:S02]  /*10f20*/  HADD2.F32 R8, -RZ, R8.H1_H1 ;  /* 0x30000008ff087230 */ /* 0x000fe40000004100 */
[--C-:B-1----:R-:W-:Y:S02]  /*10f30*/  HADD2.F32 R126, -RZ, R13.reuse.H0_H0 ;  /* 0x2000000dff7e7230 */ /* 0x102fe40000004100 */
[----:B------:R-:W-:Y:S02]  /*10f40*/  HADD2.F32 R127, -RZ, R13.H1_H1 ;  /* 0x3000000dff7f7230 */ /* 0x000fe40000004100 */
[----:B------:R-:W-:Y:S02]  /*10f50*/  HADD2.F32 R125, -RZ, R12.H0_H0 ;  /* 0x2000000cff7d7230 */ /* 0x000fe40000004100 */
[C---:B------:R-:W-:Y:S01]  /*10f60*/  FMUL.FTZ R13, R126.reuse, R131 ;  /* 0x000000837e0d7220 */ /* 0x040fe20000410000 */
[----:B------:R-:W-:Y:S01]  /*10f70*/  FMUL.FTZ R133, R126, R129 ;  /* 0x000000817e857220 */ /* 0x000fe20000410000 */
[----:B------:R-:W-:-:S02]  /*10f80*/  HADD2.F32 R126, -RZ, R118.H1_H1 ;  /* 0x30000076ff7e7230 */ /* 0x000fc40000004100 */
[C---:B------:R-:W-:Y:S01]  /*10f90*/  FMUL.FTZ R130, R127.reuse, R128 ;  /* 0x000000807f827220 */ /* 0x040fe20000410000 */
[-C--:B------:R-:W-:Y:S01]  /*10fa0*/  FMUL.FTZ R132, R127, R122.reuse ;  /* 0x0000007a7f847220 */ /* 0x080fe20000410000 */
[----:B------:R-:W-:Y:S02]  /*10fb0*/  HADD2.F32 R123, -RZ, R14.H0_H0 ;  /* 0x2000000eff7b7230 */ /* 0x000fe40000004100 */
[----:B------:R-:W-:Y:S01]  /*10fc0*/  FFMA.FTZ R13, R124, R129, -R13 ;  /* 0x000000817c0d7223 */ /* 0x000fe2000001080d */
[----:B------:R-:W-:Y:S01]  /*10fd0*/  FFMA.FTZ R118, R121, R122, -R130 ;  /* 0x0000007a79767223 */ /* 0x000fe20000010882 */
[C---:B------:R-:W-:Y:S01]  /*10fe0*/  FMUL.FTZ R127, R125.reuse, R126 ;  /* 0x0000007e7d7f7220 */ /* 0x040fe20000410000 */
[--C-:B------:R-:W-:Y:S02]  /*10ff0*/  HADD2.F32 R130, -RZ, R117.reuse.H1_H1 ;  /* 0x30000075ff827230 */ /* 0x100fe40000004100 */
[-C--:B------:R-:W-:Y:S01]  /*11000*/  FMUL.FTZ R125, R125, R29.reuse ;  /* 0x0000001d7d7d7220 */ /* 0x080fe20000410000 */
[----:B------:R-:W-:Y:S01]  /*11010*/  FFMA.FTZ R121, R121, R128, R132 ;  /* 0x0000008079797223 */ /* 0x000fe20000010084 */
[----:B------:R-:W-:Y:S01]  /*11020*/  FFMA.FTZ R29, R120, R29, -R127 ;  /* 0x0000001d781d7223 */ /* 0x000fe2000001087f */
[----:B------:R-:W-:-:S02]  /*11030*/  HADD2.F32 R122, -RZ, R117.H0_H0 ;  /* 0x20000075ff7a7230 */ /* 0x000fc40000004100 */
[----:B------:R-:W-:Y:S01]  /*11040*/  FFMA.FTZ R120, R120, R126, R125 ;  /* 0x0000007e78787223 */ /* 0x000fe2000001007d */
[--C-:B------:R-:W-:Y:S02]  /*11050*/  HADD2.F32 R119, -RZ, R15.reuse.H0_H0 ;  /* 0x2000000fff777230 */ /* 0x100fe40000004100 */
[C---:B------:R-:W-:Y:S01]  /*11060*/  FMUL.FTZ R132, R123.reuse, R130 ;  /* 0x000000827b847220 */ /* 0x040fe20000410000 */
[--C-:B------:R-:W-:Y:S02]  /*11070*/  HADD2.F32 R128, -RZ, R116.reuse.H0_H0 ;  /* 0x20000074ff807230 */ /* 0x100fe40000004100 */
[-C--:B------:R-:W-:Y:S01]  /*11080*/  FMUL.FTZ R134, R123, R122.reuse ;  /* 0x0000007a7b867220 */ /* 0x080fe20000410000 */
[----:B------:R-:W-:Y:S02]  /*11090*/  HADD2.F32 R126, -RZ, R116.H1_H1 ;  /* 0x30000074ff7e7230 */ /* 0x000fe40000004100 */
[----:B------:R-:W-:Y:S01]  /*110a0*/  FFMA.FTZ R116, R31, R122, -R132 ;  /* 0x0000007a1f747223 */ /* 0x000fe20000010884 */
[----:B------:R-:W-:-:S02]  /*110b0*/  HADD2.F32 R15, -RZ, R15.H1_H1 ;  /* 0x3000000fff0f7230 */ /* 0x000fc40000004100 */
[C---:B------:R-:W-:Y:S01]  /*110c0*/  FMUL.FTZ R132, R119.reuse, R128 ;  /* 0x0000008077847220 */ /* 0x040fe20000410000 */
[----:B------:R-:W-:Y:S02]  /*110d0*/  HADD2.F32 R122, -RZ, R7.H0_H0 ;  /* 0x20000007ff7a7230 */ /* 0x000fe40000004100 */
[----:B------:R-:W-:Y:S01]  /*110e0*/  FMUL.FTZ R119, R119, R126 ;  /* 0x0000007e77777220 */ /* 0x000fe20000410000 */
[----:B------:R-:W-:Y:S01]  /*110f0*/  FFMA.FTZ R31, R31, R130, R134 ;  /* 0x000000821f1f7223 */ /* 0x000fe20000010086 */
[----:B------:R-:W-:Y:S01]  /*11100*/  FFMA.FTZ R132, R9, R126, -R132 ;  /* 0x0000007e09847223 */ /* 0x000fe20000010884 */
[C---:B------:R-:W-:Y:S01]  /*11110*/  FMUL.FTZ R126, R15.reuse, R30 ;  /* 0x0000001e0f7e7220 */ /* 0x040fe20000410000 */
[----:B------:R-:W-:Y:S01]  /*11120*/  FMUL.FTZ R130, R15, R122 ;  /* 0x0000007a0f827220 */ /* 0x000fe20000410000 */
[----:B------:R-:W-:Y:S01]  /*11130*/  FFMA.FTZ R128, R9, R128, R119 ;  /* 0x0000008009807223 */ /* 0x000fe20000010077 */
[----:B------:R-:W-:Y:S02]  /*11140*/  HADD2.F32 R12, -RZ, R12.H1_H1 ;  /* 0x3000000cff0c7230 */ /* 0x000fe40000004100 */
[----:B------:R-:W-:Y:S01]  /*11150*/  FFMA.FTZ R125, R11, R122, R126 ;  /* 0x0000007a0b7d7223 */ /* 0x000fe2000001007e */
[----:B------:R-:W-:-:S02]  /*11160*/  HADD2.F32 R14, -RZ, R14.H1_H1 ;  /* 0x3000000eff0e7230 */ /* 0x000fc40000004100 */
[----:B------:R-:W-:Y:S01]  /*11170*/  FFMA.FTZ R123, R11, R30, -R130 ;  /* 0x0000001e0b7b7223 */ /* 0x000fe20000010882 */
[----:B------:R-:W-:Y:S02]  /*11180*/  HADD2.F32 R9, -RZ, R4.H0_H0 ;  /* 0x20000004ff097230 */ /* 0x000fe40000004100 */
[----:B------:R-:W-:Y:S01]  /*11190*/  FFMA.FTZ R124, R124, R131, R133 ;  /* 0x000000837c7c7223 */ /* 0x000fe20000010085 */
[----:B------:R-:W-:Y:S02]  /*111a0*/  HADD2.F32 R15, -RZ, R6.H0_H0 ;  /* 0x20000006ff0f7230 */ /* 0x000fe40000004100 */
[----:B------:R-:W-:Y:S02]  /*111b0*/  HADD2.F32 R7, -RZ, R28.H0_H0 ;  /* 0x2000001cff077230 */ /* 0x000fe40000004100 */
[----:B------:R-:W-:Y:S01]  /*111c0*/  FMUL.FTZ R11, R12, R9 ;  /* 0x000000090c0b7220 */ /* 0x000fe20000410000 */
[----:B------:R-:W-:Y:S02]  /*111d0*/  HADD2.F32 R10, -RZ, R10.H1_H1 ;  /* 0x3000000aff0a7230 */ /* 0x000fe40000004100 */
[C---:B------:R-:W-:Y:S01]  /*111e0*/  FMUL.FTZ R119, R14.reuse, R15 ;  /* 0x0000000f0e777220 */ /* 0x040fe20000410000 */
[----:B------:R-:W-:Y:S01]  /*111f0*/  FMUL.FTZ R14, R14, R5 ;  /* 0x000000050e0e7220 */ /* 0x000fe20000410000 */
[-C--:B------:R-:W-:Y:S01]  /*11200*/  FMUL.FTZ R12, R12, R7.reuse ;  /* 0x000000070c0c7220 */ /* 0x080fe20000410000 */
[----:B------:R-:W-:Y:S01]  /*11210*/  FFMA.FTZ R4, R8, R7, -R11 ;  /* 0x0000000708047223 */ /* 0x000fe2000001080b */
[C---:B------:R-:W-:Y:S01]  /*11220*/  FFMA.FTZ R119, R10.reuse, R5, -R119 ;  /* 0x000000050a777223 */ /* 0x040fe20000010877 */
        /* <DEDUP_REMOVED lines=12> */
.L_x_2501:
[----:B------:R-:W-:Y:S05]  /*112f0*/  BSYNC B2 ;  /* 0x0000000000027941 */ /* 0x000fea0003800000 */
.L_x_2500:
[----:B------:R-:W-:Y:S05]  /*11300*/  @P4 BRA `(.L_x_2499) ;  /* 0x0000000400804947 */ /* 0x000fea0003800000 */
[----:B------:R-:W2:Y:S01]  /*11310*/  LDL R119, [R1+0x88] ;  /* 0x0000880001777983 */ /* 0x000ea20000100800 */
[----:B------:R-:W-:Y:S01]  /*11320*/  LEA.HI R114, R114, R20, RZ, 0x1d ;  /* 0x0000001472727211 */ /* 0x000fe200078fe8ff */
[--C-:B------:R-:W-:Y:S01]  /*11330*/  HADD2.F32 R116, -RZ, R110.reuse.H1_H1 ;  /* 0x3000006eff747230 */ /* 0x100fe20000004100 */
[----:B-1----:R-:W-:Y:S01]  /*11340*/  SHF.R.U64 R21, R26, 0x10, R27 ;  /* 0x000000101a157819 */ /* 0x002fe2000000121b */
[----:B------:R-:W-:Y:S01]  /*11350*/  HADD2.F32 R115, -RZ, R110.H0_H0 ;  /* 0x2000006eff737230 */ /* 0x000fe20000004100 */
[----:B------:R-:W-:Y:S01]  /*11360*/  SHF.R.S32.HI R7, RZ, 0x1f, R114 ;  /* 0x0000001fff077819 */ /* 0x000fe20000011472 */
[----:B------:R-:W-:Y:S01]  /*11370*/  IMAD.SHL.U32 R4, R114, 0x8, RZ ;  /* 0x0000000872047824 */ /* 0x000fe200078e00ff */
[----:B------:R-:W-:Y:S01]  /*11380*/  SHF.R.U64 R14, R46, 0x10, R47 ;  /* 0x000000102e0e7819 */ /* 0x000fe2000000122f */
[----:B------:R-:W-:Y:S01]  /*11390*/  HADD2.F32 R21, -RZ, R21.H0_H0 ;  /* 0x20000015ff157230 */ /* 0x000fe20000004100 */
[----:B------:R-:W-:Y:S02]  /*113a0*/  LEA.HI R7, R7, R114, RZ, 0x3 ;  /* 0x0000007207077211 */ /* 0x000fe400078f18ff */
[----:B------:R-:W-:-:S02]  /*113b0*/  LOP3.LUT R5, R4, 0x38, RZ, 0xc0, !PT ;  /* 0x0000003804057812 */ /* 0x000fc400078ec0ff */
[----:B------:R-:W-:Y:S02]  /*113c0*/  SHF.L.U32 R7, R7, 0xa, RZ ;  /* 0x0000000a07077819 */ /* 0x000fe400000006ff */
[----:B------:R-:W-:Y:S02]  /*113d0*/  LOP3.LUT R4, R5, 0x1c0, R234, 0xf8, !PT ;  /* 0x000001c005047812 */ /* 0x000fe400078ef8ea */
[----:B0-----:R-:W-:Y:S02]  /*113e0*/  LOP3.LUT R9, R7, 0x7fffe000, RZ, 0xc0, !PT ;  /* 0x7fffe00007097812 */ /* 0x001fe400078ec0ff */
[----:B------:R-:W-:Y:S02]  /*113f0*/  LOP3.LUT R8, R4, R235, RZ, 0x3c, !PT ;  /* 0x000000eb04087212 */ /* 0x000fe400078e3cff */
[----:B------:R-:W-:Y:S01]  /*11400*/  SHF.R.U32.HI R46, RZ, 0x10, R47 ;  /* 0x00000010ff2e7819 */ /* 0x000fe2000001162f */
[----:B------:R-:W-:Y:S01]  /*11410*/  HADD2.F32 R47, -RZ, R112.H1_H1 ;  /* 0x30000070ff2f7230 */ /* 0x000fe20000004100 */
[----:B------:R-:W-:-:S02]  /*11420*/  IADD3 R9, R8, R9, R236 ;  /* 0x0000000908097210 */ /* 0x000fc40007ffe0ec */
[----:B------:R-:W-:Y:S01]  /*11430*/  SHF.R.U32.HI R114, RZ, 0x10, R45 ;  /* 0x00000010ff727819 */ /* 0x000fe2000001162d */
[----:B------:R-:W-:Y:S01]  /*11440*/  HADD2.F32 R46, -RZ, R46.H0_H0 ;  /* 0x2000002eff2e7230 */ /* 0x000fe20000004100 */
[----:B------:R-:W-:Y:S01]  /*11450*/  SHF.R.U32.HI R118, RZ, 0x10, R25 ;  /* 0x00000010ff767819 */ /* 0x000fe20000011619 */
[----:B------:R-:W-:Y:S01]  /*11460*/  IMAD R12, R9, 0x2, R16 ;  /* 0x00000002090c7824 */ /* 0x000fe200078e0210 */
[----:B------:R-:W-:Y:S01]  /*11470*/  SHF.R.U64 R13, R44, 0x10, R45 ;  /* 0x000000102c0d7819 */ /* 0x000fe2000000122d */
[----:B------:R-:W-:Y:S01]  /*11480*/  HADD2.F32 R114, -RZ, R114.H0_H0 ;  /* 0x20000072ff727230 */ /* 0x000fe20000004100 */
[----:B------:R-:W-:Y:S01]  /*11490*/  SHF.R.U64 R15, R24, 0x10, R25 ;  /* 0x00000010180f7819 */ /* 0x000fe20000001219 */
[----:B------:R-:W-:Y:S01]  /*114a0*/  HADD2.F32 R118, -RZ, R118.H0_H0 ;  /* 0x20000076ff767230 */ /* 0x000fe20000004100 */
[----:B------:R-:W0:Y:S01]  /*114b0*/  LDS.128 R8, [R12+0x14400] ;  /* 0x014400000c087984 */ /* 0x000e220000000c00 */
[----:B------:R-:W-:Y:S01]  /*114c0*/  SHF.R.U32.HI R27, RZ, 0x10, R27 ;  /* 0x00000010ff1b7819 */ /* 0x000fe2000001161b */
[----:B------:R-:W-:-:S02]  /*114d0*/  HADD2.F32 R13, -RZ, R13.H0_H0 ;  /* 0x2000000dff0d7230 */ /* 0x000fc40000004100 */
[----:B------:R-:W-:Y:S02]  /*114e0*/  HADD2.F32 R15, -RZ, R15.H0_H0 ;  /* 0x2000000fff0f7230 */ /* 0x000fe40000004100 */
[----:B0-----:R-:W-:Y:S02]  /*114f0*/  HADD2.F32 R31, -RZ, R9.H1_H1 ;  /* 0x30000009ff1f7230 */ /* 0x001fe40000004100 */
[----:B------:R-:W-:Y:S02]  /*11500*/  HADD2.F32 R30, -RZ, R8.H0_H0 ;  /* 0x20000008ff1e7230 */ /* 0x000fe40000004100 */
[----:B------:R-:W-:Y:S02]  /*11510*/  HADD2.F32 R44, -RZ, R10.H0_H0 ;  /* 0x2000000aff2c7230 */ /* 0x000fe40000004100 */
[----:B------:R-:W-:Y:S01]  /*11520*/  FMUL.FTZ R110, R31, R118 ;  /* 0x000000761f6e7220 */ /* 0x000fe20000410000 */
[--C-:B------:R-:W-:Y:S02]  /*11530*/  HADD2.F32 R45, -RZ, R11.reuse.H0_H0 ;  /* 0x2000000bff2d7230 */ /* 0x100fe40000004100 */
[----:B------:R-:W-:-:S02]  /*11540*/  HADD2.F32 R11, -RZ, R11.H1_H1 ;  /* 0x3000000bff0b7230 */ /* 0x000fc40000004100 */
[----:B------:R-:W-:Y:S02]  /*11550*/  HADD2.F32 R8, -RZ, R8.H1_H1 ;  /* 0x30000008ff087230 */ /* 0x000fe40000004100 */
[----:B------:R-:W-:Y:S01]  /*11560*/  HADD2.F32 R10, -RZ, R10.H1_H1 ;  /* 0x3000000aff0a7230 */ /* 0x000fe20000004100 */
[----:B--2---:R-:W0:Y:S02]  /*11570*/  LDS.128 R4, [R119] ;  /* 0x0000000077047984 */ /* 0x004e240000000c00 */
[--C-:B0-----:R-:W-:Y:S02]  /*11580*/  HADD2.F32 R26, -RZ, R5.reuse.H0_H0 ;  /* 0x20000005ff1a7230 */ /* 0x101fe40000004100 */
[----:B------:R-:W-:Y:S02]  /*11590*/  HADD2.F32 R29, -RZ, R5.H1_H1 ;  /* 0x30000005ff1d7230 */ /* 0x000fe40000004100 */
[----:B------:R-:W-:Y:S02]  /*115a0*/  HADD2.F32 R5, -RZ, R9.H0_H0 ;  /* 0x20000009ff057230 */ /* 0x000fe40000004100 */
[----:B------:R-:W-:-:S02]  /*115b0*/  HADD2.F32 R28, -RZ, R4.H0_H0 ;  /* 0x20000004ff1c7230 */ /* 0x000fc40000004100 */
[----:B------:R-:W-:Y:S02]  /*115c0*/  HADD2.F32 R25, -RZ, R6.H0_H0 ;  /* 0x20000006ff197230 */ /* 0x000fe40000004100 */
[CC--:B------:R-:W-:Y:S01]  /*115d0*/  FMUL.FTZ R9, R5.reuse, R116.reuse ;  /* 0x0000007405097220 */ /* 0x0c0fe20000410000 */
[-C--:B------:R-:W-:Y:S01]  /*115e0*/  FMUL.FTZ R117, R5, R47.reuse ;  /* 0x0000002f05757220 */ /* 0x080fe20000410000 */
[----:B------:R-:W-:Y:S02]  /*115f0*/  HADD2.F32 R24, -RZ, R7.H0_H0 ;  /* 0x20000007ff187230 */ /* 0x000fe40000004100 */
[C---:B------:R-:W-:Y:S01]  /*11600*/  FFMA.FTZ R5, R26.reuse, R47, -R9 ;  /* 0x0000002f1a057223 */ /* 0x040fe20000010809 */
[----:B------:R-:W-:Y:S02]  /*11610*/  HADD2.F32 R47, -RZ, R112.H0_H0 ;  /* 0x20000070ff2f7230 */ /* 0x000fe40000004100 */
[----:B------:R-:W-:Y:S01]  /*11620*/  FFMA.FTZ R9, R26, R116, R117 ;  /* 0x000000741a097223 */ /* 0x000fe20000010075 */
[----:B------:R-:W-:Y:S01]  /*11630*/  FMUL.FTZ R112, R31, R114 ;  /* 0x000000721f707220 */ /* 0x000fe20000410000 */
[----:B------:R-:W-:Y:S01]  /*11640*/  FMUL.FTZ R117, R30, R115 ;  /* 0x000000731e757220 */ /* 0x000fe20000410000 */
[----:B------:R-:W-:-:S02]  /*11650*/  HADD2.F32 R31, -RZ, R111.H0_H0 ;  /* 0x2000006fff1f7230 */ /* 0x000fc40000004100 */
[-C--:B------:R-:W-:Y:S01]  /*11660*/  FMUL.FTZ R30, R30, R47.reuse ;  /* 0x0000002f1e1e7220 */ /* 0x080fe20000410000 */
[C---:B------:R-:W-:Y:S01]  /*11670*/  FFMA.FTZ R26, R29.reuse, R114, -R110 ;  /* 0x000000721d1a7223 */ /* 0x040fe2000001086e */
[----:B------:R-:W-:Y:S01]  /*11680*/  FFMA.FTZ R112, R29, R118, R112 ;  /* 0x000000761d707223 */ /* 0x000fe20000010070 */
[--C-:B------:R-:W-:Y:S02]  /*11690*/  HADD2.F32 R29, -RZ, R113.reuse.H0_H0 ;  /* 0x20000071ff1d7230 */ /* 0x100fe40000004100 */
[C---:B------:R-:W-:Y:S01]  /*116a0*/  FFMA.FTZ R117, R28.reuse, R47, -R117 ;  /* 0x0000002f1c757223 */ /* 0x040fe20000010875 */
[----:B------:R-:W-:Y:S01]  /*116b0*/  FFMA.FTZ R30, R28, R115, R30 ;  /* 0x000000731c1e7223 */ /* 0x000fe2000001001e */
[C---:B------:R-:W-:Y:S01]  /*116c0*/  FMUL.FTZ R28, R44.reuse, R31 ;  /* 0x0000001f2c1c7220 */ /* 0x040fe20000410000 */
[----:B------:R-:W-:Y:S02]  /*116d0*/  HADD2.F32 R113, -RZ, R113.H1_H1 ;  /* 0x30000071ff717230 */ /* 0x000fe40000004100 */
[----:B------:R-:W-:Y:S01]  /*116e0*/  FMUL.FTZ R44, R44, R29 ;  /* 0x0000001d2c2c7220 */ /* 0x000fe20000410000 */
[----:B------:R-:W-:-:S02]  /*116f0*/  HADD2.F32 R111, -RZ, R111.H1_H1 ;  /* 0x3000006fff6f7230 */ /* 0x000fc40000004100 */
[----:B------:R-:W-:Y:S01]  /*11700*/  FFMA.FTZ R29, R25, R29, -R28 ;  /* 0x0000001d191d7223 */ /* 0x000fe2000001081c */
[----:B------:R-:W-:Y:S02]  /*11710*/  HADD2.F32 R28, -RZ, R27.H0_H0 ;  /* 0x2000001bff1c7230 */ /* 0x000fe40000004100 */
[C---:B------:R-:W-:Y:S01]  /*11720*/  FMUL.FTZ R110, R45.reuse, R113 ;  /* 0x000000712d6e7220 */ /* 0x040fe20000410000 */
[----:B------:R-:W-:Y:S02]  /*11730*/  HADD2.F32 R7, -RZ, R7.H1_H1 ;  /* 0x30000007ff077230 */ /* 0x000fe40000004100 */
[----:B------:R-:W-:Y:S01]  /*11740*/  FMUL.FTZ R27, R45, R111 ;  /* 0x0000006f2d1b7220 */ /* 0x000fe20000410000 */
[----:B------:R-:W-:Y:S01]  /*11750*/  FFMA.FTZ R44, R25, R31, R44 ;  /* 0x0000001f192c7223 */ /* 0x000fe2000001002c */
[C---:B------:R-:W-:Y:S01]  /*11760*/  FFMA.FTZ R110, R24.reuse, R111, R110 ;  /* 0x0000006f186e7223 */ /* 0x040fe2000001006e */
[C---:B------:R-:W-:Y:S01]  /*11770*/  FMUL.FTZ R114, R11.reuse, R28 ;  /* 0x0000001c0b727220 */ /* 0x040fe20000410000 */
[----:B------:R-:W-:Y:S01]  /*11780*/  FFMA.FTZ R27, R24, R113, -R27 ;  /* 0x00000071181b7223 */ /* 0x000fe2000001081b */
[----:B------:R-:W-:Y:S01]  /*11790*/  FMUL.FTZ R24, R11, R46 ;  /* 0x0000002e0b187220 */ /* 0x000fe20000410000 */
[----:B------:R-:W-:-:S02]  /*117a0*/  HADD2.F32 R11, -RZ, R14.H0_H0 ;  /* 0x2000000eff0b7230 */ /* 0x000fc40000004100 */
[C---:B------:R-:W-:Y:S01]  /*117b0*/  FFMA.FTZ R114, R7.reuse, R46, -R114 ;  /* 0x0000002e07727223 */ /* 0x040fe20000010872 */
[----:B------:R-:W-:Y:S02]  /*117c0*/  HADD2.F32 R4, -RZ, R4.H1_H1 ;  /* 0x30000004ff047230 */ /* 0x000fe40000004100 */
[----:B------:R-:W-:Y:S01]  /*117d0*/  FFMA.FTZ R31, R7, R28, R24 ;  /* 0x0000001c071f7223 */ /* 0x000fe20000010018 */
[----:B------:R-:W-:Y:S02]  /*117e0*/  HADD2.F32 R6, -RZ, R6.H1_H1 ;  /* 0x30000006ff067230 */ /* 0x000fe40000004100 */
[----:B------:R-:W-:Y:S01]  /*117f0*/  FMUL.FTZ R7, R8, R15 ;  /* 0x0000000f08077220 */ /* 0x000fe20000410000 */
        /* <DEDUP_REMOVED lines=17> */
.L_x_2499:
[----:B------:R-:W-:Y:S05]  /*11910*/  BSYNC B1 ;  /* 0x0000000000017941 */ /* 0x000fea0003800000 */
.L_x_2498:
[----:B------:R-:W-:Y:S04]  /*11920*/  BSSY B1, `(.L_x_2502) ;  /* 0x00000d2000017945 */ /* 0x000fe80003800000 */
[----:B------:R-:W-:Y:S05]  /*11930*/  @P1 BRA `(.L_x_2503) ;  /* 0x0000000c00401947 */ /* 0x000fea0003800000 */
[----:B------:R3:W5:Y:S01]  /*11940*/  LDL R110, [R1+0x7c] ;  /* 0x00007c00016e7983 */ /* 0x0007620000100800 */
[----:B--2---:R-:W2:Y:S01]  /*11950*/  LDC R12, c[0x0][0x3d4] ;  /* 0x0000f500ff0c7b82 */ /* 0x004ea20000000800 */
[----:B------:R-:W-:Y:S01]  /*11960*/  BSSY B2, `(.L_x_2504) ;  /* 0x0000066000027945 */ /* 0x000fe20003800000 */
[-C--:B--2---:R-:W-:Y:S02]  /*11970*/  ISETP.GE.AND P0, PT, R17, R12.reuse, PT ;  /* 0x0000000c1100720c */ /* 0x084fe40003f06270 */
[----:B------:R-:W-:-:S11]  /*11980*/  ISETP.GE.AND P1, PT, R19, R12, PT ;  /* 0x0000000c1300720c */ /* 0x000fd60003f26270 */
[----:B---3--:R-:W-:Y:S05]  /*11990*/  @P0 BRA `(.L_x_2505) ;  /* 0x0000000400880947 */ /* 0x008fea0003800000 */
[----:B-1----:R-:W-:Y:S02]  /*119a0*/  LEA.HI R4, R12, R85, RZ, 0x1d ;  /* 0x000000550c047211 */ /* 0x002fe400078fe8ff */
[----:B-----5:R-:W-:Y:S02]  /*119b0*/  R2UR UR4, R110 ;  /* 0x000000006e0472ca */ /* 0x020fe400000e0000 */
[----:B------:R-:W-:Y:S01]  /*119c0*/  SHF.R.S32.HI R5, RZ, 0x1f, R4 ;  /* 0x0000001fff057819 */ /* 0x000fe20000011404 */
[----:B------:R-:W-:Y:S01]  /*119d0*/  IMAD.SHL.U32 R6, R4, 0x8, RZ ;  /* 0x0000000804067824 */ /* 0x000fe200078e00ff */
[----:B------:R-:W-:Y:S02]  /*119e0*/  LOP3.LUT R7, R229, 0x38, R17, 0xf8, !PT ;  /* 0x00000038e5077812 */ /* 0x000fe400078ef811 */
[----:B------:R-:W-:Y:S02]  /*119f0*/  LEA.HI R5, R5, R4, RZ, 0x3 ;  /* 0x0000000405057211 */ /* 0x000fe400078f18ff */
[----:B------:R-:W-:-:S02]  /*11a00*/  LOP3.LUT R4, R229, 0x38, R6, 0xf8, !PT ;  /* 0x00000038e5047812 */ /* 0x000fc400078ef806 */
[----:B------:R-:W-:Y:S02]  /*11a10*/  SHF.L.U32 R5, R5, 0xa, RZ ;  /* 0x0000000a05057819 */ /* 0x000fe400000006ff */
[----:B0-----:R-:W-:Y:S02]  /*11a20*/  LOP3.LUT R9, R4, R233, RZ, 0x3c, !PT ;  /* 0x000000e904097212 */ /* 0x001fe400078e3cff */
[----:B------:R-:W-:Y:S02]  /*11a30*/  LOP3.LUT R8, R5, 0x7fffe000, RZ, 0xc0, !PT ;  /* 0x7fffe00005087812 */ /* 0x000fe400078ec0ff */
[----:B------:R-:W-:Y:S02]  /*11a40*/  LOP3.LUT R7, R230, R7, R233, 0xf6, !PT ;  /* 0x00000007e6077212 */ /* 0x000fe400078ef6e9 */
[----:B------:R-:W-:Y:S02]  /*11a50*/  IADD3 R9, R9, R8, R230 ;  /* 0x0000000809097210 */ /* 0x000fe40007ffe0e6 */
[----:B------:R-:W-:-:S02]  /*11a60*/  LEA R13, R7, UR4, 0x1 ;  /* 0x00000004070d7c11 */ /* 0x000fc4000f8e08ff */
[--C-:B------:R-:W-:Y:S01]  /*11a70*/  SHF.R.U64 R15, R40, 0x10, R41.reuse ;  /* 0x00000010280f7819 */ /* 0x100fe20000001229 */
[----:B------:R-:W-:Y:S01]  /*11a80*/  IMAD R14, R9, 0x2, R16 ;  /* 0x00000002090e7824 */ /* 0x000fe200078e0210 */
[----:B------:R-:W-:Y:S01]  /*11a90*/  SHF.R.U32.HI R47, RZ, 0x10, R41 ;  /* 0x00000010ff2f7819 */ /* 0x000fe20000011629 */
[----:B------:R-:W0:Y:S01]  /*11aa0*/  LDS.128 R4, [R13] ;  /* 0x000000000d047984 */ /* 0x000e220000000c00 */
[--C-:B------:R-:W-:Y:S01]  /*11ab0*/  SHF.R.U64 R25, R34, 0x10, R35.reuse ;  /* 0x0000001022197819 */ /* 0x100fe20000001223 */
[----:B------:R-:W-:Y:S01]  /*11ac0*/  HADD2.F32 R41, -RZ, R106.H1_H1 ;  /* 0x3000006aff297230 */ /* 0x000fe20000004100 */
[----:B------:R-:W-:Y:S01]  /*11ad0*/  SHF.R.U32.HI R44, RZ, 0x10, R35 ;  /* 0x00000010ff2c7819 */ /* 0x000fe20000011623 */
[----:B------:R-:W1:Y:S01]  /*11ae0*/  LDS.128 R8, [R14+0x14400] ;  /* 0x014400000e087984 */ /* 0x000e620000000c00 */
[----:B------:R-:W-:Y:S01]  /*11af0*/  HADD2.F32 R35, -RZ, R108.H1_H1 ;  /* 0x3000006cff237230 */ /* 0x000fe20000004100 */
[----:B------:R-:W-:Y:S01]  /*11b00*/  SHF.R.U32.HI R40, RZ, 0x10, R33 ;  /* 0x00000010ff287819 */ /* 0x000fe20000011621 */
[----:B------:R-:W-:Y:S01]  /*11b10*/  HADD2.F32 R106, -RZ, R106.H0_H0 ;  /* 0x2000006aff6a7230 */ /* 0x000fe20000004100 */
[--C-:B------:R-:W-:Y:S01]  /*11b20*/  SHF.R.U64 R21, R42, 0x10, R43.reuse ;  /* 0x000000102a157819 */ /* 0x100fe2000000122b */
[----:B------:R-:W-:Y:S01]  /*11b30*/  HADD2.F32 R108, -RZ, R108.H0_H0 ;  /* 0x2000006cff6c7230 */ /* 0x000fe20000004100 */
[----:B------:R-:W-:Y:S01]  /*11b40*/  SHF.R.U32.HI R46, RZ, 0x10, R43 ;  /* 0x00000010ff2e7819 */ /* 0x000fe2000001162b */
[----:B------:R-:W-:Y:S01]  /*11b50*/  HADD2.F32 R34, -RZ, R40.H0_H0 ;  /* 0x20000028ff227230 */ /* 0x000fe20000004100 */
[----:B------:R-:W-:Y:S01]  /*11b60*/  SHF.R.U64 R24, R32, 0x10, R33 ;  /* 0x0000001020187819 */ /* 0x000fe20000001221 */
[----:B------:R-:W-:-:S02]  /*11b70*/  HADD2.F32 R25, -RZ, R25.H0_H0 ;  /* 0x20000019ff197230 */ /* 0x000fc40000004100 */
[----:B------:R-:W-:Y:S02]  /*11b80*/  HADD2.F32 R15, -RZ, R15.H0_H0 ;  /* 0x2000000fff0f7230 */ /* 0x000fe40000004100 */
[----:B------:R-:W-:Y:S02]  /*11b90*/  HADD2.F32 R21, -RZ, R21.H0_H0 ;  /* 0x20000015ff157230 */ /* 0x000fe40000004100 */
[--C-:B0-----:R-:W-:Y:S02]  /*11ba0*/  HADD2.F32 R26, -RZ, R5.reuse.H0_H0 ;  /* 0x20000005ff1a7230 */ /* 0x101fe40000004100 */
[----:B------:R-:W-:Y:S02]  /*11bb0*/  HADD2.F32 R27, -RZ, R5.H1_H1 ;  /* 0x30000005ff1b7230 */ /* 0x000fe40000004100 */
[--C-:B-1----:R-:W-:Y:S02]  /*11bc0*/  HADD2.F32 R30, -RZ, R9.reuse.H0_H0 ;  /* 0x20000009ff1e7230 */ /* 0x102fe40000004100 */
[----:B------:R-:W-:-:S02]  /*11bd0*/  HADD2.F32 R31, -RZ, R9.H1_H1 ;  /* 0x30000009ff1f7230 */ /* 0x000fc40000004100 */
[----:B------:R-:W-:Y:S02]  /*11be0*/  HADD2.F32 R9, -RZ, R8.H0_H0 ;  /* 0x20000008ff097230 */ /* 0x000fe40000004100 */
[C---:B------:R-:W-:Y:S01]  /*11bf0*/  FMUL.FTZ R43, R30.reuse, R41 ;  /* 0x000000291e2b7220 */ /* 0x040fe20000410000 */
[-C--:B------:R-:W-:Y:S01]  /*11c00*/  FMUL.FTZ R45, R30, R35.reuse ;  /* 0x000000231e2d7220 */ /* 0x080fe20000410000 */
[----:B------:R-:W-:Y:S02]  /*11c10*/  HADD2.F32 R30, -RZ, R47.H0_H0 ;  /* 0x2000002fff1e7230 */ /* 0x000fe40000004100 */
[C---:B------:R-:W-:Y:S01]  /*11c20*/  FMUL.FTZ R40, R31.reuse, R34 ;  /* 0x000000221f287220 */ /* 0x040fe20000410000 */
[C---:B------:R-:W-:Y:S01]  /*11c30*/  FFMA.FTZ R43, R26.reuse, R35, -R43 ;  /* 0x000000231a2b7223 */ /* 0x040fe2000001082b */
[----:B------:R-:W-:Y:S01]  /*11c40*/  FFMA.FTZ R45, R26, R41, R45 ;  /* 0x000000291a2d7223 */ /* 0x000fe2000001002d */
[----:B------:R-:W-:Y:S02]  /*11c50*/  HADD2.F32 R5, -RZ, R4.H0_H0 ;  /* 0x20000004ff057230 */ /* 0x000fe40000004100 */
[----:B------:R-:W-:Y:S01]  /*11c60*/  FMUL.FTZ R42, R31, R30 ;  /* 0x0000001e1f2a7220 */ /* 0x000fe20000410000 */
[C---:B------:R-:W-:Y:S01]  /*11c70*/  FMUL.FTZ R26, R9.reuse, R106 ;  /* 0x0000006a091a7220 */ /* 0x040fe20000410000 */
        /* <DEDUP_REMOVED lines=8> */
[----:B------:R-:W-:Y:S01]  /*11d00*/  FMUL.FTZ R5, R32, R31 ;  /* 0x0000001f20057220 */ /* 0x000fe20000410000 */
[----:B------:R-:W-:-:S02]  /*11d10*/  HADD2.F32 R34, -RZ, R107.H1_H1 ;  /* 0x3000006bff227230 */ /* 0x000fc40000004100 */
[-C--:B------:R-:W-:Y:S01]  /*11d20*/  FMUL.FTZ R41, R32, R9.reuse ;  /* 0x0000000920297220 */ /* 0x080fe20000410000 */
[----:B------:R-:W-:Y:S02]  /*11d30*/  HADD2.F32 R28, -RZ, R6.H0_H0 ;  /* 0x20000006ff1c7230 */ /* 0x000fe40000004100 */
[----:B------:R-:W-:Y:S01]  /*11d40*/  FFMA.FTZ R40, R27, R30, -R40 ;  /* 0x0000001e1b287223 */ /* 0x000fe20000010828 */
[----:B------:R-:W-:Y:S02]  /*11d50*/  HADD2.F32 R29, -RZ, R7.H0_H0 ;  /* 0x20000007ff1d7230 */ /* 0x000fe40000004100 */
[----:B------:R-:W-:Y:S02]  /*11d60*/  HADD2.F32 R26, -RZ, R109.H1_H1 ;  /* 0x3000006dff1a7230 */ /* 0x000fe40000004100 */
[----:B------:R-:W-:Y:S01]  /*11d70*/  FFMA.FTZ R27, R28, R9, -R5 ;  /* 0x000000091c1b7223 */ /* 0x000fe20000010805 */
[----:B------:R-:W-:Y:S02]  /*11d80*/  HADD2.F32 R32, -RZ, R44.H0_H0 ;  /* 0x2000002cff207230 */ /* 0x000fe40000004100 */
[----:B------:R-:W-:Y:S01]  /*11d90*/  FMUL.FTZ R44, R33, R34 ;  /* 0x00000022212c7220 */ /* 0x000fe20000410000 */
[----:B------:R-:W-:-:S02]  /*11da0*/  HADD2.F32 R11, -RZ, R11.H1_H1 ;  /* 0x3000000bff0b7230 */ /* 0x000fc40000004100 */
[-C--:B------:R-:W-:Y:S01]  /*11db0*/  FMUL.FTZ R33, R33, R26.reuse ;  /* 0x0000001a21217220 */ /* 0x080fe20000410000 */
[----:B------:R-:W-:Y:S02]  /*11dc0*/  HADD2.F32 R30, -RZ, R46.H0_H0 ;  /* 0x2000002eff1e7230 */ /* 0x000fe40000004100 */
[----:B------:R-:W-:Y:S01]  /*11dd0*/  FFMA.FTZ R41, R28, R31, R41 ;  /* 0x0000001f1c297223 */ /* 0x000fe20000010029 */
[----:B------:R-:W-:Y:S02]  /*11de0*/  HADD2.F32 R7, -RZ, R7.H1_H1 ;  /* 0x30000007ff077230 */ /* 0x000fe40000004100 */
[----:B------:R-:W-:Y:S01]  /*11df0*/  FFMA.FTZ R44, R29, R26, -R44 ;  /* 0x0000001a1d2c7223 */ /* 0x000fe2000001082c */
[----:B------:R-:W-:Y:S02]  /*11e00*/  HADD2.F32 R8, -RZ, R8.H1_H1 ;  /* 0x30000008ff087230 */ /* 0x000fe40000004100 */
[----:B------:R-:W-:Y:S01]  /*11e10*/  FMUL.FTZ R28, R11, R32 ;  /* 0x000000200b1c7220 */ /* 0x000fe20000410000 */
[----:B------:R-:W-:-:S02]  /*11e20*/  HADD2.F32 R10, -RZ, R10.H1_H1 ;  /* 0x3000000aff0a7230 */ /* 0x000fc40000004100 */
[-C--:B------:R-:W-:Y:S01]  /*11e30*/  FMUL.FTZ R26, R11, R30.reuse ;  /* 0x0000001e0b1a7220 */ /* 0x080fe20000410000 */
[----:B------:R-:W-:Y:S02]  /*11e40*/  HADD2.F32 R5, -RZ, R24.H0_H0 ;  /* 0x20000018ff057230 */ /* 0x000fe40000004100 */
        /* <DEDUP_REMOVED lines=23> */
.L_x_2505:
[----:B------:R-:W-:Y:S05]  /*11fc0*/  BSYNC B2 ;  /* 0x0000000000027941 */ /* 0x000fea0003800000 */
.L_x_2504:
[----:B------:R-:W-:Y:S05]  /*11fd0*/  @P1 BRA `(.L_x_2503) ;  /* 0x0000000400981947 */ /* 0x000fea0003800000 */
[----:B-12---:R-:W-:Y:S01]  /*11fe0*/  LEA.HI R4, R0, R19, RZ, 0x6 ;  /* 0x0000001300047211 */ /* 0x006fe200078f30ff */
[----:B------:R-:W-:Y:S01]  /*11ff0*/  HADD2.F32 R29, -RZ, R104.H1_H1 ;  /* 0x30000068ff1d7230 */ /* 0x000fe20000004100 */
[----:B------:R-:W-:Y:S01]  /*12000*/  LEA.HI R12, R12, R20, RZ, 0x1d ;  /* 0x000000140c0c7211 */ /* 0x000fe200078fe8ff */
[--C-:B------:R-:W-:Y:S01]  /*12010*/  HADD2.F32 R30, -RZ, R102.reuse.H1_H1 ;  /* 0x30000066ff1e7230 */ /* 0x100fe20000004100 */
[----:B-----5:R-:W-:Y:S01]  /*12020*/  R2UR UR4, R110 ;  /* 0x000000006e0472ca */ /* 0x020fe200000e0000 */
[----:B------:R-:W-:Y:S01]  /*12030*/  IMAD.SHL.U32 R4, R4, 0x80, RZ ;  /* 0x0000008004047824 */ /* 0x000fe200078e00ff */
[----:B------:R-:W-:Y:S01]  /*12040*/  SHF.R.S32.HI R5, RZ, 0x1f, R12 ;  /* 0x0000001fff057819 */ /* 0x000fe2000001140c */
[----:B------:R-:W-:Y:S01]  /*12050*/  HADD2.F32 R102, -RZ, R102.H0_H0 ;  /* 0x20000066ff667230 */ /* 0x000fe20000004100 */
[----:B------:R-:W-:Y:S01]  /*12060*/  LOP3.LUT R6, R229, 0x38, R3, 0xf8, !PT ;  /* 0x00000038e5067812 */ /* 0x000fe200078ef803 */
[----:B------:R-:W-:Y:S01]  /*12070*/  HADD2.F32 R104, -RZ, R104.H0_H0 ;  /* 0x20000068ff687230 */ /* 0x000fe20000004100 */
[----:B------:R-:W-:-:S02]  /*12080*/  LEA.HI R5, R5, R12, RZ, 0x3 ;  /* 0x0000000c05057211 */ /* 0x000fc400078f18ff */
[----:B------:R-:W-:Y:S02]  /*12090*/  LOP3.LUT R7, R4, 0xffffe000, RZ, 0xc0, !PT ;  /* 0xffffe00004077812 */ /* 0x000fe400078ec0ff */
[----:B------:R-:W-:Y:S01]  /*120a0*/  SHF.L.U32 R4, R12, 0x3, RZ ;  /* 0x000000030c047819 */ /* 0x000fe200000006ff */
[----:B------:R-:W-:Y:S01]  /*120b0*/  IMAD.SHL.U32 R5, R5, 0x400, RZ ;  /* 0x0000040005057824 */ /* 0x000fe200078e00ff */
[-C--:B------:R-:W-:Y:S02]  /*120c0*/  LOP3.LUT R6, R6, R233.reuse, RZ, 0x3c, !PT ;  /* 0x000000e906067212 */ /* 0x080fe400078e3cff */
[----:B------:R-:W-:Y:S02]  /*120d0*/  LOP3.LUT R4, R229, 0x38, R4, 0xf8, !PT ;  /* 0x00000038e5047812 */ /* 0x000fe400078ef804 */
[----:B------:R-:W-:Y:S02]  /*120e0*/  LOP3.LUT R8, R5, 0x7fffe000, RZ, 0xc0, !PT ;  /* 0x7fffe00005087812 */ /* 0x000fe400078ec0ff */
[----:B0-----:R-:W-:-:S02]  /*120f0*/  LOP3.LUT R9, R4, R233, RZ, 0x3c, !PT ;  /* 0x000000e904097212 */ /* 0x001fc400078e3cff */
[--C-:B------:R-:W-:Y:S02]  /*12100*/  IADD3 R6, R6, R7, R230.reuse ;  /* 0x0000000706067210 */ /* 0x100fe40007ffe0e6 */
[----:B------:R-:W-:Y:S02]  /*12110*/  IADD3 R9, R9, R8, R230 ;  /* 0x0000000809097210 */ /* 0x000fe40007ffe0e6 */
[----:B------:R-:W-:Y:S02]  /*12120*/  LEA R12, R6, UR4, 0x1 ;  /* 0x00000004060c7c11 */ /* 0x000fe4000f8e08ff */
[--C-:B------:R-:W-:Y:S01]  /*12130*/  SHF.R.U64 R42, R48, 0x10, R49.reuse ;  /* 0x00000010302a7819 */ /* 0x100fe20000001231 */
[----:B------:R-:W-:Y:S01]  /*12140*/  IMAD R13, R9, 0x2, R16 ;  /* 0x00000002090d7824 */ /* 0x000fe200078e0210 */
[----:B------:R-:W-:Y:S01]  /*12150*/  SHF.R.U32.HI R48, RZ, 0x10, R49 ;  /* 0x00000010ff307819 */ /* 0x000fe20000011631 */
[----:B------:R-:W0:Y:S01]  /*12160*/  LDS.128 R4, [R12] ;  /* 0x000000000c047984 */ /* 0x000e220000000c00 */
[----:B------:R-:W-:-:S02]  /*12170*/  SHF.R.U32.HI R31, RZ, 0x10, R37 ;  /* 0x00000010ff1f7819 */ /* 0x000fc40000011625 */
[----:B------:R-:W-:Y:S01]  /*12180*/  SHF.R.U64 R40, R36, 0x10, R37 ;  /* 0x0000001024287819 */ /* 0x000fe20000001225 */
[----:B------:R-:W1:Y:S01]  /*12190*/  LDS.128 R8, [R13+0x14400] ;  /* 0x014400000d087984 */ /* 0x000e620000000c00 */
[----:B------:R-:W-:Y:S01]  /*121a0*/  SHF.R.U64 R41, R50, 0x10, R51 ;  /* 0x0000001032297819 */ /* 0x000fe20000001233 */
[----:B------:R-:W-:Y:S01]  /*121b0*/  HADD2.F32 R31, -RZ, R31.H0_H0 ;  /* 0x2000001fff1f7230 */ /* 0x000fe20000004100 */
[----:B------:R-:W-:Y:S02]  /*121c0*/  SHF.R.U64 R37, R38, 0x10, R39 ;  /* 0x0000001026257819 */ /* 0x000fe40000001227 */
[----:B------:R-:W-:Y:S02]  /*121d0*/  SHF.R.U32.HI R50, RZ, 0x10, R51 ;  /* 0x00000010ff327819 */ /* 0x000fe40000011633 */
[----:B------:R-:W-:Y:S01]  /*121e0*/  SHF.R.U32.HI R38, RZ, 0x10, R39 ;  /* 0x00000010ff267819 */ /* 0x000fe20000011627 */
[--C-:B0-----:R-:W-:Y:S02]  /*121f0*/  HADD2.F32 R14, -RZ, R5.reuse.H0_H0 ;  /* 0x20000005ff0e7230 */ /* 0x101fe40000004100 */
[----:B------:R-:W-:-:S02]  /*12200*/  HADD2.F32 R15, -RZ, R5.H1_H1 ;  /* 0x30000005ff0f7230 */ /* 0x000fc40000004100 */
[--C-:B-1----:R-:W-:Y:S02]  /*12210*/  HADD2.F32 R25, -RZ, R9.reuse.H0_H0 ;  /* 0x20000009ff197230 */ /* 0x102fe40000004100 */
[----:B------:R-:W-:Y:S02]  /*12220*/  HADD2.F32 R26, -RZ, R9.H1_H1 ;  /* 0x30000009ff1a7230 */ /* 0x000fe40000004100 */
[----:B------:R-:W-:Y:S02]  /*12230*/  HADD2.F32 R9, -RZ, R8.H0_H0 ;  /* 0x20000008ff097230 */ /* 0x000fe40000004100 */
[C---:B------:R-:W-:Y:S01]  /*12240*/  FMUL.FTZ R33, R25.reuse, R30 ;  /* 0x0000001e19217220 */ /* 0x040fe20000410000 */
[----:B------:R-:W-:Y:S01]  /*12250*/  FMUL.FTZ R35, R25, R29 ;  /* 0x0000001d19237220 */ /* 0x000fe20000410000 */
[----:B------:R-:W-:Y:S02]  /*12260*/  HADD2.F32 R25, -RZ, R48.H0_H0 ;  /* 0x20000030ff197230 */ /* 0x000fe40000004100 */
[----:B------:R-:W-:Y:S01]  /*12270*/  FMUL.FTZ R32, R26, R31 ;  /* 0x0000001f1a207220 */ /* 0x000fe20000410000 */
[----:B------:R-:W-:-:S02]  /*12280*/  HADD2.F32 R5, -RZ, R4.H0_H0 ;  /* 0x20000004ff057230 */ /* 0x000fc40000004100 */
[C---:B------:R-:W-:Y:S01]  /*12290*/  FFMA.FTZ R33, R14.reuse, R29, -R33 ;  /* 0x0000001d0e217223 */ /* 0x040fe20000010821 */
[----:B------:R-:W-:Y:S01]  /*122a0*/  FFMA.FTZ R35, R14, R30, R35 ;  /* 0x0000001e0e237223 */ /* 0x000fe20000010023 */
[C---:B------:R-:W-:Y:S01]  /*122b0*/  FMUL.FTZ R14, R9.reuse, R102 ;  /* 0x00000066090e7220 */ /* 0x040fe20000410000 */
[----:B------:R-:W-:Y:S01]  /*122c0*/  FMUL.FTZ R30, R26, R25 ;  /* 0x000000191a1e7220 */ /* 0x000fe20000410000 */
[----:B------:R-:W-:Y:S02]  /*122d0*/  HADD2.F32 R27, -RZ, R10.H0_H0 ;  /* 0x2000000aff1b7230 */ /* 0x000fe40000004100 */
[-C--:B------:R-:W-:Y:S01]  /*122e0*/  FMUL.FTZ R9, R9, R104.reuse ;  /* 0x0000006809097220 */ /* 0x080fe20000410000 */
[----:B------:R-:W-:Y:S02]  /*122f0*/  HADD2.F32 R26, -RZ, R103.H0_H0 ;  /* 0x20000067ff1a7230 */ /* 0x000fe40000004100 */
[----:B------:R-:W-:Y:S01]  /*12300*/  FFMA.FTZ R104, R5, R104, -R14 ;  /* 0x0000006805687223 */ /* 0x000fe2000001080e */
[----:B------:R-:W-:-:S02]  /*12310*/  HADD2.F32 R14, -RZ, R105.H0_H0 ;  /* 0x20000069ff0e7230 */ /* 0x000fc40000004100 */
[----:B------:R-:W-:Y:S01]  /*12320*/  FFMA.FTZ R34, R15, R31, R30 ;  /* 0x0000001f0f227223 */ /* 0x000fe2000001001e */
[----:B------:R-:W-:Y:S02]  /*12330*/  HADD2.F32 R21, -RZ, R6.H0_H0 ;  /* 0x20000006ff157230 */ /* 0x000fe40000004100 */
[----:B------:R-:W-:Y:S01]  /*12340*/  FMUL.FTZ R30, R27, R26 ;  /* 0x0000001a1b1e7220 */ /* 0x000fe20000410000 */
[----:B------:R-:W-:Y:S02]  /*12350*/  HADD2.F32 R28, -RZ, R11.H0_H0 ;  /* 0x2000000bff1c7230 */ /* 0x000fe40000004100 */
[----:B------:R-:W-:Y:S01]  /*12360*/  FFMA.FTZ R102, R5, R102, R9 ;  /* 0x0000006605667223 */ /* 0x000fe20000010009 */
[----:B------:R-:W-:Y:S02]  /*12370*/  HADD2.F32 R103, -RZ, R103.H1_H1 ;  /* 0x30000067ff677230 */ /* 0x000fe40000004100 */
[----:B------:R-:W-:Y:S01]  /*12380*/  FMUL.FTZ R36, R27, R14 ;  /* 0x0000000e1b247220 */ /* 0x000fe20000410000 */
[----:B------:R-:W-:-:S02]  /*12390*/  HADD2.F32 R105, -RZ, R105.H1_H1 ;  /* 0x30000069ff697230 */ /* 0x000fc40000004100 */
[C---:B------:R-:W-:Y:S01]  /*123a0*/  FFMA.FTZ R27, R21.reuse, R14, -R30 ;  /* 0x0000000e151b7223 */ /* 0x040fe2000001081e */
[----:B------:R-:W-:Y:S02]  /*123b0*/  HADD2.F32 R24, -RZ, R7.H0_H0 ;  /* 0x20000007ff187230 */ /* 0x000fe40000004100 */
[C---:B------:R-:W-:Y:S01]  /*123c0*/  FMUL.FTZ R5, R28.reuse, R103 ;  /* 0x000000671c057220 */ /* 0x040fe20000410000 */
[----:B------:R-:W-:Y:S02]  /*123d0*/  HADD2.F32 R11, -RZ, R11.H1_H1 ;  /* 0x3000000bff0b7230 */ /* 0x000fe40000004100 */
[----:B------:R-:W-:Y:S01]  /*123e0*/  FMUL.FTZ R28, R28, R105 ;  /* 0x000000691c1c7220 */ /* 0x000fe20000410000 */
[----:B------:R-:W-:Y:S02]  /*123f0*/  HADD2.F32 R30, -RZ, R38.H0_H0 ;  /* 0x20000026ff1e7230 */ /* 0x000fe40000004100 */
[----:B------:R-:W-:Y:S01]  /*12400*/  FFMA.FTZ R36, R21, R26, R36 ;  /* 0x0000001a15247223 */ /* 0x000fe20000010024 */
[----:B------:R-:W-:-:S02]  /*12410*/  HADD2.F32 R14, -RZ, R50.H0_H0 ;  /* 0x20000032ff0e7230 */ /* 0x000fc40000004100 */
[C---:B------:R-:W-:Y:S01]  /*12420*/  FFMA.FTZ R105, R24.reuse, R105, -R5 ;  /* 0x0000006918697223 */ /* 0x040fe20000010805 */
[----:B------:R-:W-:Y:S01]  /*12430*/  FFMA.FTZ R28, R24, R103, R28 ;  /* 0x00000067181c7223 */ /* 0x000fe2000001001c */
[----:B------:R-:W-:Y:S02]  /*12440*/  HADD2.F32 R7, -RZ, R7.H1_H1 ;  /* 0x30000007ff077230 */ /* 0x000fe40000004100 */
[----:B------:R-:W-:Y:S01]  /*12450*/  FFMA.FTZ R32, R15, R25, -R32 ;  /* 0x000000190f207223 */ /* 0x000fe20000010820 */
[C---:B------:R-:W-:Y:S01]  /*12460*/  FMUL.FTZ R26, R11.reuse, R30 ;  /* 0x0000001e0b1a7220 */ /* 0x040fe20000410000 */
[-C--:B------:R-:W-:Y:S01]  /*12470*/  FMUL.FTZ R24, R11, R14.reuse ;  /* 0x0000000e0b187220 */ /* 0x080fe20000410000 */
[----:B------:R-:W-:Y:S02]  /*12480*/  HADD2.F32 R8, -RZ, R8.H1_H1 ;  /* 0x30000008ff087230 */ /* 0x000fe40000004100 */
        /* <DEDUP_REMOVED lines=27> */
.L_x_2503:
[----:B------:R-:W-:Y:S05]  /*12640*/  BSYNC B1 ;  /* 0x0000000000017941 */ /* 0x000fea0003800000 */
.L_x_2502:
[----:B------:R-:W-:Y:S04]  /*12650*/  BSSY B1, `(.L_x_2506) ;  /* 0x00000d2000017945 */ /* 0x000fe80003800000 */
[----:B------:R-:W-:Y:S05]  /*12660*/  @P2 BRA `(.L_x_2507) ;  /* 0x0000000c00402947 */ /* 0x000fea0003800000 */
[----:B------:R4:W5:Y:S01]  /*12670*/  LDL R44, [R1+0x7c] ;  /* 0x00007c00012c7983 */ /* 0x0009620000100800 */
[----:B--23--:R-:W2:Y:S01]  /*12680*/  LDC R12, c[0x0][0x3d4] ;  /* 0x0000f500ff0c7b82 */ /* 0x00cea20000000800 */
[----:B------:R-:W-:Y:S01]  /*12690*/  BSSY B2, `(.L_x_2508) ;  /* 0x0000066000027945 */ /* 0x000fe20003800000 */
[-C--:B--2---:R-:W-:Y:S02]  /*126a0*/  ISETP.GE.AND P0, PT, R17, R12.reuse, PT ;  /* 0x0000000c1100720c */ /* 0x084fe40003f06270 */
[----:B------:R-:W-:-:S11]  /*126b0*/  ISETP.GE.AND P1, PT, R19, R12, PT ;  /* 0x0000000c1300720c */ /* 0x000fd60003f26270 */
[----:B----4-:R-:W-:Y:S05]  /*126c0*/  @P0 BRA `(.L_x_2509) ;  /* 0x0000000400880947 */ /* 0x010fea0003800000 */
[----:B-1----:R-:W-:Y:S01]  /*126d0*/  LEA.HI R4, R12, R85, RZ, 0x1d ;  /* 0x000000550c047211 */ /* 0x002fe200078fe8ff */
[----:B------:R-:W-:Y:S01]  /*126e0*/  HADD2.F32 R29, -RZ, R100.H0_H0 ;  /* 0x20000064ff1d7230 */ /* 0x000fe20000004100 */
[----:B-----5:R-:W-:Y:S01]  /*126f0*/  R2UR UR4, R44 ;  /* 0x000000002c0472ca */ /* 0x020fe200000e0000 */
[--C-:B------:R-:W-:Y:S01]  /*12700*/  HADD2.F32 R31, -RZ, R98.reuse.H0_H0 ;  /* 0x20000062ff1f7230 */ /* 0x100fe20000004100 */
[----:B------:R-:W-:Y:S01]  /*12710*/  SHF.R.S32.HI R7, RZ, 0x1f, R4 ;  /* 0x0000001fff077819 */ /* 0x000fe20000011404 */
[----:B------:R-:W-:Y:S01]  /*12720*/  HADD2.F32 R30, -RZ, R97.H1_H1 ;  /* 0x30000061ff1e7230 */ /* 0x000fe20000004100 */
[----:B------:R-:W-:Y:S01]  /*12730*/  SHF.L.U32 R5, R4, 0x3, RZ ;  /* 0x0000000304057819 */ /* 0x000fe200000006ff */
[----:B------:R-:W-:Y:S01]  /*12740*/  HADD2.F32 R98, -RZ, R98.H1_H1 ;  /* 0x30000062ff627230 */ /* 0x000fe20000004100 */
[----:B------:R-:W-:Y:S01]  /*12750*/  LEA.HI R7, R7, R4, RZ, 0x3 ;  /* 0x0000000407077211 */ /* 0x000fe200078f18ff */
[----:B------:R-:W-:Y:S01]  /*12760*/  HADD2.F32 R100, -RZ, R100.H1_H1 ;  /* 0x30000064ff647230 */ /* 0x000fe20000004100 */
[----:B------:R-:W-:-:S02]  /*12770*/  LOP3.LUT R5, R228, 0x38, R5, 0xf8, !PT ;  /* 0x00000038e4057812 */ /* 0x000fc400078ef805 */
[----:B------:R-:W-:Y:S01]  /*12780*/  LOP3.LUT R6, R228, 0x38, R17, 0xf8, !PT ;  /* 0x00000038e4067812 */ /* 0x000fe200078ef811 */
[----:B------:R-:W-:Y:S01]  /*12790*/  IMAD.SHL.U32 R7, R7, 0x400, RZ ;  /* 0x0000040007077824 */ /* 0x000fe200078e00ff */
[----:B------:R-:W-:Y:S02]  /*127a0*/  LOP3.LUT R8, R5, R232, RZ, 0x3c, !PT ;  /* 0x000000e805087212 */ /* 0x000fe400078e3cff */
[----:B------:R-:W-:Y:S02]  /*127b0*/  LOP3.LUT R6, R231, R6, R232, 0xf6, !PT ;  /* 0x00000006e7067212 */ /* 0x000fe400078ef6e8 */
[----:B0-----:R-:W-:Y:S02]  /*127c0*/  LOP3.LUT R9, R7, 0x7fffe000, RZ, 0xc0, !PT ;  /* 0x7fffe00007097812 */ /* 0x001fe400078ec0ff */
[----:B------:R-:W-:Y:S02]  /*127d0*/  LEA R43, R6, UR4, 0x1 ;  /* 0x00000004062b7c11 */ /* 0x000fe4000f8e08ff */
[----:B------:R-:W-:-:S02]  /*127e0*/  IADD3 R9, R8, R9, R231 ;  /* 0x0000000908097210 */ /* 0x000fc40007ffe0e7 */
[--C-:B------:R-:W-:Y:S01]  /*127f0*/  SHF.R.U64 R42, R60, 0x10, R61.reuse ;  /* 0x000000103c2a7819 */ /* 0x100fe2000000123d */
[----:B------:R-:W0:Y:S01]  /*12800*/  LDS.128 R4, [R43] ;  /* 0x000000002b047984 */ /* 0x000e220000000c00 */
[----:B------:R-:W-:Y:S01]  /*12810*/  SHF.R.U32.HI R60, RZ, 0x10, R61 ;  /* 0x00000010ff3c7819 */ /* 0x000fe2000001163d */
[----:B------:R-:W-:Y:S01]  /*12820*/  IMAD R13, R9, 0x2, R16 ;  /* 0x00000002090d7824 */ /* 0x000fe200078e0210 */
[----:B------:R-:W-:Y:S02]  /*12830*/  SHF.R.U32.HI R32, RZ, 0x10, R53 ;  /* 0x00000010ff207819 */ /* 0x000fe40000011635 */
[----:B------:R-:W-:Y:S02]  /*12840*/  SHF.R.U64 R41, R62, 0x10, R63 ;  /* 0x000000103e297819 */ /* 0x000fe4000000123f */
[----:B------:R-:W1:Y:S01]  /*12850*/  LDS.128 R8, [R13+0x14400] ;  /* 0x014400000d087984 */ /* 0x000e620000000c00 */
[----:B------:R-:W-:Y:S01]  /*12860*/  HADD2.F32 R32, -RZ, R32.H0_H0 ;  /* 0x20000020ff207230 */ /* 0x000fe20000004100 */
[----:B------:R-:W-:-:S02]  /*12870*/  SHF.R.U64 R37, R54, 0x10, R55 ;  /* 0x0000001036257819 */ /* 0x000fc40000001237 */
[----:B------:R-:W-:Y:S02]  /*12880*/  SHF.R.U32.HI R62, RZ, 0x10, R63 ;  /* 0x00000010ff3e7819 */ /* 0x000fe4000001163f */
[----:B------:R-:W-:Y:S02]  /*12890*/  SHF.R.U32.HI R54, RZ, 0x10, R55 ;  /* 0x00000010ff367819 */ /* 0x000fe40000011637 */
[----:B------:R-:W-:Y:S01]  /*128a0*/  SHF.R.U64 R39, R52, 0x10, R53 ;  /* 0x0000001034277819 */ /* 0x000fe20000001235 */
[--C-:B0-----:R-:W-:Y:S02]  /*128b0*/  HADD2.F32 R14, -RZ, R5.reuse.H0_H0 ;  /* 0x20000005ff0e7230 */ /* 0x101fe40000004100 */
[----:B------:R-:W-:Y:S02]  /*128c0*/  HADD2.F32 R15, -RZ, R5.H1_H1 ;  /* 0x30000005ff0f7230 */ /* 0x000fe40000004100 */
[----:B------:R-:W-:Y:S02]  /*128d0*/  HADD2.F32 R5, -RZ, R4.H0_H0 ;  /* 0x20000004ff057230 */ /* 0x000fe40000004100 */
[----:B------:R-:W-:-:S02]  /*128e0*/  HADD2.F32 R21, -RZ, R6.H0_H0 ;  /* 0x20000006ff157230 */ /* 0x000fc40000004100 */
        /* <DEDUP_REMOVED lines=8> */
[----:B------:R-:W-:Y:S01]  /*12970*/  FFMA.FTZ R35, R14, R31, R35 ;  /* 0x0000001f0e237223 */ /* 0x000fe20000010023 */
[----:B------:R-:W-:-:S02]  /*12980*/  HADD2.F32 R14, -RZ, R99.H1_H1 ;  /* 0x30000063ff0e7230 */ /* 0x000fc40000004100 */
[-C--:B------:R-:W-:Y:S01]  /*12990*/  FMUL.FTZ R36, R26, R25.reuse ;  /* 0x000000191a247220 */ /* 0x080fe20000410000 */
[----:B------:R-:W-:Y:S01]  /*129a0*/  FMUL.FTZ R26, R9, R30 ;  /* 0x0000001e091a7220 */ /* 0x000fe20000410000 */
[----:B------:R-:W-:Y:S02]  /*129b0*/  HADD2.F32 R27, -RZ, R10.H0_H0 ;  /* 0x2000000aff1b7230 */ /* 0x000fe40000004100 */
[----:B------:R-:W-:Y:S01]  /*129c0*/  FFMA.FTZ R34, R15, R25, -R34 ;  /* 0x000000190f227223 */ /* 0x000fe20000010822 */
[-C--:B------:R-:W-:Y:S01]  /*129d0*/  FMUL.FTZ R9, R9, R14.reuse ;  /* 0x0000000e09097220 */ /* 0x080fe20000410000 */
[----:B------:R-:W-:Y:S01]  /*129e0*/  FFMA.FTZ R25, R5, R14, -R26 ;  /* 0x0000000e05197223 */ /* 0x000fe2000001081a */
[----:B------:R-:W-:Y:S02]  /*129f0*/  HADD2.F32 R28, -RZ, R11.H0_H0 ;  /* 0x2000000bff1c7230 */ /* 0x000fe40000004100 */
[----:B------:R-:W-:Y:S01]  /*12a00*/  FMUL.FTZ R14, R27, R98 ;  /* 0x000000621b0e7220 */ /* 0x000fe20000410000 */
[----:B------:R-:W-:Y:S01]  /*12a10*/  FFMA.FTZ R30, R5, R30, R9 ;  /* 0x0000001e051e7223 */ /* 0x000fe20000010009 */
[----:B------:R-:W-:-:S02]  /*12a20*/  HADD2.F32 R5, -RZ, R101.H0_H0 ;  /* 0x20000065ff057230 */ /* 0x000fc40000004100 */
[----:B------:R-:W-:Y:S01]  /*12a30*/  FFMA.FTZ R36, R15, R32, R36 ;  /* 0x000000200f247223 */ /* 0x000fe20000010024 */
[----:B------:R-:W-:Y:S02]  /*12a40*/  HADD2.F32 R99, -RZ, R99.H0_H0 ;  /* 0x20000063ff637230 */ /* 0x000fe40000004100 */
[-C--:B------:R-:W-:Y:S01]  /*12a50*/  FMUL.FTZ R32, R27, R100.reuse ;  /* 0x000000641b207220 */ /* 0x080fe20000410000 */
[----:B------:R-:W-:Y:S02]  /*12a60*/  HADD2.F32 R24, -RZ, R7.H0_H0 ;  /* 0x20000007ff187230 */ /* 0x000fe40000004100 */
[----:B------:R-:W-:Y:S01]  /*12a70*/  FFMA.FTZ R100, R21, R100, -R14 ;  /* 0x0000006415647223 */ /* 0x000fe2000001080e */
[----:B------:R-:W-:Y:S02]  /*12a80*/  HADD2.F32 R11, -RZ, R11.H1_H1 ;  /* 0x3000000bff0b7230 */ /* 0x000fe40000004100 */
[----:B------:R-:W-:Y:S01]  /*12a90*/  FMUL.FTZ R9, R28, R99 ;  /* 0x000000631c097220 */ /* 0x000fe20000410000 */
[----:B------:R-:W-:-:S02]  /*12aa0*/  HADD2.F32 R26, -RZ, R54.H0_H0 ;  /* 0x20000036ff1a7230 */ /* 0x000fc40000004100 */
[-C--:B------:R-:W-:Y:S01]  /*12ab0*/  FMUL.FTZ R38, R28, R5.reuse ;  /* 0x000000051c267220 */ /* 0x080fe20000410000 */
[----:B------:R-:W-:Y:S02]  /*12ac0*/  HADD2.F32 R14, -RZ, R62.H0_H0 ;  /* 0x2000003eff0e7230 */ /* 0x000fe40000004100 */
[C---:B------:R-:W-:Y:S01]  /*12ad0*/  FFMA.FTZ R28, R24.reuse, R5, -R9 ;  /* 0x00000005181c7223 */ /* 0x040fe20000010809 */
[----:B------:R-:W-:Y:S02]  /*12ae0*/  HADD2.F32 R7, -RZ, R7.H1_H1 ;  /* 0x30000007ff077230 */ /* 0x000fe40000004100 */
[----:B------:R-:W-:Y:S01]  /*12af0*/  FFMA.FTZ R38, R24, R99, R38 ;  /* 0x0000006318267223 */ /* 0x000fe20000010026 */
[C---:B------:R-:W-:Y:S01]  /*12b00*/  FMUL.FTZ R40, R11.reuse, R26 ;  /* 0x0000001a0b287220 */ /* 0x040fe20000410000 */
[----:B------:R-:W-:Y:S01]  /*12b10*/  FMUL.FTZ R24, R11, R14 ;  /* 0x0000000e0b187220 */ /* 0x000fe20000410000 */
[----:B------:R-:W-:Y:S02]  /*12b20*/  HADD2.F32 R8, -RZ, R8.H1_H1 ;  /* 0x30000008ff087230 */ /* 0x000fe40000004100 */
[----:B------:R-:W-:Y:S01]  /*12b30*/  FFMA.FTZ R32, R21, R98, R32 ;  /* 0x0000006215207223 */ /* 0x000fe20000010020 */
[----:B------:R-:W-:-:S02]  /*12b40*/  HADD2.F32 R10, -RZ, R10.H1_H1 ;  /* 0x3000000aff0a7230 */ /* 0x000fc40000004100 */
[C---:B------:R-:W-:Y:S01]  /*12b50*/  FFMA.FTZ R29, R7.reuse, R14, -R40 ;  /* 0x0000000e071d7223 */ /* 0x040fe20000010828 */
[----:B------:R-:W-:Y:S02]  /*12b60*/  HADD2.F32 R11, -RZ, R39.H0_H0 ;  /* 0x20000027ff0b7230 */ /* 0x000fe40000004100 */
        /* <DEDUP_REMOVED lines=8> */
[----:B------:R-:W-:Y:S02]  /*12bf0*/  HADD2.F32 R6, -RZ, R6.H1_H1 ;  /* 0x30000006ff067230 */ /* 0x000fe40000004100 */
[----:B------:R-:W-:Y:S01]  /*12c00*/  FMUL.FTZ R10, R10, R9 ;  /* 0x000000090a0a7220 */ /* 0x000fe20000410000 */
[C---:B------:R-:W-:Y:S01]  /*12c10*/  FFMA.FTZ R8, R4.reuse, R5, -R7 ;  /* 0x0000000504087223 */ /* 0x040fe20000010807 */
[----:B------:R-:W-:Y:S01]  /*12c20*/  FFMA.FTZ R21, R4, R11, R14 ;  /* 0x0000000b04157223 */ /* 0x000fe2000001000e */
[C---:B------:R-:W-:Y:S01]  /*12c30*/  FFMA.FTZ R27, R6.reuse, R9, -R27 ;  /* 0x00000009061b7223 */ /* 0x040fe2000001081b */
[----:B------:R-:W-:Y:S01]  /*12c40*/  FFMA.FTZ R15, R6, R15, R10 ;  /* 0x0000000f060f7223 */ /* 0x000fe2000001000a */
[----:B------:R-:W-:Y:S02]  /*12c50*/  F2FP.F16.F32.PACK_AB R7, R29, R28 ;  /* 0x0000001c1d07723e */ /* 0x000fe400000000ff */
        /* <DEDUP_REMOVED lines=9> */
.L_x_2509:
[----:B------:R-:W-:Y:S05]  /*12cf0*/  BSYNC B2 ;  /* 0x0000000000027941 */ /* 0x000fea0003800000 */
.L_x_2508:
[----:B------:R-:W-:Y:S05]  /*12d00*/  @P1 BRA `(.L_x_2507) ;  /* 0x0000000400981947 */ /* 0x000fea0003800000 */
[----:B------:R-:W-:Y:S01]  /*12d10*/  LEA.HI R12, R12, R20, RZ, 0x1d ;  /* 0x000000140c0c7211 */ /* 0x000fe200078fe8ff */
[----:B------:R-:W-:Y:S01]  /*12d20*/  HADD2.F32 R29, -RZ, R90.H1_H1 ;  /* 0x3000005aff1d7230 */ /* 0x000fe20000004100 */
[----:B-12---:R-:W-:Y:S01]  /*12d30*/  LOP3.LUT R5, R228, 0x38, R3, 0xf8, !PT ;  /* 0x00000038e4057812 */ /* 0x006fe200078ef803 */
[----:B------:R-:W-:Y:S01]  /*12d40*/  HADD2.F32 R28, -RZ, R96.H1_H1 ;  /* 0x30000060ff1c7230 */ /* 0x000fe20000004100 */
[----:B------:R-:W-:Y:S01]  /*12d50*/  SHF.R.S32.HI R7, RZ, 0x1f, R12 ;  /* 0x0000001fff077819 */ /* 0x000fe2000001140c */
[----:B------:R-:W-:Y:S01]  /*12d60*/  HADD2.F32 R90, -RZ, R90.H0_H0 ;  /* 0x2000005aff5a7230 */ /* 0x000fe20000004100 */
[----:B------:R-:W-:Y:S01]  /*12d70*/  LOP3.LUT R6, R5, R232, RZ, 0x3c, !PT ;  /* 0x000000e805067212 */ /* 0x000fe200078e3cff */
[----:B------:R-:W-:Y:S01]  /*12d80*/  IMAD.SHL.U32 R5, R12, 0x8, RZ ;  /* 0x000000080c057824 */ /* 0x000fe200078e00ff */
[----:B------:R-:W-:Y:S01]  /*12d90*/  LEA.HI R7, R7, R12, RZ, 0x3 ;  /* 0x0000000c07077211 */ /* 0x000fe200078f18ff */
[----:B------:R-:W-:Y:S01]  /*12da0*/  HADD2.F32 R96, -RZ, R96.H0_H0 ;  /* 0x20000060ff607230 */ /* 0x000fe20000004100 */
[----:B------:R-:W-:-:S02]  /*12db0*/  LEA.HI R4, R0, R19, RZ, 0x6 ;  /* 0x0000001300047211 */ /* 0x000fc400078f30ff */
[----:B------:R-:W-:Y:S01]  /*12dc0*/  LOP3.LUT R5, R228, 0x38, R5, 0xf8, !PT ;  /* 0x00000038e4057812 */ /* 0x000fe200078ef805 */
[----:B------:R-:W-:Y:S01]  /*12dd0*/  IMAD.SHL.U32 R7, R7, 0x400, RZ ;  /* 0x0000040007077824 */ /* 0x000fe200078e00ff */
[----:B-----5:R-:W-:Y:S02]  /*12de0*/  R2UR UR4, R44 ;  /* 0x000000002c0472ca */ /* 0x020fe400000e0000 */
[----:B------:R-:W-:Y:S02]  /*12df0*/  SHF.L.U32 R4, R4, 0x7, RZ ;  /* 0x0000000704047819 */ /* 0x000fe400000006ff */
[----:B------:R-:W-:Y:S02]  /*12e00*/  LOP3.LUT R8, R5, R232, RZ, 0x3c, !PT ;  /* 0x000000e805087212 */ /* 0x000fe400078e3cff */
[----:B0-----:R-:W-:Y:S02]  /*12e10*/  LOP3.LUT R9, R7, 0x7fffe000, RZ, 0xc0, !PT ;  /* 0x7fffe00007097812 */ /* 0x001fe400078ec0ff */
[----:B------:R-:W-:-:S02]  /*12e20*/  LOP3.LUT R4, R4, 0xffffe000, RZ, 0xc0, !PT ;  /* 0xffffe00004047812 */ /* 0x000fc400078ec0ff */
[--C-:B------:R-:W-:Y:S02]  /*12e30*/  IADD3 R9, R8, R9, R231.reuse ;  /* 0x0000000908097210 */ /* 0x100fe40007ffe0e7 */
[----:B------:R-:W-:Y:S02]  /*12e40*/  IADD3 R4, R6, R4, R231 ;  /* 0x0000000406047210 */ /* 0x000fe40007ffe0e7 */
[----:B------:R-:W-:Y:S02]  /*12e50*/  LEA R12, R9, R16, 0x1 ;  /* 0x00000010090c7211 */ /* 0x000fe400078e08ff */
[----:B------:R-:W-:Y:S02]  /*12e60*/  LEA R41, R4, UR4, 0x1 ;  /* 0x0000000404297c11 */ /* 0x000fe4000f8e08ff */
[----:B------:R-:W-:Y:S01]  /*12e70*/  SHF.R.U32.HI R30, RZ, 0x10, R57 ;  /* 0x00000010ff1e7819 */ /* 0x000fe20000011639 */
[----:B------:R-:W0:Y:S01]  /*12e80*/  LDS.128 R8, [R12+0x14400] ;  /* 0x014400000c087984 */ /* 0x000e220000000c00 */
[----:B------:R-:W-:-:S02]  /*12e90*/  SHF.R.U64 R40, R80, 0x10, R81 ;  /* 0x0000001050287819 */ /* 0x000fc40000001251 */
[----:B------:R-:W-:Y:S01]  /*12ea0*/  SHF.R.U32.HI R80, RZ, 0x10, R81 ;  /* 0x00000010ff507819 */ /* 0x000fe20000011651 */
[----:B------:R-:W1:Y:S01]  /*12eb0*/  LDS.128 R4, [R41] ;  /* 0x0000000029047984 */ /* 0x000e620000000c00 */
[----:B------:R-:W-:Y:S01]  /*12ec0*/  HADD2.F32 R30, -RZ, R30.H0_H0 ;  /* 0x2000001eff1e7230 */ /* 0x000fe20000004100 */
[----:B------:R-:W-:Y:S02]  /*12ed0*/  SHF.R.U64 R39, R82, 0x10, R83 ;  /* 0x0000001052277819 */ /* 0x000fe40000001253 */
[----:B------:R-:W-:Y:S02]  /*12ee0*/  SHF.R.U64 R35, R58, 0x10, R59 ;  /* 0x000000103a237819 */ /* 0x000fe4000000123b */
[----:B------:R-:W-:Y:S02]  /*12ef0*/  SHF.R.U32.HI R82, RZ, 0x10, R83 ;  /* 0x00000010ff527819 */ /* 0x000fe40000011653 */
[----:B------:R-:W-:Y:S02]  /*12f00*/  SHF.R.U32.HI R58, RZ, 0x10, R59 ;  /* 0x00000010ff3a7819 */ /* 0x000fe4000001163b */
[----:B------:R-:W-:Y:S01]  /*12f10*/  SHF.R.U64 R37, R56, 0x10, R57 ;  /* 0x0000001038257819 */ /* 0x000fe20000001239 */
[----:B0-----:R-:W-:-:S02]  /*12f20*/  HADD2.F32 R24, -RZ, R9.H0_H0 ;  /* 0x20000009ff187230 */ /* 0x001fc40000004100 */
[----:B------:R-:W-:Y:S02]  /*12f30*/  HADD2.F32 R25, -RZ, R9.H1_H1 ;  /* 0x30000009ff197230 */ /* 0x000fe40000004100 */
[--C-:B-1----:R-:W-:Y:S02]  /*12f40*/  HADD2.F32 R13, -RZ, R5.reuse.H0_H0 ;  /* 0x20000005ff0d7230 */ /* 0x102fe40000004100 */
[C---:B------:R-:W-:Y:S01]  /*12f50*/  FMUL.FTZ R32, R24.reuse, R29 ;  /* 0x0000001d18207220 */ /* 0x040fe20000410000 */
[----:B------:R-:W-:Y:S01]  /*12f60*/  FMUL.FTZ R24, R24, R28 ;  /* 0x0000001c18187220 */ /* 0x000fe20000410000 */
[----:B------:R-:W-:Y:S02]  /*12f70*/  HADD2.F32 R14, -RZ, R5.H1_H1 ;  /* 0x30000005ff0e7230 */ /* 0x000fe40000004100 */
[----:B------:R-:W-:Y:S01]  /*12f80*/  FMUL.FTZ R31, R25, R30 ;  /* 0x0000001e191f7220 */ /* 0x000fe20000410000 */
        /* <DEDUP_REMOVED lines=8> */
[----:B------:R-:W-:Y:S02]  /*13010*/  HADD2.F32 R26, -RZ, R10.H0_H0 ;  /* 0x2000000aff1a7230 */ /* 0x000fe40000004100 */
[----:B------:R-:W-:Y:S01]  /*13020*/  FMUL.FTZ R28, R9, R90 ;  /* 0x0000005a091c7220 */ /* 0x000fe20000410000 */
[----:B------:R-:W-:-:S02]  /*13030*/  HADD2.F32 R13, -RZ, R91.H0_H0 ;  /* 0x2000005bff0d7230 */ /* 0x000fc40000004100 */
[----:B------:R-:W-:Y:S01]  /*13040*/  FFMA.FTZ R30, R14, R30, R25 ;  /* 0x0000001e0e1e7223 */ /* 0x000fe20000010019 */
[----:B------:R-:W-:Y:S02]  /*13050*/  HADD2.F32 R15, -RZ, R6.H0_H0 ;  /* 0x20000006ff0f7230 */ /* 0x000fe40000004100 */
[-C--:B------:R-:W-:Y:S01]  /*13060*/  FMUL.FTZ R9, R9, R24.reuse ;  /* 0x0000001809097220 */ /* 0x080fe20000410000 */
[----:B------:R-:W-:Y:S01]  /*13070*/  FFMA.FTZ R25, R5, R24, -R28 ;  /* 0x0000001805197223 */ /* 0x000fe2000001081c */
[----:B------:R-:W-:Y:S02]  /*13080*/  HADD2.F32 R27, -RZ, R11.H0_H0 ;  /* 0x2000000bff1b7230 */ /* 0x000fe40000004100 */
[C---:B------:R-:W-:Y:S01]  /*13090*/  FMUL.FTZ R24, R26.reuse, R13 ;  /* 0x0000000d1a187220 */ /* 0x040fe20000410000 */
[----:B------:R-:W-:Y:S02]  /*130a0*/  HADD2.F32 R28, -RZ, R91.H1_H1 ;  /* 0x3000005bff1c7230 */ /* 0x000fe40000004100 */
[----:B------:R-:W-:Y:S01]  /*130b0*/  FMUL.FTZ R34, R26, R96 ;  /* 0x000000601a227220 */ /* 0x000fe20000410000 */
[----:B------:R-:W-:-:S02]  /*130c0*/  HADD2.F32 R21, -RZ, R7.H0_H0 ;  /* 0x20000007ff157230 */ /* 0x000fc40000004100 */
[----:B------:R-:W-:Y:S01]  /*130d0*/  FFMA.FTZ R96, R15, R96, -R24 ;  /* 0x000000600f607223 */ /* 0x000fe20000010818 */
[----:B------:R-:W-:Y:S02]  /*130e0*/  HADD2.F32 R14, -RZ, R101.H1_H1 ;  /* 0x30000065ff0e7230 */ /* 0x000fe40000004100 */
[----:B------:R-:W-:Y:S01]  /*130f0*/  FMUL.FTZ R36, R27, R28 ;  /* 0x0000001c1b247220 */ /* 0x000fe20000410000 */
[----:B------:R-:W-:Y:S02]  /*13100*/  HADD2.F32 R11, -RZ, R11.H1_H1 ;  /* 0x3000000bff0b7230 */ /* 0x000fe40000004100 */
[----:B------:R-:W-:Y:S01]  /*13110*/  FFMA.FTZ R34, R15, R13, R34 ;  /* 0x0000000d0f227223 */ /* 0x000fe20000010022 */
[----:B------:R-:W-:Y:S02]  /*13120*/  HADD2.F32 R26, -RZ, R58.H0_H0 ;  /* 0x2000003aff1a7230 */ /* 0x000fe40000004100 */
[----:B------:R-:W-:Y:S01]  /*13130*/  FMUL.FTZ R27, R27, R14 ;  /* 0x0000000e1b1b7220 */ /* 0x000fe20000410000 */
[----:B------:R-:W-:-:S02]  /*13140*/  HADD2.F32 R24, -RZ, R82.H0_H0 ;  /* 0x20000052ff187230 */ /* 0x000fc40000004100 */
[----:B------:R-:W-:Y:S01]  /*13150*/  FFMA.FTZ R36, R21, R14, -R36 ;  /* 0x0000000e15247223 */ /* 0x000fe20000010824 */
[----:B------:R-:W-:Y:S02]  /*13160*/  HADD2.F32 R7, -RZ, R7.H1_H1 ;  /* 0x30000007ff077230 */ /* 0x000fe40000004100 */
[C---:B------:R-:W-:Y:S01]  /*13170*/  FMUL.FTZ R38, R11.reuse, R26 ;  /* 0x0000001a0b267220 */ /* 0x040fe20000410000 */
[----:B------:R-:W-:Y:S02]  /*13180*/  HADD2.F32 R8, -RZ, R8.H1_H1 ;  /* 0x30000008ff087230 */ /* 0x000fe40000004100 */
[----:B------:R-:W-:Y:S01]  /*13190*/  FMUL.FTZ R14, R11, R24 ;  /* 0x000000180b0e7220 */ /* 0x000fe20000410000 */
[----:B------:R-:W-:Y:S02]  /*131a0*/  HADD2.F32 R10, -RZ, R10.H1_H1 ;  /* 0x3000000aff0a7230 */ /* 0x000fe40000004100 */
[----:B------:R-:W-:Y:S01]  /*131b0*/  FFMA.FTZ R90, R5, R90, R9 ;  /* 0x0000005a055a7223 */ /* 0x000fe20000010009 */
        /* <DEDUP_REMOVED lines=27> */
.L_x_2507:
[----:B------:R-:W-:Y:S05]  /*13370*/  BSYNC B1 ;  /* 0x0000000000017941 */ /* 0x000fea0003800000 */
.L_x_2506:
[----:B------:R-:W-:Y:S05]  /*13380*/  @P3 BRA `(.L_x_2465) ;  /* 0x0000000c005c3947 */ /* 0x000fea0003800000 */
[----:B------:R0:W5:Y:S01]  /*13390*/  LDL R47, [R1+0x7c] ;  /* 0x00007c00012f7983 */ /* 0x0001620000100800 */
        /* <DEDUP_REMOVED lines=8> */
[----:B-----5:R-:W-:Y:S02]  /*13420*/  LOP3.LUT R44, R5, 0xfffffe00, RZ, 0xc0, !PT ;  /* 0xfffffe00052c7812 */ /* 0x020fe400078ec0ff */
[-C--:B0-----:R-:W-:Y:S02]  /*13430*/  ISETP.GE.AND P0, PT, R17, R42.reuse, PT ;  /* 0x0000002a1100720c */ /* 0x081fe40003f06270 */
[----:B------:R-:W-:-:S11]  /*13440*/  ISETP.GE.AND P1, PT, R19, R42, PT ;  /* 0x0000002a1300720c */ /* 0x000fd60003f26270 */
[----:B------:R-:W-:Y:S05]  /*13450*/  @P0 BRA `(.L_x_2511) ;  /* 0x0000000400880947 */ /* 0x000fea0003800000 */
[----:B------:R-:W-:Y:S01]  /*13460*/  LEA.HI R85, R42, R85, RZ, 0x1d ;  /* 0x000000552a557211 */ /* 0x000fe200078fe8ff */
[----:B------:R-:W-:Y:S01]  /*13470*/  HADD2.F32 R28, -RZ, R94.H1_H1 ;  /* 0x3000005eff1c7230 */ /* 0x000fe20000004100 */
[----:B------:R-:W-:Y:S01]  /*13480*/  R2UR UR4, R47 ;  /* 0x000000002f0472ca */ /* 0x000fe200000e0000 */
[--C-:B------:R-:W-:Y:S01]  /*13490*/  HADD2.F32 R29, -RZ, R92.reuse.H1_H1 ;  /* 0x3000005cff1d7230 */ /* 0x100fe20000004100 */
[----:B------:R-:W-:Y:S01]  /*134a0*/  SHF.R.S32.HI R6, RZ, 0x1f, R85 ;  /* 0x0000001fff067819 */ /* 0x000fe20000011455 */
[----:B------:R-:W-:Y:S01]  /*134b0*/  HADD2.F32 R92, -RZ, R92.H0_H0 ;  /* 0x2000005cff5c7230 */ /* 0x000fe20000004100 */
[----:B------:R-:W-:Y:S01]  /*134c0*/  SHF.L.U32 R4, R85, 0x3, RZ ;  /* 0x0000000355047819 */ /* 0x000fe200000006ff */
[----:B------:R-:W-:Y:S01]  /*134d0*/  HADD2.F32 R94, -RZ, R94.H0_H0 ;  /* 0x2000005eff5e7230 */ /* 0x000fe20000004100 */
[----:B------:R-:W-:Y:S02]  /*134e0*/  LEA.HI R6, R6, R85, RZ, 0x3 ;  /* 0x0000005506067211 */ /* 0x000fe400078f18ff */
[----:B------:R-:W-:-:S02]  /*134f0*/  LOP3.LUT R4, R43, 0x38, R4, 0xf8, !PT ;  /* 0x000000382b047812 */ /* 0x000fc400078ef804 */
[----:B------:R-:W-:Y:S01]  /*13500*/  LOP3.LUT R5, R43, 0x38, R17, 0xf8, !PT ;  /* 0x000000382b057812 */ /* 0x000fe200078ef811 */
[----:B------:R-:W-:Y:S01]  /*13510*/  IMAD.SHL.U32 R6, R6, 0x400, RZ ;  /* 0x0000040006067824 */ /* 0x000fe200078e00ff */
[----:B------:R-:W-:Y:S02]  /*13520*/  LOP3.LUT R8, R4, R45, RZ, 0x3c, !PT ;  /* 0x0000002d04087212 */ /* 0x000fe400078e3cff */
[----:B------:R-:W-:Y:S02]  /*13530*/  LOP3.LUT R5, R44, R5, R45, 0xf6, !PT ;  /* 0x000000052c057212 */ /* 0x000fe400078ef62d */
[----:B------:R-:W-:Y:S02]  /*13540*/  LOP3.LUT R9, R6, 0x7fffe000, RZ, 0xc0, !PT ;  /* 0x7fffe00006097812 */ /* 0x000fe400078ec0ff */
[----:B------:R-:W-:Y:S02]  /*13550*/  LEA R46, R5, UR4, 0x1 ;  /* 0x00000004052e7c11 */ /* 0x000fe4000f8e08ff */
[----:B------:R-:W-:-:S02]  /*13560*/  IADD3 R9, R8, R9, R44 ;  /* 0x0000000908097210 */ /* 0x000fc40007ffe02c */
[----:B------:R-:W-:Y:S01]  /*13570*/  SHF.R.U32.HI R30, RZ, 0x10, R65 ;  /* 0x00000010ff1e7819 */ /* 0x000fe20000011641 */
[----:B------:R-:W0:Y:S01]  /*13580*/  LDS.128 R4, [R46] ;  /* 0x000000002e047984 */ /* 0x000e220000000c00 */
[--C-:B------:R-:W-:Y:S01]  /*13590*/  SHF.R.U64 R41, R72, 0x10, R73.reuse ;  /* 0x0000001048297819 */ /* 0x100fe20000001249 */
[----:B------:R-:W-:Y:S01]  /*135a0*/  IMAD R12, R9, 0x2, R16 ;  /* 0x00000002090c7824 */ /* 0x000fe200078e0210 */
[----:B------:R-:W-:Y:S01]  /*135b0*/  SHF.R.U32.HI R72, RZ, 0x10, R73 ;  /* 0x00000010ff487819 */ /* 0x000fe20000011649 */
[----:B------:R-:W-:Y:S01]  /*135c0*/  HADD2.F32 R30, -RZ, R30.H0_H0 ;  /* 0x2000001eff1e7230 */ /* 0x000fe20000004100 */
[----:B------:R-:W-:Y:S02]  /*135d0*/  SHF.R.U64 R39, R74, 0x10, R75 ;  /* 0x000000104a277819 */ /* 0x000fe4000000124b */
[----:B------:R-:W1:Y:S01]  /*135e0*/  LDS.128 R8, [R12+0x14400] ;  /* 0x014400000c087984 */ /* 0x000e620000000c00 */
[----:B------:R-:W-:Y:S02]  /*135f0*/  SHF.R.U64 R35, R66, 0x10, R67 ;  /* 0x0000001042237819 */ /* 0x000fe40000001243 */
[----:B------:R-:W-:-:S02]  /*13600*/  SHF.R.U32.HI R74, RZ, 0x10, R75 ;  /* 0x00000010ff4a7819 */ /* 0x000fc4000001164b */
[----:B------:R-:W-:Y:S02]  /*13610*/  SHF.R.U32.HI R66, RZ, 0x10, R67 ;  /* 0x00000010ff427819 */ /* 0x000fe40000011643 */
[----:B------:R-:W-:Y:S01]  /*13620*/  SHF.R.U64 R37, R64, 0x10, R65 ;  /* 0x0000001040257819 */ /* 0x000fe20000001241 */
[--C-:B0-----:R-:W-:Y:S02]  /*13630*/  HADD2.F32 R13, -RZ, R5.reuse.H0_H0 ;  /* 0x20000005ff0d7230 */ /* 0x101fe40000004100 */
[----:B------:R-:W-:Y:S02]  /*13640*/  HADD2.F32 R14, -RZ, R5.H1_H1 ;  /* 0x30000005ff0e7230 */ /* 0x000fe40000004100 */
[----:B------:R-:W-:Y:S02]  /*13650*/  HADD2.F32 R5, -RZ, R4.H0_H0 ;  /* 0x20000004ff057230 */ /* 0x000fe40000004100 */
[----:B------:R-:W-:Y:S02]  /*13660*/  HADD2.F32 R15, -RZ, R6.H0_H0 ;  /* 0x20000006ff0f7230 */ /* 0x000fe40000004100 */
[----:B-1----:R-:W-:-:S02]  /*13670*/  HADD2.F32 R24, -RZ, R9.H0_H0 ;  /* 0x20000009ff187230 */ /* 0x002fc40000004100 */
[----:B------:R-:W-:Y:S02]  /*13680*/  HADD2.F32 R25, -RZ, R9.H1_H1 ;  /* 0x30000009ff197230 */ /* 0x000fe40000004100 */
[----:B------:R-:W-:Y:S02]  /*13690*/  HADD2.F32 R9, -RZ, R8.H0_H0 ;  /* 0x20000008ff097230 */ /* 0x000fe40000004100 */
[CC--:B------:R-:W-:Y:S01]  /*136a0*/  FMUL.FTZ R32, R24.reuse, R29.reuse ;  /* 0x0000001d18207220 */ /* 0x0c0fe20000410000 */
[----:B------:R-:W-:Y:S01]  /*136b0*/  FMUL.FTZ R34, R24, R28 ;  /* 0x0000001c18227220 */ /* 0x000fe20000410000 */
[----:B------:R-:W-:Y:S02]  /*136c0*/  HADD2.F32 R24, -RZ, R72.H0_H0 ;  /* 0x20000048ff187230 */ /* 0x000fe40000004100 */
[----:B------:R-:W-:Y:S01]  /*136d0*/  FMUL.FTZ R31, R25, R30 ;  /* 0x0000001e191f7220 */ /* 0x000fe20000410000 */
[C---:B------:R-:W-:Y:S01]  /*136e0*/  FFMA.FTZ R32, R13.reuse, R28, -R32 ;  /* 0x0000001c0d207223 */ /* 0x040fe20000010820 */
[----:B------:R-:W-:Y:S01]  /*136f0*/  FFMA.FTZ R34, R13, R29, R34 ;  /* 0x0000001d0d227223 */ /* 0x000fe20000010022 */
[----:B------:R-:W-:-:S02]  /*13700*/  HADD2.F32 R26, -RZ, R10.H0_H0 ;  /* 0x2000000aff1a7230 */ /* 0x000fc40000004100 */
[-C--:B------:R-:W-:Y:S01]  /*13710*/  FMUL.FTZ R29, R25, R24.reuse ;  /* 0x00000018191d7220 */ /* 0x080fe20000410000 */
[----:B------:R-:W-:Y:S01]  /*13720*/  FFMA.FTZ R31, R14, R24, -R31 ;  /* 0x000000180e1f7223 */ /* 0x000fe2000001081f */
[C---:B------:R-:W-:Y:S01]  /*13730*/  FMUL.FTZ R24, R9.reuse, R92 ;  /* 0x0000005c09187220 */ /* 0x040fe20000410000 */
[----:B------:R-:W-:Y:S02]  /*13740*/  HADD2.F32 R13, -RZ, R93.H0_H0 ;  /* 0x2000005dff0d7230 */ /* 0x000fe40000004100 */
[-C--:B------:R-:W-:Y:S01]  /*13750*/  FMUL.FTZ R25, R9, R94.reuse ;  /* 0x0000005e09197220 */ /* 0x080fe20000410000 */
[----:B------:R-:W-:Y:S02]  /*13760*/  HADD2.F32 R9, -RZ, R95.H0_H0 ;  /* 0x2000005fff097230 */ /* 0x000fe40000004100 */
[----:B------:R-:W-:Y:S01]  /*13770*/  FFMA.FTZ R94, R5, R94, -R24 ;  /* 0x0000005e055e7223 */ /* 0x000fe20000010818 */
[----:B------:R-:W-:Y:S02]  /*13780*/  HADD2.F32 R27, -RZ, R11.H0_H0 ;  /* 0x2000000bff1b7230 */ /* 0x000fe40000004100 */
[----:B------:R-:W-:Y:S01]  /*13790*/  FMUL.FTZ R24, R26, R13 ;  /* 0x0000000d1a187220 */ /* 0x000fe20000410000 */
[----:B------:R-:W-:-:S02]  /*137a0*/  HADD2.F32 R28, -RZ, R93.H1_H1 ;  /* 0x3000005dff1c7230 */ /* 0x000fc40000004100 */
[----:B------:R-:W-:Y:S01]  /*137b0*/  FFMA.FTZ R29, R14, R30, R29 ;  /* 0x0000001e0e1d7223 */ /* 0x000fe2000001001d */
[----:B------:R-:W-:Y:S02]  /*137c0*/  HADD2.F32 R21, -RZ, R7.H0_H0 ;  /* 0x20000007ff157230 */ /* 0x000fe40000004100 */
[-C--:B------:R-:W-:Y:S01]  /*137d0*/  FMUL.FTZ R36, R26, R9.reuse ;  /* 0x000000091a247220 */ /* 0x080fe20000410000 */
[----:B------:R-:W-:Y:S02]  /*137e0*/  HADD2.F32 R14, -RZ, R95.H1_H1 ;  /* 0x3000005fff0e7230 */ /* 0x000fe40000004100 */
[----:B------:R-:W-:Y:S01]  /*137f0*/  FFMA.FTZ R30, R15, R9, -R24 ;  /* 0x000000090f1e7223 */ /* 0x000fe20000010818 */
[----:B------:R-:W-:Y:S02]  /*13800*/  HADD2.F32 R11, -RZ, R11.H1_H1 ;  /* 0x3000000bff0b7230 */ /* 0x000fe40000004100 */
[----:B------:R-:W-:Y:S01]  /*13810*/  FMUL.FTZ R38, R27, R28 ;  /* 0x0000001c1b267220 */ /* 0x000fe20000410000 */
[----:B------:R-:W-:-:S02]  /*13820*/  HADD2.F32 R26, -RZ, R66.H0_H0 ;  /* 0x20000042ff1a7230 */ /* 0x000fc40000004100 */
[-C--:B------:R-:W-:Y:S01]  /*13830*/  FMUL.FTZ R27, R27, R14.reuse ;  /* 0x0000000e1b1b7220 */ /* 0x080fe20000410000 */
[----:B------:R-:W-:Y:S02]  /*13840*/  HADD2.F32 R24, -RZ, R74.H0_H0 ;  /* 0x2000004aff187230 */ /* 0x000fe40000004100 */
[----:B------:R-:W-:Y:S01]  /*13850*/  FFMA.FTZ R38, R21, R14, -R38 ;  /* 0x0000000e15267223 */ /* 0x000fe20000010826 */
[----:B------:R-:W-:Y:S02]  /*13860*/  HADD2.F32 R7, -RZ, R7.H1_H1 ;  /* 0x30000007ff077230 */ /* 0x000fe40000004100 */
[----:B------:R-:W-:Y:S01]  /*13870*/  FFMA.FTZ R36, R15, R13, R36 ;  /* 0x0000000d0f247223 */ /* 0x000fe20000010024 */
[C---:B------:R-:W-:Y:S01]  /*13880*/  FMUL.FTZ R40, R11.reuse, R26 ;  /* 0x0000001a0b287220 */ /* 0x040fe20000410000 */
[----:B------:R-:W-:Y:S01]  /*13890*/  FMUL.FTZ R14, R11, R24 ;  /* 0x000000180b0e7220 */ /* 0x000fe20000410000 */
[----:B------:R-:W-:Y:S02]  /*138a0*/  HADD2.F32 R8, -RZ, R8.H1_H1 ;  /* 0x30000008ff087230 */ /* 0x000fe40000004100 */
[----:B------:R-:W-:Y:S01]  /*138b0*/  FFMA.FTZ R25, R5, R92, R25 ;  /* 0x0000005c05197223 */ /* 0x000fe20000010019 */
[----:B------:R-:W-:-:S02]  /*138c0*/  HADD2.F32 R10, -RZ, R10.H1_H1 ;  /* 0x3000000aff0a7230 */ /* 0x000fc40000004100 */
[----:B------:R-:W-:Y:S01]  /*138d0*/  FFMA.FTZ R27, R21, R28, R27 ;  /* 0x0000001c151b7223 */ /* 0x000fe2000001001b */
[----:B------:R-:W-:Y:S02]  /*138e0*/  HADD2.F32 R11, -RZ, R37.H0_H0 ;  /* 0x20000025ff0b7230 */ /* 0x000fe40000004100 */
[C---:B------:R-:W-:Y:S01]  /*138f0*/  FFMA.FTZ R33, R7.reuse, R24, -R40 ;  /* 0x0000001807217223 */ /* 0x040fe20000010828 */
[----:B------:R-:W-:Y:S02]  /*13900*/  HADD2.F32 R13, -RZ, R35.H0_H0 ;  /* 0x20000023ff0d7230 */ /* 0x000fe40000004100 */
[----:B------:R-:W-:Y:S01]  /*13910*/  FFMA.FTZ R14, R7, R26, R14 ;  /* 0x0000001a070e7223 */ /* 0x000fe2000001000e */
[----:B------:R-:W-:Y:S02]  /*13920*/  HADD2.F32 R5, -RZ, R41.H0_H0 ;  /* 0x20000029ff057230 */ /* 0x000fe40000004100 */
[----:B------:R-:W-:Y:S01]  /*13930*/  FMUL.FTZ R7, R8, R11 ;  /* 0x0000000b08077220 */ /* 0x000fe20000410000 */
[----:B------:R-:W-:-:S02]  /*13940*/  HADD2.F32 R9, -RZ, R39.H0_H0 ;  /* 0x20000027ff097230 */ /* 0x000fc40000004100 */
[----:B------:R-:W-:Y:S01]  /*13950*/  FMUL.FTZ R21, R10, R13 ;  /* 0x0000000d0a157220 */ /* 0x000fe20000410000 */
[----:B------:R-:W-:Y:S02]  /*13960*/  HADD2.F32 R4, -RZ, R4.H1_H1 ;  /* 0x30000004ff047230 */ /* 0x000fe40000004100 */
[----:B------:R-:W-:Y:S01]  /*13970*/  FMUL.FTZ R8, R8, R5 ;  /* 0x0000000508087220 */ /* 0x000fe20000410000 */
[----:B------:R-:W-:Y:S02]  /*13980*/  HADD2.F32 R6, -RZ, R6.H1_H1 ;  /* 0x30000006ff067230 */ /* 0x000fe40000004100 */
        /* <DEDUP_REMOVED lines=15> */
.L_x_2511:
[----:B------:R-:W-:Y:S05]  /*13a80*/  BSYNC B1 ;  /* 0x0000000000017941 */ /* 0x000fea0003800000 */
.L_x_2510:
[----:B------:R-:W-:Y:S05]  /*13a90*/  @P1 BRA `(.L_x_2465) ;  /* 0x0000000400981947 */ /* 0x000fea0003800000 */
[----:B------:R-:W-:Y:S01]  /*13aa0*/  LEA.HI R0, R0, R19, RZ, 0x6 ;  /* 0x0000001300007211 */ /* 0x000fe200078f30ff */
[----:B------:R-:W-:Y:S01]  /*13ab0*/  HADD2.F32 R25, -RZ, R88.H1_H1 ;  /* 0x30000058ff197230 */ /* 0x000fe20000004100 */
[----:B------:R-:W-:Y:S01]  /*13ac0*/  LEA.HI R20, R42, R20, RZ, 0x1d ;  /* 0x000000142a147211 */ /* 0x000fe200078fe8ff */
[--C-:B------:R-:W-:Y:S01]  /*13ad0*/  HADD2.F32 R26, -RZ, R86.reuse.H1_H1 ;  /* 0x30000056ff1a7230 */ /* 0x100fe20000004100 */
[----:B0-----:R-:W-:Y:S01]  /*13ae0*/  LOP3.LUT R4, R43, 0x38, R3, 0xf8, !PT ;  /* 0x000000382b047812 */ /* 0x001fe200078ef803 */
[----:B------:R-:W-:Y:S01]  /*13af0*/  HADD2.F32 R86, -RZ, R86.H0_H0 ;  /* 0x20000056ff567230 */ /* 0x000fe20000004100 */
[----:B------:R-:W-:Y:S01]  /*13b00*/  SHF.L.U32 R0, R0, 0x7, RZ ;  /* 0x0000000700007819 */ /* 0x000fe200000006ff */
[----:B------:R-:W-:Y:S01]  /*13b10*/  HADD2.F32 R88, -RZ, R88.H0_H0 ;  /* 0x20000058ff587230 */ /* 0x000fe20000004100 */
[----:B------:R-:W-:Y:S02]  /*13b20*/  SHF.R.S32.HI R3, RZ, 0x1f, R20 ;  /* 0x0000001fff037819 */ /* 0x000fe40000011414 */
[----:B------:R-:W-:Y:S01]  /*13b30*/  LOP3.LUT R5, R0, 0xffffe000, RZ, 0xc0, !PT ;  /* 0xffffe00000057812 */ /* 0x000fe200078ec0ff */
[----:B------:R-:W-:Y:S01]  /*13b40*/  IMAD.SHL.U32 R0, R20, 0x8, RZ ;  /* 0x0000000814007824 */ /* 0x000fe200078e00ff */
[----:B------:R-:W-:-:S02]  /*13b50*/  LEA.HI R3, R3, R20, RZ, 0x3 ;  /* 0x0000001403037211 */ /* 0x000fc400078f18ff */
[----:B------:R-:W-:Y:S02]  /*13b60*/  R2UR UR4, R47 ;  /* 0x000000002f0472ca */ /* 0x000fe400000e0000 */
[----:B------:R-:W-:Y:S01]  /*13b70*/  LOP3.LUT R0, R43, 0x38, R0, 0xf8, !PT ;  /* 0x000000382b007812 */ /* 0x000fe200078ef800 */
[----:B------:R-:W-:Y:S01]  /*13b80*/  IMAD.SHL.U32 R3, R3, 0x400, RZ ;  /* 0x0000040003037824 */ /* 0x000fe200078e00ff */
[-C--:B------:R-:W-:Y:S02]  /*13b90*/  LOP3.LUT R4, R4, R45.reuse, RZ, 0x3c, !PT ;  /* 0x0000002d04047212 */ /* 0x080fe400078e3cff */
[----:B------:R-:W-:Y:S02]  /*13ba0*/  LOP3.LUT R0, R0, R45, RZ, 0x3c, !PT ;  /* 0x0000002d00007212 */ /* 0x000fe400078e3cff */
[----:B------:R-:W-:Y:S02]  /*13bb0*/  LOP3.LUT R3, R3, 0x7fffe000, RZ, 0xc0, !PT ;  /* 0x7fffe00003037812 */ /* 0x000fe400078ec0ff */
[----:B------:R-:W-:-:S02]  /*13bc0*/  IADD3 R4, R4, R5, R44 ;  /* 0x0000000504047210 */ /* 0x000fc40007ffe02c */
[----:B------:R-:W-:Y:S02]  /*13bd0*/  IADD3 R3, R0, R3, R44 ;  /* 0x0000000300037210 */ /* 0x000fe40007ffe02c */
[----:B------:R-:W-:Y:S02]  /*13be0*/  LEA R36, R4, UR4, 0x1 ;  /* 0x0000000404247c11 */ /* 0x000fe4000f8e08ff */
[----:B------:R-:W-:Y:S02]  /*13bf0*/  LEA R3, R3, R16, 0x1 ;  /* 0x0000001003037211 */ /* 0x000fe400078e08ff */
[----:B------:R-:W-:Y:S01]  /*13c00*/  SHF.R.U32.HI R27, RZ, 0x10, R69 ;  /* 0x00000010ff1b7819 */ /* 0x000fe20000011645 */
[----:B------:R-:W0:Y:S01]  /*13c10*/  LDS.128 R4, [R36] ;  /* 0x0000000024047984 */ /* 0x000e220000000c00 */
[--C-:B------:R-:W-:Y:S02]  /*13c20*/  SHF.R.U64 R35, R76, 0x10, R77.reuse ;  /* 0x000000104c237819 */ /* 0x100fe4000000124d */
[----:B------:R-:W-:Y:S01]  /*13c30*/  SHF.R.U32.HI R76, RZ, 0x10, R77 ;  /* 0x00000010ff4c7819 */ /* 0x000fe2000001164d */
[----:B------:R-:W1:Y:S01]  /*13c40*/  LDS.128 R8, [R3+0x14400] ;  /* 0x0144000003087984 */ /* 0x000e620000000c00 */
[----:B------:R-:W-:Y:S01]  /*13c50*/  HADD2.F32 R27, -RZ, R27.H0_H0 ;  /* 0x2000001bff1b7230 */ /* 0x000fe20000004100 */
[----:B------:R-:W-:-:S02]  /*13c60*/  SHF.R.U64 R34, R78, 0x10, R79 ;  /* 0x000000104e227819 */ /* 0x000fc4000000124f */
[----:B------:R-:W-:Y:S02]  /*13c70*/  SHF.R.U64 R32, R70, 0x10, R71 ;  /* 0x0000001046207819 */ /* 0x000fe40000001247 */
[----:B------:R-:W-:Y:S02]  /*13c80*/  SHF.R.U32.HI R78, RZ, 0x10, R79 ;  /* 0x00000010ff4e7819 */ /* 0x000fe4000001164f */
[----:B------:R-:W-:Y:S02]  /*13c90*/  SHF.R.U32.HI R70, RZ, 0x10, R71 ;  /* 0x00000010ff467819 */ /* 0x000fe40000011647 */
[----:B------:R-:W-:Y:S01]  /*13ca0*/  SHF.R.U64 R33, R68, 0x10, R69 ;  /* 0x0000001044217819 */ /* 0x000fe20000001245 */
[--C-:B0-----:R-:W-:Y:S02]  /*13cb0*/  HADD2.F32 R12, -RZ, R5.reuse.H0_H0 ;  /* 0x20000005ff0c7230 */ /* 0x101fe40000004100 */
[----:B------:R-:W-:Y:S02]  /*13cc0*/  HADD2.F32 R5, -RZ, R5.H1_H1 ;  /* 0x30000005ff057230 */ /* 0x000fe40000004100 */
        /* <DEDUP_REMOVED lines=16> */
[----:B------:R-:W-:Y:S01]  /*13dd0*/  FFMA.FTZ R26, R5, R27, R12 ;  /* 0x0000001b051a7223 */ /* 0x000fe2000001000c */
[----:B------:R-:W-:Y:S02]  /*13de0*/  HADD2.F32 R13, -RZ, R6.H0_H0 ;  /* 0x20000006ff0d7230 */ /* 0x000fe40000004100 */
[----:B------:R-:W-:Y:S01]  /*13df0*/  FFMA.FTZ R15, R0, R88, -R15 ;  /* 0x00000058000f7223 */ /* 0x000fe2000001080f */
[----:B------:R-:W-:-:S02]  /*13e00*/  HADD2.F32 R24, -RZ, R11.H0_H0 ;  /* 0x2000000bff187230 */ /* 0x000fc40000004100 */
[----:B------:R-:W-:Y:S01]  /*13e10*/  FFMA.FTZ R86, R0, R86, R9 ;  /* 0x0000005600567223 */ /* 0x000fe20000010009 */
[----:B------:R-:W-:Y:S02]  /*13e20*/  HADD2.F32 R12, -RZ, R89.H0_H0 ;  /* 0x20000059ff0c7230 */ /* 0x000fe40000004100 */
[C---:B------:R-:W-:Y:S01]  /*13e30*/  FMUL.FTZ R0, R21.reuse, R20 ;  /* 0x0000001415007220 */ /* 0x040fe20000410000 */
[----:B------:R-:W-:Y:S02]  /*13e40*/  HADD2.F32 R87, -RZ, R87.H1_H1 ;  /* 0x30000057ff577230 */ /* 0x000fe40000004100 */
[----:B------:R-:W-:Y:S02]  /*13e50*/  HADD2.F32 R89, -RZ, R89.H1_H1 ;  /* 0x30000059ff597230 */ /* 0x000fe40000004100 */
[-C--:B------:R-:W-:Y:S01]  /*13e60*/  FMUL.FTZ R30, R21, R12.reuse ;  /* 0x0000000c151e7220 */ /* 0x080fe20000410000 */
[----:B------:R-:W-:Y:S02]  /*13e70*/  HADD2.F32 R14, -RZ, R7.H0_H0 ;  /* 0x20000007ff0e7230 */ /* 0x000fe40000004100 */
[----:B------:R-:W-:Y:S01]  /*13e80*/  FFMA.FTZ R25, R13, R12, -R0 ;  /* 0x0000000c0d197223 */ /* 0x000fe20000010800 */
[----:B------:R-:W-:Y:S01]  /*13e90*/  FMUL.FTZ R5, R24, R87 ;  /* 0x0000005718057220 */ /* 0x000fe20000410000 */
[----:B------:R-:W-:-:S02]  /*13ea0*/  HADD2.F32 R11, -RZ, R11.H1_H1 ;  /* 0x3000000bff0b7230 */ /* 0x000fc40000004100 */
[-C--:B------:R-:W-:Y:S01]  /*13eb0*/  FMUL.FTZ R24, R24, R89.reuse ;  /* 0x0000005918187220 */ /* 0x080fe20000410000 */
[----:B------:R-:W-:Y:S02]  /*13ec0*/  HADD2.F32 R12, -RZ, R70.H0_H0 ;  /* 0x20000046ff0c7230 */ /* 0x000fe40000004100 */
[----:B------:R-:W-:Y:S01]  /*13ed0*/  FFMA.FTZ R30, R13, R20, R30 ;  /* 0x000000140d1e7223 */ /* 0x000fe2000001001e */
[----:B------:R-:W-:Y:S02]  /*13ee0*/  HADD2.F32 R0, -RZ, R78.H0_H0 ;  /* 0x2000004eff007230 */ /* 0x000fe40000004100 */
[C---:B------:R-:W-:Y:S01]  /*13ef0*/  FFMA.FTZ R89, R14.reuse, R89, -R5 ;  /* 0x000000590e597223 */ /* 0x040fe20000010805 */
[----:B------:R-:W-:Y:S01]  /*13f00*/  FFMA.FTZ R24, R14, R87, R24 ;  /* 0x000000570e187223 */ /* 0x000fe20000010018 */
[----:B------:R-:W-:Y:S02]  /*13f10*/  HADD2.F32 R7, -RZ, R7.H1_H1 ;  /* 0x30000007ff077230 */ /* 0x000fe40000004100 */
[C---:B------:R-:W-:Y:S01]  /*13f20*/  FMUL.FTZ R20, R11.reuse, R12 ;  /* 0x0000000c0b147220 */ /* 0x040fe20000410000 */
[----:B------:R-:W-:Y:S01]  /*13f30*/  FMUL.FTZ R14, R11, R0 ;  /* 0x000000000b0e7220 */ /* 0x000fe20000410000 */
[----:B------:R-:W-:-:S02]  /*13f40*/  HADD2.F32 R8, -RZ, R8.H1_H1 ;  /* 0x30000008ff087230 */ /* 0x000fc40000004100 */
[----:B------:R-:W-:Y:S02]  /*13f50*/  HADD2.F32 R11, -RZ, R33.H0_H0 ;  /* 0x20000021ff0b7230 */ /* 0x000fe40000004100 */
[C---:B------:R-:W-:Y:S01]  /*13f60*/  FFMA.FTZ R20, R7.reuse, R0, -R20 ;  /* 0x0000000007147223 */ /* 0x040fe20000010814 */
[----:B------:R-:W-:Y:S02]  /*13f70*/  HADD2.F32 R5, -RZ, R35.H0_H0 ;  /* 0x20000023ff057230 */ /* 0x000fe40000004100 */
[----:B------:R-:W-:Y:S01]  /*13f80*/  FFMA.FTZ R33, R7, R12, R14 ;  /* 0x0000000c07217223 */ /* 0x000fe2000001000e */
[----:B------:R-:W-:Y:S02]  /*13f90*/  HADD2.F32 R10, -RZ, R10.H1_H1 ;  /* 0x3000000aff0a7230 */ /* 0x000fe40000004100 */
[C---:B------:R-:W-:Y:S01]  /*13fa0*/  FMUL.FTZ R7, R8.reuse, R11 ;  /* 0x0000000b08077220 */ /* 0x040fe20000410000 */
[----:B------:R-:W-:Y:S02]  /*13fb0*/  HADD2.F32 R13, -RZ, R32.H0_H0 ;  /* 0x20000020ff0d7230 */ /* 0x000fe40000004100 */
[----:B------:R-:W-:Y:S01]  /*13fc0*/  FMUL.FTZ R8, R8, R5 ;  /* 0x0000000508087220 */ /* 0x000fe20000410000 */
[----:B------:R-:W-:-:S02]  /*13fd0*/  HADD2.F32 R9, -RZ, R34.H0_H0 ;  /* 0x20000022ff097230 */ /* 0x000fc40000004100 */
[----:B------:R-:W-:Y:S02]  /*13fe0*/  HADD2.F32 R4, -RZ, R4.H1_H1 ;  /* 0x30000004ff047230 */ /* 0x000fe40000004100 */
[C---:B------:R-:W-:Y:S01]  /*13ff0*/  FMUL.FTZ R27, R10.reuse, R13 ;  /* 0x0000000d0a1b7220 */ /* 0x040fe20000410000 */
[----:B------:R-:W-:Y:S02]  /*14000*/  HADD2.F32 R6, -RZ, R6.H1_H1 ;  /* 0x30000006ff067230 */ /* 0x000fe40000004100 */
[----:B------:R-:W-:Y:S01]  /*14010*/  FMUL.FTZ R10, R10, R9 ;  /* 0x000000090a0a7220 */ /* 0x000fe20000410000 */
[C---:B------:R-:W-:Y:S01]  /*14020*/  FFMA.FTZ R21, R4.reuse, R11, R8 ;  /* 0x0000000b04157223 */ /* 0x040fe20000010008 */
[----:B------:R-:W-:Y:S01]  /*14030*/  FFMA.FTZ R0, R4, R5, -R7 ;  /* 0x0000000504007223 */ /* 0x000fe20000010807 */
        /* <DEDUP_REMOVED lines=12> */
.L_x_2465:
[----:B------:R-:W-:Y:S05]  /*14100*/  BSYNC B0 ;  /* 0x0000000000007941 */ /* 0x000fea0003800000 */
.L_x_2413:
        /* <DEDUP_REMOVED lines=8> */
.L_x_2411:
[----:B------:R-:W2:Y:S02]  /*14190*/  LDL R0, [R1+0x60] ;  /* 0x0000600001007983 */ /* 0x000ea40000100800 */
[----:B--2---:R-:W-:-:S13]  /*141a0*/  R2UR UR4, R0 ;  /* 0x00000000000472ca */ /* 0x004fda00000e0000 */
[----:B------:R-:W-:-:S05]  /*141b0*/  IMAD.U32 R0, RZ, RZ, UR4 ;  /* 0x00000004ff007e24 */ /* 0x000fca000f8e00ff */
[----:B------:R-:W-:-:S13]  /*141c0*/  ISETP.NE.AND P0, PT, R0, 0x3, PT ;  /* 0x000000030000780c */ /* 0x000fda0003f05270 */
[----:B------:R-:W-:Y:S05]  /*141d0*/  @!P0 BRA `(.L_x_2512) ;  /* 0x0000000000048947 */ /* 0x000fea0003800000 */
[----:B------:R-:W-:Y:S01]  /*141e0*/  BPT.TRAP 0x1 ;  /* 0x000000040000795c */ /* 0x000fe20000300000 */
.L_x_2512:
[----:B------:R-:W-:Y:S01]  /*141f0*/  IMAD R0, R214, 0x8, R16 ;  /* 0x00000008d6007824 */ /* 0x000fe200078e0210 */
[----:B01----:R-:W-:-:S04]  /*14200*/  SHF.L.U32 R3, R219, 0x1f, RZ ;  /* 0x0000001fdb037819 */ /* 0x003fc800000006ff */
[----:B------:R0:W1:Y:S01]  /*14210*/  SYNCS.PHASECHK.TRANS64.TRYWAIT P2, [R0+URZ+0x38830], R3 ;  /* 0x03883003000075a7 */ /* 0x000062000804017f */
[----:B------:R-:W-:Y:S05]  /*14220*/  @!P0 BRA `(.L_x_2513) ;  /* 0x0000000000048947 */ /* 0x000fea0003800000 */
[----:B------:R-:W-:Y:S01]  /*14230*/  BPT.TRAP 0x1 ;  /* 0x000000040000795c */ /* 0x000fe20000300000 */
.L_x_2513:
[----:B---34-:R-:W2:Y:S01]  /*14240*/  S2R R4, SR_TID.X ;  /* 0x0000000000047919 */ /* 0x018ea20000002100 */
[----:B------:R-:W-:Y:S02]  /*14250*/  MOV R151, RZ ;  /* 0x000000ff00977202 */ /* 0x000fe40000000f00 */
[----:B--2---:R-:W-:-:S04]  /*14260*/  LOP3.LUT R4, R4, 0x7f, RZ, 0xc0, !PT ;  /* 0x0000007f04047812 */ /* 0x004fc800078ec0ff */
[----:B------:R-:W-:Y:S01]  /*14270*/  ISETP.NE.AND P1, PT, R4, RZ, PT ;  /* 0x000000ff0400720c */ /* 0x000fe20003f25270 */
[----:B-1----:R-:W-:-:S12]  /*14280*/  @P2 BRA `(.L_x_2514) ;  /* 0x0000000000082947 */ /* 0x002fd80003800000 */
[----:B------:R-:W1:Y:S02]  /*14290*/  SYNCS.PHASECHK.TRANS64.TRYWAIT P2, [R0+URZ+0x38830], R3 ;  /* 0x03883003000075a7 */ /* 0x000e64000804017f */
[----:B-1----:R-:W-:Y:S05]  /*142a0*/  @!P2 BRA `(.L_x_2515) ;  /* 0x000001a00080a947 */ /* 0x002fea0003800000 */
.L_x_2514:
[----:B------:R-:W-:Y:S05]  /*142b0*/  WARPSYNC.ALL ;  /* 0x0000000000007948 */ /* 0x000fea0003800000 */
[----:B01----:R-:W-:Y:S01]  /*142c0*/  VIADD R3, R16, 0x24400 ;  /* 0x0002440010037836 */ /* 0x003fe20000000000 */
[----:B------:R-:W-:Y:S01]  /*142d0*/  R2UR UR12, R2 ;  /* 0x00000000020c72ca */ /* 0x000fe200000e0000 */
[----:B------:R-:W-:Y:S01]  /*142e0*/  WARPGROUP.ARRIVE ;  /* 0x00000000000079c5 */ /* 0x000fe20000000000 */
[----:B------:R-:W-:Y:S01]  /*142f0*/  UMOV UR9, 0x40000040 ;  /* 0x4000004000097882 */ /* 0x000fe20000000000 */
[----:B------:R-:W-:Y:S01]  /*14300*/  IMAD.MOV.U32 R5, RZ, RZ, 0x40000040 ;  /* 0x40000040ff057424 */ /* 0x000fe200078e00ff */
[----:B------:R-:W-:Y:S01]  /*14310*/  SHF.R.U32.HI R3, RZ, 0x4, R3 ;  /* 0x00000004ff037819 */ /* 0x000fe20000011603 */
[----:B------:R-:W-:Y:S01]  /*14320*/  UMOV UR5, UR9 ;  /* 0x0000000900057c82 */ /* 0x000fe20008000000 */
[----:B------:R-:W-:Y:S01]  /*14330*/  IMAD.MOV.U32 R7, RZ, RZ, 0x40000040 ;  /* 0x40000040ff077424 */ /* 0x000fe200078e00ff */
[----:B------:R-:W-:Y:S01]  /*14340*/  UMOV UR17, 0x40000040 ;  /* 0x4000004000117882 */ /* 0x000fe20000000000 */
[----:B------:R-:W-:-:S02]  /*14350*/  LOP3.LUT R3, R3, 0x3fff, RZ, 0xc0, !PT ;  /* 0x00003fff03037812 */ /* 0x000fc400078ec0ff */
[----:B------:R-:W-:Y:S01]  /*14360*/  R2UR UR7, R5 ;  /* 0x00000000050772ca */ /* 0x000fe200000e0000 */
[----:B------:R-:W-:Y:S01]  /*14370*/  IMAD.MOV.U32 R5, RZ, RZ, 0x40000040 ;  /* 0x40000040ff057424 */ /* 0x000fe200078e00ff */
[----:B------:R-:W-:Y:S01]  /*14380*/  LOP3.LUT R222, R3, 0x10000, RZ, 0xfc, !PT ;  /* 0x0001000003de7812 */ /* 0x000fe200078efcff */
[----:B------:R-:W-:Y:S01]  /*14390*/  IMAD.MOV.U32 R3, RZ, RZ, 0x40000040 ;  /* 0x40000040ff037424 */ /* 0x000fe200078e00ff */
[----:B------:R-:W-:Y:S01]  /*143a0*/  ULOP3.LUT UR12, UR12, 0x10000, URZ, 0xfc, !UPT ;  /* 0x000100000c0c7892 */ /* 0x000fe2000f8efc3f */
[----:B------:R-:W-:Y:S02]  /*143b0*/  MOV R9, UR9 ;  /* 0x0000000900097c02 */ /* 0x000fe40008000f00 */
[----:B------:R-:W-:Y:S01]  /*143c0*/  IMAD R2, R214, 0xa00, R222 ;  /* 0x00000a00d6027824 */ /* 0x000fe200078e02de */
[----:B------:R-:W-:-:S03]  /*143d0*/  R2UR UR11, R3 ;  /* 0x00000000030b72ca */ /* 0x000fc600000e0000 */
[----:B------:R-:W-:Y:S01]  /*143e0*/  UMOV UR8, UR12 ;  /* 0x0000000c00087c82 */ /* 0x000fe20008000000 */
[C---:B------:R-:W-:Y:S01]  /*143f0*/  R2UR UR10, R2.reuse ;  /* 0x00000000020a72ca */ /* 0x040fe200000e0000 */
[----:B------:R-:W-:Y:S01]  /*14400*/  UMOV UR4, UR8 ;  /* 0x0000000800047c82 */ /* 0x000fe20008000000 */
[C---:B------:R-:W-:Y:S01]  /*14410*/  IADD3 R4, R2.reuse, 0x80, RZ ;  /* 0x0000008002047810 */ /* 0x040fe20007ffe0ff */
[----:B------:R-:W-:Y:S02]  /*14420*/  VIADD R6, R2, 0x200 ;  /* 0x0000020002067836 */ /* 0x000fe40000000000 */
[----:B------:R-:W-:Y:S01]  /*14430*/  IMAD.U32 R8, RZ, RZ, UR8 ;  /* 0x00000008ff087e24 */ /* 0x000fe2000f8e00ff */
[----:B------:R-:W-:Y:S01]  /*14440*/  R2UR UR6, R4 ;  /* 0x00000000040672ca */ /* 0x000fe200000e0000 */
[----:B------:R-:W-:-:S03]  /*14450*/  VIADD R4, R2, 0x100 ;  /* 0x0000010002047836 */ /* 0x000fc60000000000 */
[----:B------:R0:W-:Y:S03]  /*14460*/  STL.64 [R1+0x48], R8 ;  /* 0x0000480801007387 */ /* 0x0001e60000100a00 */
[----:B------:R-:W-:Y:S01]  /*14470*/  HGMMA.64x16x16.F32 R56, gdesc[UR8], RZ, !UPT, gsb0 ;  /* 0x00200000083879f0 */ /* 0x000fe2000c0008ff */
[----:B------:R-:W-:Y:S01]  /*14480*/  R2UR UR10, R6 ;  /* 0x00000000060a72ca */ /* 0x000fe200000e0000 */
[----:B------:R-:W-:Y:S01]  /*14490*/  VIADD R6, R2, 0x202 ;  /* 0x0000020202067836 */ /* 0x000fe20000000000 */
[----:B------:R-:W-:Y:S01]  /*144a0*/  R2UR UR11, R7 ;  /* 0x00000000070b72ca */ /* 0x000fe200000e0000 */
[----:B------:R-:W-:Y:S01]  /*144b0*/  IMAD.MOV.U32 R7, RZ, RZ, 0x40000040 ;  /* 0x40000040ff077424 */ /* 0x000fe200078e00ff */
[----:B0-----:R-:W-:Y:S01]  /*144c0*/  MOV R9, UR17 ;  /* 0x0000001100097c02 */ /* 0x001fe20008000f00 */
[----:B------:R-:W-:Y:S02]  /*144d0*/  WARPGROUP.DEPBAR.LE gsb0, 0x0 ;  /* 0x00008000000079c5 */ /* 0x000fe40000010000 */
[----:B------:R-:W-:-:S06]  /*144e0*/  WARPGROUP.ARRIVE ;  /* 0x00000000000079c5 */ /* 0x000fcc0000000000 */
[----:B------:R-:W-:Y:S01]  /*144f0*/  HGMMA.64x16x16.F32 R48, gdesc[UR4], RZ, !UPT, gsb0 ;  /* 0x00200000043079f0 */ /* 0x000fe2000c0008ff */
[----:B------:R-:W-:Y:S01]  /*14500*/  R2UR UR6, R4 ;  /* 0x00000000040672ca */ /* 0x000fe200000e0000 */
[----:B------:R-:W-:Y:S01]  /*14510*/  UMOV UR4, UR8 ;  /* 0x0000000800047c82 */ /* 0x000fe20008000000 */
[----:B------:R-:W-:Y:S01]  /*14520*/  R2UR UR7, R5 ;  /* 0x00000000050772ca */ /* 0x000fe200000e0000 */
[----:B------:R-:W-:Y:S01]  /*14530*/  UMOV UR5, UR9 ;  /* 0x0000000900057c82 */ /* 0x000fe20008000000 */
[----:B------:R-:W-:Y:S01]  /*14540*/  IMAD.MOV.U32 R5, RZ, RZ, 0x40000040 ;  /* 0x40000040ff057424 */ /* 0x000fe200078e00ff */
[----:B------:R-:W-:Y:S01]  /*14550*/  IADD3 R4, R2, 0x180, RZ ;  /* 0x0000018002047810 */ /* 0x000fe20007ffe0ff */
[----:B------:R-:W-:Y:S02]  /*14560*/  WARPGROUP.DEPBAR.LE gsb0, 0x0 ;  /* 0x00008000000079c5 */ /* 0x000fe40000010000 */
[----:B-----5:R-:W-:-:S07]  /*14570*/  WARPGROUP.ARRIVE ;  /* 0x00000000000079c5 */ /* 0x020fce0000000000 */
[----:B------:R-:W-:Y:S01]  /*14580*/  HGMMA.64x16x16.F32 R40, gdesc[UR4], RZ, !UPT, gsb0 ;  /* 0x00200000042879f0 */ /* 0x000fe2000c0008ff */
[----:B------:R-:W-:Y:S01]  /*14590*/  R2UR UR6, R4 ;  /* 0x00000000040672ca */ /* 0x000fe200000e0000 */
[----:B------:R-:W-:Y:S01]  /*145a0*/  UMOV UR4, UR8 ;  /* 0x0000000800047c82 */ /* 0x000fe20008000000 */
[----:B------:R-:W-:Y:S01]  /*145b0*/  R2UR UR7, R5 ;  /* 0x00000000050772ca */ /* 0x000fe200000e0000 */
[----:B------:R-:W-:Y:S01]  /*145c0*/  UMOV UR5, UR9 ;  /* 0x0000000900057c82 */ /* 0x000fe20008000000 */
[----:B------:R-:W-:Y:S01]  /*145d0*/  IMAD.MOV.U32 R5, RZ, RZ, 0x40000040 ;  /* 0x40000040ff057424 */ /* 0x000fe200078e00ff */
[----:B------:R-:W-:-:S04]  /*145e0*/  IADD3 R4, R2, 0x2, RZ ;  /* 0x0000000202047810 */ /* 0x000fc80007ffe0ff */
        /* <DEDUP_REMOVED lines=8> */
[----:B------:R-:W-:Y:S01]  /*14670*/  R2UR UR6, R4 ;  /* 0x00000000040672ca */ /* 0x000fe200000e0000 */
[----:B------:R-:W-:Y:S01]  /*14680*/  VIADD R4, R2, 0x102 ;  /* 0x0000010202047836 */ /* 0x000fe20000000000 */
[----:B------:R-:W-:Y:S01]  /*14690*/  R2UR UR7, R5 ;  /* 0x00000000050772ca */ /* 0x000fe200000e0000 */
[----:B------:R-:W-:-:S03]  /*146a0*/  IMAD.MOV.U32 R5, RZ, RZ, 0x40000040 ;  /* 0x40000040ff057424 */ /* 0x000fc600078e00ff */
[----:B------:R-:W-:Y:S02]  /*146b0*/  UMOV UR16, UR4 ;  /* 0x0000000400107c82 */ /* 0x000fe40008000000 */
[----:B------:R-:W-:-:S05]  /*146c0*/  IMAD.U32 R8, RZ, RZ, UR16 ;  /* 0x00000010ff087e24 */ /* 0x000fca000f8e00ff */
[----:B------:R0:W-:Y:S01]  /*146d0*/  STL.64 [R1+0x40], R8 ;  /* 0x0000400801007387 */ /* 0x0001e20000100a00 */
        /* <DEDUP_REMOVED lines=9> */
[----:B------:R-:W-:Y:S01]  /*14770*/  R2UR UR11, R7 ;  /* 0x00000000070b72ca */ /* 0x000fe200000e0000 */
[----:B------:R-:W-:Y:S01]  /*14780*/  IMAD.MOV.U32 R7, RZ, RZ, 0x40000040 ;  /* 0x40000040ff077424 */ /* 0x000fe200078e00ff */
[----:B------:R-:W-:Y:S02]  /*14790*/  WARPGROUP.DEPBAR.LE gsb0, 0x0 ;  /* 0x00008000000079c5 */ /* 0x000fe40000010000 */
[----:B------:R-:W-:-:S06]  /*147a0*/  WARPGROUP.ARRIVE ;  /* 0x00000000000079c5 */ /* 0x000fcc0000000000 */
[----:B------:R-:W-:Y:S01]  /*147b0*/  HGMMA.64x16x16.F32 R56, gdesc[UR16], R56, gsb0 ;  /* 0x00200000103879f0 */ /* 0x000fe20008000838 */
[----:B------:R-:W-:Y:S02]  /*147c0*/  UMOV UR17, 0x40000040 ;  /* 0x4000004000117882 */ /* 0x000fe40000000000 */
[----:B0-----:R-:W-:Y:S01]  /*147d0*/  MOV R9, UR17 ;  /* 0x0000001100097c02 */ /* 0x001fe20008000f00 */
        /* <DEDUP_REMOVED lines=10> */
[----:B------:R-:W-:-:S07]  /*14880*/  WARPGROUP.ARRIVE ;  /* 0x00000000000079c5 */ /* 0x000fce0000000000 */
[----:B------:R-:W-:Y:S01]  /*14890*/  HGMMA.64x16x16.F32 R40, gdesc[UR4], R40, gsb0 ;  /* 0x00200000042879f0 */ /* 0x000fe20008000828 */
        /* <DEDUP_REMOVED lines=36> */
[----:B------:R-:W-:Y:S01]  /*14ae0*/  UMOV UR15, UR17 ;  /* 0x00000011000f7c82 */ /* 0x000fe20008000000 */
        /* <DEDUP_REMOVED lines=30> */
[----:B------:R-:W-:Y:S02]  /*14cd0*/  VIADD R4, R2, 0x106 ;  /* 0x0000010602047836 */ /* 0x000fe40000000000 */
[----:B------:R-:W-:Y:S01]  /*14ce0*/  IMAD.MOV.U32 R5, RZ, RZ, 0x40000040 ;  /* 0x40000040ff057424 */ /* 0x000fe200078e00ff */
[----:B------:R-:W-:Y:S02]  /*14cf0*/  UMOV UR16, UR4 ;  /* 0x0000000400107c82 */ /* 0x000fe40008000000 */
[----:B------:R-:W-:Y:S01]  /*14d00*/  UMOV UR14, UR16 ;  /* 0x00000010000e7c82 */ /* 0x000fe20008000000 */
[----:B------:R-:W-:Y:S01]  /*14d10*/  IMAD.U32 R8, RZ, RZ, UR16 ;  /* 0x00000010ff087e24 */ /* 0x000fe2000f8e00ff */
        /* <DEDUP_REMOVED lines=37> */
[----:B------:R-:W-:Y:S01]  /*14f70*/  IMAD.MOV.U32 R7, RZ, RZ, 0x40000040 ;  /* 0x40000040ff077424 */ /* 0x000fe200078e00ff */
        /* <DEDUP_REMOVED lines=11> */
[----:B------:R-:W-:-:S05]  /*15030*/  IMAD.U32 R8, RZ, RZ, UR16 ;  /* 0x00000010ff087e24 */ /* 0x000fca000f8e00ff */
        /* <DEDUP_REMOVED lines=193> */
[----:B------:R-:W-:Y:S01]  /*15c50*/  IMAD.U32 R8, RZ, RZ, UR16 ;  /* 0x00000010ff087e24 */ /* 0x000fe2000f8e00ff */
[----:B------:R-:W-:Y:S01]  /*15c60*/  UIADD3 UR56, UR12, 0x804, URZ ;  /* 0x000008040c387890 */ /* 0x000fe2000fffe03f */
[----:B------:R-:W-:Y:S01]  /*15c70*/  UMOV UR57, 0x40000040 ;  /* 0x4000004000397882 */ /* 0x000fe20000000000 */
[----:B------:R-:W-:Y:S02]  /*15c80*/  UIADD3 UR52, UR12, 0x806, URZ ;  /* 0x000008060c347890 */ /* 0x000fe4000fffe03f */
[----:B------:R0:W-:Y:S01]  /*15c90*/  STL.64 [R1+0x8], R8 ;  /* 0x0000080801007387 */ /* 0x0001e20000100a00 */
[----:B------:R-:W-:Y:S01]  /*15ca0*/  UMOV UR53, 0x40000040 ;  /* 0x4000004000357882 */ /* 0x000fe20000000000 */
[----:B------:R-:W-:Y:S01]  /*15cb0*/  UIADD3 UR48, UR12, 0xc00, URZ ;  /* 0x00000c000c307890 */ /* 0x000fe2000fffe03f */
[----:B------:R-:W-:Y:S01]  /*15cc0*/  UMOV UR49, 0x40000040 ;  /* 0x4000004000317882 */ /* 0x000fe20000000000 */
[----:B------:R-:W-:Y:S01]  /*15cd0*/  UIADD3 UR44, UR12, 0xc02, URZ ;  /* 0x00000c020c2c7890 */ /* 0x000fe2000fffe03f */
[----:B------:R-:W-:Y:S01]  /*15ce0*/  UMOV UR45, 0x40000040 ;  /* 0x40000040002d7882 */ /* 0x000fe20000000000 */
[----:B------:R-:W-:Y:S01]  /*15cf0*/  UIADD3 UR40, UR12, 0xc04, URZ ;  /* 0x00000c040c287890 */ /* 0x000fe2000fffe03f */
[----:B------:R-:W-:Y:S01]  /*15d00*/  UMOV UR41, 0x40000040 ;  /* 0x4000004000297882 */ /* 0x000fe20000000000 */
[----:B0-----:R-:W2:Y:S04]  /*15d10*/  LDL R8, [R1+0x64] ;  /* 0x0000640001087983 */ /* 0x001ea80000100800 */
[----:B------:R-:W3:Y:S01]  /*15d20*/  LDL R9, [R1+0x68] ;  /* 0x0000680001097983 */ /* 0x000ee20000100800 */
[----:B------:R-:W-:-:S02]  /*15d30*/  WARPGROUP.DEPBAR.LE gsb0, 0x0 ;  /* 0x00008000000079c5 */ /* 0x000fc40000010000 */
[----:B------:R-:W-:-:S06]  /*15d40*/  WARPGROUP.ARRIVE ;  /* 0x00000000000079c5 */ /* 0x000fcc0000000000 */
[----:B------:R-:W-:Y:S01]  /*15d50*/  HGMMA.64x16x16.F32 R24, gdesc[UR8], R24, gsb0 ;  /* 0x00200000081879f0 */ /* 0x000fe20008000818 */
[----:B------:R-:W-:Y:S01]  /*15d60*/  UMOV UR8, UR16 ;  /* 0x0000001000087c82 */ /* 0x000fe20008000000 */
[----:B------:R-:W-:Y:S01]  /*15d70*/  UMOV UR9, UR17 ;  /* 0x0000001100097c82 */ /* 0x000fe20008000000 */
[----:B------:R-:W-:Y:S01]  /*15d80*/  UMOV UR4, UR8 ;  /* 0x0000000800047c82 */ /* 0x000fe20008000000 */
[----:B------:R-:W-:Y:S01]  /*15d90*/  UMOV UR5, UR9 ;  /* 0x0000000900057c82 */ /* 0x000fe20008000000 */
[----:B------:R-:W-:Y:S02]  /*15da0*/  R2UR UR10, R6 ;  /* 0x00000000060a72ca */ /* 0x000fe400000e0000 */
[----:B------:R-:W-:Y:S01]  /*15db0*/  R2UR UR11, R7 ;  /* 0x00000000070b72ca */ /* 0x000fe200000e0000 */
[----:B------:R-:W-:Y:S02]  /*15dc0*/  WARPGROUP.DEPBAR.LE gsb0, 0x0 ;  /* 0x00008000000079c5 */ /* 0x000fe40000010000 */
[----:B------:R-:W-:-:S06]  /*15dd0*/  WARPGROUP.ARRIVE ;  /* 0x00000000000079c5 */ /* 0x000fcc0000000000 */
[----:B------:R-:W-:Y:S01]  /*15de0*/  HGMMA.64x16x16.F32 R56, gdesc[UR16], R56, gsb0 ;  /* 0x00200000103879f0 */ /* 0x000fe20008000838 */
[----:B------:R-:W-:Y:S02]  /*15df0*/  UMOV UR17, 0x40000040 ;  /* 0x4000004000117882 */ /* 0x000fe40000000000 */
[----:B------:R-:W-:Y:S02]  /*15e00*/  WARPGROUP.DEPBAR.LE gsb0, 0x0 ;  /* 0x00008000000079c5 */ /* 0x000fe40000010000 */
[----:B------:R-:W-:Y:S01]  /*15e10*/  WARPGROUP.ARRIVE ;  /* 0x00000000000079c5 */ /* 0x000fe20000000000 */
[----:B------:R-:W-:Y:S01]  /*15e20*/  UMOV UR15, UR17 ;  /* 0x00000011000f7c82 */ /* 0x000fe20008000000 */
[----:B------:R-:W-:Y:S01]  /*15e30*/  VIADD R6, R2, 0x702 ;  /* 0x0000070202067836 */ /* 0x000fe20000000000 */
[----:B------:R-:W-:Y:S01]  /*15e40*/  UIADD3 UR36, UR12, 0xc06, URZ ;  /* 0x00000c060c247890 */ /* 0x000fe2000fffe03f */
[----:B------:R-:W-:Y:S01]  /*15e50*/  IMAD.MOV.U32 R7, RZ, RZ, 0x40000040 ;  /* 0x40000040ff077424 */ /* 0x000fe200078e00ff */
[----:B------:R-:W-:Y:S01]  /*15e60*/  UMOV UR37, 0x40000040 ;  /* 0x4000004000257882 */ /* 0x000fe20000000000 */
[----:B------:R-:W-:Y:S01]  /*15e70*/  HGMMA.64x16x16.F32 R48, gdesc[UR4], R48, gsb0 ;  /* 0x00200000043079f0 */ /* 0x000fe20008000830 */
[----:B------:R-:W-:Y:S01]  /*15e80*/  R2UR UR6, R4 ;  /* 0x00000000040672ca */ /* 0x000fe200000e0000 */
[----:B------:R-:W-:Y:S01]  /*15e90*/  UMOV UR4, UR8 ;  /* 0x0000000800047c82 */ /* 0x000fe20008000000 */
[----:B------:R-:W-:Y:S01]  /*15ea0*/  R2UR UR7, R5 ;  /* 0x00000000050772ca */ /* 0x000fe200000e0000 */
[----:B------:R-:W-:Y:S01]  /*15eb0*/  UMOV UR5, UR9 ;  /* 0x0000000900057c82 */ /* 0x000fe20008000000 */
[----:B------:R-:W-:Y:S01]  /*15ec0*/  IMAD.MOV.U32 R5, RZ, RZ, 0x40000040 ;  /* 0x40000040ff057424 */ /* 0x000fe200078e00ff */
[----:B------:R-:W-:Y:S01]  /*15ed0*/  IADD3 R4, R2, 0x680, RZ ;  /* 0x0000068002047810 */ /* 0x000fe20007ffe0ff */
[----:B------:R-:W-:Y:S01]  /*15ee0*/  IMAD R3, R148, -0x50, R227 ;  /* 0xffffffb094037824 */ /* 0x000fe200078e02e3 */
[----:B------:R-:W-:Y:S01]  /*15ef0*/  MOV R11, UR17 ;  /* 0x00000011000b7c02 */ /* 0x000fe20008000f00 */
[----:B------:R-:W-:-:S02]  /*15f00*/  WARPGROUP.DEPBAR.LE gsb0, 0x0 ;  /* 0x00008000000079c5 */ /* 0x000fc40000010000 */
        /* <DEDUP_REMOVED lines=17> */
[----:B------:R-:W-:-:S04]  /*16020*/  R2UR UR7, R5 ;  /* 0x00000000050772ca */ /* 0x000fc800000e0000 */
[----:B------:R-:W-:Y:S01]  /*16030*/  UMOV UR16, UR4 ;  /* 0x0000000400107c82 */ /* 0x000fe20008000000 */
[----:B------:R-:W-:Y:S02]  /*16040*/  WARPGROUP.DEPBAR.LE gsb0, 0x0 ;  /* 0x00008000000079c5 */ /* 0x000fe40000010000 */
[----:B------:R-:W-:Y:S01]  /*16050*/  WARPGROUP.ARRIVE ;  /* 0x00000000000079c5 */ /* 0x000fe20000000000 */
[----:B------:R-:W-:Y:S01]  /*16060*/  UMOV UR14, UR16 ;  /* 0x00000010000e7c82 */ /* 0x000fe20008000000 */
[----:B------:R-:W-:Y:S01]  /*16070*/  UMOV UR5, UR15 ;  /* 0x0000000f00057c82 */ /* 0x000fe20008000000 */
[----:B------:R-:W-:Y:S02]  /*16080*/  VIADD R4, R2, 0x602 ;  /* 0x0000060202047836 */ /* 0x000fe40000000000 */
[----:B------:R-:W-:Y:S01]  /*16090*/  IMAD.MOV.U32 R5, RZ, RZ, 0x40000040 ;  /* 0x40000040ff057424 */ /* 0x000fe200078e00ff */
[----:B------:R-:W-:Y:S01]  /*160a0*/  HGMMA.64x16x16.F32 R24, gdesc[UR8], R24, gsb0 ;  /* 0x00200000081879f0 */ /* 0x000fe20008000818 */
[----:B------:R-:W-:-:S02]  /*160b0*/  IMAD.U32 R10, RZ, RZ, UR16 ;  /* 0x00000010ff0a7e24 */ /* 0x000fc4000f8e00ff */
[----:B------:R-:W-:Y:S02]  /*160c0*/  WARPGROUP.DEPBAR.LE gsb0, 0x0 ;  /* 0x00008000000079c5 */ /* 0x000fe40000010000 */
[----:B------:R-:W-:-:S06]  /*160d0*/  WARPGROUP.ARRIVE ;  /* 0x00000000000079c5 */ /* 0x000fcc0000000000 */
[----:B------:R-:W-:Y:S01]  /*160e0*/  HGMMA.64x16x16.F32 R56, gdesc[UR16], R56, gsb0 ;  /* 0x00200000103879f0 */ /* 0x000fe20008000838 */
[----:B------:R-:W-:Y:S02]  /*160f0*/  UMOV UR4, UR14 ;  /* 0x0000000e00047c82 */ /* 0x000fe40008000000 */
[----:B------:R-:W-:Y:S02]  /*16100*/  WARPGROUP.DEPBAR.LE gsb0, 0x0 ;  /* 0x00008000000079c5 */ /* 0x000fe40000010000 */
[----:B------:R-:W-:-:S06]  /*16110*/  WARPGROUP.ARRIVE ;  /* 0x00000000000079c5 */ /* 0x000fcc0000000000 */
[----:B------:R-:W-:Y:S01]  /*16120*/  HGMMA.64x16x16.F32 R48, gdesc[UR4], R48, gsb0 ;  /* 0x00200000043079f0 */ /* 0x000fe20008000830 */
[----:B------:R-:W-:Y:S02]  /*16130*/  R2UR UR6, R4 ;  /* 0x00000000040672ca */ /* 0x000fe400000e0000 */
[----:B------:R-:W-:Y:S01]  /*16140*/  R2UR UR7, R5 ;  /* 0x00000000050772ca */ /* 0x000fe200000e0000 */
[----:B------:R-:W-:Y:S01]  /*16150*/  UMOV UR4, UR14 ;  /* 0x0000000e00047c82 */ /* 0x000fe20008000000 */
[----:B------:R-:W-:Y:S01]  /*16160*/  UMOV UR5, UR15 ;  /* 0x0000000f00057c82 */ /* 0x000fe20008000000 */
[----:B------:R-:W-:Y:S02]  /*16170*/  WARPGROUP.DEPBAR.LE gsb0, 0x0 ;  /* 0x00008000000079c5 */ /* 0x000fe40000010000 */
[----:B------:R-:W-:-:S08]  /*16180*/  WARPGROUP.ARRIVE ;  /* 0x00000000000079c5 */ /* 0x000fd00000000000 */
[----:B------:R-:W-:Y:S01]  /*16190*/  HGMMA.64x16x16.F32 R40, gdesc[UR4], R40, gsb0 ;  /* 0x00200000042879f0 */ /* 0x000fe20008000828 */
[----:B------:R-:W-:Y:S01]  /*161a0*/  IMAD.MOV.U32 R5, RZ, RZ, 0x40000040 ;  /* 0x40000040ff057424 */ /* 0x000fe200078e00ff */
[----:B------:R-:W-:-:S04]  /*161b0*/  IADD3 R4, R2, 0x682, RZ ;  /* 0x0000068202047810 */ /* 0x000fc80007ffe0ff */
[----:B------:R-:W-:Y:S02]  /*161c0*/  R2UR UR10, R4 ;  /* 0x00000000040a72ca */ /* 0x000fe400000e0000 */
[----:B------:R-:W-:Y:S01]  /*161d0*/  R2UR UR11, R5 ;  /* 0x00000000050b72ca */ /* 0x000fe200000e0000 */
[----:B------:R-:W-:Y:S01]  /*161e0*/  UMOV UR8, UR14 ;  /* 0x0000000e00087c82 */ /* 0x000fe20008000000 */
[----:B------:R-:W-:Y:S01]  /*161f0*/  UMOV UR9, UR15 ;  /* 0x0000000f00097c82 */ /* 0x000fe20008000000 */
[----:B------:R-:W-:Y:S02]  /*16200*/  WARPGROUP.DEPBAR.LE gsb0, 0x0 ;  /* 0x00008000000079c5 */ /* 0x000fe40000010000 */
[----:B------:R-:W-:-:S08]  /*16210*/  WARPGROUP.ARRIVE ;  /* 0x00000000000079c5 */ /* 0x000fd00000000000 */
        /* <DEDUP_REMOVED lines=12> */
[----:B------:R-:W-:Y:S02]  /*162e0*/  WARPGROUP.DEPBAR.LE gsb0, 0x0 ;  /* 0x00008000000079c5 */ /* 0x000fe40000010000 */
[----:B------:R-:W-:-:S10]  /*162f0*/  WARPGROUP.ARRIVE ;  /* 0x00000000000079c5 */ /* 0x000fd40000000000 */
        /* <DEDUP_REMOVED lines=80> */
[----:B------:R-:W-:Y:S02]  /*16800*/  VIADD R4, R2, 0x780 ;  /* 0x0000078002047836 */ /* 0x000fe40000000000 */
[----:B------:R-:W-:-:S03]  /*16810*/  IMAD.MOV.U32 R5, RZ, RZ, 0x40000040 ;  /* 0x40000040ff057424 */ /* 0x000fc600078e00ff */
        /* <DEDUP_REMOVED lines=135> */
[----:B------:R-:W-:Y:S01]  /*17090*/  MOV R5, 0x40000040 ;  /* 0x4000004000057802 */ /* 0x000fe20000000f00 */
[----:B------:R-:W-:Y:S01]  /*170a0*/  UMOV UR4, UR36 ;  /* 0x0000002400047c82 */ /* 0x000fe20008000000 */
[----:B------:R-:W-:Y:S01]  /*170b0*/  UMOV UR5, UR37 ;  /* 0x0000002500057c82 */ /* 0x000fe20008000000 */
[----:B------:R-:W-:Y:S01]  /*170c0*/  IMAD.MOV.U32 R7, RZ, RZ, 0x40000040 ;  /* 0x40000040ff077424 */ /* 0x000fe200078e00ff */
[----:B------:R-:W-:Y:S01]  /*170d0*/  R2UR UR6, R4 ;  /* 0x00000000040672ca */ /* 0x000fe200000e0000 */
[----:B------:R-:W-:Y:S01]  /*170e0*/  STL.64 [R1], R10 ;  /* 0x0000000a01007387 */ /* 0x000fe20000100a00 */
[----:B------:R-:W-:Y:S01]  /*170f0*/  R2UR UR7, R5 ;  /* 0x00000000050772ca */ /* 0x000fe200000e0000 */
[----:B------:R-:W-:Y:S01]  /*17100*/  ULDC UR38, c[0x0][0x988] ;  /* 0x0002620000267ab9 */ /* 0x000fe20000000800 */
[----:B------:R-:W-:Y:S01]  /*17110*/  IADD3 R6, R2, 0x906, RZ ;  /* 0x0000090602067810 */ /* 0x000fe20007ffe0ff */
[----:B------:R-:W-:Y:S01]  /*17120*/  ULDC UR39, c[0x0][0x988] ;  /* 0x0002620000277ab9 */ /* 0x000fe20000000800 */
[----:B------:R-:W-:-:S02]  /*17130*/  WARPGROUP.DEPBAR.LE gsb0, 0x0 ;  /* 0x00008000000079c5 */ /* 0x000fc40000010000 */
[----:B------:R-:W-:-:S07]  /*17140*/  WARPGROUP.ARRIVE ;  /* 0x00000000000079c5 */ /* 0x000fce0000000000 */
        /* <DEDUP_REMOVED lines=14> */
[----:B------:R-:W-:Y:S01]  /*17230*/  IADD3 R4, -R224, 0x51, R3 ;  /* 0x00000051e0047810 */ /* 0x000fe20007ffe103 */
[----:B------:R-:W-:Y:S01]  /*17240*/  VIADD R3, R3, 0x50 ;  /* 0x0000005003037836 */ /* 0x000fe20000000000 */
[----:B---3--:R-:W-:-:S03]  /*17250*/  LEA R6, R225, R9, 0x7 ;  /* 0x00000009e1067211 */ /* 0x008fc600078e38ff */
[----:B--2---:R-:W-:Y:S01]  /*17260*/  IMAD R5, R8, -0x2, R4 ;  /* 0xfffffffe08057824 */ /* 0x004fe200078e0204 */
[----:B------:R-:W-:Y:S02]  /*17270*/  WARPGROUP.DEPBAR.LE gsb0, 0x0 ;  /* 0x00008000000079c5 */ /* 0x000fe40000010000 */
[----:B------:R-:W-:-:S06]  /*17280*/  WARPGROUP.ARRIVE ;  /* 0x00000000000079c5 */ /* 0x000fcc0000000000 */
[----:B------:R-:W-:Y:S01]  /*17290*/  HGMMA.64x16x16.F32 R32, gdesc[UR4], R32, gsb0 ;  /* 0x00200000042079f0 */ /* 0x000fe20008000820 */
[----:B------:R-:W-:Y:S01]  /*172a0*/  IMAD R4, R8, -0x2, R3 ;  /* 0xfffffffe08047824 */ /* 0x000fe200078e0203 */
[----:B------:R-:W-:Y:S01]  /*172b0*/  IADD3 R3, R5, 0x8, R6 ;  /* 0x0000000805037810 */ /* 0x000fe20007ffe006 */
[----:B------:R-:W-:-:S03]  /*172c0*/  VIADD R2, R2, 0x986 ;  /* 0x0000098602027836 */ /* 0x000fc60000000000 */
[----:B------:R-:W-:Y:S01]  /*172d0*/  VIMNMX R7, R4, R3, PT ;  /* 0x0000000304077248 */ /* 0x000fe20003fe0100 */
[----:B------:R-:W-:Y:S01]  /*172e0*/  IMAD.MOV.U32 R3, RZ, RZ, 0x40000040 ;  /* 0x40000040ff037424 */ /* 0x000fe200078e00ff */
[----:B------:R-:W-:Y:S02]  /*172f0*/  R2UR UR6, R2 ;  /* 0x00000000020672ca */ /* 0x000fe400000e0000 */
[----:B------:R-:W-:Y:S02]  /*17300*/  ISETP.GT.AND P2, PT, R7, RZ, PT ;  /* 0x000000ff0700720c */ /* 0x000fe40003f44270 */
[----:B------:R-:W-:Y:S02]  /*17310*/  R2UR UR7, R3 ;  /* 0x00000000030772ca */ /* 0x000fe400000e0000 */
[C---:B------:R-:W-:Y:S02]  /*17320*/  ISETP.GT.AND P3, PT, R7.reuse, 0x1, PT ;  /* 0x000000010700780c */ /* 0x040fe40003f64270 */
[----:B------:R-:W-:-:S02]  /*17330*/  ISETP.GT.AND P4, PT, R7, 0x8, PT ;  /* 0x000000080700780c */ /* 0x000fc40003f84270 */
[----:B------:R-:W-:Y:S02]  /*17340*/  FSEL R58, R58, -INF , P2 ;  /* 0xff8000003a3a7808 */ /* 0x000fe40001000000 */
[----:B------:R-:W-:Y:S02]  /*17350*/  FSEL R59, R59, -INF , P3 ;  /* 0xff8000003b3b7808 */ /* 0x000fe40001800000 */
[C---:B------:R-:W-:Y:S02]  /*17360*/  ISETP.GT.AND P2, PT, R7.reuse, 0x9, PT ;  /* 0x000000090700780c */ /* 0x040fe40003f44270 */
[----:B------:R-:W-:Y:S02]  /*17370*/  FSEL R62, R62, -INF , P4 ;  /* 0xff8000003e3e7808 */ /* 0x000fe40002000000 */
[----:B------:R-:W-:Y:S01]  /*17380*/  FMNMX.FTZ R3, R58, R59, !PT ;  /* 0x0000003b3a037209 */ /* 0x000fe20007810000 */
[----:B------:R-:W-:Y:S01]  /*17390*/  UMOV UR4, UR36 ;  /* 0x0000002400047c82 */ /* 0x000fe20008000000 */
[----:B------:R-:W-:Y:S01]  /*173a0*/  UMOV UR5, UR37 ;  /* 0x0000002500057c82 */ /* 0x000fe20008000000 */
[----:B------:R-:W-:-:S02]  /*173b0*/  ISETP.GT.AND P3, PT, R7, 0x10, PT ;  /* 0x000000100700780c */ /* 0x000fc40003f64270 */
[----:B------:R-:W-:Y:S02]  /*173c0*/  FSEL R64, R63, -INF , P2 ;  /* 0xff8000003f407808 */ /* 0x000fe40001000000 */
[----:B------:R-:W-:Y:S02]  /*173d0*/  FMNMX.FTZ R3, R62, R3, !PT ;  /* 0x000000033e037209 */ /* 0x000fe40007810000 */
[----:B------:R-:W-:Y:S02]  /*173e0*/  ISETP.GT.AND P2, PT, R7, 0x11, PT ;  /* 0x000000110700780c */ /* 0x000fe40003f44270 */
[----:B------:R-:W-:Y:S02]  /*173f0*/  FSEL R50, R50, -INF , P3 ;  /* 0xff80000032327808 */ /* 0x000fe40001800000 */
[----:B------:R-:W-:Y:S01]  /*17400*/  FMNMX.FTZ R3, R64, R3, !PT ;  /* 0x0000000340037209 */ /* 0x000fe20007810000 */
[----:B------:R-:W-:Y:S02]  /*17410*/  WARPGROUP.DEPBAR.LE gsb0, 0x0 ;  /* 0x00008000000079c5 */ /* 0x000fe40000010000 */
[----:B------:R-:W-:-:S06]  /*17420*/  WARPGROUP.ARRIVE ;  /* 0x00000000000079c5 */ /* 0x000fcc0000000000 */
[----:B------:R-:W-:Y:S01]  /*17430*/  HGMMA.64x16x16.F32 R24, gdesc[UR4], R24, gsb0 ;  /* 0x00200000041879f0 */ /* 0x000fe20008000818 */
[----:B------:R-:W-:Y:S01]  /*17440*/  ISETP.GT.AND P3, PT, R7, 0x18, PT ;  /* 0x000000180700780c */ /* 0x000fe20003f64270 */
[----:B------:R-:W-:Y:S01]  /*17450*/  ULDC UR4, c[0x0][0x988] ;  /* 0x0002620000047ab9 */ /* 0x000fe20000000800 */
        /* <DEDUP_REMOVED lines=31> */
[----:B------:R-:W-:Y:S01]  /*17650*/  FMNMX.FTZ R3, R38, R3, !PT ;  /* 0x0000000326037209 */ /* 0x000fe20007810000 */
[----:B------:R-:W-:Y:S02]  /*17660*/  WARPGROUP.DEPBAR.LE gsb0, 0x0 ;  /* 0x00008000000079c5 */ /* 0x000fe40000010000 */
        /* <DEDUP_REMOVED lines=9> */
[----:B------:R-:W-:Y:S02]  /*17700*/  FSEL R86, R31, -INF , P2 ;  /* 0xff8000001f567808 */ /* 0x000fe40001000000 */
[----:B------:R-:W-:-:S04]  /*17710*/  FMNMX.FTZ R3, R84, R3, !PT ;  /* 0x0000000354037209 */ /* 0x000fc80007810000 */
[----:B------:R-:W-:-:S05]  /*17720*/  FMNMX.FTZ R3, R86, R3, !PT ;  /* 0x0000000356037209 */ /* 0x000fca0007810000 */
[----:B------:R-:W0:Y:S01]  /*17730*/  SHFL.BFLY PT, R2, R3, 0x2, 0x1f ;  /* 0x0c401f0003027f89 */ /* 0x000e2200000e0000 */
[----:B------:R-:W-:-:S04]  /*17740*/  VIADDMNMX R5, R6, R5, R4, PT ;  /* 0x0000000506057246 */ /* 0x000fc80003800104 */
[----:B------:R-:W-:Y:S02]  /*17750*/  ISETP.GT.AND P2, PT, R5, RZ, PT ;  /* 0x000000ff0500720c */ /* 0x000fe40003f44270 */
[----:B0-----:R-:W-:-:S05]  /*17760*/  FMNMX.FTZ R2, R3, R2, !PT ;  /* 0x0000000203027209 */ /* 0x001fca0007810000 */
[----:B------:R-:W0:Y:S01]  /*17770*/  SHFL.BFLY PT, R7, R2, 0x1, 0x1f ;  /* 0x0c201f0002077f89 */ /* 0x000e2200000e0000 */
[C---:B------:R-:W-:Y:S02]  /*17780*/  ISETP.GT.AND P3, PT, R5.reuse, 0x1, PT ;  /* 0x000000010500780c */ /* 0x040fe40003f64270 */
[----:B------:R-:W-:Y:S02]  /*17790*/  ISETP.GT.AND P4, PT, R5, 0x8, PT ;  /* 0x000000080500780c */ /* 0x000fe40003f84270 */
[----:B------:R-:W-:Y:S02]  /*177a0*/  FSEL R56, R56, -INF , P2 ;  /* 0xff80000038387808 */ /* 0x000fe40001000000 */
[----:B------:R-:W-:Y:S02]  /*177b0*/  FSEL R57, R57, -INF , P3 ;  /* 0xff80000039397808 */ /* 0x000fe40001800000 */
[----:B------:R-:W-:Y:S02]  /*177c0*/  ISETP.GT.AND P5, PT, R5, 0x9, PT ;  /* 0x000000090500780c */ /* 0x000fe40003fa4270 */
[----:B------:R-:W-:-:S02]  /*177d0*/  FSEL R60, R60, -INF , P4 ;  /* 0xff8000003c3c7808 */ /* 0x000fc40002000000 */
[----:B------:R-:W-:Y:S02]  /*177e0*/  FMNMX.FTZ R3, R56, R57, !PT ;  /* 0x0000003938037209 */ /* 0x000fe40007810000 */
[----:B------:R-:W-:Y:S02]  /*177f0*/  FSEL R6, R61, -INF , P5 ;  /* 0xff8000003d067808 */ /* 0x000fe40002800000 */
[C---:B------:R-:W-:Y:S02]  /*17800*/  ISETP.GT.AND P2, PT, R5.reuse, 0x10, PT ;  /* 0x000000100500780c */ /* 0x040fe40003f44270 */
[----:B------:R-:W-:Y:S02]  /*17810*/  ISETP.GT.AND P3, PT, R5, 0x11, PT ;  /* 0x000000110500780c */ /* 0x000fe40003f64270 */
[----:B0-----:R-:W-:Y:S02]  /*17820*/  FMNMX.FTZ R4, R2, R7, !PT ;  /* 0x0000000702047209 */ /* 0x001fe40007810000 */
[----:B------:R-:W-:-:S02]  /*17830*/  FMNMX.FTZ R7, R60, R3, !PT ;  /* 0x000000033c077209 */ /* 0x000fc40007810000 */
[----:B------:R-:W-:Y:S02]  /*17840*/  FSEL R48, R48, -INF , P2 ;  /* 0xff80000030307808 */ /* 0x000fe40001000000 */
[----:B------:R-:W-:Y:S02]  /*17850*/  FMNMX.FTZ R7, R6, R7, !PT ;  /* 0x0000000706077209 */ /* 0x000fe40007810000 */
[----:B------:R-:W-:Y:S02]  /*17860*/  ISETP.GT.AND P2, PT, R5, 0x18, PT ;  /* 0x000000180500780c */ /* 0x000fe40003f44270 */
[----:B------:R-:W-:Y:S02]  /*17870*/  FSEL R8, R49, -INF , P3 ;  /* 0xff80000031087808 */ /* 0x000fe40001800000 */
[----:B------:R-:W-:Y:S02]  /*17880*/  FMNMX.FTZ R7, R48, R7, !PT ;  /* 0x0000000730077209 */ /* 0x000fe40007810000 */
[----:B------:R-:W-:-:S02]  /*17890*/  MOV R3, UR4 ;  /* 0x0000000400037c02 */ /* 0x000fc40008000f00 */
[C---:B------:R-:W-:Y:S02]  /*178a0*/  ISETP.GT.AND P4, PT, R5.reuse, 0x19, PT ;  /* 0x000000190500780c */ /* 0x040fe40003f84270 */
[----:B------:R-:W-:Y:S02]  /*178b0*/  FSEL R52, R52, -INF , P2 ;  /* 0xff80000034347808 */ /* 0x000fe40001000000 */
[----:B------:R-:W-:Y:S01]  /*178c0*/  FMNMX.FTZ R7, R8, R7, !PT ;  /* 0x0000000708077209 */ /* 0x000fe20007810000 */
[C---:B------:R-:W-:Y:S01]  /*178d0*/  FMUL.FTZ R2, R4.reuse, R3 ;  /* 0x0000000304027220 */ /* 0x040fe20000410000 */
[----:B------:R-:W-:Y:S02]  /*178e0*/  FSETP.NEU.FTZ.AND P3, PT, R4, -INF , PT ;  /* 0xff8000000400780b */ /* 0x000fe40003f7d000 */
[----:B------:R-:W-:Y:S02]  /*178f0*/  ISETP.GT.AND P2, PT, R5, 0x20, PT ;  /* 0x000000200500780c */ /* 0x000fe40003f44270 */
[----:B------:R-:W-:-:S02]  /*17900*/  FSEL R10, R53, -INF , P4 ;  /* 0xff800000350a7808 */ /* 0x000fc40002000000 */
[----:B------:R-:W-:Y:S02]  /*17910*/  FMNMX.FTZ R7, R52, R7, !PT ;  /* 0x0000000734077209 */ /* 0x000fe40007810000 */
[----:B------:R-:W-:Y:S02]  /*17920*/  FSEL R9, R2, RZ, P3 ;  /* 0x000000ff02097208 */ /* 0x000fe40001800000 */
[C---:B------:R-:W-:Y:S02]  /*17930*/  ISETP.GT.AND P3, PT, R5.reuse, 0x21, PT ;  /* 0x000000210500780c */ /* 0x040fe40003f64270 */
[----:B------:R-:W-:Y:S02]  /*17940*/  FSEL R40, R40, -INF , P2 ;  /* 0xff80000028287808 */ /* 0x000fe40001000000 */
[----:B------:R-:W-:Y:S02]  /*17950*/  FMNMX.FTZ R7, R10, R7, !PT ;  /* 0x000000070a077209 */ /* 0x000fe40007810000 */
[----:B------:R-:W-:-:S02]  /*17960*/  ISETP.GT.AND P2, PT, R5, 0x28, PT ;  /* 0x000000280500780c */ /* 0x000fc40003f44270 */
[----:B------:R-:W-:Y:S02]  /*17970*/  FSEL R12, R41, -INF , P3 ;  /* 0xff800000290c7808 */ /* 0x000fe40001800000 */
[----:B------:R-:W-:Y:S02]  /*17980*/  FMNMX.FTZ R7, R40, R7, !PT ;  /* 0x0000000728077209 */ /* 0x000fe40007810000 */
[----:B------:R-:W-:Y:S02]  /*17990*/  ISETP.GT.AND P3, PT, R5, 0x29, PT ;  /* 0x000000290500780c */ /* 0x000fe40003f64270 */
[----:B------:R-:W-:Y:S02]  /*179a0*/  FSEL R44, R44, -INF , P2 ;  /* 0xff8000002c2c7808 */ /* 0x000fe40001000000 */
[----:B------:R-:W-:Y:S02]  /*179b0*/  FMNMX.FTZ R7, R12, R7, !PT ;  /* 0x000000070c077209 */ /* 0x000fe40007810000 */
[----:B------:R-:W-:-:S02]  /*179c0*/  FSEL R14, R45, -INF , P3 ;  /* 0xff8000002d0e7808 */ /* 0x000fc40001800000 */
[C---:B------:R-:W-:Y:S02]  /*179d0*/  ISETP.GT.AND P2, PT, R5.reuse, 0x30, PT ;  /* 0x000000300500780c */ /* 0x040fe40003f44270 */
[----:B------:R-:W-:Y:S02]  /*179e0*/  FMNMX.FTZ R7, R44, R7, !PT ;  /* 0x000000072c077209 */ /* 0x000fe40007810000 */
        /* <DEDUP_REMOVED lines=22> */
[----:B------:R-:W-:Y:S01]  /*17b50*/  FMNMX.FTZ R7, R28, R7, !PT ;  /* 0x000000071c077209 */ /* 0x000fe20007810000 */
[----:B------:R-:W-:-:S03]  /*17b60*/  FFMA.FTZ R50, R50, R3, -R9 ;  /* 0x0000000332327223 */ /* 0x000fc60000010809 */
[----:B------:R-:W-:Y:S01]  /*17b70*/  FMNMX.FTZ R7, R34, R7, !PT ;  /* 0x0000000722077209 */ /* 0x000fe20007810000 */
[----:B------:R0:W-:Y:S04]  /*17b80*/  MUFU.EX2 R205, R50 ;  /* 0x0000003200cd7308 */ /* 0x0001e80000000800 */
[----:B0-----:R-:W0:Y:S02]  /*17b90*/  SHFL.BFLY PT, R50, R7, 0x2, 0x1f ;  /* 0x0c401f0007327f89 */ /* 0x001e2400000e0000 */
[----:B0-----:R-:W-:-:S05]  /*17ba0*/  FMNMX.FTZ R50, R7, R50, !PT ;  /* 0x0000003207327209 */ /* 0x001fca0007810000 */
[----:B------:R-:W0:Y:S01]  /*17bb0*/  SHFL.BFLY PT, R5, R50, 0x1, 0x1f ;  /* 0x0c201f0032057f89 */ /* 0x000e2200000e0000 */
[-CC-:B------:R-:W-:Y:S01]  /*17bc0*/  FFMA.FTZ R209, R58, R3.reuse, -R9.reuse ;  /* 0x000000033ad17223 */ /* 0x180fe20000010809 */
[-CC-:B------:R-:W-:Y:S01]  /*17bd0*/  FFMA.FTZ R2, R59, R3.reuse, -R9.reuse ;  /* 0x000000033b027223 */ /* 0x180fe20000010809 */
[-CC-:B------:R-:W-:Y:S01]  /*17be0*/  FFMA.FTZ R211, R62, R3.reuse, -R9.reuse ;  /* 0x000000033ed37223 */ /* 0x180fe20000010809 */
[----:B------:R-:W-:-:S03]  /*17bf0*/  FFMA.FTZ R64, R64, R3, -R9 ;  /* 0x0000000340407223 */ /* 0x000fc60000010809 */
[----:B------:R-:W-:Y:S08]  /*17c00*/  MUFU.EX2 R209, R209 ;  /* 0x000000d100d17308 */ /* 0x000ff00000000800 */
[----:B------:R-:W1:Y:S01]  /*17c10*/  MUFU.EX2 R2, R2 ;  /* 0x0000000200027308 */ /* 0x000e620000000800 */
[----:B0-----:R-:W-:-:S04]  /*17c20*/  FMNMX.FTZ R5, R50, R5, !PT ;  /* 0x0000000532057209 */ /* 0x001fc80007810000 */
[C---:B------:R-:W-:Y:S01]  /*17c30*/  FSETP.NEU.FTZ.AND P2, PT, R5.reuse, -INF , PT ;  /* 0xff8000000500780b */ /* 0x040fe20003f5d000 */
[-C--:B------:R-:W-:Y:S02]  /*17c40*/  FMUL.FTZ R7, R5, R3.reuse ;  /* 0x0000000305077220 */ /* 0x080fe40000410000 */
[----:B------:R-:W0:Y:S03]  /*17c50*/  MUFU.EX2 R211, R211 ;  /* 0x000000d300d37308 */ /* 0x000e260000000800 */
[----:B------:R-:W-:Y:S01]  /*17c60*/  FSEL R7, R7, RZ, P2 ;  /* 0x000000ff07077208 */ /* 0x000fe20001000000 */
[----:B------:R-:W-:-:S04]  /*17c70*/  FFMA.FTZ R66, R66, R3, -R9 ;  /* 0x0000000342427223 */ /* 0x000fc80000010809 */
[----:B------:R-:W2:Y:S01]  /*17c80*/  MUFU.EX2 R64, R64 ;  /* 0x0000004000407308 */ /* 0x000ea20000000800 */
[-CC-:B------:R-:W-:Y:S01]  /*17c90*/  FFMA.FTZ R56, R56, R3.reuse, -R7.reuse ;  /* 0x0000000338387223 */ /* 0x180fe20000010807 */
[-CC-:B------:R-:W-:Y:S01]  /*17ca0*/  FFMA.FTZ R57, R57, R3.reuse, -R7.reuse ;  /* 0x0000000339397223 */ /* 0x180fe20000010807 */
[-CC-:B------:R-:W-:Y:S01]  /*17cb0*/  FFMA.FTZ R60, R60, R3.reuse, -R7.reuse ;  /* 0x000000033c3c7223 */ /* 0x180fe20000010807 */
[-C--:B------:R-:W-:Y:S01]  /*17cc0*/  FFMA.FTZ R6, R6, R3.reuse, -R7 ;  /* 0x0000000306067223 */ /* 0x080fe20000010807 */
[-CC-:B------:R-:W-:Y:S01]  /*17cd0*/  FFMA.FTZ R54, R54, R3.reuse, -R9.reuse ;  /* 0x0000000336367223 */ /* 0x180fe20000010809 */
[-CC-:B------:R-:W-:Y:S02]  /*17ce0*/  FFMA.FTZ R68, R68, R3.reuse, -R9.reuse ;  /* 0x0000000344447223 */ /* 0x180fe40000010809 */
[----:B------:R-:W-:Y:S01]  /*17cf0*/  MUFU.EX2 R56, R56 ;  /* 0x0000003800387308 */ /* 0x000fe20000000800 */
[-CC-:B------:R-:W-:Y:S01]  /*17d00*/  FFMA.FTZ R42, R42, R3.reuse, -R9.reuse ;  /* 0x000000032a2a7223 */ /* 0x180fe20000010809 */
[-CC-:B------:R-:W-:Y:S01]  /*17d10*/  FFMA.FTZ R70, R70, R3.reuse, -R9.reuse ;  /* 0x0000000346467223 */ /* 0x180fe20000010809 */
[-CC-:B------:R-:W-:Y:S01]  /*17d20*/  FFMA.FTZ R46, R46, R3.reuse, -R9.reuse ;  /* 0x000000032e2e7223 */ /* 0x180fe20000010809 */
[-CC-:B------:R-:W-:Y:S01]  /*17d30*/  FFMA.FTZ R72, R72, R3.reuse, -R9.reuse ;  /* 0x0000000348487223 */ /* 0x180fe20000010809 */
[-CC-:B------:R-:W-:Y:S01]  /*17d40*/  FFMA.FTZ R74, R74, R3.reuse, -R9.reuse ;  /* 0x000000034a4a7223 */ /* 0x180fe20000010809 */
[----:B------:R-:W-:-:S02]  /*17d50*/  FFMA.FTZ R76, R76, R3, -R9 ;  /* 0x000000034c4c7223 */ /* 0x000fc40000010809 */
[----:B------:R-:W3:Y:S01]  /*17d60*/  MUFU.EX2 R57, R57 ;  /* 0x0000003900397308 */ /* 0x000ee20000000800 */
[-CC-:B------:R-:W-:Y:S01]  /*17d70*/  FFMA.FTZ R38, R38, R3.reuse, -R9.reuse ;  /* 0x0000000326267223 */ /* 0x180fe20000010809 */
[-CC-:B------:R-:W-:Y:S01]  /*17d80*/  FFMA.FTZ R78, R78, R3.reuse, -R9.reuse ;  /* 0x000000034e4e7223 */ /* 0x180fe20000010809 */
[-CC-:B------:R-:W-:Y:S01]  /*17d90*/  FFMA.FTZ R80, R80, R3.reuse, -R9.reuse ;  /* 0x0000000350507223 */ /* 0x180fe20000010809 */
[-CC-:B------:R-:W-:Y:S01]  /*17da0*/  FFMA.FTZ R82, R82, R3.reuse, -R9.reuse ;  /* 0x0000000352527223 */ /* 0x180fe20000010809 */
[-CC-:B------:R-:W-:Y:S01]  /*17db0*/  FFMA.FTZ R84, R84, R3.reuse, -R9.reuse ;  /* 0x0000000354547223 */ /* 0x180fe20000010809 */
[-C--:B------:R-:W-:Y:S02]  /*17dc0*/  FFMA.FTZ R86, R86, R3.reuse, -R9 ;  /* 0x0000000356567223 */ /* 0x080fe40000010809 */
[----:B------:R-:W4:Y:S01]  /*17dd0*/  MUFU.EX2 R66, R66 ;  /* 0x0000004200427308 */ /* 0x000f220000000800 */
[----:B------:R-:W-:-:S07]  /*17de0*/  FFMA.FTZ R48, R48, R3, -R7 ;  /* 0x0000000330307223 */ /* 0x000fce0000010807 */
[----:B------:R1:W-:Y:S01]  /*17df0*/  MUFU.EX2 R9, R6 ;  /* 0x0000000600097308 */ /* 0x0003e20000000800 */
[----:B------:R-:W-:-:S07]  /*17e00*/  FFMA.FTZ R8, R8, R3, -R7 ;  /* 0x0000000308087223 */ /* 0x000fce0000010807 */
[----:B------:R-:W4:Y:S01]  /*17e10*/  MUFU.EX2 R60, R60 ;  /* 0x0000003c003c7308 */ /* 0x000f220000000800 */
[----:B-1----:R-:W-:-:S04]  /*17e20*/  FADD.FTZ R6, R209, R2 ;  /* 0x00000002d1067221 */ /* 0x002fc80000010000 */
[----:B0-----:R-:W-:-:S03]  /*17e30*/  FADD.FTZ R25, R211, R6 ;  /* 0x00000006d3197221 */ /* 0x001fc60000010000 */
[----:B------:R-:W0:Y:S01]  /*17e40*/  MUFU.EX2 R54, R54 ;  /* 0x0000003600367308 */ /* 0x000e220000000800 */
[----:B--2---:R-:W-:Y:S01]  /*17e50*/  FADD.FTZ R6, R64, R25 ;  /* 0x0000001940067221 */ /* 0x004fe20000010000 */
[----:B------:R-:W-:-:S06]  /*17e60*/  FFMA.FTZ R52, R52, R3, -R7 ;  /* 0x0000000334347223 */ /* 0x000fcc0000010807 */
[----:B------:R-:W1:Y:S01]  /*17e70*/  MUFU.EX2 R207, R68 ;  /* 0x0000004400cf7308 */ /* 0x000e620000000800 */
[----:B------:R-:W-:Y:S01]  /*17e80*/  FADD.FTZ R27, R205, R6 ;  /* 0x00000006cd1b7221 */ /* 0x000fe20000010000 */
[----:B---3--:R-:W-:-:S06]  /*17e90*/  FADD.FTZ R25, R56, R57 ;  /* 0x0000003938197221 */ /* 0x008fcc0000010000 */
[----:B------:R-:W2:Y:S01]  /*17ea0*/  MUFU.EX2 R48, R48 ;  /* 0x0000003000307308 */ /* 0x000ea20000000800 */
[----:B------:R-:W-:Y:S01]  /*17eb0*/  FFMA.FTZ R10, R10, R3, -R7 ;  /* 0x000000030a0a7223 */ /* 0x000fe20000010807 */
[----:B----4-:R-:W-:-:S06]  /*17ec0*/  FADD.FTZ R27, R66, R27 ;  /* 0x0000001b421b7221 */ /* 0x010fcc0000010000 */
[----:B------:R3:W-:Y:S01]  /*17ed0*/  MUFU.EX2 R11, R8 ;  /* 0x00000008000b7308 */ /* 0x0007e20000000800 */
[----:B------:R-:W-:-:S07]  /*17ee0*/  FADD.FTZ R6, R60, R25 ;  /* 0x000000193c067221 */ /* 0x000fce0000010000 */
[----:B------:R-:W4:Y:S01]  /*17ef0*/  MUFU.EX2 R42, R42 ;  /* 0x0000002a002a7308 */ /* 0x000f220000000800 */
[----:B---3--:R-:W-:Y:S02]  /*17f00*/  IMAD.IADD R8, R227, 0x1, -R224 ;  /* 0x00000001e3087824 */ /* 0x008fe400078e0ae0 */
[----:B------:R-:W-:Y:S02]  /*17f10*/  FFMA.FTZ R40, R40, R3, -R7 ;  /* 0x0000000328287223 */ /* 0x000fe40000010807 */
[----:B------:R-:W-:-:S03]  /*17f20*/  IMAD R8, R225, 0x80, R8 ;  /* 0x00000080e1087824 */ /* 0x000fc600078e0208 */
[----:B------:R-:W3:Y:S01]  /*17f30*/  MUFU.EX2 R201, R70 ;  /* 0x0000004600c97308 */ /* 0x000ee20000000800 */
[----:B------:R-:W-:-:S04]  /*17f40*/  IMAD.HI R223, R8, 0x66666667, RZ ;  /* 0x6666666708df7827 */ /* 0x000fc800078e02ff */
[----:B0-----:R-:W-:Y:S01]  /*17f50*/  FADD.FTZ R8, R54, R27 ;  /* 0x0000001b36087221 */ /* 0x001fe20000010000 */
[----:B------:R-:W-:Y:S02]  /*17f60*/  FADD.FTZ R27, R9, R6 ;  /* 0x00000006091b7221 */ /* 0x000fe40000010000 */
[----:B------:R-:W0:Y:S01]  /*17f70*/  MUFU.EX2 R52, R52 ;  /* 0x0000003400347308 */ /* 0x000e220000000800 */
[----:B------:R-:W-:Y:S01]  /*17f80*/  FFMA.FTZ R12, R12, R3, -R7 ;  /* 0x000000030c0c7223 */ /* 0x000fe20000010807 */
[----:B-1----:R-:W-:-:S06]  /*17f90*/  FADD.FTZ R29, R207, R8 ;  /* 0x00000008cf1d7221 */ /* 0x002fcc0000010000 */
[----:B------:R-:W1:Y:S01]  /*17fa0*/  MUFU.EX2 R46, R46 ;  /* 0x0000002e002e7308 */ /* 0x000e620000000800 */
[----:B--2---:R-:W-:Y:S01]  /*17fb0*/  FADD.FTZ R6, R48, R27 ;  /* 0x0000001b30067221 */ /* 0x004fe20000010000 */
[----:B------:R-:W-:-:S06]  /*17fc0*/  FFMA.FTZ R44, R44, R3, -R7 ;  /* 0x000000032c2c7223 */ /* 0x000fcc0000010807 */
[----:B------:R-:W2:Y:S01]  /*17fd0*/  MUFU.EX2 R13, R10 ;  /* 0x0000000a000d7308 */ /* 0x000ea20000000800 */
[----:B------:R-:W-:Y:S01]  /*17fe0*/  @!P1 IADD3 R0, R0, 0x38840, RZ ;  /* 0x0003884000009810 */ /* 0x000fe20007ffe0ff */
[----:B----4-:R-:W-:-:S06]  /*17ff0*/  FADD.FTZ R8, R42, R29 ;  /* 0x0000001d2a087221 */ /* 0x010fcc0000010000 */
[----:B------:R-:W4:Y:S01]  /*18000*/  MUFU.EX2 R203, R72 ;  /* 0x0000004800cb7308 */ /* 0x000f220000000800 */
[----:B------:R-:W-:-:S07]  /*18010*/  FADD.FTZ R27, R11, R6 ;  /* 0x000000060b1b7221 */ /* 0x000fce0000010000 */
[----:B------:R-:W4:Y:S01]  /*18020*/  MUFU.EX2 R40, R40 ;  /* 0x0000002800287308 */ /* 0x000f220000000800 */
[----:B------:R-:W-:Y:S01]  /*18030*/  @!P1 PRMT R0, RZ, 0x654, R0 ;  /* 0x00000654ff009816 */ /* 0x000fe20000000000 */
[----:B------:R-:W-:Y:S01]  /*18040*/  FFMA.FTZ R14, R14, R3, -R7 ;  /* 0x000000030e0e7223 */ /* 0x000fe20000010807 */
[----:B---3--:R-:W-:-:S05]  /*18050*/  FADD.FTZ R29, R201, R8 ;  /* 0x00000008c91d7221 */ /* 0x008fca0000010000 */
[----:B------:R-:W3:Y:S01]  /*18060*/  MUFU.EX2 R74, R74 ;  /* 0x0000004a004a7308 */ /* 0x000ee20000000800 */
[----:B0-----:R-:W-:Y:S01]  /*18070*/  FADD.FTZ R6, R52, R27 ;  /* 0x0000001b34067221 */ /* 0x001fe20000010000 */
[----:B------:R-:W-:Y:S01]  /*18080*/  FFMA.FTZ R32, R32, R3, -R7 ;  /* 0x0000000320207223 */ /* 0x000fe20000010807 */
[----:B------:R1:W-:Y:S05]  /*18090*/  @!P1 SYNCS.ARRIVE.TRANS64.RED.A1T0 RZ, [R0+URZ], RZ ;  /* 0x000000ff00ff99a7 */ /* 0x0003ea000810043f */
[----:B------:R-:W0:Y:S01]  /*180a0*/  MUFU.EX2 R15, R12 ;  /* 0x0000000c000f7308 */ /* 0x000e220000000800 */
[----:B-1----:R-:W-:-:S07]  /*180b0*/  FADD.FTZ R0, R46, R29 ;  /* 0x0000001d2e007221 */ /* 0x002fce0000010000 */
[----:B------:R-:W1:Y:S01]  /*180c0*/  MUFU.EX2 R197, R76 ;  /* 0x0000004c00c57308 */ /* 0x000e620000000800 */
[----:B--2---:R-:W-:-:S07]  /*180d0*/  FADD.FTZ R29, R13, R6 ;  /* 0x000000060d1d7221 */ /* 0x004fce0000010000 */
[----:B------:R-:W2:Y:S01]  /*180e0*/  MUFU.EX2 R44, R44 ;  /* 0x0000002c002c7308 */ /* 0x000ea20000000800 */
[----:B------:R-:W-:Y:S01]  /*180f0*/  FFMA.FTZ R20, R20, R3, -R7 ;  /* 0x0000000314147223 */ /* 0x000fe20000010807 */
[----:B----4-:R-:W-:-:S06]  /*18100*/  FADD.FTZ R31, R203, R0 ;  /* 0x00000000cb1f7221 */ /* 0x010fcc0000010000 */
[----:B------:R-:W4:Y:S01]  /*18110*/  MUFU.EX2 R38, R38 ;  /* 0x0000002600267308 */ /* 0x000f220000000800 */
[----:B------:R-:W-:Y:S01]  /*18120*/  FADD.FTZ R0, R40, R29 ;  /* 0x0000001d28007221 */ /* 0x000fe20000010000 */
[----:B------:R-:W-:-:S06]  /*18130*/  FFMA.FTZ R36, R36, R3, -R7 ;  /* 0x0000000324247223 */ /* 0x000fcc0000010807 */
[----:B------:R-:W4:Y:S01]  /*18140*/  MUFU.EX2 R21, R14 ;  /* 0x0000000e00157308 */ /* 0x000f220000000800 */
[----:B---3--:R-:W-:Y:S01]  /*18150*/  FADD.FTZ R6, R74, R31 ;  /* 0x0000001f4a067221 */ /* 0x008fe20000010000 */
[----:B0-----:R-:W-:-:S06]  /*18160*/  FADD.FTZ R29, R15, R0 ;  /* 0x000000000f1d7221 */ /* 0x001fcc0000010000 */
[----:B------:R-:W0:Y:S01]  /*18170*/  MUFU.EX2 R199, R78 ;  /* 0x0000004e00c77308 */ /* 0x000e220000000800 */
[----:B------:R-:W-:-:S07]  /*18180*/  FFMA.FTZ R26, R26, R3, -R7 ;  /* 0x000000031a1a7223 */ /* 0x000fce0000010807 */
[----:B------:R-:W3:Y:S01]  /*18190*/  MUFU.EX2 R32, R32 ;  /* 0x0000002000207308 */ /* 0x000ee20000000800 */
[-CC-:B------:R-:W-:Y:S01]  /*181a0*/  FFMA.FTZ R24, R24, R3.reuse, -R7.reuse ;  /* 0x0000000318187223 */ /* 0x180fe20000010807 */
[-CC-:B------:R-:W-:Y:S01]  /*181b0*/  FFMA.FTZ R30, R30, R3.reuse, -R7.reuse ;  /* 0x000000031e1e7223 */ /* 0x180fe20000010807 */
[-CC-:B------:R-:W-:Y:S01]  /*181c0*/  FFMA.FTZ R28, R28, R3.reuse, -R7.reuse ;  /* 0x000000031c1c7223 */ /* 0x180fe20000010807 */
[----:B------:R-:W-:-:S04]  /*181d0*/  FFMA.FTZ R34, R34, R3, -R7 ;  /* 0x0000000322227223 */ /* 0x000fc80000010807 */
[----:B------:R-:W3:Y:S01]  /*181e0*/  MUFU.EX2 R80, R80 ;  /* 0x0000005000507308 */ /* 0x000ee20000000800 */
[----:B-1----:R-:W-:Y:S01]  /*181f0*/  FADD.FTZ R7, R197, R6 ;  /* 0x00000006c5077221 */ /* 0x002fe20000010000 */
[----:B--2---:R-:W-:-:S06]  /*18200*/  FADD.FTZ R0, R44, R29 ;  /* 0x0000001d2c007221 */ /* 0x004fcc0000010000 */
[----:B------:R-:W1:Y:S01]  /*18210*/  MUFU.EX2 R25, R20 ;  /* 0x0000001400197308 */ /* 0x000e620000000800 */
[----:B------:R-:W-:Y:S01]  /*18220*/  F2FP.F16.F32.PACK_AB R209, R2, R209 ;  /* 0x000000d102d1723e */ /* 0x000fe200000000ff */
[----:B----4-:R-:W-:-:S06]  /*18230*/  FADD.FTZ R2, R38, R7 ;  /* 0x0000000726027221 */ /* 0x010fcc0000010000 */
[----:B------:R-:W2:Y:S01]  /*18240*/  MUFU.EX2 R193, R82 ;  /* 0x0000005200c17308 */ /* 0x000ea20000000800 */
[----:B------:R-:W-:-:S07]  /*18250*/  FADD.FTZ R29, R21, R0 ;  /* 0x00000000151d7221 */ /* 0x000fce0000010000 */
[----:B------:R-:W4:Y:S01]  /*18260*/  MUFU.EX2 R36, R36 ;  /* 0x0000002400247308 */ /* 0x000f220000000800 */
[----:B0-----:R-:W-:Y:S01]  /*18270*/  FADD.FTZ R31, R199, R2 ;  /* 0x00000002c71f7221 */ /* 0x001fe20000010000 */
[----:B---3--:R-:W-:-:S06]  /*18280*/  FADD.FTZ R0, R32, R29 ;  /* 0x0000001d20007221 */ /* 0x008fcc0000010000 */
[----:B------:R-:W0:Y:S01]  /*18290*/  MUFU.EX2 R84, R84 ;  /* 0x0000005400547308 */ /* 0x000e220000000800 */
[----:B------:R-:W-:-:S07]  /*182a0*/  SHF.R.U32.HI R10, RZ, 0x1f, R223 ;  /* 0x0000001fff0a7819 */ /* 0x000fce00000116df */
[----:B------:R-:W3:Y:S01]  /*182b0*/  MUFU.EX2 R27, R26 ;  /* 0x0000001a001b7308 */ /* 0x000ee20000000800 */
[----:B------:R-:W-:Y:S01]  /*182c0*/  FADD.FTZ R2, R80, R31 ;  /* 0x0000001f50027221 */ /* 0x000fe20000010000 */
[----:B-1----:R-:W-:-:S06]  /*182d0*/  FADD.FTZ R29, R25, R0 ;  /* 0x00000000191d7221 */ /* 0x002fcc0000010000 */
[----:B------:R-:W1:Y:S01]  /*182e0*/  MUFU.EX2 R24, R24 ;  /* 0x0000001800187308 */ /* 0x000e620000000800 */
[----:B------:R-:W-:Y:S01]  /*182f0*/  LEA.HI.SX32 R223, R223, R10, 0x1b ;  /* 0x0000000adfdf7211 */ /* 0x000fe200078fdaff */
[----:B--2---:R-:W-:Y:S01]  /*18300*/  FADD.FTZ R31, R193, R2 ;  /* 0x00000002c11f7221 */ /* 0x004fe20000010000 */
[----:B----4-:R-:W-:-:S05]  /*18310*/  FADD.FTZ R0, R36, R29 ;  /* 0x0000001d24007221 */ /* 0x010fca0000010000 */
[----:B------:R-:W2:Y:S01]  /*18320*/  MUFU.EX2 R7, R30 ;  /* 0x0000001e00077308 */ /* 0x000ea20000000800 */
[----:B------:R-:W-:Y:S01]  /*18330*/  VIADD R8, R148, 0xfffffffe ;  /* 0xfffffffe94087836 */ /* 0x000fe20000000000 */
[----:B------:R-:W-:Y:S01]  /*18340*/  VIMNMX R223, RZ, R223, !PT ;  /* 0x000000dfffdf7248 */ /* 0x000fe20007fe0100 */
[----:B0-----:R-:W-:-:S05]  /*18350*/  FADD.FTZ R12, R84, R31 ;  /* 0x0000001f540c7221 */ /* 0x001fca0000010000 */
[----:B------:R-:W0:Y:S01]  /*18360*/  MUFU.EX2 R28, R28 ;  /* 0x0000001c001c7308 */ /* 0x000e220000000800 */
[----:B---3--:R-:W-:Y:S01]  /*18370*/  FADD.FTZ R31, R27, R0 ;  /* 0x000000001b1f7221 */ /* 0x008fe20000010000 */
[----:B------:R-:W-:-:S06]  /*18380*/  ISETP.GE.AND P2, PT, R8, R223, PT ;  /* 0x000000df0800720c */ /* 0x000fcc0003f46270 */
[----:B------:R-:W3:Y:S01]  /*18390*/  MUFU.EX2 R195, R86 ;  /* 0x0000005600c37308 */ /* 0x000ee20000000800 */
[----:B-1----:R-:W-:-:S07]  /*183a0*/  FADD.FTZ R0, R24, R31 ;  /* 0x0000001f18007221 */ /* 0x002fce0000010000 */
[----:B------:R-:W1:Y:S01]  /*183b0*/  MUFU.EX2 R29, R34 ;  /* 0x00000022001d7308 */ /* 0x000e620000000800 */
[----:B------:R-:W-:Y:S01]  /*183c0*/  F2FP.F16.F32.PACK_AB R210, R9, R60 ;  /* 0x0000003c09d2723e */ /* 0x000fe200000000ff */
[----:B--2---:R-:W-:Y:S01]  /*183d0*/  FADD.FTZ R9, R7, R0 ;  /* 0x0000000007097221 */ /* 0x004fe20000010000 */
[----:B------:R-:W-:Y:S03]  /*183e0*/  BSSY B0, `(.L_x_2516) ;  /* 0x00005c0000007945 */ /* 0x000fe60003800000 */
[----:B0-----:R-:W-:Y:S01]  /*183f0*/  FADD.FTZ R0, R28, R9 ;  /* 0x000000091c007221 */ /* 0x001fe20000010000 */
[----:B------:R-:W-:Y:S01]  /*18400*/  F2FP.F16.F32.PACK_AB R206, R13, R52 ;  /* 0x000000340dce723e */ /* 0x000fe200000000ff */
[----:B---3--:R-:W-:Y:S01]  /*18410*/  FADD.FTZ R12, R195, R12 ;  /* 0x0000000cc30c7221 */ /* 0x008fe20000010000 */
[----:B------:R-:W-:Y:S01]  /*18420*/  F2FP.F16.F32.PACK_AB R211, R64, R211 ;  /* 0x000000d340d3723e */ /* 0x000fe200000000ff */
[----:B------:R-:W-:Y:S01]  /*18430*/  IMAD.MOV.U32 R2, RZ, RZ, 0x3f800000 ;  /* 0x3f800000ff027424 */ /* 0x000fe200078e00ff */
[----:B------:R-:W-:Y:S01]  /*18440*/  F2FP.F16.F32.PACK_AB R205, R66, R205 ;  /* 0x000000cd42cd723e */ /* 0x000fe200000000ff */
[--C-:B------:R-:W-:Y:S01]  /*18450*/  IMAD.MOV.U32 R150, RZ, RZ, R151.reuse ;  /* 0x000000ffff967224 */ /* 0x100fe200078e0097 */
[----:B------:R-:W-:Y:S01]  /*18460*/  F2FP.F16.F32.PACK_AB R207, R207, R54 ;  /* 0x00000036cfcf723e */ /* 0x000fe200000000ff */
[--C-:B------:R-:W-:Y:S01]  /*18470*/  IMAD.MOV.U32 R149, RZ, RZ, R151.reuse ;  /* 0x000000ffff957224 */ /* 0x100fe200078e0097 */
[----:B------:R-:W-:Y:S01]  /*18480*/  F2FP.F16.F32.PACK_AB R201, R201, R42 ;  /* 0x0000002ac9c9723e */ /* 0x000fe200000000ff */
[----:B-1----:R-:W-:Y:S01]  /*18490*/  FADD.FTZ R13, R29, R0 ;  /* 0x000000001d0d7221 */ /* 0x002fe20000010000 */
[----:B------:R-:W-:Y:S01]  /*184a0*/  F2FP.F16.F32.PACK_AB R203, R203, R46 ;  /* 0x0000002ecbcb723e */ /* 0x000fe200000000ff */
[--C-:B------:R-:W-:Y:S01]  /*184b0*/  IMAD.MOV.U32 R147, RZ, RZ, R151.reuse ;  /* 0x000000ffff937224 */ /* 0x100fe200078e0097 */
        /* <DEDUP_REMOVED lines=136> */
[----:B------:R-:W-:Y:S01]  /*18d40*/  IMAD.MOV.U32 R24, RZ, RZ, R151 ;  /* 0x000000ffff187224 */ /* 0x000fe200078e0097 */
[----:B------:R-:W-:Y:S06]  /*18d50*/  @!P2 BRA `(.L_x_2517) ;  /* 0x0000005000a0a947 */ /* 0x000fec0003800000 */
[----:B------:R-:W-:Y:S01]  /*18d60*/  BSSY B1, `(.L_x_2517) ;  /* 0x0000527000017945 */ /* 0x000fe20003800000 */
[----:B------:R-:W-:Y:S01]  /*18d70*/  IMAD.MOV.U32 R6, RZ, RZ, R4 ;  /* 0x000000ffff067224 */ /* 0x000fe200078e0004 */
[----:B------:R-:W-:Y:S01]  /*18d80*/  MOV R7, R5 ;  /* 0x0000000500077202 */ /* 0x000fe20000000f00 */
[----:B------:R-:W-:Y:S01]  /*18d90*/  IMAD.MOV.U32 R9, RZ, RZ, R219 ;  /* 0x000000ffff097224 */ /* 0x000fe200078e00db */
[----:B------:R-:W-:Y:S01]  /*18da0*/  MOV R2, 0x3f800000 ;  /* 0x3f80000000027802 */ /* 0x000fe20000000f00 */
        /* <DEDUP_REMOVED lines=65> */
.L_x_2528:
[----:B------:R-:W-:-:S05]  /*191c0*/  VIADD R3, R10, 0x1 ;  /* 0x000000010a037836 */ /* 0x000fca0000000000 */
[----:B------:R-:W-:-:S04]  /*191d0*/  ISETP.NE.AND P2, PT, R3, 0x2, PT ;  /* 0x000000020300780c */ /* 0x000fc80003f45270 */
[----:B------:R-:W-:Y:S02]  /*191e0*/  SEL R4, RZ, 0x1, P2 ;  /* 0x00000001ff047807 */ /* 0x000fe40001000000 */
[----:B------:R-:W-:Y:S02]  /*191f0*/  SEL R214, R3, RZ, P2 ;  /* 0x000000ff03d67207 */ /* 0x000fe40001000000 */
[----:B------:R-:W-:Y:S01]  /*19200*/  LOP3.LUT R219, R9, R4, RZ, 0x3c, !PT ;  /* 0x0000000409db7212 */ /* 0x000fe200078e3cff */
[----:B------:R-:W-:Y:S06]  /*19210*/  @!P0 BRA `(.L_x_2518) ;  /* 0x0000000000048947 */ /* 0x000fec0003800000 */
[----:B------:R-:W-:Y:S01]  /*19220*/  BPT.TRAP 0x1 ;  /* 0x000000040000795c */ /* 0x000fe20000300000 */
.L_x_2518:
[----:B------:R-:W-:Y:S01]  /*19230*/  IMAD R11, R214, 0x8, R16 ;  /* 0x00000008d60b7824 */ /* 0x000fe200078e0210 */
[----:B------:R-:W-:-:S04]  /*19240*/  SHF.L.U32 R4, R219, 0x1f, RZ ;  /* 0x0000001fdb047819 */ /* 0x000fc800000006ff */
[----:B------:R0:W1:Y:S01]  /*19250*/  SYNCS.PHASECHK.TRANS64.TRYWAIT P2, [R11+URZ+0x38830], R4 ;  /* 0x038830040b0075a7 */ /* 0x000062000804017f */
[----:B------:R-:W-:Y:S05]  /*19260*/  @!P0 BRA `(.L_x_2519) ;  /* 0x0000000000048947 */ /* 0x000fea0003800000 */
[----:B------:R-:W-:Y:S01]  /*19270*/  BPT.TRAP 0x1 ;  /* 0x000000040000795c */ /* 0x000fe20000300000 */
.L_x_2519:
[----:B------:R-:W-:Y:S01]  /*19280*/  IMAD R3, R214, 0xa00, R222 ;  /* 0x00000a00d6037824 */ /* 0x000fe200078e02de */
[----:B------:R-:W-:Y:S03]  /*19290*/  BSSY B2, `(.L_x_2520) ;  /* 0x0000006000027945 */ /* 0x000fe60003800000 */
[C---:B------:R-:W-:Y:S01]  /*192a0*/  VIADD R20, R3.reuse, 0x100 ;  /* 0x0000010003147836 */ /* 0x040fe20000000000 */
[----:B------:R-:W-:Y:S01]  /*192b0*/  IADD3 R14, R3, 0x80, RZ ;  /* 0x00000080030e7810 */ /* 0x000fe20007ffe0ff */
[----:B-1----:R-:W-:Y:S06]  /*192c0*/  @P2 BRA `(.L_x_2521) ;  /* 0x0000000000082947 */ /* 0x002fec0003800000 */
[----:B------:R-:W1:Y:S02]  /*192d0*/  SYNCS.PHASECHK.TRANS64.TRYWAIT P2, [R11+URZ+0x38830], R4 ;  /* 0x038830040b0075a7 */ /* 0x000e64000804017f */
[----:B-1----:R-:W-:Y:S05]  /*192e0*/  @!P2 BRA `(.L_x_2522) ;  /* 0x000001500084a947 */ /* 0x002fea0003800000 */
.L_x_2521:
[----:B------:R-:W-:Y:S05]  /*192f0*/  BSYNC B2 ;  /* 0x0000000000027941 */ /* 0x000fea0003800000 */
.L_x_2520:
[----:B------:R-:W2:Y:S04]  /*19300*/  LDL.64 R152, [R1+0x40] ;  /* 0x0000400001987983 */ /* 0x000ea80000100a00 */
[----:B------:R-:W3:Y:S01]  /*19310*/  LDL.64 R154, [R1+0x48] ;  /* 0x00004800019a7983 */ /* 0x000ee20000100a00 */
[----:B01----:R-:W-:Y:S01]  /*19320*/  IMAD.MOV.U32 R4, RZ, RZ, R3 ;  /* 0x000000ffff047224 */ /* 0x003fe200078e0003 */
[----:B------:R-:W-:-:S04]  /*19330*/  MOV R5, 0x40000040 ;  /* 0x4000004000057802 */ /* 0x000fc80000000f00 */
[----:B------:R-:W-:Y:S02]  /*19340*/  R2UR UR6, R4 ;  /* 0x00000000040672ca */ /* 0x000fe400000e0000 */
[----:B------:R-:W-:Y:S01]  /*19350*/  R2UR UR7, R5 ;  /* 0x00000000050772ca */ /* 0x000fe200000e0000 */
[----:B------:R-:W-:Y:S01]  /*19360*/  WARPGROUP.ARRIVE ;  /* 0x00000000000079c5 */ /* 0x000fe20000000000 */
[----:B------:R-:W-:Y:S01]  /*19370*/  IMAD.MOV.U32 R15, RZ, RZ, 0x40000040 ;  /* 0x40000040ff0f7424 */ /* 0x000fe200078e00ff */
[----:B------:R-:W-:-:S04]  /*19380*/  R2UR UR14, R14 ;  /* 0x000000000e0e72ca */ /* 0x000fc800000e0000 */
[----:B------:R-:W-:Y:S01]  /*19390*/  R2UR UR15, R15 ;  /* 0x000000000f0f72ca */ /* 0x000fe200000e0000 */
[----:B------:R-:W-:Y:S01]  /*193a0*/  IMAD.MOV.U32 R21, RZ, RZ, 0x40000040 ;  /* 0x40000040ff157424 */ /* 0x000fe200078e00ff */
[----:B------:R-:W-:-:S04]  /*193b0*/  R2UR UR26, R20 ;  /* 0x00000000141a72ca */ /* 0x000fc800000e0000 */
[----:B------:R-:W-:Y:S01]  /*193c0*/  R2UR UR27, R21 ;  /* 0x00000000151b72ca */ /* 0x000fe200000e0000 */
[----:B------:R-:W-:Y:S01]  /*193d0*/  VIADD R4, R3, 0x180 ;  /* 0x0000018003047836 */ /* 0x000fe20000000000 */
[----:B------:R-:W-:-:S04]  /*193e0*/  R2UR UR23, R5 ;  /* 0x00000000051772ca */ /* 0x000fc800000e0000 */
[----:B------:R-:W-:Y:S02]  /*193f0*/  R2UR UR22, R4 ;  /* 0x00000000041672ca */ /* 0x000fe400000e0000 */
[----:B--2---:R-:W-:Y:S02]  /*19400*/  R2UR UR28, R152 ;  /* 0x00000000981c72ca */ /* 0x004fe400000e0000 */
[----:B------:R-:W-:Y:S02]  /*19410*/  R2UR UR29, R153 ;  /* 0x00000000991d72ca */ /* 0x000fe400000e0000 */
        /* <DEDUP_REMOVED lines=18> */
[----:B------:R-:W-:Y:S01]  /*19540*/  IADD3 R14, R3, 0x200, RZ ;  /* 0x00000200030e7810 */ /* 0x000fe20007ffe0ff */
[----:B------:R-:W-:Y:S02]  /*19550*/  WARPGROUP.DEPBAR.LE gsb0, 0x0 ;  /* 0x00008000000079c5 */ /* 0x000fe40000010000 */
[----:B------:R-:W-:-:S06]  /*19560*/  WARPGROUP.ARRIVE ;  /* 0x00000000000079c5 */ /* 0x000fcc0000000000 */
[----:B------:R-:W-:Y:S01]  /*19570*/  HGMMA.64x16x16.F32 R160, gdesc[UR20], RZ, !UPT, gsb0 ;  /* 0x0020000014a079f0 */ /* 0x000fe2000c0008ff */
[----:B------:R-:W-:Y:S02]  /*19580*/  R2UR UR10, R14 ;  /* 0x000000000e0a72ca */ /* 0x000fe400000e0000 */
[----:B------:R-:W-:Y:S01]  /*19590*/  R2UR UR11, R15 ;  /* 0x000000000f0b72ca */ /* 0x000fe200000e0000 */
[----:B------:R-:W-:Y:S01]  /*195a0*/  VIADD R4, R3, 0x2 ;  /* 0x0000000203047836 */ /* 0x000fe20000000000 */
[----:B------:R-:W-:Y:S02]  /*195b0*/  WARPGROUP.DEPBAR.LE gsb0, 0x0 ;  /* 0x00008000000079c5 */ /* 0x000fe40000010000 */
[----:B--2---:R-:W-:Y:S02]  /*195c0*/  R2UR UR30, R152 ;  /* 0x00000000981e72ca */ /* 0x004fe400000e0000 */
[----:B------:R-:W-:Y:S02]  /*195d0*/  R2UR UR31, R153 ;  /* 0x00000000991f72ca */ /* 0x000fe400000e0000 */
[----:B------:R-:W-:-:S06]  /*195e0*/  WARPGROUP.ARRIVE ;  /* 0x00000000000079c5 */ /* 0x000fcc0000000000 */
[----:B------:R-:W-:Y:S01]  /*195f0*/  HGMMA.64x16x16.F32 R152, gdesc[UR8], RZ, !UPT, gsb0 ;  /* 0x00200000089879f0 */ /* 0x000fe2000c0008ff */
[----:B------:R-:W-:Y:S02]  /*19600*/  MOV R5, 0x40000040 ;  /* 0x4000004000057802 */ /* 0x000fe40000000f00 */
        /* <DEDUP_REMOVED lines=13> */
[----:B------:R-:W-:Y:S02]  /*196e0*/  VIADD R20, R3, 0x102 ;  /* 0x0000010203147836 */ /* 0x000fe40000000000 */
[----:B------:R-:W-:Y:S01]  /*196f0*/  IMAD.MOV.U32 R21, RZ, RZ, 0x40000040 ;  /* 0x40000040ff157424 */ /* 0x000fe200078e00ff */
[----:B------:R-:W-:Y:S01]  /*19700*/  UMOV UR16, UR28 ;  /* 0x0000001c00107c82 */ /* 0x000fe20008000000 */
[----:B------:R-:W-:Y:S01]  /*19710*/  UMOV UR17, UR29 ;  /* 0x0000001d00117c82 */ /* 0x000fe20008000000 */
[----:B------:R-:W-:-:S02]  /*19720*/  WARPGROUP.DEPBAR.LE gsb0, 0x0 ;  /* 0x00008000000079c5 */ /* 0x000fc40000010000 */
[----:B------:R-:W-:Y:S01]  /*19730*/  WARPGROUP.ARRIVE ;  /* 0x00000000000079c5 */ /* 0x000fe20000000000 */
[----:B------:R-:W-:Y:S01]  /*19740*/  IADD3 R4, R3, 0x182, RZ ;  /* 0x0000018203047810 */ /* 0x000fe20007ffe0ff */
[----:B------:R-:W-:Y:S01]  /*19750*/  UMOV UR24, UR28 ;  /* 0x0000001c00187c82 */ /* 0x000fe20008000000 */
[----:B------:R-:W-:Y:S01]  /*19760*/  MOV R5, 0x40000040 ;  /* 0x4000004000057802 */ /* 0x000fe20000000f00 */
[----:B------:R-:W-:Y:S01]  /*19770*/  UMOV UR25, UR29 ;  /* 0x0000001d00197c82 */ /* 0x000fe20008000000 */
[----:B------:R-:W-:Y:S01]  /*19780*/  UMOV UR20, UR28 ;  /* 0x0000001c00147c82 */ /* 0x000fe20008000000 */
[----:B------:R-:W-:Y:S01]  /*19790*/  HGMMA.64x16x16.F32 R176, gdesc[UR12], R176, gsb0 ;  /* 0x002000000cb079f0 */ /* 0x000fe200080008b0 */
[----:B------:R-:W-:Y:S01]  /*197a0*/  R2UR UR18, R20 ;  /* 0x00000000141272ca */ /* 0x000fe200000e0000 */
[----:B------:R-:W-:Y:S01]  /*197b0*/  UMOV UR21, UR29 ;  /* 0x0000001d00157c82 */ /* 0x000fe20008000000 */
[----:B------:R-:W-:Y:S01]  /*197c0*/  R2UR UR19, R21 ;  /* 0x00000000151372ca */ /* 0x000fe200000e0000 */
[----:B------:R-:W2:Y:S01]  /*197d0*/  LDL.64 R14, [R1+0x30] ;  /* 0x00003000010e7983 */ /* 0x000ea20000100a00 */
[----:B------:R-:W-:Y:S01]  /*197e0*/  R2UR UR26, R4 ;  /* 0x00000000041a72ca */ /* 0x000fe200000e0000 */
[----:B------:R-:W-:-:S02]  /*197f0*/  WARPGROUP.DEPBAR.LE gsb0, 0x0 ;  /* 0x00008000000079c5 */ /* 0x000fc40000010000 */
[----:B------:R-:W-:Y:S01]  /*19800*/  WARPGROUP.ARRIVE ;  /* 0x00000000000079c5 */ /* 0x000fe20000000000 */
[----:B------:R-:W-:Y:S01]  /*19810*/  R2UR UR27, R5 ;  /* 0x00000000051b72ca */ /* 0x000fe200000e0000 */
[----:B------:R-:W-:Y:S01]  /*19820*/  UMOV UR8, UR30 ;  /* 0x0000001e00087c82 */ /* 0x000fe20008000000 */
[----:B------:R-:W-:Y:S01]  /*19830*/  UMOV UR9, UR31 ;  /* 0x0000001f00097c82 */ /* 0x000fe20008000000 */
[----:B------:R-:W-:Y:S01]  /*19840*/  UMOV UR4, UR30 ;  /* 0x0000001e00047c82 */ /* 0x000fe20008000000 */
[----:B------:R-:W-:-:S03]  /*19850*/  UMOV UR5, UR31 ;  /* 0x0000001f00057c82 */ /* 0x000fc60008000000 */
[----:B------:R-:W-:Y:S01]  /*19860*/  HGMMA.64x16x16.F32 R168, gdesc[UR16], R168, gsb0 ;  /* 0x0020000010a879f0 */ /* 0x000fe200080008a8 */
[----:B------:R-:W-:Y:S01]  /*19870*/  VIADD R4, R3, 0x202 ;  /* 0x0000020203047836 */ /* 0x000fe20000000000 */
[----:B------:R-:W-:Y:S01]  /*19880*/  UMOV UR12, UR30 ;  /* 0x0000001e000c7c82 */ /* 0x000fe20008000000 */
[----:B------:R-:W-:Y:S01]  /*19890*/  IMAD.MOV.U32 R5, RZ, RZ, 0x40000040 ;  /* 0x40000040ff057424 */ /* 0x000fe200078e00ff */
[----:B------:R-:W-:Y:S01]  /*198a0*/  UMOV UR13, UR31 ;  /* 0x0000001f000d7c82 */ /* 0x000fe20008000000 */
[----:B------:R-:W3:Y:S01]  /*198b0*/  LDL.64 R20, [R1+0x28] ;  /* 0x0000280001147983 */ /* 0x000ee20000100a00 */
[----:B------:R-:W-:Y:S02]  /*198c0*/  WARPGROUP.DEPBAR.LE gsb0, 0x0 ;  /* 0x00008000000079c5 */ /* 0x000fe40000010000 */
[----:B------:R-:W-:-:S06]  /*198d0*/  WARPGROUP.ARRIVE ;  /* 0x00000000000079c5 */ /* 0x000fcc0000000000 */
[----:B------:R-:W-:Y:S01]  /*198e0*/  HGMMA.64x16x16.F32 R160, gdesc[UR24], R160, gsb0 ;  /* 0x0020000018a079f0 */ /* 0x000fe200080008a0 */
[----:B------:R-:W-:Y:S02]  /*198f0*/  R2UR UR22, R4 ;  /* 0x00000000041672ca */ /* 0x000fe400000e0000 */
[----:B------:R-:W-:Y:S01]  /*19900*/  R2UR UR23, R5 ;  /* 0x00000000051772ca */ /* 0x000fe200000e0000 */
[----:B------:R-:W-:Y:S01]  /*19910*/  IMAD.MOV.U32 R5, RZ, RZ, 0x40000040 ;  /* 0x40000040ff057424 */ /* 0x000fe200078e00ff */
[----:B------:R-:W-:Y:S02]  /*19920*/  WARPGROUP.DEPBAR.LE gsb0, 0x0 ;  /* 0x00008000000079c5 */ /* 0x000fe40000010000 */
[----:B------:R-:W-:-:S09]  /*19930*/  WARPGROUP.ARRIVE ;  /* 0x00000000000079c5 */ /* 0x000fd20000000000 */
[----:B------:R-:W-:Y:S01]  /*19940*/  HGMMA.64x16x16.F32 R152, gdesc[UR20], R152, gsb0 ;  /* 0x00200000149879f0 */ /* 0x000fe20008000898 */
[----:B------:R-:W-:Y:S02]  /*19950*/  IADD3 R4, R3, 0x4, RZ ;  /* 0x0000000403047810 */ /* 0x000fe40007ffe0ff */
        /* <DEDUP_REMOVED lines=38> */
[----:B------:R-:W-:Y:S01]  /*19bc0*/  IMAD.MOV.U32 R5, RZ, RZ, 0x40000040 ;  /* 0x40000040ff057424 */ /* 0x000fe200078e00ff */
        /* <DEDUP_REMOVED lines=95> */
[----:B------:R-:W-:Y:S02]  /*1a1c0*/  IADD3 R4, R3, 0x282, RZ ;  /* 0x0000028203047810 */ /* 0x000fe40007ffe0ff */
        /* <DEDUP_REMOVED lines=99> */
[----:B------:R-:W2:Y:S01]  /*1a800*/  LDL.64 R14, [R1] ;  /* 0x00000000010e7983 */ /* 0x000ea20000100a00 */
        /* <DEDUP_REMOVED lines=537> */
.L_x_2523:
[----:B------:R-:W-:Y:S01]  /*1c9a0*/  SHF.L.U32 R0, R9, 0x1f, RZ ;  /* 0x0000001f09007819 */ /* 0x000fe200000006ff */
[----:B------:R-:W-:-:S04]  /*1c9b0*/  IMAD R9, R10, 0x8, R16 ;  /* 0x000000080a097824 */ /* 0x000fc800078e0210 */
[----:B------:R0:W1:Y:S01]  /*1c9c0*/  SYNCS.PHASECHK.TRANS64.TRYWAIT P2, [R9+URZ+0x38850], R0 ;  /* 0x03885000090075a7 */ /* 0x000062000804017f */
[----:B------:R-:W-:Y:S05]  /*1c9d0*/  @!P0 BRA `(.L_x_2524) ;  /* 0x0000000000048947 */ /* 0x000fea0003800000 */
[----:B------:R-:W-:Y:S01]  /*1c9e0*/  BPT.TRAP 0x1 ;  /* 0x000000040000795c */ /* 0x000fe20000300000 */
.L_x_2524:
[----:B------:R-:W-:Y:S04]  /*1c9f0*/  BSSY B2, `(.L_x_2525) ;  /* 0x0000004000027945 */ /* 0x000fe80003800000 */
[----:B-1----:R-:W-:Y:S05]  /*1ca00*/  @P2 BRA `(.L_x_2526) ;  /* 0x0000000000082947 */ /* 0x002fea0003800000 */
[----:B------:R-:W1:Y:S02]  /*1ca10*/  SYNCS.PHASECHK.TRANS64.TRYWAIT P2, [R9+URZ+0x38850], R0 ;  /* 0x03885000090075a7 */ /* 0x000e64000804017f */
[----:B-1----:R-:W-:Y:S05]  /*1ca20*/  @!P2 BRA `(.L_x_2527) ;  /* 0x0000011800c8a947 */ /* 0x002fea0003800000 */
.L_x_2526:
[----:B------:R-:W-:Y:S05]  /*1ca30*/  BSYNC B2 ;  /* 0x0000000000027941 */ /* 0x000fea0003800000 */
.L_x_2525:
[----:B01----:R-:W-:Y:S01]  /*1ca40*/  IADD3 R0, R16, 0x400, RZ ;  /* 0x0000040010007810 */ /* 0x003fe20007ffe0ff */
[----:B------:R-:W2:Y:S03]  /*1ca50*/  LDL R15, [R1+0x64] ;  /* 0x00006400010f7983 */ /* 0x000ea60000100800 */
[----:B------:R-:W-:Y:S01]  /*1ca60*/  SHF.R.U32.HI R0, RZ, 0x4, R0 ;  /* 0x00000004ff007819 */ /* 0x000fe20000011600 */
[----:B------:R-:W3:Y:S01]  /*1ca70*/  LDL R14, [R1+0x68] ;  /* 0x00006800010e7983 */ /* 0x000ee20000100800 */
[----:B------:R-:W-:Y:S01]  /*1ca80*/  IMAD.MOV.U32 R3, RZ, RZ, 0x40000040 ;  /* 0x40000040ff037424 */ /* 0x000fe200078e00ff */
[----:B------:R-:W-:Y:S01]  /*1ca90*/  WARPGROUP.ARRIVE ;  /* 0x00000000000079c5 */ /* 0x000fe20000000000 */
[----:B------:R-:W-:Y:S01]  /*1caa0*/  LOP3.LUT R0, R0, 0x3fff, RZ, 0xc0, !PT ;  /* 0x00003fff00007812 */ /* 0x000fe200078ec0ff */
[----:B------:R-:W-:Y:S01]  /*1cab0*/  @!P1 VIADD R9, R9, 0x38860 ;  /* 0x0003886009099836 */ /* 0x000fe20000000000 */
[----:B------:R-:W-:-:S02]  /*1cac0*/  MOV R5, 0x40000040 ;  /* 0x4000004000057802 */ /* 0x000fc40000000f00 */
[----:B------:R-:W-:Y:S02]  /*1cad0*/  LOP3.LUT R0, R0, 0x2800000, RZ, 0xfc, !PT ;  /* 0x0280000000007812 */ /* 0x000fe400078efcff */
[----:B------:R-:W-:Y:S02]  /*1cae0*/  R2UR UR7, R3 ;  /* 0x00000000030772ca */ /* 0x000fe400000e0000 */
[----:B------:R-:W-:Y:S01]  /*1caf0*/  @!P1 IADD3 R11, R11, 0x38840, RZ ;  /* 0x000388400b0b9810 */ /* 0x000fe20007ffe0ff */
[----:B------:R-:W-:Y:S01]  /*1cb00*/  IMAD R2, R10, 0xa00, R0 ;  /* 0x00000a000a027824 */ /* 0x000fe200078e0200 */
[----:B------:R-:W-:Y:S01]  /*1cb10*/  @!P1 PRMT R9, RZ, 0x654, R9 ;  /* 0x00000654ff099816 */ /* 0x000fe20000000009 */
[----:B------:R-:W-:Y:S01]  /*1cb20*/  IMAD.SHL.U32 R0, R225, 0x80, RZ ;  /* 0x00000080e1007824 */ /* 0x000fe200078e00ff */
[----:B------:R-:W-:Y:S01]  /*1cb30*/  @!P1 PRMT R11, RZ, 0x654, R11 ;  /* 0x00000654ff0b9816 */ /* 0x000fe2000000000b */
[C---:B------:R-:W-:Y:S01]  /*1cb40*/  VIADD R4, R2.reuse, 0x80 ;  /* 0x0000008002047836 */ /* 0x040fe20000000000 */
[----:B------:R-:W-:Y:S01]  /*1cb50*/  R2UR UR6, R2 ;  /* 0x00000000020672ca */ /* 0x000fe200000e0000 */
[----:B------:R-:W-:-:S05]  /*1cb60*/  IMAD R0, R8, -0x50, R0 ;  /* 0xffffffb008007824 */ /* 0x000fca00078e0200 */
[----:B------:R-:W-:-:S04]  /*1cb70*/  IADD3 R0, R0, 0x1, R227 ;  /* 0x0000000100007810 */ /* 0x000fc80007ffe0e3 */
[----:B------:R-:W-:-:S03]  /*1cb80*/  IADD3 R0, R0, -R224, RZ ;  /* 0x800000e000007210 */ /* 0x000fc60007ffe0ff */
[----:B------:R-:W-:Y:S01]  /*1cb90*/  HGMMA.64x256x16.F32 R24, R208, gdesc[UR4].tnspB, R24, gsb0 ;  /* 0x43e00004d0187df0 */ /* 0x000fe20008000818 */
[----:B------:R-:W-:Y:S01]  /*1cba0*/  R2UR UR6, R4 ;  /* 0x00000000040672ca */ /* 0x000fe200000e0000 */
[----:B------:R-:W-:Y:S01]  /*1cbb0*/  VIADD R4, R2, 0x100 ;  /* 0x0000010002047836 */ /* 0x000fe20000000000 */
[----:B------:R-:W-:Y:S01]  /*1cbc0*/  R2UR UR7, R5 ;  /* 0x00000000050772ca */ /* 0x000fe200000e0000 */
[----:B------:R-:W-:Y:S02]  /*1cbd0*/  IMAD.MOV.U32 R5, RZ, RZ, 0x40000040 ;  /* 0x40000040ff057424 */ /* 0x000fe400078e00ff */
[----:B--2---:R-:W-:Y:S01]  /*1cbe0*/  IMAD R0, R15, -0x2, R0 ;  /* 0xfffffffe0f007824 */ /* 0x004fe200078e0200 */
[----:B------:R-:W-:Y:S02]  /*1cbf0*/  WARPGROUP.DEPBAR.LE gsb0, 0x0 ;  /* 0x00008000000079c5 */ /* 0x000fe40000010000 */
[----:B------:R-:W-:Y:S01]  /*1cc00*/  WARPGROUP.ARRIVE ;  /* 0x00000000000079c5 */ /* 0x000fe20000000000 */
[----:B---3--:R-:W-:-:S15]  /*1cc10*/  IMAD.IADD R0, R14, 0x1, R0 ;  /* 0x000000010e007824 */ /* 0x008fde00078e0200 */
[----:B------:R-:W-:-:S03]  /*1cc20*/  NOP ;  /* 0x0000000000007918 */ /* 0x000fc60000000000 */
[----:B------:R-:W-:Y:S01]  /*1cc30*/  HGMMA.64x256x16.F32 R24, R204, gdesc[UR4].tnspB, R24, gsb0 ;  /* 0x43e00004cc187df0 */ /* 0x000fe20008000818 */
[----:B------:R-:W-:Y:S02]  /*1cc40*/  R2UR UR6, R4 ;  /* 0x00000000040672ca */ /* 0x000fe400000e0000 */
[----:B------:R-:W-:Y:S01]  /*1cc50*/  R2UR UR7, R5 ;  /* 0x00000000050772ca */ /* 0x000fe200000e0000 */
[----:B------:R-:W-:Y:S01]  /*1cc60*/  IMAD.MOV.U32 R5, RZ, RZ, 0x40000040 ;  /* 0x40000040ff057424 */ /* 0x000fe200078e00ff */
[C---:B------:R-:W-:Y:S01]  /*1cc70*/  IADD3 R4, R2.reuse, 0x180, RZ ;  /* 0x0000018002047810 */ /* 0x040fe20007ffe0ff */
[----:B------:R-:W-:Y:S01]  /*1cc80*/  VIADD R2, R2, 0x200 ;  /* 0x0000020002027836 */ /* 0x000fe20000000000 */
[C---:B------:R-:W-:Y:S02]  /*1cc90*/  ISETP.GT.AND P2, PT, R0.reuse, RZ, PT ;  /* 0x000000ff0000720c */ /* 0x040fe40003f44270 */
[----:B------:R-:W-:Y:S02]  /*1cca0*/  ISETP.GT.AND P3, PT, R0, 0x1, PT ;  /* 0x000000010000780c */ /* 0x000fe40003f64270 */
[----:B------:R-:W-:-:S02]  /*1ccb0*/  FSEL R184, R184, -INF , P2 ;  /* 0xff800000b8b87808 */ /* 0x000fc40001000000 */
        /* <DEDUP_REMOVED lines=51> */
[C---:B------:R-:W-:Y:S01]  /*1cff0*/  ISETP.GT.AND P3, PT, R0.reuse, 0x49, PT ;  /* 0x000000490000780c */ /* 0x040fe20003f64270 */
[----:B------:R-:W-:Y:S01]  /*1d000*/  VIADD R0, R0, 0x8 ;  /* 0x0000000800007836 */ /* 0x000fe20000000000 */
[----:B------:R-:W-:Y:S02]  /*1d010*/  FSEL R156, R156, -INF , P2 ;  /* 0xff8000009c9c7808 */ /* 0x000fe40001000000 */
[----:B------:R-:W-:-:S02]  /*1d020*/  FMNMX.FTZ R3, R153, R3, !PT ;  /* 0x0000000399037209 */ /* 0x000fc40007810000 */
[----:B------:R-:W-:Y:S02]  /*1d030*/  FSEL R157, R157, -INF , P3 ;  /* 0xff8000009d9d7808 */ /* 0x000fe40001800000 */
[----:B------:R-:W-:Y:S02]  /*1d040*/  FMNMX.FTZ R3, R156, R3, !PT ;  /* 0x000000039c037209 */ /* 0x000fe40007810000 */
[C---:B------:R-:W-:Y:S02]  /*1d050*/  ISETP.GT.AND P2, PT, R0.reuse, RZ, PT ;  /* 0x000000ff0000720c */ /* 0x040fe40003f44270 */
[----:B------:R-:W-:Y:S02]  /*1d060*/  ISETP.GT.AND P3, PT, R0, 0x1, PT ;  /* 0x000000010000780c */ /* 0x000fe40003f64270 */
[----:B------:R-:W-:Y:S02]  /*1d070*/  FSEL R186, R186, -INF , P2 ;  /* 0xff800000baba7808 */ /* 0x000fe40001000000 */
[----:B------:R-:W-:-:S02]  /*1d080*/  ISETP.GT.AND P4, PT, R0, 0x8, PT ;  /* 0x000000080000780c */ /* 0x000fc40003f84270 */
[----:B------:R-:W-:Y:S02]  /*1d090*/  FSEL R187, R187, -INF , P3 ;  /* 0xff800000bbbb7808 */ /* 0x000fe40001800000 */
[----:B------:R-:W-:Y:S02]  /*1d0a0*/  ISETP.GT.AND P5, PT, R0, 0x9, PT ;  /* 0x000000090000780c */ /* 0x000fe40003fa4270 */
[----:B------:R-:W-:Y:S02]  /*1d0b0*/  FSEL R190, R190, -INF , P4 ;  /* 0xff800000bebe7808 */ /* 0x000fe40002000000 */
[----:B------:R-:W-:Y:S02]  /*1d0c0*/  FSEL R191, R191, -INF , P5 ;  /* 0xff800000bfbf7808 */ /* 0x000fe40002800000 */
[C---:B------:R-:W-:Y:S02]  /*1d0d0*/  ISETP.GT.AND P3, PT, R0.reuse, 0x10, PT ;  /* 0x000000100000780c */ /* 0x040fe40003f64270 */
[----:B------:R-:W-:-:S02]  /*1d0e0*/  ISETP.GT.AND P4, PT, R0, 0x11, PT ;  /* 0x000000110000780c */ /* 0x000fc40003f84270 */
[----:B------:R-:W-:Y:S02]  /*1d0f0*/  FSEL R178, R178, -INF , P3 ;  /* 0xff800000b2b27808 */ /* 0x000fe40001800000 */
[C---:B------:R-:W-:Y:S02]  /*1d100*/  ISETP.GT.AND P5, PT, R0.reuse, 0x18, PT ;  /* 0x000000180000780c */ /* 0x040fe40003fa4270 */
[----:B------:R-:W-:Y:S02]  /*1d110*/  FSEL R179, R179, -INF , P4 ;  /* 0xff800000b3b37808 */ /* 0x000fe40002000000 */
[----:B------:R-:W-:Y:S02]  /*1d120*/  ISETP.GT.AND P6, PT, R0, 0x19, PT ;  /* 0x000000190000780c */ /* 0x000fe40003fc4270 */
[----:B------:R-:W-:Y:S02]  /*1d130*/  FSEL R182, R182, -INF , P5 ;  /* 0xff800000b6b67808 */ /* 0x000fe40002800000 */
[----:B------:R-:W-:-:S02]  /*1d140*/  FSEL R183, R183, -INF , P6 ;  /* 0xff800000b7b77808 */ /* 0x000fc40003000000 */
[C---:B------:R-:W-:Y:S02]  /*1d150*/  ISETP.GT.AND P3, PT, R0.reuse, 0x20, PT ;  /* 0x000000200000780c */ /* 0x040fe40003f64270 */
[----:B------:R-:W-:Y:S02]  /*1d160*/  ISETP.GT.AND P4, PT, R0, 0x21, PT ;  /* 0x000000210000780c */ /* 0x000fe40003f84270 */
[----:B------:R-:W-:Y:S02]  /*1d170*/  FSEL R170, R170, -INF , P3 ;  /* 0xff800000aaaa7808 */ /* 0x000fe40001800000 */
[C---:B------:R-:W-:Y:S02]  /*1d180*/  ISETP.GT.AND P5, PT, R0.reuse, 0x28, PT ;  /* 0x000000280000780c */ /* 0x040fe40003fa4270 */
[----:B------:R-:W-:Y:S02]  /*1d190*/  FSEL R171, R171, -INF , P4 ;  /* 0xff800000abab7808 */ /* 0x000fe40002000000 */
[----:B------:R-:W-:-:S02]  /*1d1a0*/  ISETP.GT.AND P6, PT, R0, 0x29, PT ;  /* 0x000000290000780c */ /* 0x000fc40003fc4270 */
[----:B------:R-:W-:Y:S02]  /*1d1b0*/  FSEL R174, R174, -INF , P5 ;  /* 0xff800000aeae7808 */ /* 0x000fe40002800000 */
[----:B------:R-:W-:Y:S02]  /*1d1c0*/  FSEL R175, R175, -INF , P6 ;  /* 0xff800000afaf7808 */ /* 0x000fe40003000000 */
[C---:B------:R-:W-:Y:S02]  /*1d1d0*/  ISETP.GT.AND P3, PT, R0.reuse, 0x30, PT ;  /* 0x000000300000780c */ /* 0x040fe40003f64270 */
        /* <DEDUP_REMOVED lines=13> */
[----:B------:R-:W-:Y:S01]  /*1d2b0*/  FSEL R158, R158, -INF , P5 ;  /* 0xff8000009e9e7808 */ /* 0x000fe20002800000 */
[----:B------:R-:W-:Y:S02]  /*1d2c0*/  WARPGROUP.DEPBAR.LE gsb0, 0x0 ;  /* 0x00008000000079c5 */ /* 0x000fe40000010000 */
[----:B------:R-:W-:-:S06]  /*1d2d0*/  WARPGROUP.ARRIVE ;  /* 0x00000000000079c5 */ /* 0x000fcc0000000000 */
[----:B------:R-:W-:Y:S01]  /*1d2e0*/  HGMMA.64x256x16.F32 R24, R200, gdesc[UR4].tnspB, R24, gsb0 ;  /* 0x43e00004c8187df0 */ /* 0x000fe20008000818 */
[----:B------:R-:W-:Y:S02]  /*1d2f0*/  R2UR UR6, R4 ;  /* 0x00000000040672ca */ /* 0x000fe400000e0000 */
[----:B------:R-:W-:Y:S02]  /*1d300*/  R2UR UR7, R5 ;  /* 0x00000000050772ca */ /* 0x000fe400000e0000 */
[----:B------:R-:W-:Y:S02]  /*1d310*/  FMNMX.FTZ R5, R157, R3, !PT ;  /* 0x000000039d057209 */ /* 0x000fe40007810000 */
        /* <DEDUP_REMOVED lines=9> */
[----:B------:R-:W-:Y:S02]  /*1d3b0*/  MOV R3, 0x40000040 ;  /* 0x4000004000037802 */ /* 0x000fe40000000f00 */
        /* <DEDUP_REMOVED lines=17> */
[----:B------:R-:W0:Y:S01]  /*1d4d0*/  SHFL.BFLY PT, R2, R5, 0x1, 0x1f ;  /* 0x0c201f0005027f89 */ /* 0x000e2200000e0000 */
[----:B------:R-:W-:Y:S01]  /*1d4e0*/  IMAD.U32 R3, RZ, RZ, UR39 ;  /* 0x00000027ff037e24 */ /* 0x000fe2000f8e00ff */
[----:B0-----:R-:W-:-:S04]  /*1d4f0*/  FMNMX.FTZ R5, R5, R2, !PT ;  /* 0x0000000205057209 */ /* 0x001fc80007810000 */
[C---:B------:R-:W-:Y:S01]  /*1d500*/  FSETP.NEU.FTZ.AND P2, PT, R5.reuse, -INF , PT ;  /* 0xff8000000500780b */ /* 0x040fe20003f5d000 */
[----:B------:R-:W-:-:S05]  /*1d510*/  FMUL.FTZ R2, R5, R3 ;  /* 0x0000000305027220 */ /* 0x000fca0000410000 */
[----:B------:R-:W-:-:S05]  /*1d520*/  FSEL R2, R2, RZ, P2 ;  /* 0x000000ff02027208 */ /* 0x000fca0001000000 */
[-CC-:B------:R-:W-:Y:S01]  /*1d530*/  FFMA.FTZ R204, R176, R3.reuse, -R2.reuse ;  /* 0x00000003b0cc7223 */ /* 0x180fe20000010802 */
[----:B------:R-:W-:Y:S01]  /*1d540*/  FSEL R176, R159, -INF , P6 ;  /* 0xff8000009fb07808 */ /* 0x000fe20003000000 */
[-CC-:B------:R-:W-:Y:S01]  /*1d550*/  FFMA.FTZ R208, R184, R3.reuse, -R2.reuse ;  /* 0x00000003b8d07223 */ /* 0x180fe20000010802 */
[-CC-:B------:R-:W-:Y:S01]  /*1d560*/  FFMA.FTZ R10, R185, R3.reuse, -R2.reuse ;  /* 0x00000003b90a7223 */ /* 0x180fe20000010802 */
[-CC-:B------:R-:W-:Y:S01]  /*1d570*/  FFMA.FTZ R210, R188, R3.reuse, -R2.reuse ;  /* 0x00000003bcd27223 */ /* 0x180fe20000010802 */
[----:B------:R-:W-:Y:S01]  /*1d580*/  FMNMX.FTZ R0, R176, R0, !PT ;  /* 0x00000000b0007209 */ /* 0x000fe20007810000 */
[-CC-:B------:R-:W-:Y:S01]  /*1d590*/  FFMA.FTZ R14, R189, R3.reuse, -R2.reuse ;  /* 0x00000003bd0e7223 */ /* 0x180fe20000010802 */
[-CC-:B------:R-:W-:Y:S01]  /*1d5a0*/  FFMA.FTZ R15, R177, R3.reuse, -R2.reuse ;  /* 0x00000003b10f7223 */ /* 0x180fe20000010802 */
[-CC-:B------:R-:W-:Y:S01]  /*1d5b0*/  FFMA.FTZ R206, R180, R3.reuse, -R2.reuse ;  /* 0x00000003b4ce7223 */ /* 0x180fe20000010802 */
[-CC-:B------:R-:W-:Y:S01]  /*1d5c0*/  FFMA.FTZ R20, R181, R3.reuse, -R2.reuse ;  /* 0x00000003b5147223 */ /* 0x180fe20000010802 */
[----:B------:R-:W0:Y:S01]  /*1d5d0*/  SHFL.BFLY PT, R4, R0, 0x2, 0x1f ;  /* 0x0c401f0000047f89 */ /* 0x000e2200000e0000 */
[-CC-:B------:R-:W-:Y:S01]  /*1d5e0*/  FFMA.FTZ R200, R168, R3.reuse, -R2.reuse ;  /* 0x00000003a8c87223 */ /* 0x180fe20000010802 */
[-CC-:B------:R-:W-:Y:S01]  /*1d5f0*/  FFMA.FTZ R21, R169, R3.reuse, -R2.reuse ;  /* 0x00000003a9157223 */ /* 0x180fe20000010802 */
[-CC-:B------:R-:W-:Y:S01]  /*1d600*/  FFMA.FTZ R202, R172, R3.reuse, -R2.reuse ;  /* 0x00000003acca7223 */ /* 0x180fe20000010802 */
[----:B------:R-:W-:Y:S01]  /*1d610*/  FFMA.FTZ R159, R173, R3, -R2 ;  /* 0x00000003ad9f7223 */ /* 0x000fe20000010802 */
        /* <DEDUP_REMOVED lines=10> */
[----:B------:R-:W-:Y:S02]  /*1d6c0*/  FSEL R0, R5, RZ, P2 ;  /* 0x000000ff05007208 */ /* 0x000fe40001000000 */
[C---:B------:R-:W-:Y:S01]  /*1d6d0*/  FSETP.NEU.FTZ.AND P2, PT, R4.reuse, -INF , PT ;  /* 0xff8000000400780b */ /* 0x040fe20003f5d000 */
[-C--:B------:R-:W-:Y:S02]  /*1d6e0*/  FMUL.FTZ R168, R4, R3.reuse ;  /* 0x0000000304a87220 */ /* 0x080fe40000410000 */
[----:B------:R-:W-:Y:S02]  /*1d6f0*/  FADD.FTZ R0, -R0, R7 ;  /* 0x0000000700007221 */ /* 0x000fe40000010100 */
[----:B------:R-:W-:Y:S01]  /*1d700*/  MUFU.EX2 R20, R20 ;  /* 0x0000001400147308 */ /* 0x000fe20000000800 */
[----:B------:R-:W-:Y:S01]  /*1d710*/  FSEL R168, R168, RZ, P2 ;  /* 0x000000ffa8a87208 */ /* 0x000fe20001000000 */
[----:B------:R-:W-:-:S04]  /*1d720*/  FMUL.FTZ R0, R0, R3 ;  /* 0x0000000300007220 */ /* 0x000fc80000410000 */
        /* <DEDUP_REMOVED lines=11> */
[----:B------:R-:W-:Y:S01]  /*1d7e0*/  MUFU.EX2 R211, R211 ;  /* 0x000000d300d37308 */ /* 0x000fe20000000800 */
[----:B0-----:R-:W-:Y:S01]  /*1d7f0*/  FFMA.FTZ R13, R0, R13, R208 ;  /* 0x0000000d000d7223 */ /* 0x001fe200000100d0 */
[----:B------:R-:W-:-:S03]  /*1d800*/  F2FP.F16.F32.PACK_AB R208, R10, R208 ;  /* 0x000000d00ad0723e */ /* 0x000fc600000000ff */
[----:B------:R-:W-:-:S03]  /*1d810*/  FADD.FTZ R13, R10, R13 ;  /* 0x0000000d0a0d7221 */ /* 0x000fc60000010000 */
[----:B------:R-:W-:Y:S01]  /*1d820*/  MUFU.EX2 R205, R205 ;  /* 0x000000cd00cd7308 */ /* 0x000fe20000000800 */
[----:B------:R-:W-:Y:S01]  /*1d830*/  FADD.FTZ R13, R210, R13 ;  /* 0x0000000dd20d7221 */ /* 0x000fe20000010000 */
[----:B------:R-:W-:-:S03]  /*1d840*/  F2FP.F16.F32.PACK_AB R210, R14, R210 ;  /* 0x000000d20ed2723e */ /* 0x000fc600000000ff */
[----:B------:R-:W-:-:S03]  /*1d850*/  FADD.FTZ R13, R14, R13 ;  /* 0x0000000d0e0d7221 */ /* 0x000fc60000010000 */
[----:B------:R-:W-:Y:S01]  /*1d860*/  MUFU.EX2 R207, R207 ;  /* 0x000000cf00cf7308 */ /* 0x000fe20000000800 */
[----:B------:R-:W-:Y:S01]  /*1d870*/  FADD.FTZ R13, R204, R13 ;  /* 0x0000000dcc0d7221 */ /* 0x000fe20000010000 */
[----:B------:R-:W-:-:S03]  /*1d880*/  F2FP.F16.F32.PACK_AB R204, R15, R204 ;  /* 0x000000cc0fcc723e */ /* 0x000fc600000000ff */
[----:B------:R-:W-:-:S03]  /*1d890*/  FADD.FTZ R13, R15, R13 ;  /* 0x0000000d0f0d7221 */ /* 0x000fc60000010000 */
[----:B------:R-:W0:Y:S01]  /*1d8a0*/  MUFU.EX2 R200, R200 ;  /* 0x000000c800c87308 */ /* 0x000e220000000800 */
[----:B------:R-:W-:Y:S01]  /*1d8b0*/  FADD.FTZ R13, R206, R13 ;  /* 0x0000000dce0d7221 */ /* 0x000fe20000010000 */
[----:B------:R-:W-:-:S03]  /*1d8c0*/  F2FP.F16.F32.PACK_AB R206, R20, R206 ;  /* 0x000000ce14ce723e */ /* 0x000fc600000000ff */
[----:B------:R-:W-:-:S03]  /*1d8d0*/  FADD.FTZ R13, R20, R13 ;  /* 0x0000000d140d7221 */ /* 0x000fc60000010000 */
[----:B------:R-:W1:Y:S08]  /*1d8e0*/  MUFU.EX2 R21, R21 ;  /* 0x0000001500157308 */ /* 0x000e700000000800 */
[----:B------:R-:W-:Y:S01]  /*1d8f0*/  MUFU.EX2 R201, R201 ;  /* 0x000000c900c97308 */ /* 0x000fe20000000800 */
[----:B0-----:R-:W-:-:S07]  /*1d900*/  FADD.FTZ R13, R200, R13 ;  /* 0x0000000dc80d7221 */ /* 0x001fce0000010000 */
[----:B------:R-:W0:Y:S01]  /*1d910*/  MUFU.EX2 R202, R202 ;  /* 0x000000ca00ca7308 */ /* 0x000e220000000800 */
[C---:B-1----:R-:W-:Y:S01]  /*1d920*/  FADD.FTZ R13, R21.reuse, R13 ;  /* 0x0000000d150d7221 */ /* 0x042fe20000010000 */
[----:B------:R-:W-:-:S06]  /*1d930*/  F2FP.F16.F32.PACK_AB R200, R21, R200 ;  /* 0x000000c815c8723e */ /* 0x000fcc00000000ff */
[----:B------:R-:W1:Y:S08]  /*1d940*/  MUFU.EX2 R159, R159 ;  /* 0x0000009f009f7308 */ /* 0x000e700000000800 */
[----:B------:R-:W-:Y:S01]  /*1d950*/  MUFU.EX2 R203, R203 ;  /* 0x000000cb00cb7308 */ /* 0x000fe20000000800 */
[----:B0-----:R-:W-:-:S07]  /*1d960*/  FADD.FTZ R13, R202, R13 ;  /* 0x0000000dca0d7221 */ /* 0x001fce0000010000 */
[----:B------:R-:W-:Y:S01]  /*1d970*/  MUFU.EX2 R10, R155 ;  /* 0x0000009b000a7308 */ /* 0x000fe20000000800 */
[C---:B-1----:R-:W-:Y:S01]  /*1d980*/  FADD.FTZ R13, R159.reuse, R13 ;  /* 0x0000000d9f0d7221 */ /* 0x042fe20000010000 */
[----:B------:R-:W-:Y:S01]  /*1d990*/  F2FP.F16.F32.PACK_AB R202, R159, R202 ;  /* 0x000000ca9fca723e */ /* 0x000fe200000000ff */
[----:B------:R-:W-:Y:S02]  /*1d9a0*/  WARPGROUP.DEPBAR.LE gsb0, 0x0 ;  /* 0x00008000000079c5 */ /* 0x000fe40000010000 */
[----:B------:R-:W-:Y:S01]  /*1d9b0*/  WARPGROUP.ARRIVE ;  /* 0x00000000000079c5 */ /* 0x000fe20000000000 */
[-CC-:B------:R-:W-:Y:S01]  /*1d9c0*/  FFMA.FTZ R196, R160, R3.reuse, -R2.reuse ;  /* 0x00000003a0c47223 */ /* 0x180fe20000010802 */
[-CC-:B------:R-:W-:Y:S01]  /*1d9d0*/  FFMA.FTZ R160, R161, R3.reuse, -R2.reuse ;  /* 0x00000003a1a07223 */ /* 0x180fe20000010802 */
[-CC-:B------:R-:W-:Y:S01]  /*1d9e0*/  FFMA.FTZ R198, R164, R3.reuse, -R2.reuse ;  /* 0x00000003a4c67223 */ /* 0x180fe20000010802 */
[-C--:B------:R-:W-:Y:S01]  /*1d9f0*/  FFMA.FTZ R161, R165, R3.reuse, -R2 ;  /* 0x00000003a5a17223 */ /* 0x080fe20000010802 */
[-CC-:B------:R-:W-:Y:S01]  /*1da00*/  FFMA.FTZ R164, R183, R3.reuse, -R168.reuse ;  /* 0x00000003b7a47223 */ /* 0x180fe200000108a8 */
[----:B------:R-:W-:Y:S01]  /*1da10*/  HGMMA.64x256x16.F32 R24, R192, gdesc[UR4].tnspB, R24, gsb0 ;  /* 0x43e00004c0187df0 */ /* 0x000fe20008000818 */
[-CC-:B------:R-:W-:Y:S01]  /*1da20*/  FFMA.FTZ R165, R175, R3.reuse, -R168.reuse ;  /* 0x00000003afa57223 */ /* 0x180fe200000108a8 */
[-CC-:B------:R-:W-:Y:S01]  /*1da30*/  FFMA.FTZ R197, R162, R3.reuse, -R168.reuse ;  /* 0x00000003a2c57223 */ /* 0x180fe200000108a8 */
[----:B------:R-:W0:Y:S01]  /*1da40*/  MUFU.EX2 R196, R196 ;  /* 0x000000c400c47308 */ /* 0x000e220000000800 */
[----:B------:R-:W-:-:S07]  /*1da50*/  FFMA.FTZ R199, R166, R3, -R168 ;  /* 0x00000003a6c77223 */ /* 0x000fce00000108a8 */
[----:B------:R-:W-:Y:S08]  /*1da60*/  MUFU.EX2 R164, R164 ;  /* 0x000000a400a47308 */ /* 0x000ff00000000800 */
[----:B------:R-:W-:Y:S01]  /*1da70*/  MUFU.EX2 R165, R165 ;  /* 0x000000a500a57308 */ /* 0x000fe20000000800 */
[----:B0-----:R-:W-:-:S07]  /*1da80*/  FADD.FTZ R13, R196, R13 ;  /* 0x0000000dc40d7221 */ /* 0x001fce0000010000 */
[----:B------:R-:W0:Y:S08]  /*1da90*/  MUFU.EX2 R160, R160 ;  /* 0x000000a000a07308 */ /* 0x000e300000000800 */
[----:B------:R-:W-:Y:S08]  /*1daa0*/  MUFU.EX2 R197, R197 ;  /* 0x000000c500c57308 */ /* 0x000ff00000000800 */
[----:B------:R-:W1:Y:S01]  /*1dab0*/  MUFU.EX2 R198, R198 ;  /* 0x000000c600c67308 */ /* 0x000e620000000800 */
[C---:B0-----:R-:W-:Y:S01]  /*1dac0*/  FADD.FTZ R13, R160.reuse, R13 ;  /* 0x0000000da00d7221 */ /* 0x041fe20000010000 */
[----:B------:R-:W-:-:S06]  /*1dad0*/  F2FP.F16.F32.PACK_AB R196, R160, R196 ;  /* 0x000000c4a0c4723e */ /* 0x000fcc00000000ff */
[----:B------:R-:W0:Y:S08]  /*1dae0*/  MUFU.EX2 R161, R161 ;  /* 0x000000a100a17308 */ /* 0x000e300000000800 */
[----:B------:R-:W-:Y:S01]  /*1daf0*/  MUFU.EX2 R199, R199 ;  /* 0x000000c700c77308 */ /* 0x000fe20000000800 */
[----:B-1----:R-:W-:-:S04]  /*1db00*/  FADD.FTZ R13, R198, R13 ;  /* 0x0000000dc60d7221 */ /* 0x002fc80000010000 */
[C---:B0-----:R-:W-:Y:S01]  /*1db10*/  FADD.FTZ R13, R161.reuse, R13 ;  /* 0x0000000da10d7221 */ /* 0x041fe20000010000 */
[----:B------:R-:W-:Y:S01]  /*1db20*/  F2FP.F16.F32.PACK_AB R198, R161, R198 ;  /* 0x000000c6a1c6723e */ /* 0x000fe200000000ff */
[----:B------:R-:W-:Y:S02]  /*1db30*/  WARPGROUP.DEPBAR.LE gsb0, 0x0 ;  /* 0x00008000000079c5 */ /* 0x000fe40000010000 */
[-CC-:B------:R-:W-:Y:S01]  /*1db40*/  FFMA.FTZ R192, R152, R3.reuse, -R2.reuse ;  /* 0x0000000398c07223 */ /* 0x180fe20000010802 */
[-CC-:B------:R-:W-:Y:S01]  /*1db50*/  FFMA.FTZ R152, R153, R3.reuse, -R2.reuse ;  /* 0x0000000399987223 */ /* 0x180fe20000010802 */
[-CC-:B------:R-:W-:Y:S01]  /*1db60*/  FFMA.FTZ R194, R156, R3.reuse, -R2.reuse ;  /* 0x000000039cc27223 */ /* 0x180fe20000010802 */
[-C--:B------:R-:W-:Y:S01]  /*1db70*/  FFMA.FTZ R2, R157, R3.reuse, -R2 ;  /* 0x000000039d027223 */ /* 0x080fe20000010802 */
[-CC-:B------:R-:W-:Y:S01]  /*1db80*/  FFMA.FTZ R153, R187, R3.reuse, -R168.reuse ;  /* 0x00000003bb997223 */ /* 0x180fe200000108a8 */
[-CC-:B------:R-:W-:Y:S01]  /*1db90*/  FFMA.FTZ R156, R191, R3.reuse, -R168.reuse ;  /* 0x00000003bf9c7223 */ /* 0x180fe200000108a8 */
[-CC-:B------:R-:W-:Y:S01]  /*1dba0*/  FFMA.FTZ R157, R179, R3.reuse, -R168.reuse ;  /* 0x00000003b39d7223 */ /* 0x180fe200000108a8 */
[----:B------:R0:W-:Y:S01]  /*1dbb0*/  MUFU.EX2 R7, R2 ;  /* 0x0000000200077308 */ /* 0x0001e20000000800 */
[----:B------:R-:W-:Y:S01]  /*1dbc0*/  @!P1 SYNCS.ARRIVE.TRANS64.RED.A1T0 RZ, [R11+URZ], RZ ;  /* 0x000000ff0bff99a7 */ /* 0x000fe2000810043f */
[-CC-:B------:R-:W-:Y:S01]  /*1dbd0*/  FFMA.FTZ R193, R154, R3.reuse, -R168.reuse ;  /* 0x000000039ac17223 */ /* 0x180fe200000108a8 */
[----:B------:R-:W-:-:S05]  /*1dbe0*/  FFMA.FTZ R195, R158, R3, -R168 ;  /* 0x000000039ec37223 */ /* 0x000fca00000108a8 */
[----:B------:R-:W-:Y:S01]  /*1dbf0*/  MUFU.EX2 R153, R153 ;  /* 0x0000009900997308 */ /* 0x000fe20000000800 */
[----:B0-----:R-:W-:Y:S01]  /*1dc00*/  FSEL R2, R4, RZ, P2 ;  /* 0x000000ff04027208 */ /* 0x001fe20001000000 */
[----:B------:R0:W-:Y:S01]  /*1dc10*/  @!P1 SYNCS.ARRIVE.TRANS64.RED.A1T0 RZ, [R9+URZ], RZ ;  /* 0x000000ff09ff99a7 */ /* 0x0001e2000810043f */
[C---:B------:R-:W-:Y:S01]  /*1dc20*/  ISETP.GT.AND P2, PT, R8.reuse, R223, PT ;  /* 0x000000df0800720c */ /* 0x040fe20003f44270 */
[----:B------:R-:W-:Y:S02]  /*1dc30*/  VIADD R8, R8, 0xffffffff ;  /* 0xffffffff08087836 */ /* 0x000fe40000000000 */
[----:B------:R-:W-:Y:S02]  /*1dc40*/  FADD.FTZ R2, -R2, R6 ;  /* 0x0000000602027221 */ /* 0x000fe40000010100 */
[----:B------:R-:W-:Y:S02]  /*1dc50*/  MUFU.EX2 R156, R156 ;  /* 0x0000009c009c7308 */ /* 0x000fe40000000800 */
[-C--:B------:R-:W-:Y:S01]  /*1dc60*/  FMUL.FTZ R2, R2, R3.reuse ;  /* 0x0000000302027220 */ /* 0x080fe20000410000 */
[-CC-:B0-----:R-:W-:Y:S01]  /*1dc70*/  FFMA.FTZ R9, R167, R3.reuse, -R168.reuse ;  /* 0x00000003a7097223 */ /* 0x181fe200000108a8 */
[----:B------:R-:W-:-:S04]  /*1dc80*/  FFMA.FTZ R168, R176, R3, -R168 ;  /* 0x00000003b0a87223 */ /* 0x000fc800000108a8 */
[----:B------:R-:W0:Y:S08]  /*1dc90*/  MUFU.EX2 R2, R2 ;  /* 0x0000000200027308 */ /* 0x000e300000000800 */
[----:B------:R-:W1:Y:S08]  /*1dca0*/  MUFU.EX2 R157, R157 ;  /* 0x0000009d009d7308 */ /* 0x000e700000000800 */
        /* <DEDUP_REMOVED lines=10> */
[----:B-1----:R-:W-:-:S03]  /*1dd50*/  F2FP.F16.F32.PACK_AB R205, R157, R205 ;  /* 0x000000cd9dcd723e */ /* 0x002fc600000000ff */
[----:B------:R-:W-:-:S03]  /*1dd60*/  FADD.FTZ R12, R157, R12 ;  /* 0x0000000c9d0c7221 */ /* 0x000fc60000010000 */
[----:B------:R-:W-:Y:S01]  /*1dd70*/  MUFU.EX2 R9, R9 ;  /* 0x0000000900097308 */ /* 0x000fe20000000800 */
[----:B------:R-:W-:Y:S01]  /*1dd80*/  FADD.FTZ R12, R207, R12 ;  /* 0x0000000ccf0c7221 */ /* 0x000fe20000010000 */
[----:B------:R-:W-:-:S03]  /*1dd90*/  F2FP.F16.F32.PACK_AB R207, R164, R207 ;  /* 0x000000cfa4cf723e */ /* 0x000fc600000000ff */
[----:B------:R-:W-:-:S03]  /*1dda0*/  FADD.FTZ R12, R164, R12 ;  /* 0x0000000ca40c7221 */ /* 0x000fc60000010000 */
[----:B------:R-:W1:Y:S01]  /*1ddb0*/  MUFU.EX2 R152, R152 ;  /* 0x0000009800987308 */ /* 0x000e620000000800 */
[----:B------:R-:W-:Y:S01]  /*1ddc0*/  FADD.FTZ R12, R201, R12 ;  /* 0x0000000cc90c7221 */ /* 0x000fe20000010000 */
[----:B0-----:R-:W-:Y:S01]  /*1ddd0*/  FADD.FTZ R13, R192, R13 ;  /* 0x0000000dc00d7221 */ /* 0x001fe20000010000 */
[C---:B------:R-:W-:Y:S02]  /*1dde0*/  F2FP.F16.F32.PACK_AB R201, R6.reuse, R201 ;  /* 0x000000c906c9723e */ /* 0x040fe400000000ff */
[----:B------:R-:W-:Y:S01]  /*1ddf0*/  FADD.FTZ R12, R6, R12 ;  /* 0x0000000c060c7221 */ /* 0x000fe20000010000 */
[----:B------:R-:W-:Y:S02]  /*1de00*/  MOV R6, R4 ;  /* 0x0000000400067202 */ /* 0x000fe40000000f00 */
[----:B------:R-:W0:Y:S01]  /*1de10*/  MUFU.EX2 R193, R193 ;  /* 0x000000c100c17308 */ /* 0x000e220000000800 */
[----:B------:R-:W-:Y:S01]  /*1de20*/  FADD.FTZ R12, R203, R12 ;  /* 0x0000000ccb0c7221 */ /* 0x000fe20000010000 */
[----:B------:R-:W-:-:S03]  /*1de30*/  F2FP.F16.F32.PACK_AB R203, R165, R203 ;  /* 0x000000cba5cb723e */ /* 0x000fc600000000ff */
[----:B------:R-:W-:-:S03]  /*1de40*/  FADD.FTZ R12, R165, R12 ;  /* 0x0000000ca50c7221 */ /* 0x000fc60000010000 */
[----:B------:R-:W2:Y:S01]  /*1de50*/  MUFU.EX2 R194, R194 ;  /* 0x000000c200c27308 */ /* 0x000ea20000000800 */
[----:B------:R-:W-:Y:S01]  /*1de60*/  FADD.FTZ R12, R197, R12 ;  /* 0x0000000cc50c7221 */ /* 0x000fe20000010000 */
[C---:B-1----:R-:W-:Y:S01]  /*1de70*/  FADD.FTZ R13, R152.reuse, R13 ;  /* 0x0000000d980d7221 */ /* 0x042fe20000010000 */
[----:B------:R-:W-:Y:S02]  /*1de80*/  F2FP.F16.F32.PACK_AB R192, R152, R192 ;  /* 0x000000c098c0723e */ /* 0x000fe400000000ff */
[C---:B------:R-:W-:Y:S01]  /*1de90*/  FADD.FTZ R12, R11.reuse, R12 ;  /* 0x0000000c0b0c7221 */ /* 0x040fe20000010000 */
[----:B------:R-:W-:Y:S02]  /*1dea0*/  F2FP.F16.F32.PACK_AB R197, R11, R197 ;  /* 0x000000c50bc5723e */ /* 0x000fe400000000ff */
[----:B------:R-:W1:Y:S01]  /*1deb0*/  MUFU.EX2 R195, R195 ;  /* 0x000000c300c37308 */ /* 0x000e620000000800 */
[----:B------:R-:W-:Y:S01]  /*1dec0*/  FADD.FTZ R12, R199, R12 ;  /* 0x0000000cc70c7221 */ /* 0x000fe20000010000 */
[----:B------:R-:W-:-:S03]  /*1ded0*/  F2FP.F16.F32.PACK_AB R199, R9, R199 ;  /* 0x000000c709c7723e */ /* 0x000fc600000000ff */
[----:B------:R-:W-:Y:S01]  /*1dee0*/  FADD.FTZ R12, R9, R12 ;  /* 0x0000000c090c7221 */ /* 0x000fe20000010000 */
[----:B------:R-:W-:Y:S02]  /*1def0*/  MOV R9, R219 ;  /* 0x000000db00097202 */ /* 0x000fe40000000f00 */
[----:B------:R-:W3:Y:S01]  /*1df00*/  MUFU.EX2 R168, R168 ;  /* 0x000000a800a87308 */ /* 0x000ee20000000800 */
[----:B0-----:R-:W-:Y:S01]  /*1df10*/  FADD.FTZ R12, R193, R12 ;  /* 0x0000000cc10c7221 */ /* 0x001fe20000010000 */
[----:B--2---:R-:W-:Y:S01]  /*1df20*/  FADD.FTZ R13, R194, R13 ;  /* 0x0000000dc20d7221 */ /* 0x004fe20000010000 */
[C---:B------:R-:W-:Y:S02]  /*1df30*/  F2FP.F16.F32.PACK_AB R194, R7.reuse, R194 ;  /* 0x000000c207c2723e */ /* 0x040fe400000000ff */
[C---:B------:R-:W-:Y:S01]  /*1df40*/  FADD.FTZ R12, R10.reuse, R12 ;  /* 0x0000000c0a0c7221 */ /* 0x040fe20000010000 */
[----:B------:R-:W-:Y:S01]  /*1df50*/  FADD.FTZ R13, R7, R13 ;  /* 0x0000000d070d7221 */ /* 0x000fe20000010000 */
[----:B------:R-:W-:Y:S01]  /*1df60*/  F2FP.F16.F32.PACK_AB R193, R10, R193 ;  /* 0x000000c10ac1723e */ /* 0x000fe200000000ff */
[----:B------:R-:W-:-:S02]  /*1df70*/  IMAD.MOV.U32 R10, RZ, RZ, R214 ;  /* 0x000000ffff0a7224 */ /* 0x000fc400078e00d6 */
[----:B-1----:R-:W-:-:S04]  /*1df80*/  FADD.FTZ R7, R195, R12 ;  /* 0x0000000cc3077221 */ /* 0x002fc80000010000 */
[C---:B---3--:R-:W-:Y:S01]  /*1df90*/  FADD.FTZ R12, R168.reuse, R7 ;  /* 0x00000007a80c7221 */ /* 0x048fe20000010000 */
[----:B------:R-:W-:Y:S01]  /*1dfa0*/  F2FP.F16.F32.PACK_AB R195, R168, R195 ;  /* 0x000000c3a8c3723e */ /* 0x000fe200000000ff */
[----:B------:R-:W-:Y:S01]  /*1dfb0*/  IMAD.MOV.U32 R7, RZ, RZ, R5 ;  /* 0x000000ffff077224 */ /* 0x000fe200078e0005 */
[----:B------:R-:W-:Y:S06]  /*1dfc0*/  @P2 BRA `(.L_x_2528) ;  /* 0xffffffb0007c2947 */ /* 0x000fec000383ffff */
[----:B------:R-:W-:Y:S05]  /*1dfd0*/  BSYNC B1 ;  /* 0x0000000000017941 */ /* 0x000fea0003800000 */
.L_x_2517:
[----:B------:R-:W-:Y:S05]  /*1dfe0*/  BSYNC B0 ;  /* 0x0000000000007941 */ /* 0x000fea0003800000 */
.L_x_2516:
[----:B------:R-:W-:Y:S01]  /*1dff0*/  ISETP.GE.AND P2, PT, R8, RZ, PT ;  /* 0x000000ff0800720c */ /* 0x000fe20003f46270 */
[----:B------:R-:W-:-:S12]  /*1e000*/  BSSY B0, `(.L_x_2529) ;  /* 0x000048a000007945 */ /* 0x000fd80003800000 */
[----:B------:R-:W-:Y:S05]  /*1e010*/  @!P2 BRA `(.L_x_2530) ;  /* 0x000000480020a947 */ /* 0x000fea0003800000 */
[----:B------:R-:W-:Y:S01]  /*1e020*/  IMAD.MOV.U32 R6, RZ, RZ, R4 ;  /* 0x000000ffff067224 */ /* 0x000fe200078e0004 */
[----:B------:R-:W-:Y:S01]  /*1e030*/  MOV R9, R219 ;  /* 0x000000db00097202 */ /* 0x000fe20000000f00 */
[----:B------:R-:W-:Y:S02]  /*1e040*/  IMAD.MOV.U32 R7, RZ, RZ, R5 ;  /* 0x000000ffff077224 */ /* 0x000fe400078e0005 */
[----:B------:R-:W-:-:S07]  /*1e050*/  IMAD.MOV.U32 R10, RZ, RZ, R214 ;  /* 0x000000ffff0a7224 */ /* 0x000fce00078e00d6 */
.L_x_2541:
[----:B------:R-:W-:-:S05]  /*1e060*/  VIADD R11, R10, 0x1 ;  /* 0x000000010a0b7836 */ /* 0x000fca0000000000 */
[----:B------:R-:W-:-:S04]  /*1e070*/  ISETP.NE.AND P2, PT, R11, 0x2, PT ;  /* 0x000000020b00780c */ /* 0x000fc80003f45270 */
[----:B------:R-:W-:Y:S02]  /*1e080*/  SEL R4, RZ, 0x1, P2 ;  /* 0x00000001ff047807 */ /* 0x000fe40001000000 */
[----:B------:R-:W-:Y:S02]  /*1e090*/  SEL R11, R11, RZ, P2 ;  /* 0x000000ff0b0b7207 */ /* 0x000fe40001000000 */
[----:B------:R-:W-:Y:S02]  /*1e0a0*/  LOP3.LUT R219, R9, R4, RZ, 0x3c, !PT ;  /* 0x0000000409db7212 */ /* 0x000fe400078e3cff */
[----:B------:R-:W-:Y:S01]  /*1e0b0*/  MOV R214, R11 ;  /* 0x0000000b00d67202 */ /* 0x000fe20000000f00 */
[----:B------:R-:W-:Y:S06]  /*1e0c0*/  @!P0 BRA `(.L_x_2531) ;  /* 0x0000000000048947 */ /* 0x000fec0003800000 */
[----:B------:R-:W-:Y:S01]  /*1e0d0*/  BPT.TRAP 0x1 ;  /* 0x000000040000795c */ /* 0x000fe20000300000 */
.L_x_2531:
[----:B------:R-:W-:Y:S01]  /*1e0e0*/  IMAD R4, R214, 0x8, R16 ;  /* 0x00000008d6047824 */ /* 0x000fe200078e0210 */
[----:B------:R-:W-:-:S04]  /*1e0f0*/  SHF.L.U32 R5, R219, 0x1f, RZ ;  /* 0x0000001fdb057819 */ /* 0x000fc800000006ff */
[----:B------:R0:W1:Y:S01]  /*1e100*/  SYNCS.PHASECHK.TRANS64.TRYWAIT P2, [R4+URZ+0x38830], R5 ;  /* 0x03883005040075a7 */ /* 0x000062000804017f */
[----:B------:R-:W-:Y:S05]  /*1e110*/  @!P0 BRA `(.L_x_2532) ;  /* 0x0000000000048947 */ /* 0x000fea0003800000 */
[----:B------:R-:W-:Y:S01]  /*1e120*/  BPT.TRAP 0x1 ;  /* 0x000000040000795c */ /* 0x000fe20000300000 */
.L_x_2532:
[----:B------:R-:W-:Y:S01]  /*1e130*/  IMAD R3, R214, 0xa00, R222 ;  /* 0x00000a00d6037824 */ /* 0x000fe200078e02de */
[----:B------:R-:W-:Y:S03]  /*1e140*/  BSSY B1, `(.L_x_2533) ;  /* 0x0000006000017945 */ /* 0x000fe60003800000 */
[C---:B------:R-:W-:Y:S01]  /*1e150*/  VIADD R14, R3.reuse, 0x80 ;  /* 0x00000080030e7836 */ /* 0x040fe20000000000 */
[----:B------:R-:W-:Y:S01]  /*1e160*/  IADD3 R20, R3, 0x100, RZ ;  /* 0x0000010003147810 */ /* 0x000fe20007ffe0ff */
[----:B-1----:R-:W-:Y:S06]  /*1e170*/  @P2 BRA `(.L_x_2534) ;  /* 0x0000000000082947 */ /* 0x002fec0003800000 */
[----:B------:R-:W1:Y:S02]  /*1e180*/  SYNCS.PHASECHK.TRANS64.TRYWAIT P2, [R4+URZ+0x38830], R5 ;  /* 0x03883005040075a7 */ /* 0x000e64000804017f */
[----:B-1----:R-:W-:Y:S05]  /*1e190*/  @!P2 BRA `(.L_x_2535) ;  /* 0x000001040000a947 */ /* 0x002fea0003800000 */
.L_x_2534:
[----:B------:R-:W-:Y:S05]  /*1e1a0*/  BSYNC B1 ;  /* 0x0000000000017941 */ /* 0x000fea0003800000 */
.L_x_2533:
[----:B------:R-:W2:Y:S04]  /*1e1b0*/  LDL.64 R152, [R1+0x40] ;  /* 0x0000400001987983 */ /* 0x000ea80000100a00 */
[----:B------:R-:W3:Y:S01]  /*1e1c0*/  LDL.64 R154, [R1+0x48] ;  /* 0x00004800019a7983 */ /* 0x000ee20000100a00 */
[----:B01----:R-:W-:Y:S02]  /*1e1d0*/  IMAD.MOV.U32 R4, RZ, RZ, R3 ;  /* 0x000000ffff047224 */ /* 0x003fe400078e0003 */
[----:B------:R-:W-:Y:S01]  /*1e1e0*/  IMAD.MOV.U32 R5, RZ, RZ, 0x40000040 ;  /* 0x40000040ff057424 */ /* 0x000fe200078e00ff */
[----:B------:R-:W4:Y:S02]  /*1e1f0*/  LDL.64 R224, [R1+0x30] ;  /* 0x0000300001e07983 */ /* 0x000f240000100a00 */
[----:B------:R-:W-:-:S02]  /*1e200*/  R2UR UR6, R4 ;  /* 0x00000000040672ca */ /* 0x000fc400000e0000 */
[----:B------:R-:W-:Y:S01]  /*1e210*/  R2UR UR7, R5 ;  /* 0x00000000050772ca */ /* 0x000fe200000e0000 */
[----:B------:R-:W-:Y:S01]  /*1e220*/  WARPGROUP.ARRIVE ;  /* 0x00000000000079c5 */ /* 0x000fe20000000000 */
[----:B------:R-:W-:Y:S01]  /*1e230*/  IMAD.MOV.U32 R15, RZ, RZ, 0x40000040 ;  /* 0x40000040ff0f7424 */ /* 0x000fe200078e00ff */
[----:B------:R-:W-:-:S04]  /*1e240*/  R2UR UR14, R14 ;  /* 0x000000000e0e72ca */ /* 0x000fc800000e0000 */
[----:B------:R-:W-:Y:S02]  /*1e250*/  R2UR UR15, R15 ;  /* 0x000000000f0f72ca */ /* 0x000fe400000e0000 */
[----:B------:R-:W-:Y:S02]  /*1e260*/  MOV R21, 0x40000040 ;  /* 0x4000004000157802 */ /* 0x000fe40000000f00 */
[----:B------:R-:W-:Y:S02]  /*1e270*/  R2UR UR26, R20 ;  /* 0x00000000141a72ca */ /* 0x000fe400000e0000 */
[----:B------:R-:W-:Y:S02]  /*1e280*/  R2UR UR27, R21 ;  /* 0x00000000151b72ca */ /* 0x000fe400000e0000 */
[----:B------:R-:W-:Y:S02]  /*1e290*/  IADD3 R4, R3, 0x180, RZ ;  /* 0x0000018003047810 */ /* 0x000fe40007ffe0ff */
[----:B------:R-:W-:-:S02]  /*1e2a0*/  R2UR UR23, R5 ;  /* 0x00000000051772ca */ /* 0x000fc400000e0000 */
        /* <DEDUP_REMOVED lines=21> */
[----:B------:R-:W-:Y:S01]  /*1e400*/  VIADD R14, R3, 0x200 ;  /* 0x00000200030e7836 */ /* 0x000fe20000000000 */
[----:B------:R-:W-:Y:S02]  /*1e410*/  WARPGROUP.DEPBAR.LE gsb0, 0x0 ;  /* 0x00008000000079c5 */ /* 0x000fe40000010000 */
[----:B------:R-:W-:-:S06]  /*1e420*/  WARPGROUP.ARRIVE ;  /* 0x00000000000079c5 */ /* 0x000fcc0000000000 */
[----:B------:R-:W-:Y:S01]  /*1e430*/  HGMMA.64x16x16.F32 R160, gdesc[UR20], RZ, !UPT, gsb0 ;  /* 0x0020000014a079f0 */ /* 0x000fe2000c0008ff */
[----:B------:R-:W-:Y:S02]  /*1e440*/  R2UR UR10, R14 ;  /* 0x000000000e0a72ca */ /* 0x000fe400000e0000 */
[----:B------:R-:W-:Y:S01]  /*1e450*/  R2UR UR11, R15 ;  /* 0x000000000f0b72ca */ /* 0x000fe200000e0000 */
[----:B------:R-:W-:Y:S01]  /*1e460*/  VIADD R4, R3, 0x2 ;  /* 0x0000000203047836 */ /* 0x000fe20000000000 */
[----:B------:R-:W-:Y:S02]  /*1e470*/  WARPGROUP.DEPBAR.LE gsb0, 0x0 ;  /* 0x00008000000079c5 */ /* 0x000fe40000010000 */
[----:B------:R-:W-:Y:S01]  /*1e480*/  IMAD.MOV.U32 R5, RZ, RZ, 0x40000040 ;  /* 0x40000040ff057424 */ /* 0x000fe200078e00ff */
[----:B--2---:R-:W-:Y:S02]  /*1e490*/  R2UR UR30, R152 ;  /* 0x00000000981e72ca */ /* 0x004fe400000e0000 */
[----:B------:R-:W-:-:S02]  /*1e4a0*/  R2UR UR31, R153 ;  /* 0x00000000991f72ca */ /* 0x000fc400000e0000 */
        /* <DEDUP_REMOVED lines=17> */
[----:B------:R-:W-:Y:S01]  /*1e5c0*/  UMOV UR16, UR28 ;  /* 0x0000001c00107c82 */ /* 0x000fe20008000000 */
[----:B------:R-:W-:Y:S01]  /*1e5d0*/  UMOV UR17, UR29 ;  /* 0x0000001d00117c82 */ /* 0x000fe20008000000 */
[----:B------:R-:W-:Y:S02]  /*1e5e0*/  WARPGROUP.DEPBAR.LE gsb0, 0x0 ;  /* 0x00008000000079c5 */ /* 0x000fe40000010000 */
[----:B------:R-:W-:Y:S01]  /*1e5f0*/  WARPGROUP.ARRIVE ;  /* 0x00000000000079c5 */ /* 0x000fe20000000000 */
[----:B------:R-:W-:Y:S02]  /*1e600*/  VIADD R4, R3, 0x182 ;  /* 0x0000018203047836 */ /* 0x000fe40000000000 */
[----:B------:R-:W-:Y:S01]  /*1e610*/  IMAD.MOV.U32 R5, RZ, RZ, 0x40000040 ;  /* 0x40000040ff057424 */ /* 0x000fe200078e00ff */
        /* <DEDUP_REMOVED lines=18> */
[----:B------:R-:W3:Y:S02]  /*1e740*/  LDL.64 R20, [R1+0x28] ;  /* 0x0000280001147983 */ /* 0x000ee40000100a00 */
[----:B------:R-:W-:Y:S01]  /*1e750*/  HGMMA.64x16x16.F32 R168, gdesc[UR16], R168, gsb0 ;  /* 0x0020000010a879f0 */ /* 0x000fe200080008a8 */
[----:B------:R-:W-:Y:S01]  /*1e760*/  IMAD.MOV.U32 R5, RZ, RZ, 0x40000040 ;  /* 0x40000040ff057424 */ /* 0x000fe200078e00ff */
[----:B------:R-:W-:Y:S01]  /*1e770*/  IADD3 R4, R3, 0x202, RZ ;  /* 0x0000020203047810 */ /* 0x000fe20007ffe0ff */
[----:B------:R-:W-:Y:S02]  /*1e780*/  WARPGROUP.DEPBAR.LE gsb0, 0x0 ;  /* 0x00008000000079c5 */ /* 0x000fe40000010000 */
        /* <DEDUP_REMOVED lines=48> */
[----:B----4-:R-:W-:Y:S02]  /*1ea90*/  R2UR UR28, R224 ;  /* 0x00000000e01c72ca */ /* 0x010fe400000e0000 */
        /* <DEDUP_REMOVED lines=731> */
.L_x_2536:
[----:B------:R-:W-:Y:S01]  /*21850*/  SHF.L.U32 R0, R9, 0x1f, RZ ;  /* 0x0000001f09007819 */ /* 0x000fe200000006ff */
[----:B------:R-:W-:-:S04]  /*21860*/  IMAD R9, R10, 0x8, R16 ;  /* 0x000000080a097824 */ /* 0x000fc800078e0210 */
[----:B------:R0:W1:Y:S01]  /*21870*/  SYNCS.PHASECHK.TRANS64.TRYWAIT P2, [R9+URZ+0x38850], R0 ;  /* 0x03885000090075a7 */ /* 0x000062000804017f */
[----:B------:R-:W-:Y:S05]  /*21880*/  @!P0 BRA `(.L_x_2537) ;  /* 0x0000000000048947 */ /* 0x000fea0003800000 */
[----:B------:R-:W-:Y:S01]  /*21890*/  BPT.TRAP 0x1 ;  /* 0x000000040000795c */ /* 0x000fe20000300000 */
.L_x_2537:
[----:B------:R-:W-:Y:S04]  /*218a0*/  BSSY B1, `(.L_x_2538) ;  /* 0x0000004000017945 */ /* 0x000fe80003800000 */
[----:B-1----:R-:W-:Y:S05]  /*218b0*/  @P2 BRA `(.L_x_2539) ;  /* 0x0000000000082947 */ /* 0x002fea0003800000 */
[----:B------:R-:W1:Y:S02]  /*218c0*/  SYNCS.PHASECHK.TRANS64.TRYWAIT P2, [R9+URZ+0x38850], R0 ;  /* 0x03885000090075a7 */ /* 0x000e64000804017f */
[----:B-1----:R-:W-:Y:S05]  /*218d0*/  @!P2 BRA `(.L_x_2540) ;  /* 0x000000cc0044a947 */ /* 0x002fea0003800000 */
.L_x_2539:
[----:B------:R-:W-:Y:S05]  /*218e0*/  BSYNC B1 ;  /* 0x0000000000017941 */ /* 0x000fea0003800000 */
.L_x_2538:
[----:B01----:R-:W-:Y:S01]  /*218f0*/  VIADD R0, R16, 0x400 ;  /* 0x0000040010007836 */ /* 0x003fe20000000000 */
[----:B------:R-:W-:Y:S01]  /*21900*/  MOV R3, 0x40000040 ;  /* 0x4000004000037802 */ /* 0x000fe20000000f00 */
[----:B------:R-:W-:Y:S01]  /*21910*/  WARPGROUP.ARRIVE ;  /* 0x00000000000079c5 */ /* 0x000fe20000000000 */
[----:B------:R-:W-:Y:S01]  /*21920*/  IMAD.MOV.U32 R5, RZ, RZ, 0x40000040 ;  /* 0x40000040ff057424 */ /* 0x000fe200078e00ff */
[----:B------:R-:W-:Y:S01]  /*21930*/  @!P1 IADD3 R9, R9, 0x38860, RZ ;  /* 0x0003886009099810 */ /* 0x000fe20007ffe0ff */
[----:B------:R-:W-:Y:S01]  /*21940*/  @!P1 IMAD R11, R11, 0x8, R16 ;  /* 0x000000080b0b9824 */ /* 0x000fe200078e0210 */
[----:B------:R-:W-:Y:S02]  /*21950*/  SHF.R.U32.HI R0, RZ, 0x4, R0 ;  /* 0x00000004ff007819 */ /* 0x000fe40000011600 */
[----:B------:R-:W-:Y:S01]  /*21960*/  R2UR UR7, R3 ;  /* 0x00000000030772ca */ /* 0x000fe200000e0000 */
[----:B------:R-:W-:Y:S01]  /*21970*/  IMAD.MOV.U32 R3, RZ, RZ, 0x40000040 ;  /* 0x40000040ff037424 */ /* 0x000fe200078e00ff */
[----:B------:R-:W-:Y:S01]  /*21980*/  LOP3.LUT R0, R0, 0x3fff, RZ, 0xc0, !PT ;  /* 0x00003fff00007812 */ /* 0x000fe200078ec0ff */
[----:B------:R-:W-:Y:S01]  /*21990*/  @!P1 VIADD R11, R11, 0x38840 ;  /* 0x000388400b0b9836 */ /* 0x000fe20000000000 */
[----:B------:R-:W-:-:S02]  /*219a0*/  @!P1 PRMT R9, RZ, 0x654, R9 ;  /* 0x00000654ff099816 */ /* 0x000fc40000000009 */
[----:B------:R-:W-:Y:S02]  /*219b0*/  LOP3.LUT R0, R0, 0x2800000, RZ, 0xfc, !PT ;  /* 0x0280000000007812 */ /* 0x000fe400078efcff */
[C---:B------:R-:W-:Y:S01]  /*219c0*/  ISETP.GT.AND P2, PT, R8.reuse, RZ, PT ;  /* 0x000000ff0800720c */ /* 0x040fe20003f44270 */
[----:B------:R-:W-:Y:S02]  /*219d0*/  VIADD R8, R8, 0xffffffff ;  /* 0xffffffff08087836 */ /* 0x000fe40000000000 */
[----:B------:R-:W-:Y:S01]  /*219e0*/  IMAD R2, R10, 0xa00, R0 ;  /* 0x00000a000a027824 */ /* 0x000fe200078e0200 */
[----:B------:R-:W-:-:S03]  /*219f0*/  FMNMX.FTZ R0, R184, R7, !PT ;  /* 0x00000007b8007209 */ /* 0x000fc60007810000 */
[C---:B------:R-:W-:Y:S01]  /*21a00*/  VIADD R4, R2.reuse, 0x80 ;  /* 0x0000008002047836 */ /* 0x040fe20000000000 */
[----:B------:R-:W-:Y:S02]  /*21a10*/  R2UR UR6, R2 ;  /* 0x00000000020672ca */ /* 0x000fe400000e0000 */
[----:B------:R-:W-:-:S04]  /*21a20*/  FMNMX.FTZ R0, R185, R0, !PT ;  /* 0x00000000b9007209 */ /* 0x000fc80007810000 */
[----:B------:R-:W-:-:S04]  /*21a30*/  FMNMX.FTZ R0, R188, R0, !PT ;  /* 0x00000000bc007209 */ /* 0x000fc80007810000 */
[----:B------:R-:W-:-:S03]  /*21a40*/  FMNMX.FTZ R0, R189, R0, !PT ;  /* 0x00000000bd007209 */ /* 0x000fc60007810000 */
        /* <DEDUP_REMOVED lines=24> */
[C---:B------:R-:W-:Y:S01]  /*21bd0*/  VIADD R4, R2.reuse, 0x180 ;  /* 0x0000018002047836 */ /* 0x040fe20000000000 */
[----:B------:R-:W-:Y:S01]  /*21be0*/  R2UR UR7, R5 ;  /* 0x00000000050772ca */ /* 0x000fe200000e0000 */
[----:B------:R-:W-:Y:S01]  /*21bf0*/  VIADD R2, R2, 0x200 ;  /* 0x0000020002027836 */ /* 0x000fe20000000000 */
[----:B------:R-:W-:Y:S01]  /*21c00*/  MOV R5, 0x40000040 ;  /* 0x4000004000057802 */ /* 0x000fe20000000f00 */
[----:B------:R-:W-:Y:S02]  /*21c10*/  WARPGROUP.DEPBAR.LE gsb0, 0x0 ;  /* 0x00008000000079c5 */ /* 0x000fe40000010000 */
[----:B------:R-:W-:-:S15]  /*21c20*/  WARPGROUP.ARRIVE ;  /* 0x00000000000079c5 */ /* 0x000fde0000000000 */
[----:B------:R-:W-:-:S05]  /*21c30*/  NOP ;  /* 0x0000000000007918 */ /* 0x000fca0000000000 */
[----:B------:R-:W-:Y:S01]  /*21c40*/  HGMMA.64x256x16.F32 R24, R200, gdesc[UR4].tnspB, R24, gsb0 ;  /* 0x43e00004c8187df0 */ /* 0x000fe20008000818 */
[----:B------:R-:W-:Y:S02]  /*21c50*/  R2UR UR6, R4 ;  /* 0x00000000040672ca */ /* 0x000fe400000e0000 */
[----:B------:R-:W-:Y:S02]  /*21c60*/  R2UR UR7, R5 ;  /* 0x00000000050772ca */ /* 0x000fe400000e0000 */
        /* <DEDUP_REMOVED lines=10> */
[----:B------:R-:W-:Y:S02]  /*21d10*/  R2UR UR7, R3 ;  /* 0x00000000030772ca */ /* 0x000fe400000e0000 */
[----:B------:R-:W-:Y:S02]  /*21d20*/  FMNMX.FTZ R2, R186, R6, !PT ;  /* 0x00000006ba027209 */ /* 0x000fe40007810000 */
[----:B------:R-:W-:Y:S02]  /*21d30*/  MOV R3, UR38 ;  /* 0x0000002600037c02 */ /* 0x000fe40008000f00 */
[----:B------:R-:W-:-:S03]  /*21d40*/  FMNMX.FTZ R2, R187, R2, !PT ;  /* 0x00000002bb027209 */ /* 0x000fc60007810000 */
[----:B------:R-:W-:Y:S01]  /*21d50*/  FMUL.FTZ R0, R0, R3 ;  /* 0x0000000300007220 */ /* 0x000fe20000410000 */
[----:B------:R-:W-:-:S04]  /*21d60*/  FMNMX.FTZ R2, R190, R2, !PT ;  /* 0x00000002be027209 */ /* 0x000fc80007810000 */
[----:B------:R-:W-:Y:S01]  /*21d70*/  FMNMX.FTZ R4, R191, R2, !PT ;  /* 0x00000002bf047209 */ /* 0x000fe20007810000 */
[-C--:B------:R-:W-:Y:S01]  /*21d80*/  FMUL.FTZ R2, R5, R3.reuse ;  /* 0x0000000305027220 */ /* 0x080fe20000410000 */
[----:B------:R-:W-:Y:S02]  /*21d90*/  MUFU.EX2 R0, R0 ;  /* 0x0000000000007308 */ /* 0x000fe40000000800 */
[----:B------:R-:W-:Y:S01]  /*21da0*/  FMNMX.FTZ R4, R178, R4, !PT ;  /* 0x00000004b2047209 */ /* 0x000fe20007810000 */
[-CC-:B------:R-:W-:Y:S01]  /*21db0*/  FFMA.FTZ R208, R184, R3.reuse, -R2.reuse ;  /* 0x00000003b8d07223 */ /* 0x180fe20000010802 */
[-CC-:B------:R-:W-:Y:S01]  /*21dc0*/  FFMA.FTZ R7, R185, R3.reuse, -R2.reuse ;  /* 0x00000003b9077223 */ /* 0x180fe20000010802 */
[-CC-:B------:R-:W-:Y:S01]  /*21dd0*/  FFMA.FTZ R210, R188, R3.reuse, -R2.reuse ;  /* 0x00000003bcd27223 */ /* 0x180fe20000010802 */
        /* <DEDUP_REMOVED lines=11> */
[----:B------:R-:W-:Y:S01]  /*21e90*/  FFMA.FTZ R20, R173, R3, -R2 ;  /* 0x00000003ad147223 */ /* 0x000fe20000010802 */
[----:B------:R-:W-:Y:S01]  /*21ea0*/  FMNMX.FTZ R4, R170, R4, !PT ;  /* 0x00000004aa047209 */ /* 0x000fe20007810000 */
[----:B------:R-:W0:Y:S01]  /*21eb0*/  MUFU.EX2 R208, R208 ;  /* 0x000000d000d07308 */ /* 0x000e220000000800 */
[----:B------:R-:W-:-:S02]  /*21ec0*/  @!P1 PRMT R168, RZ, 0x654, R11 ;  /* 0x00000654ffa89816 */ /* 0x000fc4000000000b */
[----:B------:R-:W-:-:S04]  /*21ed0*/  FMNMX.FTZ R4, R171, R4, !PT ;  /* 0x00000004ab047209 */ /* 0x000fc80007810000 */
[----:B------:R-:W-:Y:S01]  /*21ee0*/  FMNMX.FTZ R4, R174, R4, !PT ;  /* 0x00000004ae047209 */ /* 0x000fe20007810000 */
[----:B------:R-:W1:Y:S03]  /*21ef0*/  MUFU.EX2 R7, R7 ;  /* 0x0000000700077308 */ /* 0x000e660000000800 */
[----:B------:R-:W-:-:S04]  /*21f00*/  FMNMX.FTZ R4, R175, R4, !PT ;  /* 0x00000004af047209 */ /* 0x000fc80007810000 */
[----:B------:R-:W-:Y:S01]  /*21f10*/  FMNMX.FTZ R4, R162, R4, !PT ;  /* 0x00000004a2047209 */ /* 0x000fe20007810000 */
[----:B------:R-:W2:Y:S01]  /*21f20*/  MUFU.EX2 R210, R210 ;  /* 0x000000d200d27308 */ /* 0x000ea20000000800 */
[----:B0-----:R-:W-:Y:S02]  /*21f30*/  FFMA.FTZ R13, R0, R13, R208 ;  /* 0x0000000d000d7223 */ /* 0x001fe400000100d0 */
[----:B------:R-:W-:-:S04]  /*21f40*/  FMNMX.FTZ R4, R163, R4, !PT ;  /* 0x00000004a3047209 */ /* 0x000fc80007810000 */
[----:B------:R-:W-:Y:S01]  /*21f50*/  FMNMX.FTZ R4, R166, R4, !PT ;  /* 0x00000004a6047209 */ /* 0x000fe20007810000 */
[----:B------:R-:W0:Y:S01]  /*21f60*/  MUFU.EX2 R184, R184 ;  /* 0x000000b800b87308 */ /* 0x000e220000000800 */
[C---:B-1----:R-:W-:Y:S01]  /*21f70*/  FADD.FTZ R13, R7.reuse, R13 ;  /* 0x0000000d070d7221 */ /* 0x042fe20000010000 */
[----:B------:R-:W-:Y:S02]  /*21f80*/  F2FP.F16.F32.PACK_AB R208, R7, R208 ;  /* 0x000000d007d0723e */ /* 0x000fe400000000ff */
[----:B------:R-:W-:-:S04]  /*21f90*/  FMNMX.FTZ R4, R167, R4, !PT ;  /* 0x00000004a7047209 */ /* 0x000fc80007810000 */
[----:B------:R-:W-:Y:S01]  /*21fa0*/  FMNMX.FTZ R4, R154, R4, !PT ;  /* 0x000000049a047209 */ /* 0x000fe20007810000 */
[----:B------:R-:W1:Y:S01]  /*21fb0*/  MUFU.EX2 R204, R204 ;  /* 0x000000cc00cc7308 */ /* 0x000e620000000800 */
[----:B--2---:R-:W-:Y:S02]  /*21fc0*/  FADD.FTZ R13, R210, R13 ;  /* 0x0000000dd20d7221 */ /* 0x004fe40000010000 */
[----:B------:R-:W-:-:S04]  /*21fd0*/  FMNMX.FTZ R4, R155, R4, !PT ;  /* 0x000000049b047209 */ /* 0x000fc80007810000 */
[----:B------:R-:W-:Y:S01]  /*21fe0*/  FMNMX.FTZ R4, R158, R4, !PT ;  /* 0x000000049e047209 */ /* 0x000fe20007810000 */
[----:B------:R-:W2:Y:S01]  /*21ff0*/  MUFU.EX2 R10, R10 ;  /* 0x0000000a000a7308 */ /* 0x000ea20000000800 */
[C---:B0-----:R-:W-:Y:S01]  /*22000*/  FADD.FTZ R13, R184.reuse, R13 ;  /* 0x0000000db80d7221 */ /* 0x041fe20000010000 */
[----:B------:R-:W-:Y:S02]  /*22010*/  F2FP.F16.F32.PACK_AB R210, R184, R210 ;  /* 0x000000d2b8d2723e */ /* 0x000fe400000000ff */
[----:B------:R-:W-:-:S04]  /*22020*/  FMNMX.FTZ R4, R159, R4, !PT ;  /* 0x000000049f047209 */ /* 0x000fc80007810000 */
[----:B------:R-:W0:Y:S01]  /*22030*/  MUFU.EX2 R206, R206 ;  /* 0x000000ce00ce7308 */ /* 0x000e220000000800 */
[----:B------:R-:W3:Y:S01]  /*22040*/  SHFL.BFLY PT, R21, R4, 0x2, 0x1f ;  /* 0x0c401f0004157f89 */ /* 0x000ee200000e0000 */
[----:B-1----:R-:W-:-:S06]  /*22050*/  FADD.FTZ R13, R204, R13 ;  /* 0x0000000dcc0d7221 */ /* 0x002fcc0000010000 */
[----:B------:R-:W1:Y:S01]  /*22060*/  MUFU.EX2 R14, R14 ;  /* 0x0000000e000e7308 */ /* 0x000e620000000800 */
[C---:B--2---:R-:W-:Y:S01]  /*22070*/  FADD.FTZ R13, R10.reuse, R13 ;  /* 0x0000000d0a0d7221 */ /* 0x044fe20000010000 */
[----:B------:R-:W-:-:S06]  /*22080*/  F2FP.F16.F32.PACK_AB R204, R10, R204 ;  /* 0x000000cc0acc723e */ /* 0x000fcc00000000ff */
[----:B------:R-:W2:Y:S01]  /*22090*/  MUFU.EX2 R200, R200 ;  /* 0x000000c800c87308 */ /* 0x000ea20000000800 */
[----:B0-----:R-:W-:-:S07]  /*220a0*/  FADD.FTZ R13, R206, R13 ;  /* 0x0000000dce0d7221 */ /* 0x001fce0000010000 */
[----:B------:R-:W0:Y:S01]  /*220b0*/  MUFU.EX2 R15, R15 ;  /* 0x0000000f000f7308 */ /* 0x000e220000000800 */
[----:B---3--:R-:W-:Y:S01]  /*220c0*/  FMNMX.FTZ R4, R4, R21, !PT ;  /* 0x0000001504047209 */ /* 0x008fe20007810000 */
[----:B------:R-:W-:Y:S01]  /*220d0*/  FFMA.FTZ R21, R161, R3, -R2 ;  /* 0x00000003a1157223 */ /* 0x000fe20000010802 */
[C---:B-1----:R-:W-:Y:S01]  /*220e0*/  FADD.FTZ R13, R14.reuse, R13 ;  /* 0x0000000d0e0d7221 */ /* 0x042fe20000010000 */
[----:B------:R-:W-:Y:S02]  /*220f0*/  F2FP.F16.F32.PACK_AB R206, R14, R206 ;  /* 0x000000ce0ece723e */ /* 0x000fe400000000ff */
[----:B------:R-:W1:Y:S02]  /*22100*/  SHFL.BFLY PT, R161, R4, 0x1, 0x1f ;  /* 0x0c201f0004a17f89 */ /* 0x000e6400000e0000 */
[----:B------:R-:W3:Y:S01]  /*22110*/  MUFU.EX2 R202, R202 ;  /* 0x000000ca00ca7308 */ /* 0x000ee20000000800 */
[----:B--2---:R-:W-:-:S07]  /*22120*/  FADD.FTZ R13, R200, R13 ;  /* 0x0000000dc80d7221 */ /* 0x004fce0000010000 */
[----:B------:R-:W2:Y:S01]  /*22130*/  MUFU.EX2 R20, R20 ;  /* 0x0000001400147308 */ /* 0x000ea20000000800 */
[C---:B0-----:R-:W-:Y:S01]  /*22140*/  FADD.FTZ R13, R15.reuse, R13 ;  /* 0x0000000d0f0d7221 */ /* 0x041fe20000010000 */
[----:B------:R-:W-:-:S06]  /*22150*/  F2FP.F16.F32.PACK_AB R200, R15, R200 ;  /* 0x000000c80fc8723e */ /* 0x000fcc00000000ff */
[----:B------:R-:W-:Y:S01]  /*22160*/  MUFU.EX2 R21, R21 ;  /* 0x0000001500157308 */ /* 0x000fe20000000800 */
[----:B---3--:R-:W-:Y:S01]  /*22170*/  FADD.FTZ R13, R202, R13 ;  /* 0x0000000dca0d7221 */ /* 0x008fe20000010000 */
[----:B-1----:R-:W-:-:S03]  /*22180*/  FMNMX.FTZ R4, R4, R161, !PT ;  /* 0x000000a104047209 */ /* 0x002fc60007810000 */
[C---:B--2---:R-:W-:Y:S01]  /*22190*/  FADD.FTZ R13, R20.reuse, R13 ;  /* 0x0000000d140d7221 */ /* 0x044fe20000010000 */
[----:B------:R-:W-:Y:S01]  /*221a0*/  F2FP.F16.F32.PACK_AB R202, R20, R202 ;  /* 0x000000ca14ca723e */ /* 0x000fe200000000ff */
[----:B------:R-:W-:Y:S02]  /*221b0*/  WARPGROUP.DEPBAR.LE gsb0, 0x0 ;  /* 0x00008000000079c5 */ /* 0x000fe40000010000 */
[----:B------:R-:W-:Y:S01]  /*221c0*/  WARPGROUP.ARRIVE ;  /* 0x00000000000079c5 */ /* 0x000fe20000000000 */
[-CC-:B------:R-:W-:Y:S01]  /*221d0*/  FFMA.FTZ R196, R160, R3.reuse, -R2.reuse ;  /* 0x00000003a0c47223 */ /* 0x180fe20000010802 */
[-CC-:B------:R-:W-:Y:S01]  /*221e0*/  FFMA.FTZ R198, R164, R3.reuse, -R2.reuse ;  /* 0x00000003a4c67223 */ /* 0x180fe20000010802 */
[----:B------:R-:W-:-:S03]  /*221f0*/  FFMA.FTZ R160, R165, R3, -R2 ;  /* 0x00000003a5a07223 */ /* 0x000fc60000010802 */
[----:B------:R-:W-:Y:S01]  /*22200*/  HGMMA.64x256x16.F32 R24, R192, gdesc[UR4].tnspB, R24, gsb0 ;  /* 0x43e00004c0187df0 */ /* 0x000fe20008000818 */
[----:B------:R-:W0:Y:S08]  /*22210*/  MUFU.EX2 R196, R196 ;  /* 0x000000c400c47308 */ /* 0x000e300000000800 */
[----:B------:R-:W1:Y:S08]  /*22220*/  MUFU.EX2 R198, R198 ;  /* 0x000000c600c67308 */ /* 0x000e700000000800 */
[----:B------:R-:W2:Y:S01]  /*22230*/  MUFU.EX2 R160, R160 ;  /* 0x000000a000a07308 */ /* 0x000ea20000000800 */
[----:B0-----:R-:W-:Y:S01]  /*22240*/  FADD.FTZ R13, R196, R13 ;  /* 0x0000000dc40d7221 */ /* 0x001fe20000010000 */
[----:B------:R-:W-:-:S03]  /*22250*/  F2FP.F16.F32.PACK_AB R196, R21, R196 ;  /* 0x000000c415c4723e */ /* 0x000fc600000000ff */
[----:B------:R-:W-:-:S04]  /*22260*/  FADD.FTZ R13, R21, R13 ;  /* 0x0000000d150d7221 */ /* 0x000fc80000010000 */
[----:B-1----:R-:W-:-:S04]  /*22270*/  FADD.FTZ R13, R198, R13 ;  /* 0x0000000dc60d7221 */ /* 0x002fc80000010000 */
[C---:B--2---:R-:W-:Y:S01]  /*22280*/  FADD.FTZ R13, R160.reuse, R13 ;  /* 0x0000000da00d7221 */ /* 0x044fe20000010000 */
[----:B------:R-:W-:Y:S01]  /*22290*/  F2FP.F16.F32.PACK_AB R198, R160, R198 ;  /* 0x000000c6a0c6723e */ /* 0x000fe200000000ff */
[----:B------:R-:W-:Y:S02]  /*222a0*/  WARPGROUP.DEPBAR.LE gsb0, 0x0 ;  /* 0x00008000000079c5 */ /* 0x000fe40000010000 */
[-CC-:B------:R-:W-:Y:S01]  /*222b0*/  FFMA.FTZ R192, R152, R3.reuse, -R2.reuse ;  /* 0x0000000398c07223 */ /* 0x180fe20000010802 */
[-CC-:B------:R-:W-:Y:S01]  /*222c0*/  FFMA.FTZ R152, R153, R3.reuse, -R2.reuse ;  /* 0x0000000399987223 */ /* 0x180fe20000010802 */
[-C--:B------:R-:W-:Y:S01]  /*222d0*/  FFMA.FTZ R194, R156, R3.reuse, -R2 ;  /* 0x000000039cc27223 */ /* 0x080fe20000010802 */
[C---:B------:R-:W-:Y:S01]  /*222e0*/  FADD.FTZ R153, -R4.reuse, R6 ;  /* 0x0000000604997221 */ /* 0x040fe20000010100 */
[-C--:B------:R-:W-:Y:S01]  /*222f0*/  FMUL.FTZ R156, R4, R3.reuse ;  /* 0x00000003049c7220 */ /* 0x080fe20000410000 */
[-C--:B------:R-:W-:Y:S01]  /*22300*/  FFMA.FTZ R2, R157, R3.reuse, -R2 ;  /* 0x000000039d027223 */ /* 0x080fe20000010802 */
[----:B------:R-:W-:Y:S01]  /*22310*/  @!P1 SYNCS.ARRIVE.TRANS64.RED.A1T0 RZ, [R168+URZ], RZ ;  /* 0x000000ffa8ff99a7 */ /* 0x000fe2000810043f */
[-C--:B------:R-:W-:Y:S01]  /*22320*/  FMUL.FTZ R153, R153, R3.reuse ;  /* 0x0000000399997220 */ /* 0x080fe20000410000 */
        /* <DEDUP_REMOVED lines=9> */
[----:B------:R0:W-:Y:S01]  /*223c0*/  MUFU.EX2 R2, R153 ;  /* 0x0000009900027308 */ /* 0x0001e20000000800 */
[-CC-:B------:R-:W-:Y:S01]  /*223d0*/  FFMA.FTZ R197, R162, R3.reuse, -R156.reuse ;  /* 0x00000003a2c57223 */ /* 0x180fe2000001089c */
[-CC-:B------:R-:W-:Y:S01]  /*223e0*/  FFMA.FTZ R161, R171, R3.reuse, -R156.reuse ;  /* 0x00000003aba17223 */ /* 0x180fe2000001089c */
[-CC-:B------:R-:W-:Y:S01]  /*223f0*/  FFMA.FTZ R203, R174, R3.reuse, -R156.reuse ;  /* 0x00000003aecb7223 */ /* 0x180fe2000001089c */
[-CC-:B------:R-:W-:Y:S01]  /*22400*/  FFMA.FTZ R175, R175, R3.reuse, -R156.reuse ;  /* 0x00000003afaf7223 */ /* 0x180fe2000001089c */
[-CC-:B------:R-:W-:Y:S01]  /*22410*/  FFMA.FTZ R163, R163, R3.reuse, -R156.reuse ;  /* 0x00000003a3a37223 */ /* 0x180fe2000001089c */
[-CC-:B------:R-:W-:Y:S01]  /*22420*/  FFMA.FTZ R199, R166, R3.reuse, -R156.reuse ;  /* 0x00000003a6c77223 */ /* 0x180fe2000001089c */
[----:B------:R1:W-:Y:S01]  /*22430*/  @!P1 SYNCS.ARRIVE.TRANS64.RED.A1T0 RZ, [R9+URZ], RZ ;  /* 0x000000ff09ff99a7 */ /* 0x0003e2000810043f */
[----:B------:R-:W2:Y:S01]  /*22440*/  MUFU.EX2 R209, R209 ;  /* 0x000000d100d17308 */ /* 0x000ea20000000800 */
[-CC-:B0-----:R-:W-:Y:S01]  /*22450*/  FFMA.FTZ R153, R187, R3.reuse, -R156.reuse ;  /* 0x00000003bb997223 */ /* 0x181fe2000001089c */
[-CC-:B------:R-:W-:Y:S01]  /*22460*/  FFMA.FTZ R193, R154, R3.reuse, -R156.reuse ;  /* 0x000000039ac17223 */ /* 0x180fe2000001089c */
[-CC-:B------:R-:W-:Y:S01]  /*22470*/  FFMA.FTZ R155, R155, R3.reuse, -R156.reuse ;  /* 0x000000039b9b7223 */ /* 0x180fe2000001089c */
[----:B------:R-:W-:-:S04]  /*22480*/  FFMA.FTZ R158, R158, R3, -R156 ;  /* 0x000000039e9e7223 */ /* 0x000fc8000001089c */
[----:B------:R-:W0:Y:S08]  /*22490*/  MUFU.EX2 R153, R153 ;  /* 0x0000009900997308 */ /* 0x000e300000000800 */
[----:B------:R-:W3:Y:S01]  /*224a0*/  MUFU.EX2 R211, R211 ;  /* 0x000000d300d37308 */ /* 0x000ee20000000800 */
[----:B--2---:R-:W-:-:S07]  /*224b0*/  FFMA.FTZ R12, R2, R12, R209 ;  /* 0x0000000c020c7223 */ /* 0x004fce00000100d1 */
[----:B------:R-:W2:Y:S01]  /*224c0*/  MUFU.EX2 R165, R165 ;  /* 0x000000a500a57308 */ /* 0x000ea20000000800 */
[C---:B0-----:R-:W-:Y:S01]  /*224d0*/  FADD.FTZ R12, R153.reuse, R12 ;  /* 0x0000000c990c7221 */ /* 0x041fe20000010000 */
[----:B------:R-:W-:-:S06]  /*224e0*/  F2FP.F16.F32.PACK_AB R209, R153, R209 ;  /* 0x000000d199d1723e */ /* 0x000fcc00000000ff */
[----:B------:R-:W0:Y:S01]  /*224f0*/  MUFU.EX2 R205, R205 ;  /* 0x000000cd00cd7308 */ /* 0x000e220000000800 */
[----:B---3--:R-:W-:-:S07]  /*22500*/  FADD.FTZ R12, R211, R12 ;  /* 0x0000000cd30c7221 */ /* 0x008fce0000010000 */
[----:B------:R-:W3:Y:S01]  /*22510*/  MUFU.EX2 R157, R157 ;  /* 0x0000009d009d7308 */ /* 0x000ee20000000800 */
[----:B--2---:R-:W-:Y:S01]  /*22520*/  FADD.FTZ R162, R165, R12 ;  /* 0x0000000ca5a27221 */ /* 0x004fe20000010000 */
[-CC-:B------:R-:W-:Y:S01]  /*22530*/  FFMA.FTZ R12, R167, R3.reuse, -R156.reuse ;  /* 0x00000003a70c7223 */ /* 0x180fe2000001089c */
[----:B------:R-:W-:Y:S01]  /*22540*/  FFMA.FTZ R156, R159, R3, -R156 ;  /* 0x000000039f9c7223 */ /* 0x000fe2000001089c */
[----:B------:R-:W-:-:S04]  /*22550*/  F2FP.F16.F32.PACK_AB R211, R165, R211 ;  /* 0x000000d3a5d3723e */ /* 0x000fc800000000ff */
[----:B------:R-:W2:Y:S01]  /*22560*/  MUFU.EX2 R207, R207 ;  /* 0x000000cf00cf7308 */ /* 0x000ea20000000800 */
[----:B0-----:R-:W-:-:S07]  /*22570*/  FADD.FTZ R162, R205, R162 ;  /* 0x000000a2cda27221 */ /* 0x001fce0000010000 */
[----:B------:R-:W0:Y:S01]  /*22580*/  MUFU.EX2 R164, R164 ;  /* 0x000000a400a47308 */ /* 0x000e220000000800 */
[C---:B---3--:R-:W-:Y:S01]  /*22590*/  FADD.FTZ R162, R157.reuse, R162 ;  /* 0x000000a29da27221 */ /* 0x048fe20000010000 */
[----:B------:R-:W-:-:S06]  /*225a0*/  F2FP.F16.F32.PACK_AB R205, R157, R205 ;  /* 0x000000cd9dcd723e */ /* 0x000fcc00000000ff */
[----:B------:R-:W3:Y:S01]  /*225b0*/  MUFU.EX2 R201, R201 ;  /* 0x000000c900c97308 */ /* 0x000ee20000000800 */
[----:B--2---:R-:W-:-:S07]  /*225c0*/  FADD.FTZ R162, R207, R162 ;  /* 0x000000a2cfa27221 */ /* 0x004fce0000010000 */
[----:B------:R-:W2:Y:S01]  /*225d0*/  MUFU.EX2 R161, R161 ;  /* 0x000000a100a17308 */ /* 0x000ea20000000800 */
[C---:B0-----:R-:W-:Y:S01]  /*225e0*/  FADD.FTZ R162, R164.reuse, R162 ;  /* 0x000000a2a4a27221 */ /* 0x041fe20000010000 */
[----:B------:R-:W-:-:S06]  /*225f0*/  F2FP.F16.F32.PACK_AB R207, R164, R207 ;  /* 0x000000cfa4cf723e */ /* 0x000fcc00000000ff */
[----:B------:R-:W0:Y:S01]  /*22600*/  MUFU.EX2 R203, R203 ;  /* 0x000000cb00cb7308 */ /* 0x000e220000000800 */
[----:B---3--:R-:W-:-:S07]  /*22610*/  FADD.FTZ R162, R201, R162 ;  /* 0x000000a2c9a27221 */ /* 0x008fce0000010000 */
[----:B------:R-:W3:Y:S01]  /*22620*/  MUFU.EX2 R11, R175 ;  /* 0x000000af000b7308 */ /* 0x000ee20000000800 */
[C---:B--2---:R-:W-:Y:S01]  /*22630*/  FADD.FTZ R162, R161.reuse, R162 ;  /* 0x000000a2a1a27221 */ /* 0x044fe20000010000 */
[----:B------:R-:W-:-:S06]  /*22640*/  F2FP.F16.F32.PACK_AB R201, R161, R201 ;  /* 0x000000c9a1c9723e */ /* 0x000fcc00000000ff */
[----:B------:R-:W2:Y:S01]  /*22650*/  MUFU.EX2 R197, R197 ;  /* 0x000000c500c57308 */ /* 0x000ea20000000800 */
[----:B0-----:R-:W-:-:S07]  /*22660*/  FADD.FTZ R162, R203, R162 ;  /* 0x000000a2cba27221 */ /* 0x001fce0000010000 */
[----:B-1----:R-:W0:Y:S01]  /*22670*/  MUFU.EX2 R9, R163 ;  /* 0x000000a300097308 */ /* 0x002e220000000800 */
[C---:B---3--:R-:W-:Y:S01]  /*22680*/  FADD.FTZ R162, R11.reuse, R162 ;  /* 0x000000a20ba27221 */ /* 0x048fe20000010000 */
[----:B------:R-:W-:-:S06]  /*22690*/  F2FP.F16.F32.PACK_AB R203, R11, R203 ;  /* 0x000000cb0bcb723e */ /* 0x000fcc00000000ff */
[----:B------:R-:W1:Y:S01]  /*226a0*/  MUFU.EX2 R199, R199 ;  /* 0x000000c700c77308 */ /* 0x000e620000000800 */
[----:B--2---:R-:W-:-:S07]  /*226b0*/  FADD.FTZ R162, R197, R162 ;  /* 0x000000a2c5a27221 */ /* 0x004fce0000010000 */
[----:B------:R-:W2:Y:S01]  /*226c0*/  MUFU.EX2 R12, R12 ;  /* 0x0000000c000c7308 */ /* 0x000ea20000000800 */
[C---:B0-----:R-:W-:Y:S01]  /*226d0*/  FADD.FTZ R162, R9.reuse, R162 ;  /* 0x000000a209a27221 */ /* 0x041fe20000010000 */
[----:B------:R-:W-:Y:S01]  /*226e0*/  F2FP.F16.F32.PACK_AB R197, R9, R197 ;  /* 0x000000c509c5723e */ /* 0x000fe200000000ff */
[----:B------:R-:W-:-:S05]  /*226f0*/  IMAD.MOV.U32 R9, RZ, RZ, R219 ;  /* 0x000000ffff097224 */ /* 0x000fca00078e00db */
        /* <DEDUP_REMOVED lines=8> */
[----:B-1----:R-:W-:-:S07]  /*22780*/  FADD.FTZ R10, R193, R10 ;  /* 0x0000000ac10a7221 */ /* 0x002fce0000010000 */
[----:B------:R-:W1:Y:S01]  /*22790*/  MUFU.EX2 R194, R194 ;  /* 0x000000c200c27308 */ /* 0x000e620000000800 */
[C---:B--2---:R-:W-:Y:S01]  /*227a0*/  FADD.FTZ R13, R152.reuse, R13 ;  /* 0x0000000d980d7221 */ /* 0x044fe20000010000 */
[----:B------:R-:W-:-:S06]  /*227b0*/  F2FP.F16.F32.PACK_AB R192, R152, R192 ;  /* 0x000000c098c0723e */ /* 0x000fcc00000000ff */
[----:B------:R-:W2:Y:S01]  /*227c0*/  MUFU.EX2 R158, R158 ;  /* 0x0000009e009e7308 */ /* 0x000ea20000000800 */
[C---:B0-----:R-:W-:Y:S01]  /*227d0*/  FADD.FTZ R7, R155.reuse, R10 ;  /* 0x0000000a9b077221 */ /* 0x041fe20000010000 */
[----:B------:R-:W-:Y:S02]  /*227e0*/  F2FP.F16.F32.PACK_AB R193, R155, R193 ;  /* 0x000000c19bc1723e */ /* 0x000fe400000000ff */
[----:B------:R-:W-:-:S04]  /*227f0*/  MOV R10, R214 ;  /* 0x000000d6000a7202 */ /* 0x000fc80000000f00 */
[----:B------:R-:W0:Y:S01]  /*22800*/  MUFU.EX2 R156, R156 ;  /* 0x0000009c009c7308 */ /* 0x000e220000000800 */
[----:B-1----:R-:W-:Y:S01]  /*22810*/  FADD.FTZ R13, R194, R13 ;  /* 0x0000000dc20d7221 */ /* 0x002fe20000010000 */
[----:B------:R-:W-:-:S03]  /*22820*/  F2FP.F16.F32.PACK_AB R194, R6, R194 ;  /* 0x000000c206c2723e */ /* 0x000fc600000000ff */
[----:B------:R-:W-:Y:S01]  /*22830*/  FADD.FTZ R13, R6, R13 ;  /* 0x0000000d060d7221 */ /* 0x000fe20000010000 */
[----:B------:R-:W-:Y:S02]  /*22840*/  IMAD.MOV.U32 R6, RZ, RZ, R4 ;  /* 0x000000ffff067224 */ /* 0x000fe400078e0004 */
[----:B--2---:R-:W-:-:S04]  /*22850*/  FADD.FTZ R7, R158, R7 ;  /* 0x000000079e077221 */ /* 0x004fc80000010000 */
[C---:B0-----:R-:W-:Y:S01]  /*22860*/  FADD.FTZ R12, R156.reuse, R7 ;  /* 0x000000079c0c7221 */ /* 0x041fe20000010000 */
[----:B------:R-:W-:Y:S01]  /*22870*/  F2FP.F16.F32.PACK_AB R195, R156, R158 ;  /* 0x0000009e9cc3723e */ /* 0x000fe200000000ff */
[----:B------:R-:W-:Y:S01]  /*22880*/  IMAD.MOV.U32 R7, RZ, RZ, R5 ;  /* 0x000000ffff077224 */ /* 0x000fe200078e0005 */
[----:B------:R-:W-:Y:S06]  /*22890*/  @P2 BRA `(.L_x_2541) ;  /* 0xffffffb400f02947 */ /* 0x000fec000383ffff */
.L_x_2530:
[----:B------:R-:W-:Y:S05]  /*228a0*/  BSYNC B0 ;  /* 0x0000000000007941 */ /* 0x000fea0003800000 */
.L_x_2529:
        /* <DEDUP_REMOVED lines=131> */
.L_x_2542:
[----:B------:R-:W-:Y:S02]  /*230e0*/  LEA R0, R214, R16, 0x3 ;  /* 0x00000010d6007211 */ /* 0x000fe400078e18ff */
[----:B------:R-:W-:-:S04]  /*230f0*/  SHF.L.U32 R7, R219, 0x1f, RZ ;  /* 0x0000001fdb077819 */ /* 0x000fc800000006ff */
[----:B------:R0:W1:Y:S01]  /*23100*/  SYNCS.PHASECHK.TRANS64.TRYWAIT P2, [R0+URZ+0x38850], R7 ;  /* 0x03885007000075a7 */ /* 0x000062000804017f */
[----:B------:R-:W-:Y:S05]  /*23110*/  @!P0 BRA `(.L_x_2543) ;  /* 0x0000000000048947 */ /* 0x000fea0003800000 */
[----:B------:R-:W-:Y:S01]  /*23120*/  BPT.TRAP 0x1 ;  /* 0x000000040000795c */ /* 0x000fe20000300000 */
.L_x_2543:
        /* <DEDUP_REMOVED lines=9> */
.L_x_2545:
[----:B------:R-:W-:Y:S05]  /*231c0*/  BSYNC B0 ;  /* 0x0000000000007941 */ /* 0x000fea0003800000 */
.L_x_2544:
[----:B------:R-:W-:Y:S01]  /*231d0*/  IMAD.MOV.U32 R6, RZ, RZ, R2 ;  /* 0x000000ffff067224 */ /* 0x000fe200078e0002 */
[----:B01----:R-:W-:Y:S01]  /*231e0*/  MOV R7, 0x40000040 ;  /* 0x4000004000077802 */ /* 0x003fe20000000f00 */
[----:B------:R-:W2:Y:S01]  /*231f0*/  LDL.LU R16, [R1+0x80] ;  /* 0x0000800001107983 */ /* 0x000ea20000300800 */
[----:B------:R-:W-:Y:S01]  /*23200*/  WARPGROUP.ARRIVE ;  /* 0x00000000000079c5 */ /* 0x000fe20000000000 */
[----:B------:R-:W-:Y:S01]  /*23210*/  IADD3 R214, R214, 0x1, RZ ;  /* 0x00000001d6d67810 */ /* 0x000fe20007ffe0ff */
[----:B------:R-:W-:Y:S01]  /*23220*/  @!P1 VIADD R11, R0, 0x38860 ;  /* 0x00038860000b9836 */ /* 0x000fe20000000000 */
[----:B------:R-:W-:Y:S01]  /*23230*/  R2UR UR6, R6 ;  /* 0x00000000060672ca */ /* 0x000fe200000e0000 */
[----:B------:R-:W-:Y:S01]  /*23240*/  VIADD R6, R2, 0x80 ;  /* 0x0000008002067836 */ /* 0x000fe20000000000 */
[----:B------:R-:W-:Y:S01]  /*23250*/  R2UR UR7, R7 ;  /* 0x00000000070772ca */ /* 0x000fe200000e0000 */
[----:B------:R-:W-:Y:S01]  /*23260*/  IMAD.MOV.U32 R7, RZ, RZ, 0x40000040 ;  /* 0x40000040ff077424 */ /* 0x000fe200078e00ff */
[----:B------:R-:W-:Y:S01]  /*23270*/  ISETP.NE.AND P2, PT, R214, 0x2, PT ;  /* 0x00000002d600780c */ /* 0x000fe20003f45270 */
[----:B------:R-:W-:Y:S01]  /*23280*/  IMAD.MOV.U32 R0, RZ, RZ, -0x800000 ;  /* 0xff800000ff007424 */ /* 0x000fe200078e00ff */
[----:B------:R-:W-:-:S02]  /*23290*/  @!P1 PRMT R11, RZ, 0x654, R11 ;  /* 0x00000654ff0b9816 */ /* 0x000fc4000000000b */
[----:B------:R-:W-:-:S07]  /*232a0*/  SEL R214, R214, RZ, P2 ;  /* 0x000000ffd6d67207 */ /* 0x000fce0001000000 */
        /* <DEDUP_REMOVED lines=19> */
[----:B------:R-:W-:Y:S01]  /*233e0*/  R2UR UR6, R6 ;  /* 0x00000000060672ca */ /* 0x000fe200000e0000 */
[----:B------:R-:W-:Y:S01]  /*233f0*/  VIADD R6, R2, 0x200 ;  /* 0x0000020002067836 */ /* 0x000fe20000000000 */
[----:B------:R-:W-:Y:S01]  /*23400*/  R2UR UR7, R7 ;  /* 0x00000000070772ca */ /* 0x000fe200000e0000 */
[----:B------:R-:W-:Y:S01]  /*23410*/  IMAD.MOV.U32 R7, RZ, RZ, 0x40000040 ;  /* 0x40000040ff077424 */ /* 0x000fe200078e00ff */
[----:B------:R-:W0:Y:S02]  /*23420*/  SHFL.BFLY PT, R2, R13, 0x2, 0x1f ;  /* 0x0c401f000d027f89 */ /* 0x000e2400000e0000 */
[----:B0-----:R-:W-:Y:S01]  /*23430*/  FADD.FTZ R2, R2, R13 ;  /* 0x0000000d02027221 */ /* 0x001fe20000010000 */
[----:B------:R-:W-:Y:S02]  /*23440*/  WARPGROUP.DEPBAR.LE gsb0, 0x0 ;  /* 0x00008000000079c5 */ /* 0x000fe40000010000 */
[----:B------:R-:W-:-:S15]  /*23450*/  WARPGROUP.ARRIVE ;  /* 0x00000000000079c5 */ /* 0x000fde0000000000 */
[----:B------:R-:W-:-:S03]  /*23460*/  NOP ;  /* 0x0000000000007918 */ /* 0x000fc60000000000 */
[----:B------:R-:W-:Y:S01]  /*23470*/  HGMMA.64x256x16.F32 R24, R196, gdesc[UR4].tnspB, R24, gsb0 ;  /* 0x43e00004c4187df0 */ /* 0x000fe20008000818 */
[----:B------:R-:W-:Y:S02]  /*23480*/  R2UR UR6, R6 ;  /* 0x00000000060672ca */ /* 0x000fe400000e0000 */
[----:B------:R-:W-:Y:S02]  /*23490*/  R2UR UR7, R7 ;  /* 0x00000000070772ca */ /* 0x000fe400000e0000 */
[----:B------:R-:W0:Y:S02]  /*234a0*/  SHFL.BFLY PT, R7, R12, 0x2, 0x1f ;  /* 0x0c401f000c077f89 */ /* 0x000e2400000e0000 */
[----:B0-----:R-:W-:Y:S02]  /*234b0*/  FADD.FTZ R6, R7, R12 ;  /* 0x0000000c07067221 */ /* 0x001fe40000010000 */
[----:B------:R-:W0:Y:S04]  /*234c0*/  SHFL.BFLY PT, R7, R2, 0x1, 0x1f ;  /* 0x0c201f0002077f89 */ /* 0x000e2800000e0000 */
[----:B------:R-:W1:Y:S01]  /*234d0*/  SHFL.BFLY PT, R9, R6, 0x1, 0x1f ;  /* 0x0c201f0006097f89 */ /* 0x000e6200000e0000 */
[----:B0-----:R-:W-:Y:S01]  /*234e0*/  FADD.FTZ R14, R2, R7 ;  /* 0x00000007020e7221 */ /* 0x001fe20000010000 */
[----:B------:R-:W-:Y:S01]  /*234f0*/  SEL R2, RZ, 0x1, P2 ;  /* 0x00000001ff027807 */ /* 0x000fe20001000000 */
[----:B-1----:R-:W-:-:S03]  /*23500*/  FADD.FTZ R15, R6, R9 ;  /* 0x00000009060f7221 */ /* 0x002fc60000010000 */
[----:B------:R-:W-:Y:S02]  /*23510*/  FSETP.NE.FTZ.AND P0, PT, R14, RZ, PT ;  /* 0x000000ff0e00720b */ /* 0x000fe40003f15000 */
[----:B------:R-:W-:Y:S02]  /*23520*/  CS2R R6, SRZ ;  /* 0x0000000000067805 */ /* 0x000fe4000001ff00 */
[----:B------:R-:W-:Y:S02]  /*23530*/  LOP3.LUT R219, R219, R2, RZ, 0x3c, !PT ;  /* 0x00000002dbdb7212 */ /* 0x000fe400078e3cff */
[----:B------:R-:W-:Y:S02]  /*23540*/  FSETP.NE.FTZ.AND P3, PT, R15, RZ, PT ;  /* 0x000000ff0f00720b */ /* 0x000fe40003f75000 */
[----:B------:R-:W-:-:S05]  /*23550*/  MOV R2, 0xff800000 ;  /* 0xff80000000027802 */ /* 0x000fca0000000f00 */
[----:B------:R-:W0:Y:S01]  /*23560*/  @P0 MUFU.LG2 R9, R14 ;  /* 0x0000000e00090308 */ /* 0x000e220000000c00 */
[----:B------:R-:W-:-:S05]  /*23570*/  @P0 FMUL.FTZ R8, R3, 0.69314718246459960938 ;  /* 0x3f31721803080820 */ /* 0x000fca0000410000 */
[----:B------:R-:W-:Y:S02]  /*23580*/  @P3 FMUL.FTZ R12, R3, 0.69314718246459960938 ;  /* 0x3f317218030c3820 */ /* 0x000fe40000410000 */
[----:B------:R-:W1:Y:S08]  /*23590*/  @P3 MUFU.LG2 R10, R15 ;  /* 0x0000000f000a3308 */ /* 0x000e700000000c00 */
[----:B------:R-:W2:Y:S01]  /*235a0*/  @P0 MUFU.RCP R7, R14 ;  /* 0x0000000e00070308 */ /* 0x000ea20000001000 */
[----:B0-----:R-:W-:-:S04]  /*235b0*/  @P0 FMUL.FTZ R9, R9, 0.69314718246459960938 ;  /* 0x3f31721809090820 */ /* 0x001fc80000410000 */
[----:B------:R-:W-:Y:S01]  /*235c0*/  @P0 FFMA.FTZ R0, R8, R5, R9 ;  /* 0x0000000508000223 */ /* 0x000fe20000010009 */
[----:B------:R-:W-:Y:S02]  /*235d0*/  PLOP3.LUT P0, PT, PT, PT, PT, 0x8, 0x0 ;  /* 0x000000000000781c */ /* 0x000fe40003f0e170 */
[----:B------:R-:W0:Y:S01]  /*235e0*/  @P3 MUFU.RCP R6, R15 ;  /* 0x0000000f00063308 */ /* 0x000e220000001000 */
[----:B-1----:R-:W-:-:S04]  /*235f0*/  @P3 FMUL.FTZ R3, R10, 0.69314718246459960938 ;  /* 0x3f3172180a033820 */ /* 0x002fc80000410000 */
[----:B------:R-:W-:Y:S01]  /*23600*/  @P3 FFMA.FTZ R2, R12, R4, R3 ;  /* 0x000000040c023223 */ /* 0x000fe20000010003 */
[----:B------:R-:W-:Y:S02]  /*23610*/  WARPGROUP.DEPBAR.LE gsb0, 0x0 ;  /* 0x00008000000079c5 */ /* 0x000fe40000010000 */
[----:B------:R-:W-:-:S06]  /*23620*/  WARPGROUP.ARRIVE ;  /* 0x00000000000079c5 */ /* 0x000fcc0000000000 */
        /* <DEDUP_REMOVED lines=131> */
.L_x_2405:
        /* <DEDUP_REMOVED lines=10> */
[----:B------:R-:W3:Y:S01]  /*23f00*/  LDL R144, [R1+0x74] ;  /* 0x0000740001907983 */ /* 0x000ee20000100800 */
[----:B------:R-:W4:Y:S01]  /*23f10*/  S2R R55, SR_SWINHI ;  /* 0x0000000000377919 */ /* 0x000f220000002f00 */
[----:B------:R-:W-:Y:S01]  /*23f20*/  F2FP.F16.F32.PACK_AB R4, R25, R4 ;  /* 0x000000041904723e */ /* 0x000fe200000000ff */
[----:B------:R-:W-:Y:S01]  /*23f30*/  ULDC.64 UR4, c[0x0][0xbd8] ;  /* 0x0002f60000047ab9 */ /* 0x000fe20000000a00 */
[----:B------:R-:W-:Y:S02]  /*23f40*/  MOV R20, R16 ;  /* 0x0000001000147202 */ /* 0x000fe40000000f00 */
[----:B----4-:R-:W-:-:S02]  /*23f50*/  MOV R21, R55 ;  /* 0x0000003700157202 */ /* 0x010fc40000000f00 */
        /* <DEDUP_REMOVED lines=17> */
[----:B------:R-:W-:Y:S01]  /*24070*/  F2FP.F16.F32.PACK_AB R179, R151, R150 ;  /* 0x0000009697b3723e */ /* 0x000fe200000000ff */
[----:B------:R-:W-:Y:S01]  /*24080*/  IMAD.MOV.U32 R76, RZ, RZ, RZ ;  /* 0x000000ffff4c7224 */ /* 0x000fe200078e00ff */
[----:B------:R-:W-:Y:S01]  /*24090*/  BAR.SYNC.DEFER_BLOCKING 0x1, 0x100 ;  /* 0x0044000000007b1d */ /* 0x000fe20000010000 */
[----:B--2---:R-:W-:-:S03]  /*240a0*/  IMAD.WIDE R120, R6, 0x2, R20 ;  /* 0x0000000206787825 */ /* 0x004fc600078e0214 */
[----:B------:R-:W-:-:S04]  /*240b0*/  IADD3 R6, P1, R120, 0x20, RZ ;  /* 0x0000002078067810 */ /* 0x000fc80007f3e0ff */
[----:B------:R-:W-:Y:S02]  /*240c0*/  LOP3.LUT R88, R6, 0x380, RZ, 0xc0, !PT ;  /* 0x0000038006587812 */ /* 0x000fe400078ec0ff */
[----:B------:R-:W-:Y:S02]  /*240d0*/  IADD3 R55, P0, R120, 0x40, RZ ;  /* 0x0000004078377810 */ /* 0x000fe40007f1e0ff */
[----:B------:R-:W-:Y:S02]  /*240e0*/  SHF.R.U64 R88, R88, 0x3, RZ ;  /* 0x0000000358587819 */ /* 0x000fe400000012ff */
[C---:B------:R-:W-:Y:S02]  /*240f0*/  IADD3 R106, P2, R120.reuse, 0x4060, RZ ;  /* 0x00004060786a7810 */ /* 0x040fe40007f5e0ff */
[----:B------:R-:W-:Y:S02]  /*24100*/  IADD3 R80, P4, R120, 0x60, RZ ;  /* 0x0000006078507810 */ /* 0x000fe40007f9e0ff */
[----:B------:R-:W-:-:S02]  /*24110*/  LOP3.LUT R92, R55, 0x380, RZ, 0xc0, !PT ;  /* 0x00000380375c7812 */ /* 0x000fc400078ec0ff */
[----:B------:R-:W-:Y:S02]  /*24120*/  LOP3.LUT R88, R88, R6, RZ, 0x3c, !PT ;  /* 0x0000000658587212 */ /* 0x000fe400078e3cff */
[----:B------:R-:W-:Y:S02]  /*24130*/  IADD3 R84, P3, R120, 0x4000, RZ ;  /* 0x0000400078547810 */ /* 0x000fe40007f7e0ff */
[----:B------:R-:W-:Y:S02]  /*24140*/  LOP3.LUT R6, R106, 0x380, RZ, 0xc0, !PT ;  /* 0x000003806a067812 */ /* 0x000fe400078ec0ff */
[----:B------:R-:W-:Y:S02]  /*24150*/  LOP3.LUT R96, R80, 0x380, RZ, 0xc0, !PT ;  /* 0x0000038050607812 */ /* 0x000fe400078ec0ff */
[----:B------:R-:W-:Y:S02]  /*24160*/  IADD3.X R89, RZ, R121, RZ, P1, !PT ;  /* 0x00000079ff597210 */ /* 0x000fe40000ffe4ff */
[----:B------:R-:W-:-:S02]  /*24170*/  SHF.R.U64 R92, R92, 0x3, RZ ;  /* 0x000000035c5c7819 */ /* 0x000fc400000012ff */
[----:B------:R-:W-:Y:S02]  /*24180*/  IADD3 R108, P1, R120, 0x8000, RZ ;  /* 0x00008000786c7810 */ /* 0x000fe40007f3e0ff */
[----:B------:R-:W-:Y:S02]  /*24190*/  IADD3.X R101, RZ, R121, RZ, P3, !PT ;  /* 0x00000079ff657210 */ /* 0x000fe40001ffe4ff */
[----:B------:R-:W-:Y:S02]  /*241a0*/  SHF.R.U64 R6, R6, 0x3, RZ ;  /* 0x0000000306067819 */ /* 0x000fe400000012ff */
[----:B------:R-:W-:Y:S02]  /*241b0*/  IADD3 R114, P3, R120, 0x8060, RZ ;  /* 0x0000806078727810 */ /* 0x000fe40007f7e0ff */
[----:B------:R-:W-:Y:S02]  /*241c0*/  SHF.R.U64 R96, R96, 0x3, RZ ;  /* 0x0000000360607819 */ /* 0x000fe400000012ff */
[----:B------:R-:W-:-:S02]  /*241d0*/  LOP3.LUT R81, R120, 0x380, RZ, 0xc0, !PT ;  /* 0x0000038078517812 */ /* 0x000fc400078ec0ff */
[C---:B------:R-:W-:Y:S02]  /*241e0*/  IADD3 R102, P6, R120.reuse, 0x4020, RZ ;  /* 0x0000402078667810 */ /* 0x040fe40007fde0ff */
[----:B------:R-:W-:Y:S02]  /*241f0*/  IADD3 R104, P5, R120, 0x4040, RZ ;  /* 0x0000404078687810 */ /* 0x000fe40007fbe0ff */
[----:B------:R-:W-:Y:S02]  /*24200*/  LOP3.LUT R100, R84, 0x380, RZ, 0xc0, !PT ;  /* 0x0000038054647812 */ /* 0x000fe400078ec0ff */
[----:B------:R-:W-:Y:S02]  /*24210*/  LOP3.LUT R92, R92, R55, RZ, 0x3c, !PT ;  /* 0x000000375c5c7212 */ /* 0x000fe400078e3cff */
[----:B------:R-:W-:Y:S02]  /*24220*/  LOP3.LUT R55, R108, 0x380, RZ, 0xc0, !PT ;  /* 0x000003806c377812 */ /* 0x000fe400078ec0ff */
[----:B------:R-:W-:-:S02]  /*24230*/  LOP3.LUT R106, R6, R106, RZ, 0x3c, !PT ;  /* 0x0000006a066a7212 */ /* 0x000fc400078e3cff */
[----:B------:R-:W-:Y:S02]  /*24240*/  LOP3.LUT R96, R96, R80, RZ, 0x3c, !PT ;  /* 0x0000005060607212 */ /* 0x000fe400078e3cff */
[----:B------:R-:W-:Y:S01]  /*24250*/  LOP3.LUT R6, R114, 0x380, RZ, 0xc0, !PT ;  /* 0x0000038072067812 */ /* 0x000fe200078ec0ff */
[--C-:B------:R-:W-:Y:S01]  /*24260*/  IMAD.X R103, RZ, RZ, R121.reuse, P6 ;  /* 0x000000ffff677224 */ /* 0x100fe200030e0679 */
[----:B------:R-:W-:Y:S02]  /*24270*/  SHF.R.U64 R81, R81, 0x3, RZ ;  /* 0x0000000351517819 */ /* 0x000fe400000012ff */
[----:B------:R-:W-:Y:S02]  /*24280*/  SHF.R.U64 R100, R100, 0x3, RZ ;  /* 0x0000000364647819 */ /* 0x000fe400000012ff */
[----:B------:R-:W-:Y:S01]  /*24290*/  LOP3.LUT R80, R104, 0x380, RZ, 0xc0, !PT ;  /* 0x0000038068507812 */ /* 0x000fe200078ec0ff */
[--C-:B------:R-:W-:Y:S01]  /*242a0*/  IMAD.X R93, RZ, RZ, R121.reuse, P0 ;  /* 0x000000ffff5d7224 */ /* 0x100fe200000e0679 */
[----:B------:R-:W-:Y:S01]  /*242b0*/  SHF.R.U64 R55, R55, 0x3, RZ ;  /* 0x0000000337377819 */ /* 0x000fe200000012ff */
[--C-:B------:R-:W-:Y:S01]  /*242c0*/  IMAD.X R97, RZ, RZ, R121.reuse, P4 ;  /* 0x000000ffff617224 */ /* 0x100fe200020e0679 */
[C---:B------:R-:W-:Y:S01]  /*242d0*/  IADD3 R116, P6, R120.reuse, 0xc000, RZ ;  /* 0x0000c00078747810 */ /* 0x040fe20007fde0ff */
[--C-:B------:R-:W-:Y:S01]  /*242e0*/  IMAD.X R105, RZ, RZ, R121.reuse, P5 ;  /* 0x000000ffff697224 */ /* 0x100fe200028e0679 */
[----:B------:R-:W-:Y:S01]  /*242f0*/  IADD3.X R107, RZ, R121, RZ, P2, !PT ;  /* 0x00000079ff6b7210 */ /* 0x000fe200017fe4ff */
[----:B------:R-:W-:Y:S01]  /*24300*/  IMAD.X R109, RZ, RZ, R121, P1 ;  /* 0x000000ffff6d7224 */ /* 0x000fe200008e0679 */
[----:B------:R-:W-:-:S02]  /*24310*/  IADD3 R110, P0, R120, 0x8020, RZ ;  /* 0x00008020786e7810 */ /* 0x000fc40007f1e0ff */
[C---:B------:R-:W-:Y:S02]  /*24320*/  IADD3 R112, P4, R120.reuse, 0x8040, RZ ;  /* 0x0000804078707810 */ /* 0x040fe40007f9e0ff */
[C---:B------:R-:W-:Y:S02]  /*24330*/  IADD3 R26, P5, R120.reuse, 0xc020, RZ ;  /* 0x0000c020781a7810 */ /* 0x040fe40007fbe0ff */
[C---:B------:R-:W-:Y:S02]  /*24340*/  IADD3 R30, P2, R120.reuse, 0xc040, RZ ;  /* 0x0000c040781e7810 */ /* 0x040fe40007f5e0ff */
[----:B------:R-:W-:Y:S02]  /*24350*/  IADD3 R42, P1, R120, 0xc060, RZ ;  /* 0x0000c060782a7810 */ /* 0x000fe40007f3e0ff */
[----:B------:R-:W-:Y:S02]  /*24360*/  SHF.R.U64 R6, R6, 0x3, RZ ;  /* 0x0000000306067819 */ /* 0x000fe400000012ff */
[----:B------:R-:W-:-:S02]  /*24370*/  LOP3.LUT R120, R81, R120, RZ, 0x3c, !PT ;  /* 0x0000007851787212 */ /* 0x000fc400078e3cff */
[----:B------:R-:W-:Y:S02]  /*24380*/  LOP3.LUT R100, R100, R84, RZ, 0x3c, !PT ;  /* 0x0000005464647212 */ /* 0x000fe400078e3cff */
[----:B------:R-:W-:Y:S02]  /*24390*/  SHF.R.U64 R80, R80, 0x3, RZ ;  /* 0x0000000350507819 */ /* 0x000fe400000012ff */
[----:B------:R-:W-:Y:S02]  /*243a0*/  LOP3.LUT R84, R102, 0x380, RZ, 0xc0, !PT ;  /* 0x0000038066547812 */ /* 0x000fe400078ec0ff */
[----:B------:R-:W-:Y:S02]  /*243b0*/  LOP3.LUT R108, R55, R108, RZ, 0x3c, !PT ;  /* 0x0000006c376c7212 */ /* 0x000fe400078e3cff */
[----:B------:R-:W-:Y:S02]  /*243c0*/  LOP3.LUT R55, R116, 0x380, RZ, 0xc0, !PT ;  /* 0x0000038074377812 */ /* 0x000fe400078ec0ff */
[----:B------:R-:W-:-:S02]  /*243d0*/  LOP3.LUT R114, R6, R114, RZ, 0x3c, !PT ;  /* 0x0000007206727212 */ /* 0x000fc400078e3cff */
[----:B------:R-:W-:Y:S02]  /*243e0*/  LOP3.LUT R104, R80, R104, RZ, 0x3c, !PT ;  /* 0x0000006850687212 */ /* 0x000fe400078e3cff */
[----:B------:R-:W-:Y:S02]  /*243f0*/  MOV R120, R120 ;  /* 0x0000007800787202 */ /* 0x000fe40000000f00 */
[----:B------:R-:W-:Y:S02]  /*24400*/  F2FP.F16.F32.PACK_AB R6, R29, R8 ;  /* 0x000000081d06723e */ /* 0x000fe400000000ff */
[----:B------:R-:W-:Y:S02]  /*24410*/  SHF.R.U64 R84, R84, 0x3, RZ ;  /* 0x0000000354547819 */ /* 0x000fe400000012ff */
[----:B------:R-:W-:Y:S02]  /*24420*/  LOP3.LUT R80, R110, 0x380, RZ, 0xc0, !PT ;  /* 0x000003806e507812 */ /* 0x000fe400078ec0ff */
[----:B------:R-:W-:-:S02]  /*24430*/  SHF.R.U64 R55, R55, 0x3, RZ ;  /* 0x0000000337377819 */ /* 0x000fc400000012ff */
[----:B------:R-:W-:Y:S02]  /*24440*/  LOP3.LUT R25, R26, 0x380, RZ, 0xc0, !PT ;  /* 0x000003801a197812 */ /* 0x000fe400078ec0ff */
[----:B------:R-:W-:Y:S01]  /*24450*/  LOP3.LUT R27, R30, 0x380, RZ, 0xc0, !PT ;  /* 0x000003801e1b7812 */ /* 0x000fe200078ec0ff */
[----:B------:R2:W-:Y:S01]  /*24460*/  STSM.16.M88.4 [R120], R4 ;  /* 0x0000000478007844 */ /* 0x0005e20000000200 */
[----:B------:R-:W-:Y:S02]  /*24470*/  LOP3.LUT R102, R84, R102, RZ, 0x3c, !PT ;  /* 0x0000006654667212 */ /* 0x000fe400078e3cff */
[----:B------:R-:W-:Y:S02]  /*24480*/  SHF.R.U64 R80, R80, 0x3, RZ ;  /* 0x0000000350507819 */ /* 0x000fe400000012ff */
[----:B------:R-:W-:Y:S02]  /*24490*/  LOP3.LUT R84, R112, 0x380, RZ, 0xc0, !PT ;  /* 0x0000038070547812 */ /* 0x000fe400078ec0ff */
[----:B------:R-:W-:-:S02]  /*244a0*/  LOP3.LUT R116, R55, R116, RZ, 0x3c, !PT ;  /* 0x0000007437747212 */ /* 0x000fc400078e3cff */
[----:B------:R-:W-:Y:S02]  /*244b0*/  SHF.R.U64 R25, R25, 0x3, RZ ;  /* 0x0000000319197819 */ /* 0x000fe400000012ff */
[----:B------:R-:W-:Y:S02]  /*244c0*/  SHF.R.U64 R27, R27, 0x3, RZ ;  /* 0x000000031b1b7819 */ /* 0x000fe400000012ff */
[----:B------:R-:W-:Y:S02]  /*244d0*/  MOV R88, R88 ;  /* 0x0000005800587202 */ /* 0x000fe40000000f00 */
[----:B------:R-:W-:Y:S02]  /*244e0*/  LOP3.LUT R55, R42, 0x380, RZ, 0xc0, !PT ;  /* 0x000003802a377812 */ /* 0x000fe400078ec0ff */
[----:B--2---:R-:W-:Y:S02]  /*244f0*/  F2FP.F16.F32.PACK_AB R4, R33, R10 ;  /* 0x0000000a2104723e */ /* 0x004fe400000000ff */
[----:B------:R-:W-:-:S02]  /*24500*/  F2FP.F16.F32.PACK_AB R5, R35, R34 ;  /* 0x000000222305723e */ /* 0x000fc400000000ff */
[----:B------:R-:W-:Y:S02]  /*24510*/  F2FP.F16.F32.PACK_AB R6, R37, R12 ;  /* 0x0000000c2506723e */ /* 0x000fe400000000ff */
[----:B------:R-:W-:Y:S02]  /*24520*/  F2FP.F16.F32.PACK_AB R7, R39, R38 ;  /* 0x000000262707723e */ /* 0x000fe400000000ff */
[----:B------:R-:W-:Y:S02]  /*24530*/  MOV R92, R92 ;  /* 0x0000005c005c7202 */ /* 0x000fe40000000f00 */
[----:B------:R-:W-:Y:S02]  /*24540*/  F2FP.F16.F32.PACK_AB R8, R41, R14 ;  /* 0x0000000e2908723e */ /* 0x000fe400000000ff */
[----:B------:R-:W-:Y:S02]  /*24550*/  F2FP.F16.F32.PACK_AB R10, R45, R24 ;  /* 0x000000182d0a723e */ /* 0x000fe400000000ff */
[----:B------:R-:W-:Y:S01]  /*24560*/  LOP3.LUT R110, R80, R110, RZ, 0x3c, !PT ;  /* 0x0000006e506e7212 */ /* 0x000fe200078e3cff */
[----:B------:R2:W-:Y:S01]  /*24570*/  STSM.16.M88.4 [R88], R4 ;  /* 0x0000000458007844 */ /* 0x0005e20000000200 */
[----:B------:R-:W-:-:S02]  /*24580*/  SHF.R.U64 R84, R84, 0x3, RZ ;  /* 0x0000000354547819 */ /* 0x000fc400000012ff */
[----:B------:R-:W-:Y:S02]  /*24590*/  LOP3.LUT R118, R25, R26, RZ, 0x3c, !PT ;  /* 0x0000001a19767212 */ /* 0x000fe400078e3cff */
[----:B------:R-:W-:Y:S02]  /*245a0*/  LOP3.LUT R80, R27, R30, RZ, 0x3c, !PT ;  /* 0x0000001e1b507212 */ /* 0x000fe400078e3cff */
[----:B------:R-:W-:Y:S02]  /*245b0*/  MOV R96, R96 ;  /* 0x0000006000607202 */ /* 0x000fe40000000f00 */
[----:B------:R-:W-:Y:S02]  /*245c0*/  F2FP.F16.F32.PACK_AB R12, R49, R157 ;  /* 0x0000009d310c723e */ /* 0x000fe400000000ff */
[----:B------:R-:W-:Y:S01]  /*245d0*/  F2FP.F16.F32.PACK_AB R14, R53, R158 ;  /* 0x0000009e350e723e */ /* 0x000fe200000000ff */
[----:B------:R-:W-:Y:S01]  /*245e0*/  IMAD.X R111, RZ, RZ, R121, P0 ;  /* 0x000000ffff6f7224 */ /* 0x000fe200000e0679 */
[----:B------:R-:W-:-:S02]  /*245f0*/  SHF.R.U64 R55, R55, 0x3, RZ ;  /* 0x0000000337377819 */ /* 0x000fc400000012ff */
[----:B------:R-:W-:Y:S02]  /*24600*/  MOV R100, R100 ;  /* 0x0000006400647202 */ /* 0x000fe40000000f00 */
[----:B------:R-:W-:Y:S02]  /*24610*/  F2FP.F16.F32.PACK_AB R24, R57, R159 ;  /* 0x0000009f3918723e */ /* 0x000fe400000000ff */
[----:B------:R-:W-:Y:S02]  /*24620*/  F2FP.F16.F32.PACK_AB R25, R59, R58 ;  /* 0x0000003a3b19723e */ /* 0x000fe400000000ff */
[----:B------:R-:W-:Y:S02]  /*24630*/  F2FP.F16.F32.PACK_AB R26, R61, R160 ;  /* 0x000000a03d1a723e */ /* 0x000fe400000000ff */
[----:B------:R-:W-:Y:S01]  /*24640*/  F2FP.F16.F32.PACK_AB R27, R63, R62 ;  /* 0x0000003e3f1b723e */ /* 0x000fe200000000ff */
[----:B------:R4:W-:Y:S01]  /*24650*/  STSM.16.M88.4 [R92], R8 ;  /* 0x000000085c007844 */ /* 0x0009e20000000200 */
[----:B------:R-:W-:-:S02]  /*24660*/  MOV R102, R102 ;  /* 0x0000006600667202 */ /* 0x000fc40000000f00 */
[----:B--2---:R-:W-:Y:S02]  /*24670*/  F2FP.F16.F32.PACK_AB R4, R65, R161 ;  /* 0x000000a14104723e */ /* 0x004fe400000000ff */
[----:B------:R-:W-:Y:S02]  /*24680*/  F2FP.F16.F32.PACK_AB R5, R67, R66 ;  /* 0x000000424305723e */ /* 0x000fe400000000ff */
[----:B------:R-:W-:Y:S02]  /*24690*/  F2FP.F16.F32.PACK_AB R6, R69, R162 ;  /* 0x000000a24506723e */ /* 0x000fe400000000ff */
[----:B------:R-:W-:Y:S01]  /*246a0*/  F2FP.F16.F32.PACK_AB R7, R71, R70 ;  /* 0x000000464707723e */ /* 0x000fe200000000ff */
[----:B------:R-:W-:Y:S01]  /*246b0*/  STSM.16.M88.4 [R96], R12 ;  /* 0x0000000c60007844 */ /* 0x000fe20000000200 */
[----:B------:R-:W-:Y:S02]  /*246c0*/  IADD3.X R113, RZ, R121, RZ, P4, !PT ;  /* 0x00000079ff717210 */ /* 0x000fe400027fe4ff */
[----:B------:R-:W-:-:S02]  /*246d0*/  LOP3.LUT R112, R84, R112, RZ, 0x3c, !PT ;  /* 0x0000007054707212 */ /* 0x000fc400078e3cff */
[----:B------:R-:W-:Y:S02]  /*246e0*/  MOV R104, R104 ;  /* 0x0000006800687202 */ /* 0x000fe40000000f00 */
[----:B----4-:R-:W-:Y:S02]  /*246f0*/  F2FP.F16.F32.PACK_AB R8, R73, R163 ;  /* 0x000000a34908723e */ /* 0x010fe400000000ff */
[----:B------:R-:W-:Y:S02]  /*24700*/  F2FP.F16.F32.PACK_AB R9, R75, R74 ;  /* 0x0000004a4b09723e */ /* 0x000fe400000000ff */
[----:B------:R-:W-:Y:S02]  /*24710*/  F2FP.F16.F32.PACK_AB R10, R77, R164 ;  /* 0x000000a44d0a723e */ /* 0x000fe400000000ff */
[----:B------:R-:W-:Y:S01]  /*24720*/  F2FP.F16.F32.PACK_AB R11, R79, R78 ;  /* 0x0000004e4f0b723e */ /* 0x000fe200000000ff */
[----:B------:R-:W-:Y:S01]  /*24730*/  STSM.16.M88.4 [R100], R24 ;  /* 0x0000001864007844 */ /* 0x000fe20000000200 */
[----:B------:R-:W-:-:S02]  /*24740*/  LOP3.LUT R84, R55, R42, RZ, 0x3c, !PT ;  /* 0x0000002a37547212 */ /* 0x000fc400078e3cff */
[----:B------:R-:W-:Y:S02]  /*24750*/  MOV R106, R106 ;  /* 0x0000006a006a7202 */ /* 0x000fe40000000f00 */
[----:B------:R-:W-:Y:S02]  /*24760*/  F2FP.F16.F32.PACK_AB R29, R83, R82 ;  /* 0x00000052531d723e */ /* 0x000fe400000000ff */
[----:B------:R-:W-:Y:S01]  /*24770*/  F2FP.F16.F32.PACK_AB R30, R40, R166 ;  /* 0x000000a6281e723e */ /* 0x000fe200000000ff */
[----:B------:R2:W-:Y:S01]  /*24780*/  STSM.16.M88.4 [R102], R4 ;  /* 0x0000000466007844 */ /* 0x0005e20000000200 */
[----:B------:R-:W-:Y:S02]  /*24790*/  MOV R108, R108 ;  /* 0x0000006c006c7202 */ /* 0x000fe40000000f00 */
[----:B------:R-:W-:Y:S02]  /*247a0*/  F2FP.F16.F32.PACK_AB R40, R52, R167 ;  /* 0x000000a73428723e */ /* 0x000fe400000000ff */
[----:B------:R-:W-:-:S02]  /*247b0*/  F2FP.F16.F32.PACK_AB R41, R91, R90 ;  /* 0x0000005a5b29723e */ /* 0x000fc400000000ff */
[----:B------:R-:W-:Y:S02]  /*247c0*/  F2FP.F16.F32.PACK_AB R42, R68, R168 ;  /* 0x000000a8442a723e */ /* 0x000fe400000000ff */
[----:B------:R-:W-:Y:S02]  /*247d0*/  MOV R110, R110 ;  /* 0x0000006e006e7202 */ /* 0x000fe40000000f00 */
        /* <DEDUP_REMOVED lines=12> */
[----:B---3--:R-:W-:-:S03]  /*248a0*/  SHF.R.S32.HI R78, RZ, 0x1f, R144 ;  /* 0x0000001fff4e7819 */ /* 0x008fc60000011490 */
[----:B------:R-:W-:Y:S01]  /*248b0*/  STSM.16.M88.4 [R110], R52 ;  /* 0x000000346e007844 */ /* 0x000fe20000000200 */
[----:B------:R-:W-:-:S03]  /*248c0*/  IMAD.X R117, RZ, RZ, R121, P6 ;  /* 0x000000ffff757224 */ /* 0x000fc600030e0679 */
[----:B------:R2:W-:Y:S01]  /*248d0*/  STSM.16.M88.4 [R112], R4 ;  /* 0x0000000470007844 */ /* 0x0005e20000000200 */
[----:B------:R-:W-:Y:S01]  /*248e0*/  IADD3.X R119, RZ, R121, RZ, P5, !PT ;  /* 0x00000079ff777210 */ /* 0x000fe20002ffe4ff */
[--C-:B------:R-:W-:Y:S01]  /*248f0*/  IMAD.X R81, RZ, RZ, R121.reuse, P2 ;  /* 0x000000ffff517224 */ /* 0x100fe200010e0679 */
[----:B------:R-:W-:Y:S01]  /*24900*/  ISETP.NE.U32.AND P0, PT, RZ, UR4, PT ;  /* 0x00000004ff007c0c */ /* 0x000fe2000bf05070 */
[----:B------:R-:W-:Y:S01]  /*24910*/  IMAD.X R85, RZ, RZ, R121, P1 ;  /* 0x000000ffff557224 */ /* 0x000fe200008e0679 */
[----:B------:R-:W-:Y:S02]  /*24920*/  SHF.L.U64.HI R3, R144, 0x2, R78 ;  /* 0x0000000290037819 */ /* 0x000fe4000001024e */
[----:B------:R-:W-:Y:S02]  /*24930*/  MOV R114, R114 ;  /* 0x0000007200727202 */ /* 0x000fe40000000f00 */
[----:B----4-:R-:W-:Y:S02]  /*24940*/  F2FP.F16.F32.PACK_AB R8, R154, R173 ;  /* 0x000000ad9a08723e */ /* 0x010fe400000000ff */
[----:B------:R-:W-:-:S02]  /*24950*/  F2FP.F16.F32.PACK_AB R9, R56, R51 ;  /* 0x000000333809723e */ /* 0x000fc400000000ff */
[----:B--2---:R-:W-:Y:S02]  /*24960*/  SHF.L.U32 R4, R144, 0x2, RZ ;  /* 0x0000000290047819 */ /* 0x004fe400000006ff */
[----:B------:R-:W-:Y:S02]  /*24970*/  F2FP.F16.F32.PACK_AB R10, R155, R174 ;  /* 0x000000ae9b0a723e */ /* 0x000fe400000000ff */
[----:B------:R-:W-:Y:S02]  /*24980*/  IADD3 R6, P1, R4, UR4, RZ ;  /* 0x0000000404067c10 */ /* 0x000fe4000ff3e0ff */
[----:B------:R-:W-:Y:S02]  /*24990*/  F2FP.F16.F32.PACK_AB R11, R64, R60 ;  /* 0x0000003c400b723e */ /* 0x000fe400000000ff */
        /* <DEDUP_REMOVED lines=10> */
[----:B------:R-:W-:Y:S02]  /*24a40*/  MOV R80, R80 ;  /* 0x0000005000507202 */ /* 0x000fe40000000f00 */
[----:B------:R-:W-:Y:S02]  /*24a50*/  ISETP.NE.AND.EX P0, PT, RZ, UR5, PT, P0 ;  /* 0x00000005ff007c0c */ /* 0x000fe4000bf05300 */
[----:B------:R-:W-:Y:S01]  /*24a60*/  IADD3.X R7, R3, UR5, RZ, P1, !PT ;  /* 0x0000000503077c10 */ /* 0x000fe20008ffe4ff */
[----:B------:R-:W-:Y:S01]  /*24a70*/  ULDC.64 UR4, c[0x0][0xbe0] ;  /* 0x0002f80000047ab9 */ /* 0x000fe20000000a00 */
[----:B------:R-:W-:Y:S01]  /*24a80*/  MOV R84, R84 ;  /* 0x0000005400547202 */ /* 0x000fe20000000f00 */
[----:B------:R2:W-:Y:S01]  /*24a90*/  STSM.16.M88.4 [R114], R8 ;  /* 0x0000000872007844 */ /* 0x0005e20000000200 */
[----:B------:R-:W-:-:S03]  /*24aa0*/  ISETP.NE.U32.AND P1, PT, RZ, UR4, PT ;  /* 0x00000004ff007c0c */ /* 0x000fc6000bf25070 */
[----:B------:R3:W-:Y:S01]  /*24ab0*/  STSM.16.M88.4 [R116], R12 ;  /* 0x0000000c74007844 */ /* 0x0007e20000000200 */
[----:B------:R-:W-:-:S03]  /*24ac0*/  ISETP.NE.AND.EX P1, PT, RZ, UR5, PT, P1 ;  /* 0x00000005ff007c0c */ /* 0x000fc6000bf25310 */
[----:B------:R3:W-:Y:S04]  /*24ad0*/  STSM.16.M88.4 [R118], R24 ;  /* 0x0000001876007844 */ /* 0x0007e80000000200 */
[----:B------:R3:W-:Y:S04]  /*24ae0*/  STSM.16.M88.4 [R80], R136 ;  /* 0x0000008850007844 */ /* 0x0007e80000000200 */
[----:B------:R3:W-:Y:S01]  /*24af0*/  STSM.16.M88.4 [R84], R176 ;  /* 0x000000b054007844 */ /* 0x0007e20000000200 */
[----:B------:R-:W-:Y:S01]  /*24b00*/  BAR.SYNC.DEFER_BLOCKING 0x1, 0x100 ;  /* 0x0044000000007b1d */ /* 0x000fe20000010000 */
[----:B------:R-:W-:-:S04]  /*24b10*/  @P1 IADD3 R4, P2, R4, UR4, RZ ;  /* 0x0000000404041c10 */ /* 0x000fc8000ff5e0ff */
[----:B------:R-:W-:Y:S01]  /*24b20*/  @P1 IADD3.X R5, R3, UR5, RZ, P2, !PT ;  /* 0x0000000503051c10 */ /* 0x000fe200097fe4ff */
[----:B------:R-:W-:Y:S02]  /*24b30*/  ULDC UR4, c[0x0][0xa88] ;  /* 0x0002a20000047ab9 */ /* 0x000fe40000000800 */
[----:B------:R-:W-:Y:S01]  /*24b40*/  MOV R3, UR4 ;  /* 0x0000000400037c02 */ /* 0x000fe20008000f00 */
[----:B------:R3:W5:Y:S05]  /*24b50*/  @P0 LDG.E R76, desc[UR60][R6.64] ;  /* 0x0000003c064c0981 */ /* 0x00076a000c1e1900 */
[----:B------:R3:W5:Y:S01]  /*24b60*/  @P1 LDG.E R3, desc[UR60][R4.64] ;  /* 0x0000003c04031981 */ /* 0x000762000c1e1900 */
[----:B------:R-:W2:Y:S02]  /*24b70*/  S2R R148, SR_TID.X ;  /* 0x0000000000947919 */ /* 0x000ea40000002100 */
[----:B--2---:R-:W-:-:S05]  /*24b80*/  VIADD R11, R148, 0xffffff80 ;  /* 0xffffff80940b7836 */ /* 0x004fca0000000000 */
[----:B------:R-:W-:-:S04]  /*24b90*/  SHF.R.S32.HI R8, RZ, 0x1f, R11 ;  /* 0x0000001fff087819 */ /* 0x000fc8000001140b */
[----:B------:R-:W-:Y:S01]  /*24ba0*/  LEA.HI R9, R8, R11, RZ, 0x3 ;  /* 0x0000000b08097211 */ /* 0x000fe200078f18ff */
[----:B---3--:R-:W-:Y:S06]  /*24bb0*/  @P1 BRA `(.L_x_2549) ;  /* 0x0000000000101947 */ /* 0x008fec0003800000 */
[----:B------:R-:W-:Y:S05]  /*24bc0*/  @!P0 BRA `(.L_x_2549) ;  /* 0x00000000000c8947 */ /* 0x000fea0003800000 */
[----:B------:R-:W2:Y:S04]  /*24bd0*/  LDG.E R4, desc[UR60][R6.64] ;  /* 0x0000003c06047981 */ /* 0x000ea8000c1e1900 */
[----:B-----5:R-:W2:Y:S02]  /*24be0*/  LDG.E R3, desc[UR60][R6.64+0x4] ;  /* 0x0000043c06037981 */ /* 0x020ea4000c1e1900 */
[----:B--2---:R-:W-:-:S07]  /*24bf0*/  IMAD.IADD R3, R3, 0x1, -R4 ;  /* 0x0000000103037824 */ /* 0x004fce00078e0a04 */
.L_x_2549:
[----:B------:R-:W2:Y:S01]  /*24c00*/  LDL R10, [R1+0x68] ;  /* 0x00006800010a7983 */ /* 0x000ea20000100800 */
[----:B------:R-:W-:Y:S01]  /*24c10*/  LOP3.LUT R4, R9, 0xfffffff8, RZ, 0xc0, !PT ;  /* 0xfffffff809047812 */ /* 0x000fe200078ec0ff */
[----:B------:R-:W-:Y:S02]  /*24c20*/  ULDC.64 UR4, c[0x0][0xb70] ;  /* 0x0002dc0000047ab9 */ /* 0x000fe40000000a00 */
[----:B------:R-:W3:Y:S04]  /*24c30*/  LDL.LU R83, [R1+0x78] ;  /* 0x0000780001537983 */ /* 0x000ee80000300800 */
[----:B------:R-:W2:Y:S01]  /*24c40*/  LDL.LU R82, [R1+0x84] ;  /* 0x0000840001527983 */ /* 0x000ea20000300800 */
[----:B-----5:R-:W-:Y:S01]  /*24c50*/  SHF.R.S32.HI R77, RZ, 0x1f, R76 ;  /* 0x0000001fff4d7819 */ /* 0x020fe2000001144c */
[----:B------:R-:W-:Y:S01]  /*24c60*/  IMAD.IADD R7, R11, 0x1, -R4 ;  /* 0x000000010b077824 */ /* 0x000fe200078e0a04 */
[----:B------:R-:W-:-:S02]  /*24c70*/  SEL R78, R78, RZ, !P0 ;  /* 0x000000ff4e4e7207 */ /* 0x000fc40004000000 */
[----:B------:R-:W-:Y:S02]  /*24c80*/  SEL R79, R144, RZ, !P0 ;  /* 0x000000ff904f7207 */ /* 0x000fe40004000000 */
[----:B------:R-:W-:Y:S02]  /*24c90*/  LEA R7, R7, R234, 0x3 ;  /* 0x000000ea07077211 */ /* 0x000fe400078e18ff */
[----:B------:R-:W-:-:S03]  /*24ca0*/  LEA.HI R8, R8, R11, RZ, 0x7 ;  /* 0x0000000b08087211 */ /* 0x000fc600078f38ff */
[----:B------:R-:W-:Y:S01]  /*24cb0*/  IMAD.WIDE R20, R7, 0x2, R20 ;  /* 0x0000000207147825 */ /* 0x000fe200078e0214 */
[----:B------:R-:W-:Y:S02]  /*24cc0*/  LOP3.LUT R12, R8, 0xffffff80, RZ, 0xc0, !PT ;  /* 0xffffff80080c7812 */ /* 0x000fe400078ec0ff */
[C---:B------:R-:W-:Y:S02]  /*24cd0*/  IADD3 R13, P3, R20.reuse, 0x2000, RZ ;  /* 0x00002000140d7810 */ /* 0x040fe40007f7e0ff */
[----:B------:R-:W-:Y:S02]  /*24ce0*/  IADD3 R29, P2, R20, 0x4000, RZ ;  /* 0x00004000141d7810 */ /* 0x000fe40007f5e0ff */
[----:B------:R-:W-:Y:S02]  /*24cf0*/  IADD3 R11, R11, -R12, RZ ;  /* 0x8000000c0b0b7210 */ /* 0x000fe40007ffe0ff */
[----:B------:R-:W-:Y:S02]  /*24d00*/  LOP3.LUT R12, R13, 0x380, RZ, 0xc0, !PT ;  /* 0x000003800d0c7812 */ /* 0x000fe400078ec0ff */
[----:B------:R-:W-:-:S02]  /*24d10*/  LOP3.LUT R28, R29, 0x380, RZ, 0xc0, !PT ;  /* 0x000003801d1c7812 */ /* 0x000fc400078ec0ff */
[----:B------:R-:W-:Y:S02]  /*24d20*/  SHF.R.U64 R12, R12, 0x3, RZ ;  /* 0x000000030c0c7819 */ /* 0x000fe400000012ff */
[----:B------:R-:W-:Y:S02]  /*24d30*/  SHF.R.U64 R28, R28, 0x3, RZ ;  /* 0x000000031c1c7819 */ /* 0x000fe400000012ff */
[----:B------:R-:W-:Y:S01]  /*24d40*/  LOP3.LUT R12, R12, R13, RZ, 0x3c, !PT ;  /* 0x0000000d0c0c7212 */ /* 0x000fe200078e3cff */
[--C-:B------:R-:W-:Y:S01]  /*24d50*/  IMAD.X R13, RZ, RZ, R21.reuse, P3 ;  /* 0x000000ffff0d7224 */ /* 0x100fe200018e0615 */
[----:B------:R-:W-:Y:S01]  /*24d60*/  LOP3.LUT R28, R28, R29, RZ, 0x3c, !PT ;  /* 0x0000001d1c1c7212 */ /* 0x000fe200078e3cff */
[----:B------:R-:W-:Y:S01]  /*24d70*/  IMAD.X R29, RZ, RZ, R21, P2 ;  /* 0x000000ffff1d7224 */ /* 0x000fe200010e0615 */
[C---:B------:R-:W-:Y:S02]  /*24d80*/  IADD3 R33, P6, R20.reuse, 0x5000, RZ ;  /* 0x0000500014217810 */ /* 0x040fe40007fde0ff */
[----:B------:R-:W-:-:S02]  /*24d90*/  IADD3 R37, P5, R20, 0x6000, RZ ;  /* 0x0000600014257810 */ /* 0x000fc40007fbe0ff */
[C---:B------:R-:W-:Y:S02]  /*24da0*/  IADD3 R45, P3, R20.reuse, 0x8000, RZ ;  /* 0x00008000142d7810 */ /* 0x040fe40007f7e0ff */
[----:B------:R-:W-:Y:S02]  /*24db0*/  IADD3 R55, P2, R20, 0xa000, RZ ;  /* 0x0000a00014377810 */ /* 0x000fe40007f5e0ff */
        /* <DEDUP_REMOVED lines=19> */
[----:B------:R-:W-:Y:S02]  /*24ef0*/  LOP3.LUT R56, R57, 0x380, RZ, 0xc0, !PT ;  /* 0x0000038039387812 */ /* 0x000fe400078ec0ff */
[----:B------:R-:W-:Y:S02]  /*24f00*/  LOP3.LUT R60, R61, 0x380, RZ, 0xc0, !PT ;  /* 0x000003803d3c7812 */ /* 0x000fe400078ec0ff */
[----:B------:R-:W-:Y:S02]  /*24f10*/  LOP3.LUT R68, R69, 0x380, RZ, 0xc0, !PT ;  /* 0x0000038045447812 */ /* 0x000fe400078ec0ff */
[----:B------:R-:W-:Y:S02]  /*24f20*/  SHF.R.U64 R56, R56, 0x3, RZ ;  /* 0x0000000338387819 */ /* 0x000fe400000012ff */
[----:B------:R-:W-:Y:S02]  /*24f30*/  SHF.R.U64 R60, R60, 0x3, RZ ;  /* 0x000000033c3c7819 */ /* 0x000fe400000012ff */
[----:B------:R-:W-:-:S02]  /*24f40*/  SHF.R.U64 R68, R68, 0x3, RZ ;  /* 0x0000000344447819 */ /* 0x000fc400000012ff */
[----:B------:R-:W-:Y:S02]  /*24f50*/  LOP3.LUT R56, R56, R57, RZ, 0x3c, !PT ;  /* 0x0000003938387212 */ /* 0x000fe400078e3cff */
[----:B------:R-:W-:Y:S01]  /*24f60*/  LOP3.LUT R60, R60, R61, RZ, 0x3c, !PT ;  /* 0x0000003d3c3c7212 */ /* 0x000fe200078e3cff */
[----:B------:R-:W-:Y:S01]  /*24f70*/  IMAD.X R61, RZ, RZ, R21, P5 ;  /* 0x000000ffff3d7224 */ /* 0x000fe200028e0615 */
[----:B------:R-:W-:Y:S02]  /*24f80*/  LOP3.LUT R68, R68, R69, RZ, 0x3c, !PT ;  /* 0x0000004544447212 */ /* 0x000fe400078e3cff */
[-C--:B------:R-:W-:Y:S02]  /*24f90*/  IADD3.X R57, RZ, R21.reuse, RZ, P6, !PT ;  /* 0x00000015ff397210 */ /* 0x080fe400037fe4ff */
[----:B------:R-:W-:Y:S01]  /*24fa0*/  IADD3.X R69, RZ, R21, RZ, P3, !PT ;  /* 0x00000015ff457210 */ /* 0x000fe20001ffe4ff */
[----:B------:R-:W-:Y:S01]  /*24fb0*/  BSSY B1, `(.L_x_2550) ;  /* 0x000007f000017945 */ /* 0x000fe20003800000 */
[----:B---3--:R-:W-:Y:S01]  /*24fc0*/  SHF.R.S32.HI R80, RZ, 0x1f, R83 ;  /* 0x0000001fff507819 */ /* 0x008fe20000011453 */
[----:B------:R-:W-:-:S04]  /*24fd0*/  IMAD.WIDE.U32 R4, R83, UR4, R76 ;  /* 0x0000000453047c25 */ /* 0x000fc8000f8e004c */
[----:B------:R-:W-:Y:S02]  /*24fe0*/  IMAD R6, R80, UR4, RZ ;  /* 0x0000000450067c24 */ /* 0x000fe4000f8e02ff */
[----:B--2---:R-:W-:Y:S02]  /*24ff0*/  IMAD R10, R82, 0x80, R10 ;  /* 0x00000080520a7824 */ /* 0x004fe400078e020a */
[----:B------:R-:W-:Y:S01]  /*25000*/  IMAD R9, R83, UR5, R6 ;  /* 0x0000000553097c24 */ /* 0x000fe2000f8e0206 */
[----:B------:R-:W-:Y:S02]  /*25010*/  ULDC.64 UR4, c[0x0][0xb78] ;  /* 0x0002de0000047ab9 */ /* 0x000fe40000000a00 */
[----:B------:R-:W-:Y:S01]  /*25020*/  IMAD R6, R78, UR4, RZ ;  /* 0x000000044e067c24 */ /* 0x000fe2000f8e02ff */
[----:B------:R-:W-:Y:S01]  /*25030*/  SHF.R.S32.HI R7, RZ, 0x1f, R10 ;  /* 0x0000001fff077819 */ /* 0x000fe2000001140a */
[----:B------:R-:W-:Y:S01]  /*25040*/  IMAD.IADD R5, R5, 0x1, R9 ;  /* 0x0000000105057824 */ /* 0x000fe200078e0209 */
[----:B------:R-:W-:Y:S01]  /*25050*/  IADD3 R9, P4, R20, 0x1000, RZ ;  /* 0x0000100014097810 */ /* 0x000fe20007f9e0ff */
[----:B------:R-:W-:-:S02]  /*25060*/  IMAD R6, R79, UR5, R6 ;  /* 0x000000054f067c24 */ /* 0x000fc4000f8e0206 */
[----:B------:R-:W-:Y:S01]  /*25070*/  IMAD.WIDE.U32 R4, R79, UR4, R4 ;  /* 0x000000044f047c25 */ /* 0x000fe2000f8e0004 */
[----:B------:R-:W-:Y:S01]  /*25080*/  ULDC.64 UR4, c[0x0][0xb40] ;  /* 0x0002d00000047ab9 */ /* 0x000fe20000000a00 */
[----:B------:R-:W-:Y:S02]  /*25090*/  LOP3.LUT R8, R9, 0x380, RZ, 0xc0, !PT ;  /* 0x0000038009087812 */ /* 0x000fe400078ec0ff */
[----:B------:R-:W-:Y:S02]  /*250a0*/  IADD3 R4, P0, R10, R4, RZ ;  /* 0x000000040a047210 */ /* 0x000fe40007f1e0ff */
[----:B------:R-:W-:Y:S02]  /*250b0*/  SHF.R.U64 R8, R8, 0x3, RZ ;  /* 0x0000000308087819 */ /* 0x000fe400000012ff */
[----:B------:R-:W-:Y:S02]  /*250c0*/  IADD3.X R7, R7, R5, R6, P0, !PT ;  /* 0x0000000507077210 */ /* 0x000fe400007fe406 */
[----:B------:R-:W-:-:S02]  /*250d0*/  LEA R52, P1, R4, UR4, 0x2 ;  /* 0x0000000404347c11 */ /* 0x000fc4000f8210ff */
[----:B------:R-:W-:Y:S01]  /*250e0*/  LOP3.LUT R8, R8, R9, RZ, 0x3c, !PT ;  /* 0x0000000908087212 */ /* 0x000fe200078e3cff */
[----:B------:R-:W-:Y:S01]  /*250f0*/  IMAD.X R9, RZ, RZ, R21, P4 ;  /* 0x000000ffff097224 */ /* 0x000fe200020e0615 */
[----:B------:R-:W-:Y:S01]  /*25100*/  LEA.HI.X R53, R4, UR5, R7, 0x2, P1 ;  /* 0x0000000504357c11 */ /* 0x000fe200088f1407 */
[----:B------:R-:W-:Y:S01]  /*25110*/  VIADD R4, R10, 0x8 ;  /* 0x000000080a047836 */ /* 0x000fe20000000000 */
[C---:B------:R-:W-:Y:S01]  /*25120*/  IADD3 R25, P1, R20.reuse, 0x3000, RZ ;  /* 0x0000300014197810 */ /* 0x040fe20007f3e0ff */
[----:B------:R-:W-:Y:S01]  /*25130*/  ULDC.64 UR4, c[0x0][0xaa0] ;  /* 0x0002a80000047ab9 */ /* 0x000fe20000000a00 */
[----:B------:R-:W-:Y:S02]  /*25140*/  IADD3 R41, P4, R20, 0x7000, RZ ;  /* 0x0000700014297810 */ /* 0x000fe40007f9e0ff */
[----:B------:R-:W-:Y:S02]  /*25150*/  LOP3.LUT R24, R25, 0x380, RZ, 0xc0, !PT ;  /* 0x0000038019187812 */ /* 0x000fe400078ec0ff */
[----:B------:R-:W-:-:S02]  /*25160*/  LOP3.LUT R40, R41, 0x380, RZ, 0xc0, !PT ;  /* 0x0000038029287812 */ /* 0x000fc400078ec0ff */
[----:B------:R-:W-:Y:S02]  /*25170*/  SHF.R.U64 R24, R24, 0x3, RZ ;  /* 0x0000000318187819 */ /* 0x000fe400000012ff */
[----:B------:R-:W-:Y:S02]  /*25180*/  SHF.R.U64 R40, R40, 0x3, RZ ;  /* 0x0000000328287819 */ /* 0x000fe400000012ff */
[----:B------:R-:W-:Y:S02]  /*25190*/  LOP3.LUT R24, R24, R25, RZ, 0x3c, !PT ;  /* 0x0000001918187212 */ /* 0x000fe400078e3cff */
[----:B------:R-:W-:Y:S02]  /*251a0*/  IADD3.X R25, RZ, R21, RZ, P1, !PT ;  /* 0x00000015ff197210 */ /* 0x000fe40000ffe4ff */
[----:B------:R-:W-:Y:S02]  /*251b0*/  IADD3 R49, P1, R20, 0x9000, RZ ;  /* 0x0000900014317810 */ /* 0x000fe40007f3e0ff */
[----:B------:R-:W-:Y:S01]  /*251c0*/  LOP3.LUT R40, R40, R41, RZ, 0x3c, !PT ;  /* 0x0000002928287212 */ /* 0x000fe200078e3cff */
[----:B------:R-:W-:Y:S01]  /*251d0*/  IMAD.X R41, RZ, RZ, R21, P4 ;  /* 0x000000ffff297224 */ /* 0x000fe200020e0615 */
[----:B------:R-:W-:-:S02]  /*251e0*/  LOP3.LUT R48, R49, 0x380, RZ, 0xc0, !PT ;  /* 0x0000038031307812 */ /* 0x000fc400078ec0ff */
[----:B------:R-:W-:Y:S02]  /*251f0*/  LOP3.LUT P0, RZ, R11, 0x3, RZ, 0xc0, !PT ;  /* 0x000000030bff7812 */ /* 0x000fe4000780c0ff */
[----:B------:R-:W-:Y:S02]  /*25200*/  SHF.R.U64 R48, R48, 0x3, RZ ;  /* 0x0000000330307819 */ /* 0x000fe400000012ff */
[----:B------:R-:W-:Y:S02]  /*25210*/  IADD3 R65, P4, R20, 0xd000, RZ ;  /* 0x0000d00014417810 */ /* 0x000fe40007f9e0ff */
[----:B------:R-:W-:Y:S02]  /*25220*/  LOP3.LUT R48, R48, R49, RZ, 0x3c, !PT ;  /* 0x0000003130307212 */ /* 0x000fe400078e3cff */
[----:B------:R-:W-:Y:S02]  /*25230*/  IADD3 R5, P2, R20, 0xf000, RZ ;  /* 0x0000f00014057810 */ /* 0x000fe40007f5e0ff */
[----:B------:R-:W-:-:S02]  /*25240*/  IADD3.X R49, RZ, R21, RZ, P1, !PT ;  /* 0x00000015ff317210 */ /* 0x000fc40000ffe4ff */
[-C--:B------:R-:W-:Y:S01]  /*25250*/  ISETP.GE.OR P1, PT, R10, R3.reuse, P0 ;  /* 0x000000030a00720c */ /* 0x080fe20000726670 */
[----:B------:R-:W-:Y:S01]  /*25260*/  IMAD.X R73, RZ, RZ, R21, P2 ;  /* 0x000000ffff497224 */ /* 0x000fe200010e0615 */
[----:B------:R-:W-:Y:S02]  /*25270*/  LOP3.LUT R64, R65, 0x380, RZ, 0xc0, !PT ;  /* 0x0000038041407812 */ /* 0x000fe400078ec0ff */
[----:B------:R-:W-:Y:S02]  /*25280*/  ISETP.GE.OR P0, PT, R4, R3, P0 ;  /* 0x000000030400720c */ /* 0x000fe40000706670 */
[----:B------:R-:W-:Y:S02]  /*25290*/  LOP3.LUT R7, R20, 0x380, RZ, 0xc0, !PT ;  /* 0x0000038014077812 */ /* 0x000fe400078ec0ff */
[----:B------:R-:W-:Y:S02]  /*252a0*/  LOP3.LUT R4, R5, 0x380, RZ, 0xc0, !PT ;  /* 0x0000038005047812 */ /* 0x000fe400078ec0ff */
[----:B------:R-:W-:-:S02]  /*252b0*/  SHF.R.U64 R64, R64, 0x3, RZ ;  /* 0x0000000340407819 */ /* 0x000fc400000012ff */
[----:B------:R-:W-:Y:S01]  /*252c0*/  SHF.R.U64 R7, R7, 0x3, RZ ;  /* 0x0000000307077819 */ /* 0x000fe200000012ff */
[----:B------:R-:W-:Y:S01]  /*252d0*/  @!P1 STG.E desc[UR60][R52.64], R0 ;  /* 0x0000000034009986 */ /* 0x000fe2000c10193c */
[----:B------:R-:W-:Y:S02]  /*252e0*/  SHF.R.U64 R4, R4, 0x3, RZ ;  /* 0x0000000304047819 */ /* 0x000fe400000012ff */
[----:B------:R-:W-:Y:S01]  /*252f0*/  LOP3.LUT R64, R64, R65, RZ, 0x3c, !PT ;  /* 0x0000004140407212 */ /* 0x000fe200078e3cff */
[----:B------:R-:W-:Y:S01]  /*25300*/  IMAD.X R65, RZ, RZ, R21, P4 ;  /* 0x000000ffff417224 */ /* 0x000fe200020e0615 */
[----:B------:R-:W-:Y:S01]  /*25310*/  LOP3.LUT R20, R7, R20, RZ, 0x3c, !PT ;  /* 0x0000001407147212 */ /* 0x000fe200078e3cff */
[----:B------:R2:W-:Y:S01]  /*25320*/  @!P0 STG.E desc[UR60][R52.64+0x20], R2 ;  /* 0x0000200234008986 */ /* 0x0005e2000c10193c */
[----:B------:R-:W-:Y:S01]  /*25330*/  LOP3.LUT R72, R4, R5, RZ, 0x3c, !PT ;  /* 0x0000000504487212 */ /* 0x000fe200078e3cff */
[----:B------:R-:W-:Y:S02]  /*25340*/  IMAD R77, R77, UR4, RZ ;  /* 0x000000044d4d7c24 */ /* 0x000fe4000f8e02ff */
[----:B------:R3:W5:Y:S04]  /*25350*/  LD.E.128 R4, desc[UR60][R20.64] ;  /* 0x0000003c14047980 */ /* 0x000768000c101d00 */
[----:B------:R-:W5:Y:S04]  /*25360*/  LD.E.128 R8, desc[UR60][R8.64] ;  /* 0x0000003c08087980 */ /* 0x000f68000c101d00 */
[----:B------:R-:W5:Y:S01]  /*25370*/  LD.E.128 R12, desc[UR60][R12.64] ;  /* 0x0000003c0c0c7980 */ /* 0x000f62000c101d00 */
[--C-:B---3--:R-:W-:Y:S01]  /*25380*/  SHF.R.S32.HI R21, RZ, 0x1f, R17.reuse ;  /* 0x0000001fff157819 */ /* 0x108fe20000011411 */
[----:B------:R-:W-:-:S02]  /*25390*/  IMAD.MOV.U32 R20, RZ, RZ, R17 ;  /* 0x000000ffff147224 */ /* 0x000fc400078e0011 */
        /* <DEDUP_REMOVED lines=19> */
[----:B--2---:R-:W2:Y:S01]  /*254d0*/  FENCE.VIEW.ASYNC.S ;  /* 0x00000000000073c6 */ /* 0x004ea20000000000 */
[----:B------:R-:W-:Y:S01]  /*254e0*/  IMAD R77, R76, UR5, R77 ;  /* 0x000000054c4d7c24 */ /* 0x000fe2000f8e024d */
[----:B------:R-:W-:Y:S01]  /*254f0*/  ULDC.64 UR4, c[0x0][0xae0] ;  /* 0x0002b80000047ab9 */ /* 0x000fe20000000a00 */
[----:B------:R-:W-:-:S02]  /*25500*/  IMAD R81, R82, -0x80, R3 ;  /* 0xffffff8052517824 */ /* 0x000fc400078e0203 */
[----:B------:R-:W-:Y:S01]  /*25510*/  IMAD R80, R80, UR4, RZ ;  /* 0x0000000450507c24 */ /* 0x000fe2000f8e02ff */
[----:B------:R-:W-:Y:S01]  /*25520*/  IADD3 R21, R21, R77, RZ ;  /* 0x0000004d15157210 */ /* 0x000fe20007ffe0ff */
[C---:B------:R-:W-:Y:S01]  /*25530*/  VIADD R0, R22.reuse, 0x60 ;  /* 0x0000006016007836 */ /* 0x040fe20000000000 */
[-C--:B------:R-:W-:Y:S01]  /*25540*/  ISETP.GE.AND P3, PT, R22, R81.reuse, PT ;  /* 0x000000511600720c */ /* 0x080fe20003f66270 */
[C---:B------:R-:W-:Y:S01]  /*25550*/  IMAD R77, R83.reuse, UR5, R80 ;  /* 0x00000005534d7c24 */ /* 0x040fe2000f8e0250 */
[-C--:B------:R-:W-:Y:S01]  /*25560*/  ISETP.GE.AND P1, PT, R218, R81.reuse, PT ;  /* 0x00000051da00720c */ /* 0x080fe20003f26270 */
[----:B------:R-:W-:Y:S01]  /*25570*/  IMAD.WIDE.U32 R2, R83, UR4, R20 ;  /* 0x0000000453027c25 */ /* 0x000fe2000f8e0014 */
[-C--:B------:R-:W-:Y:S01]  /*25580*/  ISETP.GE.AND P0, PT, R0, R81.reuse, PT ;  /* 0x000000510000720c */ /* 0x080fe20003f06270 */
[----:B------:R-:W-:Y:S01]  /*25590*/  ULDC.64 UR4, c[0x0][0xae8] ;  /* 0x0002ba0000047ab9 */ /* 0x000fe20000000a00 */
[----:B------:R-:W-:Y:S01]  /*255a0*/  IADD3 R0, R16, 0x38820, RZ ;  /* 0x0003882010007810 */ /* 0x000fe20007ffe0ff */
[----:B------:R-:W-:Y:S01]  /*255b0*/  IMAD R78, R78, UR4, RZ ;  /* 0x000000044e4e7c24 */ /* 0x000fe2000f8e02ff */
[----:B------:R-:W-:Y:S01]  /*255c0*/  ISETP.GE.AND P2, PT, R220, R81, PT ;  /* 0x00000051dc00720c */ /* 0x000fe20003f46270 */
[----:B------:R-:W-:Y:S01]  /*255d0*/  IMAD.IADD R3, R3, 0x1, R77 ;  /* 0x0000000103037824 */ /* 0x000fe200078e024d */
[----:B------:R-:W-:Y:S01]  /*255e0*/  PRMT R0, RZ, 0x654, R0 ;  /* 0x00000654ff007816 */ /* 0x000fe20000000000 */
[----:B------:R-:W-:-:S02]  /*255f0*/  IMAD R81, R79, UR5, R78 ;  /* 0x000000054f517c24 */ /* 0x000fc4000f8e024e */
[----:B------:R-:W-:Y:S01]  /*25600*/  IMAD.WIDE.U32 R76, R79, UR4, R2 ;  /* 0x000000044f4c7c25 */ /* 0x000fe2000f8e0002 */
[----:B--2---:R2:W-:Y:S03]  /*25610*/  SYNCS.ARRIVE.TRANS64.RED.A1T0 RZ, [R0+URZ], RZ ;  /* 0x000000ff00ff79a7 */ /* 0x0045e6000810043f */
[----:B------:R-:W-:Y:S01]  /*25620*/  IMAD.WIDE R20, R82, 0x80, R22 ;  /* 0x0000008052147825 */ /* 0x000fe200078e0216 */
[----:B------:R-:W-:-:S03]  /*25630*/  IADD3 R81, R77, R81, RZ ;  /* 0x000000514d517210 */ /* 0x000fc60007ffe0ff */
[C---:B------:R-:W-:Y:S02]  /*25640*/  VIADD R80, R17.reuse, 0xc0 ;  /* 0x000000c011507836 */ /* 0x040fe40000000000 */
[----:B------:R-:W-:Y:S01]  /*25650*/  VIADD R82, R17, 0x80 ;  /* 0x0000008011527836 */ /* 0x000fe20000000000 */
[----:B--2---:R-:W-:Y:S06]  /*25660*/  @P3 BRA `(.L_x_2551) ;  /* 0x00000000004c3947 */ /* 0x004fec0003800000 */
[----:B------:R-:W-:Y:S01]  /*25670*/  ULDC.64 UR4, c[0x0][0xad8] ;  /* 0x0002b60000047ab9 */ /* 0x000fe20000000a00 */
[----:B------:R-:W-:Y:S01]  /*25680*/  IMAD.MOV.U32 R2, RZ, RZ, R76 ;  /* 0x000000ffff027224 */ /* 0x000fe200078e004c */
[----:B------:R-:W-:Y:S01]  /*25690*/  ULDC.64 UR6, c[0x0][0xa80] ;  /* 0x0002a00000067ab9 */ /* 0x000fe20000000a00 */
[----:B------:R-:W-:Y:S02]  /*256a0*/  IMAD R79, R21, UR4, RZ ;  /* 0x00000004154f7c24 */ /* 0x000fe4000f8e02ff */
[----:B------:R-:W-:Y:S02]  /*256b0*/  IMAD.MOV.U32 R3, RZ, RZ, R81 ;  /* 0x000000ffff037224 */ /* 0x000fe400078e0051 */
[C---:B------:R-:W-:Y:S02]  /*256c0*/  IMAD R79, R20.reuse, UR5, R79 ;  /* 0x00000005144f7c24 */ /* 0x040fe4000f8e024f */
[----:B------:R-:W-:Y:S01]  /*256d0*/  IMAD.WIDE.U32 R2, R20, UR4, R2 ;  /* 0x0000000414027c25 */ /* 0x000fe2000f8e0002 */
[----:B------:R-:W-:-:S02]  /*256e0*/  ULDC UR4, c[0x0][0xa8c] ;  /* 0x0002a30000047ab9 */ /* 0x000fc40000000800 */
[----:B------:R-:W-:Y:S02]  /*256f0*/  ISETP.GE.AND P3, PT, R17, UR4, PT ;  /* 0x0000000411007c0c */ /* 0x000fe4000bf66270 */
[C---:B------:R-:W-:Y:S02]  /*25700*/  LEA R78, P5, R2.reuse, UR6, 0x1 ;  /* 0x00000006024e7c11 */ /* 0x040fe4000f8a08ff */
[----:B------:R-:W-:Y:S02]  /*25710*/  IADD3 R3, R3, R79, RZ ;  /* 0x0000004f03037210 */ /* 0x000fe40007ffe0ff */
[----:B------:R-:W-:Y:S02]  /*25720*/  ISETP.GE.AND P4, PT, R19, UR4, PT ;  /* 0x0000000413007c0c */ /* 0x000fe4000bf86270 */
[----:B------:R-:W-:Y:S02]  /*25730*/  LEA.HI.X R79, R2, UR7, R3, 0x1, P5 ;  /* 0x00000007024f7c11 */ /* 0x000fe4000a8f0c03 */
[----:B------:R-:W-:-:S02]  /*25740*/  ISETP.GE.AND P5, PT, R82, UR4, PT ;  /* 0x0000000452007c0c */ /* 0x000fc4000bfa6270 */
[----:B------:R-:W-:Y:S01]  /*25750*/  ISETP.GE.AND P6, PT, R80, UR4, PT ;  /* 0x0000000450007c0c */ /* 0x000fe2000bfc6270 */
[----:B-----5:R2:W-:Y:S06]  /*25760*/  @!P3 STG.E.128 desc[UR60][R78.64], R4 ;  /* 0x000000044e00b986 */ /* 0x0205ec000c101d3c */
[----:B------:R2:W-:Y:S04]  /*25770*/  @!P4 STG.E.128 desc[UR60][R78.64+0x80], R28 ;  /* 0x0000801c4e00c986 */ /* 0x0005e8000c101d3c */
[----:B------:R2:W-:Y:S04]  /*25780*/  @!P5 STG.E.128 desc[UR60][R78.64+0x100], R44 ;  /* 0x0001002c4e00d986 */ /* 0x0005e8000c101d3c */
[----:B------:R2:W-:Y:S02]  /*25790*/  @!P6 STG.E.128 desc[UR60][R78.64+0x180], R60 ;  /* 0x0001803c4e00e986 */ /* 0x0005e4000c101d3c */
.L_x_2551:
[----:B------:R-:W-:Y:S05]  /*257a0*/  BSYNC B1 ;  /* 0x0000000000017941 */ /* 0x000fea0003800000 */
.L_x_2550:
[----:B------:R-:W-:Y:S04]  /*257b0*/  BSSY B1, `(.L_x_2552) ;  /* 0x0000017000017945 */ /* 0x000fe80003800000 */
[----:B------:R-:W-:Y:S05]  /*257c0*/  @P1 BRA `(.L_x_2553) ;  /* 0x0000000000541947 */ /* 0x000fea0003800000 */
[----:B--2--5:R-:W-:Y:S01]  /*257d0*/  IADD3 R5, P1, R20, 0x20, RZ ;  /* 0x0000002014057810 */ /* 0x024fe20007f3e0ff */
[----:B------:R-:W-:Y:S01]  /*257e0*/  ULDC.64 UR6, c[0x0][0xad8] ;  /* 0x0002b60000067ab9 */ /* 0x000fe20000000a00 */
[----:B------:R-:W-:Y:S01]  /*257f0*/  MOV R3, R81 ;  /* 0x0000005100037202 */ /* 0x000fe20000000f00 */
[----:B------:R-:W-:Y:S01]  /*25800*/  IMAD.MOV.U32 R2, RZ, RZ, R76 ;  /* 0x000000ffff027224 */ /* 0x000fe200078e004c */
[----:B------:R-:W-:Y:S01]  /*25810*/  ULDC UR4, c[0x0][0xa8c] ;  /* 0x0002a30000047ab9 */ /* 0x000fe20000000800 */
[----:B------:R-:W-:Y:S01]  /*25820*/  IMAD.X R0, RZ, RZ, R21, P1 ;  /* 0x000000ffff007224 */ /* 0x000fe200008e0615 */
[----:B------:R-:W-:Y:S01]  /*25830*/  ISETP.GE.AND P3, PT, R17, UR4, PT ;  /* 0x0000000411007c0c */ /* 0x000fe2000bf66270 */
[----:B------:R-:W-:Y:S01]  /*25840*/  IMAD.WIDE.U32 R2, R5, UR6, R2 ;  /* 0x0000000605027c25 */ /* 0x000fe2000f8e0002 */
[----:B------:R-:W-:Y:S02]  /*25850*/  ISETP.GE.AND P4, PT, R19, UR4, PT ;  /* 0x0000000413007c0c */ /* 0x000fe4000bf86270 */
        /* <DEDUP_REMOVED lines=12> */
.L_x_2553:
[----:B------:R-:W-:Y:S05]  /*25920*/  BSYNC B1 ;  /* 0x0000000000017941 */ /* 0x000fea0003800000 */
.L_x_2552:
[----:B------:R-:W-:Y:S04]  /*25930*/  BSSY B1, `(.L_x_2554) ;  /* 0x0000017000017945 */ /* 0x000fe80003800000 */
[----:B------:R-:W-:Y:S05]  /*25940*/  @P2 BRA `(.L_x_2555) ;  /* 0x0000000000542947 */ /* 0x000fea0003800000 */
[----:B--23-5:R-:W-:Y:S01]  /*25950*/  IADD3 R5, P1, R20, 0x40, RZ ;  /* 0x0000004014057810 */ /* 0x02cfe20007f3e0ff */
        /* <DEDUP_REMOVED lines=20> */
.L_x_2555:
[----:B------:R-:W-:Y:S05]  /*25aa0*/  BSYNC B1 ;  /* 0x0000000000017941 */ /* 0x000fea0003800000 */
.L_x_2554:
[----:B------:R-:W-:Y:S05]  /*25ab0*/  @P0 BRA `(.L_x_2556) ;  /* 0x0000000c00240947 */ /* 0x000fea0003800000 */
[----:B--2345:R-:W-:Y:S01]  /*25ac0*/  IADD3 R5, P0, R20, 0x60, RZ ;  /* 0x0000006014057810 */ /* 0x03cfe20007f1e0ff */
[----:B------:R-:W-:Y:S01]  /*25ad0*/  ULDC.64 UR6, c[0x0][0xad8] ;  /* 0x0002b60000067ab9 */ /* 0x000fe20000000a00 */
[----:B------:R-:W-:Y:S01]  /*25ae0*/  IMAD.MOV.U32 R2, RZ, RZ, R76 ;  /* 0x000000ffff027224 */ /* 0x000fe200078e004c */
[----:B------:R-:W-:Y:S01]  /*25af0*/  ULDC UR4, c[0x0][0xa8c] ;  /* 0x0002a30000047ab9 */ /* 0x000fe20000000800 */
[----:B------:R-:W-:Y:S01]  /*25b00*/  IADD3.X R20, RZ, R21, RZ, P0, !PT ;  /* 0x00000015ff147210 */ /* 0x000fe200007fe4ff */
[----:B------:R-:W-:Y:S01]  /*25b10*/  IMAD.MOV.U32 R3, RZ, RZ, R81 ;  /* 0x000000ffff037224 */ /* 0x000fe200078e0051 */
[----:B------:R-:W-:Y:S02]  /*25b20*/  ISETP.GE.AND P1, PT, R17, UR4, PT ;  /* 0x0000000411007c0c */ /* 0x000fe4000bf26270 */
[----:B------:R-:W-:Y:S01]  /*25b30*/  ISETP.GE.AND P2, PT, R19, UR4, PT ;  /* 0x0000000413007c0c */ /* 0x000fe2000bf46270 */
[----:B------:R-:W-:Y:S01]  /*25b40*/  IMAD R20, R20, UR6, RZ ;  /* 0x0000000614147c24 */ /* 0x000fe2000f8e02ff */
[----:B------:R-:W-:Y:S01]  /*25b50*/  ISETP.GE.AND P3, PT, R82, UR4, PT ;  /* 0x0000000452007c0c */ /* 0x000fe2000bf66270 */
[----:B------:R-:W-:-:S04]  /*25b60*/  IMAD.WIDE.U32 R2, R5, UR6, R2 ;  /* 0x0000000605027c25 */ /* 0x000fc8000f8e0002 */
        /* <DEDUP_REMOVED lines=12> */
.L_x_2548:
[----:B------:R-:W2:Y:S01]  /*25c30*/  LDL R13, [R1+0x74] ;  /* 0x00007400010d7983 */ /* 0x000ea20000100800 */
[----:B------:R-:W-:Y:S01]  /*25c40*/  ULDC.64 UR4, c[0x0][0xbd8] ;  /* 0x0002f60000047ab9 */ /* 0x000fe20000000a00 */
[----:B------:R-:W-:Y:S01]  /*25c50*/  IMAD.MOV.U32 R7, RZ, RZ, RZ ;  /* 0x000000ffff077224 */ /* 0x000fe200078e00ff */
[----:B------:R-:W-:-:S04]  /*25c60*/  ISETP.NE.U32.AND P0, PT, RZ, UR4, PT ;  /* 0x00000004ff007c0c */ /* 0x000fc8000bf05070 */
[----:B------:R-:W-:Y:S01]  /*25c70*/  ISETP.NE.AND.EX P0, PT, RZ, UR5, PT, P0 ;  /* 0x00000005ff007c0c */ /* 0x000fe2000bf05300 */
        /* <DEDUP_REMOVED lines=11> */
[----:B------:R-:W-:Y:S02]  /*25d30*/  @P1 IADD3.X R5, R0, UR5, RZ, P2, !PT ;  /* 0x0000000500051c10 */ /* 0x000fe400097fe4ff */
[----:B------:R-:W-:-:S06]  /*25d40*/  MOV R0, UR4 ;  /* 0x0000000400007c02 */ /* 0x000fcc0008000f00 */
[----:B------:R2:W5:Y:S01]  /*25d50*/  @P1 LDG.E R0, desc[UR60][R4.64] ;  /* 0x0000003c04001981 */ /* 0x000562000c1e1900 */
[----:B------:R-:W3:Y:S02]  /*25d60*/  S2R R8, SR_TID.X ;  /* 0x0000000000087919 */ /* 0x000ee40000002100 */
[----:B---3--:R-:W-:-:S05]  /*25d70*/  VIADD R6, R8, 0xffffff80 ;  /* 0xffffff8008067836 */ /* 0x008fca0000000000 */
[----:B------:R-:W-:Y:S01]  /*25d80*/  ISETP.GT.AND P2, PT, R6, 0x7f, PT ;  /* 0x0000007f0600780c */ /* 0x000fe20003f44270 */
[----:B--2---:R-:W-:-:S12]  /*25d90*/  @P1 BRA `(.L_x_2557) ;  /* 0x0000000000101947 */ /* 0x004fd80003800000 */
[----:B------:R-:W-:Y:S05]  /*25da0*/  @!P0 BRA `(.L_x_2557) ;  /* 0x00000000000c8947 */ /* 0x000fea0003800000 */
[----:B------:R-:W2:Y:S04]  /*25db0*/  LDG.E R5, desc[UR60][R2.64] ;  /* 0x0000003c02057981 */ /* 0x000ea8000c1e1900 */
[----:B-----5:R-:W2:Y:S02]  /*25dc0*/  LDG.E R0, desc[UR60][R2.64+0x4] ;  /* 0x0000043c02007981 */ /* 0x020ea4000c1e1900 */
[----:B--2---:R-:W-:-:S07]  /*25dd0*/  IMAD.IADD R0, R0, 0x1, -R5 ;  /* 0x0000000100007824 */ /* 0x004fce00078e0a05 */
.L_x_2557:
[----:B------:R-:W2:Y:S04]  /*25de0*/  LDL R11, [R1+0x78] ;  /* 0x00007800010b7983 */ /* 0x000ea80000100800 */
[----:B------:R3:W5:Y:S01]  /*25df0*/  LDL R14, [R1+0x84] ;  /* 0x00008400010e7983 */ /* 0x0007620000100800 */
[----:B------:R-:W-:Y:S01]  /*25e00*/  BSSY B1, `(.L_x_2558) ;  /* 0x000001c000017945 */ /* 0x000fe20003800000 */
[----:B------:R-:W-:Y:S02]  /*25e10*/  SHF.R.S32.HI R12, RZ, 0x1f, R17 ;  /* 0x0000001fff0c7819 */ /* 0x000fe40000011411 */
[----:B------:R-:W-:Y:S02]  /*25e20*/  SEL R13, R13, RZ, !P0 ;  /* 0x000000ff0d0d7207 */ /* 0x000fe40004000000 */
        /* <DEDUP_REMOVED lines=9> */
[----:B------:R-:W-:Y:S02]  /*25ec0*/  ULDC.64 UR4, c[0x0][0xb70] ;  /* 0x0002dc0000047ab9 */ /* 0x000fe40000000a00 */
        /* <DEDUP_REMOVED lines=9> */
[----:B------:R-:W-:-:S04]  /*25f60*/  ULDC.64 UR4, c[0x0][0xb40] ;  /* 0x0002d00000047ab9 */ /* 0x000fc80000000a00 */
[----:B------:R-:W-:Y:S02]  /*25f70*/  IADD3 R3, R3, R5, RZ ;  /* 0x0000000503037210 */ /* 0x000fe40007ffe0ff */
[----:B------:R-:W-:-:S04]  /*25f80*/  LEA R4, P0, R2, UR4, 0x2 ;  /* 0x0000000402047c11 */ /* 0x000fc8000f8010ff */
[----:B------:R-:W-:Y:S01]  /*25f90*/  LEA.HI.X R5, R2, UR5, R3, 0x2, P0 ;  /* 0x0000000502057c11 */ /* 0x000fe200080f1403 */
[----:B------:R-:W-:-:S05]  /*25fa0*/  IMAD.MOV.U32 R3, RZ, RZ, -0x800000 ;  /* 0xff800000ff037424 */ /* 0x000fca00078e00ff */
[----:B------:R2:W-:Y:S03]  /*25fb0*/  STG.E desc[UR60][R4.64], R3 ;  /* 0x0000000304007986 */ /* 0x0005e6000c10193c */
.L_x_2559:
[----:B------:R-:W-:Y:S05]  /*25fc0*/  BSYNC B1 ;  /* 0x0000000000017941 */ /* 0x000fea0003800000 */
.L_x_2558:
[----:B------:R-:W-:Y:S01]  /*25fd0*/  ULDC.64 UR4, c[0x0][0xaa0] ;  /* 0x0002a80000047ab9 */ /* 0x000fe20000000a00 */
[----:B--2---:R-:W-:Y:S01]  /*25fe0*/  MOV R3, R12 ;  /* 0x0000000c00037202 */ /* 0x004fe20000000f00 */
[----:B------:R-:W-:Y:S01]  /*25ff0*/  IMAD.MOV.U32 R2, RZ, RZ, R17 ;  /* 0x000000ffff027224 */ /* 0x000fe200078e0011 */
[----:B------:R-:W-:Y:S01]  /*26000*/  BSSY B1, `(.L_x_2560) ;  /* 0x000002d000017945 */ /* 0x000fe20003800000 */
        /* <DEDUP_REMOVED lines=11> */
[----:B------:R-:W-:Y:S01]  /*260c0*/  IADD3 R3, R3, R5, RZ ;  /* 0x0000000503037210 */ /* 0x000fe20007ffe0ff */
[----:B------:R-:W-:-:S03]  /*260d0*/  VIADD R0, R22, 0x60 ;  /* 0x0000006016007836 */ /* 0x000fc60000000000 */
        /* <DEDUP_REMOVED lines=25> */
[----:B------:R-:W-:-:S04]  /*26270*/  LEA R8, P2, R2, UR6, 0x1 ;  /* 0x0000000602087c11 */ /* 0x000fc8000f8408ff */
[----:B------:R-:W-:-:S05]  /*26280*/  LEA.HI.X R9, R2, UR7, R3, 0x1, P2 ;  /* 0x0000000702097c11 */ /* 0x000fca00090f0c03 */
[----:B------:R2:W-:Y:S04]  /*26290*/  @!P3 STG.E.128 desc[UR60][R8.64], RZ ;  /* 0x000000ff0800b986 */ /* 0x0005e8000c101d3c */
[----:B------:R2:W-:Y:S04]  /*262a0*/  @!P4 STG.E.128 desc[UR60][R8.64+0x80], RZ ;  /* 0x000080ff0800c986 */ /* 0x0005e8000c101d3c */
[----:B------:R2:W-:Y:S04]  /*262b0*/  @!P5 STG.E.128 desc[UR60][R8.64+0x100], RZ ;  /* 0x000100ff0800d986 */ /* 0x0005e8000c101d3c */
[----:B------:R2:W-:Y:S02]  /*262c0*/  @!P6 STG.E.128 desc[UR60][R8.64+0x180], RZ ;  /* 0x000180ff0800e986 */ /* 0x0005e4000c101d3c */
.L_x_2561:
[----:B------:R-:W-:Y:S05]  /*262d0*/  BSYNC B1 ;  /* 0x0000000000017941 */ /* 0x000fea0003800000 */
.L_x_2560:
[----:B------:R-:W-:Y:S01]  /*262e0*/  BSSY B1, `(.L_x_2562) ;  /* 0x0000018000017945 */ /* 0x000fe20003800000 */
[----:B------:R-:W-:-:S03]  /*262f0*/  ISETP.GE.AND P2, PT, R220, R11, PT ;  /* 0x0000000bdc00720c */ /* 0x000fc60003f46270 */
[----:B------:R-:W-:Y:S10]  /*26300*/  @P1 BRA `(.L_x_2563) ;  /* 0x0000000000541947 */ /* 0x000ff40003800000 */
[----:B--2---:R-:W-:Y:S01]  /*26310*/  IADD3 R9, P1, R6, 0x20, RZ ;  /* 0x0000002006097810 */ /* 0x004fe20007f3e0ff */
        /* <DEDUP_REMOVED lines=9> */
[----:B------:R-:W-:Y:S01]  /*263b0*/  IMAD.WIDE.U32 R2, R9, UR6, R2 ;  /* 0x0000000609027c25 */ /* 0x000fe2000f8e0002 */
[----:B------:R-:W-:-:S03]  /*263c0*/  ISETP.GE.AND P6, PT, R14, UR4, PT ;  /* 0x000000040e007c0c */ /* 0x000fc6000bfc6270 */
        /* <DEDUP_REMOVED lines=9> */
.L_x_2563:
[----:B------:R-:W-:Y:S05]  /*26460*/  BSYNC B1 ;  /* 0x0000000000017941 */ /* 0x000fea0003800000 */
.L_x_2562:
[----:B------:R-:W-:Y:S04]  /*26470*/  BSSY B1, `(.L_x_2564) ;  /* 0x0000017000017945 */ /* 0x000fe80003800000 */
[----:B------:R-:W-:Y:S05]  /*26480*/  @P2 BRA `(.L_x_2565) ;  /* 0x0000000000542947 */ /* 0x000fea0003800000 */
[----:B--23--:R-:W-:Y:S01]  /*26490*/  IADD3 R9, P1, R6, 0x40, RZ ;  /* 0x0000004006097810 */ /* 0x00cfe20007f3e0ff */
        /* <DEDUP_REMOVED lines=20> */
.L_x_2565:
[----:B------:R-:W-:Y:S05]  /*265e0*/  BSYNC B1 ;  /* 0x0000000000017941 */ /* 0x000fea0003800000 */
.L_x_2564:
        /* <DEDUP_REMOVED lines=22> */
.L_x_2556:
[----:B------:R-:W-:Y:S05]  /*26750*/  BSYNC B0 ;  /* 0x0000000000007941 */ /* 0x000fea0003800000 */
.L_x_2547:
[----:B------:R-:W-:Y:S02]  /*26760*/  ULDC UR4, c[0x0][0xc14] ;  /* 0x0003050000047ab9 */ /* 0x000fe40000000800 */
[----:B-1----:R-:W-:-:S13]  /*26770*/  ISETP.GE.AND P0, PT, R227, UR4, PT ;  /* 0x00000004e3007c0c */ /* 0x002fda000bf06270 */
[----:B------:R-:W-:Y:S05]  /*26780*/  @!P0 BRA `(.L_x_2566) ;  /* 0xfffffda800848947 */ /* 0x000fea000383ffff */
[----:B------:R-:W-:Y:S05]  /*26790*/  BRA `(.L_x_2286) ;  /* 0x0000006400c47947 */ /* 0x000fea0003800000 */
.L_x_2284:
        /* <DEDUP_REMOVED lines=9> */
[----:B------:R-:W-:Y:S01]  /*26830*/  MOV R10, RZ ;  /* 0x000000ff000a7202 */ /* 0x000fe20000000f00 */
        /* <DEDUP_REMOVED lines=9> */
[C---:B------:R-:W-:Y:S02]  /*268d0*/  ISETP.NE.AND P1, PT, R7.reuse, RZ, PT ;  /* 0x000000ff0700720c */ /* 0x040fe40003f25270 */
[----:B------:R-:W-:Y:S02]  /*268e0*/  ISETP.GE.U32.AND P0, PT, R7, 0x2, PT ;  /* 0x000000020700780c */ /* 0x000fe40003f06070 */
[----:B------:R-:W-:Y:S02]  /*268f0*/  LOP3.LUT R0, R0, 0xfffffffe, RZ, 0xc0, !PT ;  /* 0xfffffffe00007812 */ /* 0x000fe400078ec0ff */
[----:B------:R-:W-:-:S07]  /*26900*/  MOV R16, RZ ;  /* 0x000000ff00107202 */ /* 0x000fce0000000f00 */
        /* <DEDUP_REMOVED lines=16> */
[----:B------:R-:W-:Y:S02]  /*26a10*/  ISETP.GE.U32.AND P0, PT, R7, 0x8, PT ;  /* 0x000000080700780c */ /* 0x000fe40003f06070 */
[----:B------:R-:W-:-:S05]  /*26a20*/  IADD3 R3, R4, R3, RZ ;  /* 0x0000000304037210 */ /* 0x000fca0007ffe0ff */
[----:B------:R-:W0:Y:S06]  /*26a30*/  SHFL.UP PT, R2, R3, 0x8, RZ ;  /* 0x0500000003027989 */ /* 0x000e2c00000e00ff */
        /* <DEDUP_REMOVED lines=14> */
[----:B------:R-:W-:Y:S01]  /*26b20*/  MOV R5, R2 ;  /* 0x0000000200057202 */ /* 0x000fe20000000f00 */
[----:B------:R-:W-:Y:S01]  /*26b30*/  IMAD.MOV.U32 R6, RZ, RZ, RZ ;  /* 0x000000ffff067224 */ /* 0x000fe200078e00ff */
[----:B------:R-:W-:Y:S01]  /*26b40*/  ULDC UR5, c[0x0][0xc14] ;  /* 0x0003050000057ab9 */ /* 0x000fe20000000800 */
[----:B------:R-:W-:Y:S01]  /*26b50*/  ULDC UR7, c[0x0][0xc14] ;  /* 0x0003050000077ab9 */ /* 0x000fe20000000800 */
[----:B------:R-:W-:-:S05]  /*26b60*/  ULDC UR4, c[0x0][0xc10] ;  /* 0x0003040000047ab9 */ /* 0x000fca0000000800 */
.L_x_2571:
[----:B------:R-:W-:Y:S01]  /*26b70*/  VIADD R6, R6, 0x1f ;  /* 0x0000001f06067836 */ /* 0x000fe20000000000 */
[----:B------:R-:W-:-:S04]  /*26b80*/  MOV R19, UR7 ;  /* 0x0000000700137c02 */ /* 0x000fc80008000f00 */
        /* <DEDUP_REMOVED lines=13> */
.L_x_2570:
[----:B------:R-:W-:Y:S05]  /*26c60*/  BSYNC B0 ;  /* 0x0000000000007941 */ /* 0x000fea0003800000 */
.L_x_2569:
        /* <DEDUP_REMOVED lines=25> */
.L_x_2567:
[----:B------:R-:W-:-:S05]  /*26e00*/  IADD3 R7, -R2, R5, RZ ;  /* 0x0000000502077210 */ /* 0x000fca0007ffe1ff */
        /* <DEDUP_REMOVED lines=17> */
[----:B------:R-:W-:-:S05]  /*26f20*/  IADD3 R5, R5, -0x1, RZ ;  /* 0xffffffff05057810 */ /* 0x000fca0007ffe0ff */
[----:B------:R2:W3:Y:S02]  /*26f30*/  SHFL.IDX PT, R16, R4, R5, 0x1f ;  /* 0x00001f0504107589 */ /* 0x0004e400000e0000 */
.L_x_2572:
[----:B-1----:R-:W-:Y:S01]  /*26f40*/  IMAD.MOV R2, RZ, RZ, -R3 ;  /* 0x000000ffff027224 */ /* 0x002fe200078e0a03 */
[----:B--2---:R-:W-:Y:S01]  /*26f50*/  IABS R4, R6 ;  /* 0x0000000600047213 */ /* 0x004fe20000000000 */
[----:B---3--:R-:W-:Y:S02]  /*26f60*/  IMAD R16, R16, UR4, R7 ;  /* 0x0000000410107c24 */ /* 0x008fe4000f8e0207 */
[----:B------:R-:W-:Y:S01]  /*26f70*/  IMAD R5, R2, R11, RZ ;  /* 0x0000000b02057224 */ /* 0x000fe200078e02ff */
[----:B------:R-:W-:Y:S01]  /*26f80*/  IADD3 R4, RZ, -R4, RZ ;  /* 0x80000004ff047210 */ /* 0x000fe20007ffe0ff */
[----:B------:R-:W-:-:S04]  /*26f90*/  IMAD.MOV.U32 R2, RZ, RZ, RZ ;  /* 0x000000ffff027224 */ /* 0x000fc800078e00ff */
        /* <DEDUP_REMOVED lines=19> */
[----:B------:R-:W-:Y:S02]  /*270d0*/  VIADDMNMX R8, R3, UR4, R8, PT ;  /* 0x0000000403087c46 */ /* 0x000fe4000b800108 */
[----:B------:R-:W-:Y:S02]  /*270e0*/  IADD3 R4, R5, R4, RZ ;  /* 0x0000000405047210 */ /* 0x000fe40007ffe0ff */
[----:B------:R-:W-:-:S04]  /*270f0*/  IABS R7, R8 ;  /* 0x0000000800077213 */ /* 0x000fc80000000000 */
[----:B------:R-:W1:Y:S08]  /*27100*/  I2F.RP R10, R7 ;  /* 0x00000007000a7306 */ /* 0x000e700000209400 */
[----:B-1----:R-:W1:Y:S02]  /*27110*/  MUFU.RCP R10, R10 ;  /* 0x0000000a000a7308 */ /* 0x002e640000001000 */
[----:B-1----:R-:W-:-:S06]  /*27120*/  IADD3 R2, R10, 0xffffffe, RZ ;  /* 0x0ffffffe0a027810 */ /* 0x002fcc0007ffe0ff */
[----:B------:R1:W2:Y:S02]  /*27130*/  F2I.FTZ.U32.TRUNC.NTZ R3, R2 ;  /* 0x0000000200037305 */ /* 0x0002a4000021f000 */
[----:B-1----:R-:W-:Y:S01]  /*27140*/  MOV R2, RZ ;  /* 0x000000ff00027202 */ /* 0x002fe20000000f00 */
        /* <DEDUP_REMOVED lines=23> */
.L_x_2568:
[----:B------:R-:W-:Y:S01]  /*272c0*/  MOV R17, RZ ;  /* 0x000000ff00117202 */ /* 0x000fe20000000f00 */
[----:B------:R-:W-:Y:S02]  /*272d0*/  IMAD.U32 R16, RZ, RZ, UR6 ;  /* 0x00000006ff107e24 */ /* 0x000fe4000f8e00ff */
[----:B------:R-:W-:-:S07]  /*272e0*/  IMAD.MOV.U32 R18, RZ, RZ, RZ ;  /* 0x000000ffff127224 */ /* 0x000fce00078e00ff */
.L_x_2573:
        /* <DEDUP_REMOVED lines=9> */
[----:B------:R-:W-:Y:S02]  /*27380*/  ISETP.GE.AND P0, PT, R19, UR5, PT ;  /* 0x0000000513007c0c */ /* 0x000fe4000bf06270 */
[----:B-1----:R-:W-:-:S05]  /*27390*/  MOV R0, 0x1 ;  /* 0x0000000100007802 */ /* 0x002fca0000000f00 */
[----:B------:R1:W-:Y:S04]  /*273a0*/  STL [R1+0x8], R0 ;  /* 0x0000080001007387 */ /* 0x0003e80000100800 */
[----:B------:R1:W-:Y:S02]  /*273b0*/  STL [R1], RZ ;  /* 0x000000ff01007387 */ /* 0x0003e40000100800 */
[----:B------:R-:W-:Y:S05]  /*273c0*/  @P0 BRA `(.L_x_2574) ;  /* 0x0000005400c80947 */ /* 0x000fea0003800000 */
[----:B-1----:R-:W-:Y:S01]  /*273d0*/  IMAD.MOV.U32 R0, RZ, RZ, 0x1 ;  /* 0x00000001ff007424 */ /* 0x002fe200078e00ff */
[----:B------:R1:W-:Y:S01]  /*273e0*/  STL [R1], RZ ;  /* 0x000000ff01007387 */ /* 0x0003e20000100800 */
[----:B------:R-:W-:Y:S01]  /*273f0*/  ULDC.64 UR36, c[0x0][0x198] ;  /* 0x0000660000247ab9 */ /* 0x000fe20000000a00 */
[----:B------:R-:W-:Y:S02]  /*27400*/  ULDC UR38, c[0x0][0xc] ;  /* 0x0000030000267ab9 */ /* 0x000fe40000000800 */
[----:B------:R1:W-:Y:S04]  /*27410*/  STL [R1+0x8], R0 ;  /* 0x0000080001007387 */ /* 0x0003e80000100800 */
[----:B------:R1:W-:Y:S04]  /*27420*/  STL [R1+0xc], RZ ;  /* 0x00000cff01007387 */ /* 0x0003e80000100800 */
[----:B------:R1:W-:Y:S04]  /*27430*/  STL [R1+0x10], R0 ;  /* 0x0000100001007387 */ /* 0x0003e80000100800 */
[----:B------:R1:W-:Y:S02]  /*27440*/  STL [R1+0x2c], RZ ;  /* 0x00002cff01007387 */ /* 0x0003e40000100800 */
.L_x_2661:
[----:B--2---:R-:W2:Y:S02]  /*27450*/  LDC.64 R2, c[0x0][0xc60] ;  /* 0x00031800ff027b82 */ /* 0x004ea40000000a00 */
[----:B--2---:R-:W-:-:S05]  /*27460*/  IMAD.WIDE R2, R19, 0x4, R2 ;  /* 0x0000000413027825 */ /* 0x004fca00078e0202 */
[----:B------:R-:W1:Y:S01]  /*27470*/  LDG.E R11, desc[UR60][R2.64] ;  /* 0x0000003c020b7981 */ /* 0x000e62000c1e1900 */
[----:B------:R-:W-:Y:S05]  /*27480*/  YIELD ;  /* 0x0000000000007946 */ /* 0x000fea0003800000 */
[----:B------:R-:W-:Y:S01]  /*27490*/  ULDC.64 UR4, c[0x0][0xa28] ;  /* 0x00028a0000047ab9 */ /* 0x000fe20000000a00 */
[----:B------:R-:W-:Y:S02]  /*274a0*/  CS2R R8, SRZ ;  /* 0x0000000000087805 */ /* 0x000fe4000001ff00 */
[----:B------:R-:W-:Y:S01]  /*274b0*/  ISETP.NE.U32.AND P0, PT, RZ, UR4, PT ;  /* 0x00000004ff007c0c */ /* 0x000fe2000bf05070 */
[----:B------:R-:W-:Y:S01]  /*274c0*/  ULDC.64 UR8, c[0x0][0xa08] ;  /* 0x0002820000087ab9 */ /* 0x000fe20000000a00 */
[----:B------:R-:W-:-:S02]  /*274d0*/  ULDC.64 UR10, c[0x0][0xa10] ;  /* 0x00028400000a7ab9 */ /* 0x000fc40000000a00 */
[----:B------:R-:W-:Y:S02]  /*274e0*/  ISETP.NE.AND.EX P0, PT, RZ, UR5, PT, P0 ;  /* 0x00000005ff007c0c */ /* 0x000fe4000bf05300 */
[----:B-1----:R-:W-:Y:S01]  /*274f0*/  SHF.R.S32.HI R0, RZ, 0x1f, R11 ;  /* 0x0000001fff007819 */ /* 0x002fe2000001140b */
[----:B------:R-:W-:-:S10]  /*27500*/  IMAD.SHL.U32 R15, R11, 0x4, RZ ;  /* 0x000000040b0f7824 */ /* 0x000fd400078e00ff */
[C---:B------:R-:W-:Y:S01]  /*27510*/  @P0 LEA R2, P1, R11.reuse, UR4, 0x2 ;  /* 0x000000040b020c11 */ /* 0x040fe2000f8210ff */
[----:B------:R-:W-:Y:S03]  /*27520*/  STL [R1+0x1c], R11 ;  /* 0x00001c0b01007387 */ /* 0x000fe60000100800 */
[----:B------:R-:W-:Y:S01]  /*27530*/  @P0 LEA.HI.X R3, R11, UR5, R0, 0x2, P1 ;  /* 0x000000050b030c11 */ /* 0x000fe200088f1400 */
[----:B------:R-:W-:-:S04]  /*27540*/  ULDC.64 UR4, c[0x0][0xa18] ;  /* 0x0002860000047ab9 */ /* 0x000fc80000000a00 */
[----:B------:R1:W5:Y:S01]  /*27550*/  @P0 LDG.E R8, desc[UR60][R2.64] ;  /* 0x0000003c02080981 */ /* 0x000362000c1e1900 */
[----:B------:R-:W-:Y:S02]  /*27560*/  ISETP.NE.U32.AND P0, PT, RZ, UR4, PT ;  /* 0x00000004ff007c0c */ /* 0x000fe4000bf05070 */
[----:B------:R-:W-:Y:S01]  /*27570*/  SHF.L.U64.HI R14, R11, 0x2, R0 ;  /* 0x000000020b0e7819 */ /* 0x000fe20000010200 */
[----:B------:R-:W-:Y:S01]  /*27580*/  STL [R1+0x24], R15 ;  /* 0x0000240f01007387 */ /* 0x000fe20000100800 */
[----:B------:R-:W-:Y:S01]  /*27590*/  ISETP.NE.AND.EX P0, PT, RZ, UR5, PT, P0 ;  /* 0x00000005ff007c0c */ /* 0x000fe2000bf05300 */
[----:B------:R-:W-:Y:S02]  /*275a0*/  ULDC UR6, c[0x0][0x338] ;  /* 0x0000ce0000067ab9 */ /* 0x000fe40000000800 */
[----:B------:R-:W-:Y:S10]  /*275b0*/  STL [R1+0x28], R14 ;  /* 0x0000280e01007387 */ /* 0x000ff40000100800 */
[----:B------:R-:W-:-:S04]  /*275c0*/  @P0 IADD3 R12, P1, R15, UR4, RZ ;  /* 0x000000040f0c0c10 */ /* 0x000fc8000ff3e0ff */
[C---:B0-----:R-:W-:Y:S01]  /*275d0*/  @P0 IADD3.X R13, R14.reuse, UR5, RZ, P1, !PT ;  /* 0x000000050e0d0c10 */ /* 0x041fe20008ffe4ff */
[----:B------:R-:W-:Y:S02]  /*275e0*/  ULDC.64 UR4, c[0x0][0xa00] ;  /* 0x0002800000047ab9 */ /* 0x000fe40000000a00 */
[----:B------:R-:W-:Y:S02]  /*275f0*/  ISETP.NE.U32.AND P2, PT, RZ, UR4, PT ;  /* 0x00000004ff007c0c */ /* 0x000fe4000bf45070 */
[C---:B-1----:R-:W-:Y:S02]  /*27600*/  IADD3 R2, P1, R15.reuse, UR4, RZ ;  /* 0x000000040f027c10 */ /* 0x042fe4000ff3e0ff */
[----:B------:R-:W-:Y:S02]  /*27610*/  ISETP.NE.AND.EX P2, PT, RZ, UR5, PT, P2 ;  /* 0x00000005ff007c0c */ /* 0x000fe4000bf45320 */
[----:B------:R-:W-:Y:S01]  /*27620*/  IADD3.X R3, R14, UR5, RZ, P1, !PT ;  /* 0x000000050e037c10 */ /* 0x000fe20008ffe4ff */
[----:B------:R-:W-:Y:S01]  /*27630*/  ULDC UR4, c[0x0][0x288] ;  /* 0x0000a20000047ab9 */ /* 0x000fe20000000800 */
[----:B------:R-:W-:-:S02]  /*27640*/  IADD3 R6, P1, R15, UR8, RZ ;  /* 0x000000080f067c10 */ /* 0x000fc4000ff3e0ff */
[----:B------:R-:W-:Y:S01]  /*27650*/  MOV R10, UR4 ;  /* 0x00000004000a7c02 */ /* 0x000fe20008000f00 */
[----:B------:R-:W-:Y:S01]  /*27660*/  ULDC.64 UR4, c[0x0][0x3f8] ;  /* 0x0000fe0000047ab9 */ /* 0x000fe20000000a00 */
[----:B------:R-:W-:-:S04]  /*27670*/  IADD3.X R7, R14, UR9, RZ, P1, !PT ;  /* 0x000000090e077c10 */ /* 0x000fc80008ffe4ff */
[----:B------:R0:W5:Y:S04]  /*27680*/  @P0 LDG.E R10, desc[UR60][R12.64] ;  /* 0x0000003c0c0a0981 */ /* 0x000168000c1e1900 */
[----:B------:R-:W2:Y:S01]  /*27690*/  @P2 LDG.E R9, desc[UR60][R2.64] ;  /* 0x0000003c02092981 */ /* 0x000ea2000c1e1900 */
[----:B------:R-:W-:Y:S01]  /*276a0*/  UISETP.NE.U32.AND UP0, UPT, UR4, URZ, UPT ;  /* 0x0000003f0400728c */ /* 0x000fe2000bf05070 */
[----:B------:R-:W-:Y:S02]  /*276b0*/  IADD3 R4, P1, R15, UR10, RZ ;  /* 0x0000000a0f047c10 */ /* 0x000fe4000ff3e0ff */
[----:B------:R-:W-:Y:S01]  /*276c0*/  ULDC UR4, c[0x0][0x404] ;  /* 0x0001010000047ab9 */ /* 0x000fe20000000800 */
[----:B------:R-:W-:Y:S01]  /*276d0*/  UISETP.NE.AND.EX UP0, UPT, UR5, URZ, UPT, UP0 ;  /* 0x0000003f0500728c */ /* 0x000fe2000bf05300 */
[----:B------:R-:W-:-:S02]  /*276e0*/  IADD3.X R5, R14, UR11, RZ, P1, !PT ;  /* 0x0000000b0e057c10 */ /* 0x000fc40008ffe4ff */
[----:B------:R-:W-:Y:S01]  /*276f0*/  ISETP.NE.U32.AND P1, PT, RZ, UR8, PT ;  /* 0x00000008ff007c0c */ /* 0x000fe2000bf25070 */
[----:B------:R-:W-:Y:S01]  /*27700*/  USEL UR4, UR4, 0x1, UP0 ;  /* 0x0000000104047887 */ /* 0x000fe20008000000 */
[----:B------:R-:W-:Y:S02]  /*27710*/  ULDC UR5, c[0x0][0x2e0] ;  /* 0x0000b80000057ab9 */ /* 0x000fe40000000800 */
[----:B------:R-:W-:Y:S01]  /*27720*/  ISETP.NE.AND.EX P3, PT, RZ, UR9, PT, P1 ;  /* 0x00000009ff007c0c */ /* 0x000fe2000bf65310 */
[----:B------:R-:W-:Y:S01]  /*27730*/  UIMAD UR4, UR4, UR5, URZ ;  /* 0x00000005040472a4 */ /* 0x000fe2000f8e023f */
[----:B------:R-:W-:Y:S01]  /*27740*/  ISETP.NE.U32.AND P1, PT, RZ, UR10, PT ;  /* 0x0000000aff007c0c */ /* 0x000fe2000bf25070 */
[----:B------:R-:W-:-:S03]  /*27750*/  IMAD.U32 R0, RZ, RZ, UR6 ;  /* 0x00000006ff007e24 */ /* 0x000fc6000f8e00ff */
[----:B------:R-:W-:Y:S01]  /*27760*/  ISETP.NE.AND.EX P1, PT, RZ, UR11, PT, P1 ;  /* 0x0000000bff007c0c */ /* 0x000fe2000bf25310 */
[----:B--2---:R1:W-:Y:S02]  /*27770*/  STL [R1+0x30], R9 ;  /* 0x0000300901007387 */ /* 0x0043e40000100800 */
[----:B-1----:R-:W-:Y:S01]  /*27780*/  IMAD.U32 R9, RZ, RZ, UR4 ;  /* 0x00000004ff097e24 */ /* 0x002fe2000f8e00ff */
[----:B0-----:R-:W-:Y:S09]  /*27790*/  @P0 BRA `(.L_x_2575) ;  /* 0x0000000000100947 */ /* 0x001ff20003800000 */
[----:B------:R-:W-:Y:S05]  /*277a0*/  @!P2 BRA `(.L_x_2575) ;  /* 0x00000000000ca947 */ /* 0x000fea0003800000 */
[----:B-----5:R-:W2:Y:S04]  /*277b0*/  LDG.E R10, desc[UR60][R2.64] ;  /* 0x0000003c020a7981 */ /* 0x020ea8000c1e1900 */
[----:B------:R-:W2:Y:S02]  /*277c0*/  LDG.E R2, desc[UR60][R2.64+0x4] ;  /* 0x0000043c02027981 */ /* 0x000ea4000c1e1900 */
[----:B--2---:R-:W-:-:S07]  /*277d0*/  IADD3 R10, -R10, R2, RZ ;  /* 0x000000020a0a7210 */ /* 0x004fce0007ffe1ff */
.L_x_2575:
[----:B------:R-:W-:Y:S01]  /*277e0*/  IMAD.MOV.U32 R2, RZ, RZ, RZ ;  /* 0x000000ffff027224 */ /* 0x000fe200078e00ff */
[----:B------:R-:W-:-:S05]  /*277f0*/  ULDC.64 UR4, c[0x0][0xa20] ;  /* 0x0002880000047ab9 */ /* 0x000fca0000000a00 */
[----:B------:R-:W2:Y:S01]  /*27800*/  @P3 LDG.E R2, desc[UR60][R6.64] ;  /* 0x0000003c06023981 */ /* 0x000ea2000c1e1900 */
[----:B------:R-:W-:-:S06]  /*27810*/  IMAD.MOV.U32 R20, RZ, RZ, RZ ;  /* 0x000000ffff147224 */ /* 0x000fcc00078e00ff */
[----:B------:R0:W5:Y:S01]  /*27820*/  @P1 LDG.E R20, desc[UR60][R4.64] ;  /* 0x0000003c04141981 */ /* 0x000162000c1e1900 */
[----:B------:R-:W-:-:S04]  /*27830*/  ISETP.NE.U32.AND P0, PT, RZ, UR4, PT ;  /* 0x00000004ff007c0c */ /* 0x000fc8000bf05070 */
[----:B------:R-:W-:Y:S02]  /*27840*/  ISETP.NE.AND.EX P0, PT, RZ, UR5, PT, P0 ;  /* 0x00000005ff007c0c */ /* 0x000fe4000bf05300 */
[----:B--2--5:R-:W-:-:S05]  /*27850*/  IADD3 R2, R2, R8, RZ ;  /* 0x0000000802027210 */ /* 0x024fca0007ffe0ff */
[----:B------:R0:W-:Y:S06]  /*27860*/  STL [R1+0x4], R2 ;  /* 0x0000040201007387 */ /* 0x0001ec0000100800 */
[----:B------:R-:W-:Y:S05]  /*27870*/  @!P0 BRA `(.L_x_2576) ;  /* 0x0000000000108947 */ /* 0x000fea0003800000 */
[----:B0-----:R-:W-:-:S04]  /*27880*/  IADD3 R2, P0, R15, UR4, RZ ;  /* 0x000000040f027c10 */ /* 0x001fc8000ff1e0ff */
[----:B------:R-:W-:-:S05]  /*27890*/  IADD3.X R3, R14, UR5, RZ, P0, !PT ;  /* 0x000000050e037c10 */ /* 0x000fca00087fe4ff */
[----:B------:R0:W5:Y:S01]  /*278a0*/  LDG.E R9, desc[UR60][R2.64] ;  /* 0x0000003c02097981 */ /* 0x000162000c1e1900 */
[----:B------:R-:W-:Y:S05]  /*278b0*/  BRA `(.L_x_2577) ;  /* 0x0000000000107947 */ /* 0x000fea0003800000 */
.L_x_2576:
[----:B------:R-:W-:Y:S05]  /*278c0*/  @!P3 BRA `(.L_x_2577) ;  /* 0x00000000000cb947 */ /* 0x000fea0003800000 */
[----:B------:R-:W2:Y:S04]  /*278d0*/  LDG.E R9, desc[UR60][R6.64] ;  /* 0x0000003c06097981 */ /* 0x000ea8000c1e1900 */
[----:B------:R-:W2:Y:S02]  /*278e0*/  LDG.E R6, desc[UR60][R6.64+0x4] ;  /* 0x0000043c06067981 */ /* 0x000ea4000c1e1900 */
[----:B--2---:R-:W-:-:S07]  /*278f0*/  IMAD.IADD R9, R6, 0x1, -R9 ;  /* 0x0000000106097824 */ /* 0x004fce00078e0a09 */
.L_x_2577:
[----:B0-----:R-:W2:Y:S01]  /*27900*/  @P1 LDG.E R2, desc[UR60][R4.64] ;  /* 0x0000003c04021981 */ /* 0x001ea2000c1e1900 */
[----:B-----5:R-:W-:-:S03]  /*27910*/  IMAD.IADD R9, R9, 0x1, -R8 ;  /* 0x0000000109097824 */ /* 0x020fc600078e0a08 */
[----:B------:R-:W2:Y:S01]  /*27920*/  @P1 LDG.E R4, desc[UR60][R4.64+0x4] ;  /* 0x0000043c04041981 */ /* 0x000ea2000c1e1900 */
[----:B------:R-:W-:Y:S01]  /*27930*/  LEA R3, R17, 0xcf, 0x7 ;  /* 0x000000cf11037811 */ /* 0x000fe200078e38ff */
[----:B------:R-:W-:Y:S01]  /*27940*/  BSSY B0, `(.L_x_2578) ;  /* 0x0000108000007945 */ /* 0x000fe20003800000 */
[----:B------:R-:W-:Y:S02]  /*27950*/  PLOP3.LUT P2, PT, PT, PT, PT, 0x80, 0x0 ;  /* 0x000000000000781c */ /* 0x000fe40003f4f070 */
[----:B--2---:R-:W-:-:S05]  /*27960*/  @P1 IADD3 R0, -R2, R4, RZ ;  /* 0x0000000402001210 */ /* 0x004fca0007ffe1ff */
[----:B------:R-:W-:-:S05]  /*27970*/  IMAD.IADD R2, R9, 0x1, R0 ;  /* 0x0000000109027824 */ /* 0x000fca00078e0200 */
[C---:B------:R-:W-:Y:S01]  /*27980*/  IADD3 R3, R2.reuse, R3, -R10 ;  /* 0x0000000302037210 */ /* 0x040fe20007ffe80a */
[----:B------:R-:W-:-:S04]  /*27990*/  VIADD R2, R2, 0x4f ;  /* 0x0000004f02027836 */ /* 0x000fc80000000000 */
[----:B------:R-:W-:-:S04]  /*279a0*/  IMAD.HI R2, R2, 0x66666667, RZ ;  /* 0x6666666702027827 */ /* 0x000fc800078e02ff */
[----:B------:R-:W-:Y:S01]  /*279b0*/  IMAD.HI R3, R3, 0x66666667, RZ ;  /* 0x6666666703037827 */ /* 0x000fe200078e02ff */
[----:B------:R-:W-:-:S04]  /*279c0*/  SHF.R.U32.HI R4, RZ, 0x1f, R2 ;  /* 0x0000001fff047819 */ /* 0x000fc80000011602 */
[----:B------:R-:W-:Y:S02]  /*279d0*/  LEA.HI.SX32 R4, R2, R4, 0x1b ;  /* 0x0000000402047211 */ /* 0x000fe400078fdaff */
[----:B------:R-:W-:-:S04]  /*279e0*/  SHF.R.U32.HI R2, RZ, 0x1f, R3 ;  /* 0x0000001fff027819 */ /* 0x000fc80000011603 */
[----:B------:R-:W-:-:S04]  /*279f0*/  LEA.HI.SX32 R2, R3, R2, 0x1b ;  /* 0x0000000203027211 */ /* 0x000fc800078fdaff */
[----:B------:R-:W-:-:S05]  /*27a00*/  VIMNMX R6, R4, R2, PT ;  /* 0x0000000204067248 */ /* 0x000fca0003fe0100 */
[----:B------:R-:W-:Y:S01]  /*27a10*/  IMAD R2, R6, 0x50, -R9 ;  /* 0x0000005006027824 */ /* 0x000fe200078e0a09 */
[----:B------:R-:W-:-:S04]  /*27a20*/  IADD3 R9, -R9, RZ, RZ ;  /* 0x000000ff09097210 */ /* 0x000fc80007ffe1ff */
[----:B------:R-:W-:Y:S02]  /*27a30*/  VIMNMX R2, R2, R0, PT ;  /* 0x0000000002027248 */ /* 0x000fe40003fe0100 */
[----:B------:R-:W-:-:S04]  /*27a40*/  VIMNMX R9, RZ, R9, !PT ;  /* 0x00000009ff097248 */ /* 0x000fc80007fe0100 */
[----:B------:R-:W-:Y:S01]  /*27a50*/  ISETP.GT.AND P0, PT, R2, R9, PT ;  /* 0x000000090200720c */ /* 0x000fe20003f04270 */
[----:B------:R0:W-:-:S12]  /*27a60*/  STL [R1+0x20], R6 ;  /* 0x0000200601007387 */ /* 0x0001d80000100800 */
[----:B------:R-:W-:Y:S02]  /*27a70*/  @P0 VIADD R4, R2, 0x4f ;  /* 0x0000004f02040836 */ /* 0x000fe40000000000 */
[----:B------:R-:W-:-:S04]  /*27a80*/  IMAD.WIDE.U32 R2, R9, -0x33333333, RZ ;  /* 0xcccccccd09027825 */ /* 0x000fc800078e00ff */
[----:B------:R-:W-:Y:S01]  /*27a90*/  @P0 IMAD.HI R4, R4, 0x66666667, RZ ;  /* 0x6666666704040827 */ /* 0x000fe200078e02ff */
[----:B------:R-:W-:-:S04]  /*27aa0*/  SHF.R.U32.HI R0, RZ, 0x6, R3 ;  /* 0x00000006ff007819 */ /* 0x000fc80000011603 */
[----:B------:R-:W-:Y:S01]  /*27ab0*/  @P0 SHF.R.U32.HI R3, RZ, 0x1f, R4 ;  /* 0x0000001fff030819 */ /* 0x000fe20000011604 */
[----:B------:R-:W-:-:S03]  /*27ac0*/  IMAD.MOV.U32 R2, RZ, RZ, R0 ;  /* 0x000000ffff027224 */ /* 0x000fc600078e0000 */
[----:B------:R-:W-:-:S04]  /*27ad0*/  @P0 LEA.HI.SX32 R2, R4, R3, 0x1b ;  /* 0x0000000304020211 */ /* 0x000fc800078fdaff */
[----:B------:R-:W-:-:S13]  /*27ae0*/  ISETP.GT.AND P0, PT, R2, R0, PT ;  /* 0x000000000200720c */ /* 0x000fda0003f04270 */
[----:B0-----:R-:W-:Y:S05]  /*27af0*/  @!P0 BRA `(.L_x_2579) ;  /* 0x0000000c00b08947 */ /* 0x001fea0003800000 */
[----:B------:R-:W0:Y:S01]  /*27b00*/  LDC R3, c[0x0][0x428] ;  /* 0x00010a00ff037b82 */ /* 0x000e220000000800 */
[----:B------:R-:W-:Y:S01]  /*27b10*/  UMOV UR4, 0xffffffff ;  /* 0xffffffff00047882 */ /* 0x000fe20000000000 */
[----:B0-----:R-:W-:Y:S02]  /*27b20*/  ISETP.NE.AND P0, PT, R3, 0x1, PT ;  /* 0x000000010300780c */ /* 0x001fe40003f05270 */
[----:B------:R-:W-:-:S11]  /*27b30*/  MOV R3, R18 ;  /* 0x0000001200037202 */ /* 0x000fd60000000f00 */
[----:B------:R-:W0:Y:S08]  /*27b40*/  @P0 LDC R4, c[0x0][0x42c] ;  /* 0x00010b00ff040b82 */ /* 0x000e300000000800 */
[----:B------:R-:W1:Y:S01]  /*27b50*/  @P0 LDC R5, c[0x0][0x430] ;  /* 0x00010c00ff050b82 */ /* 0x000e620000000800 */
[----:B0-----:R-:W-:-:S05]  /*27b60*/  @P0 IMAD.HI.U32 R4, R18, R4, RZ ;  /* 0x0000000412040227 */ /* 0x001fca00078e00ff */
[----:B-1----:R-:W-:Y:S02]  /*27b70*/  @P0 SHF.R.U32.HI R3, RZ, R5, R4 ;  /* 0x00000005ff030219 */ /* 0x002fe40000011604 */
[----:B------:R-:W-:Y:S01]  /*27b80*/  SEL R4, R11, RZ, !P1 ;  /* 0x000000ff0b047207 */ /* 0x000fe20004800000 */
[----:B------:R-:W-:Y:S06]  /*27b90*/  BRA.DIV UR4, `(.L_x_2580) ;  /* 0x0000006a04bc7947 */ /* 0x000fec000b800000 */
.L_x_2776:
[----:B------:R-:W-:-:S03]  /*27ba0*/  UMOV UR4, 0xffffffff ;  /* 0xffffffff00047882 */ /* 0x000fc60000000000 */
[----:B------:R-:W-:Y:S05]  /*27bb0*/  BRA.DIV UR4, `(.L_x_2581) ;  /* 0x0000006a04e87947 */ /* 0x000fea000b800000 */
[----:B------:R-:W-:-:S13]  /*27bc0*/  ELECT P6, URZ, PT ;  /* 0x00000000003f782f */ /* 0x000fda00038c0000 */
.L_x_2779:
[----:B------:R-:W2:Y:S01]  /*27bd0*/  LDL R5, [R1+0x2c] ;  /* 0x00002c0001057983 */ /* 0x000ea20000100800 */
[----:B------:R-:W-:Y:S01]  /*27be0*/  BSSY B1, `(.L_x_2582) ;  /* 0x000000b000017945 */ /* 0x000fe20003800000 */
[----:B------:R-:W0:Y:S01]  /*27bf0*/  S2R R9, SR_CgaCtaId ;  /* 0x0000000000097919 */ /* 0x000e220000008800 */
[----:B--2---:R-:W-:-:S05]  /*27c00*/  VIADD R5, R5, 0x1 ;  /* 0x0000000105057836 */ /* 0x004fca0000000000 */
        /* <DEDUP_REMOVED lines=8> */
.L_x_2780:
[----:B------:R-:W-:Y:S05]  /*27c90*/  BSYNC B1 ;  /* 0x0000000000017941 */ /* 0x000fea0003800000 */
.L_x_2582:
        /* <DEDUP_REMOVED lines=8> */
.L_x_2781:
        /* <DEDUP_REMOVED lines=11> */
.L_x_2587:
[----:B-1----:R-:W2:Y:S01]  /*27dd0*/  LDL R6, [R1+0xc] ;  /* 0x00000c0001067983 */ /* 0x002ea20000100800 */
[----:B------:R-:W-:Y:S01]  /*27de0*/  R2UR UR9, R5 ;  /* 0x00000000050972ca */ /* 0x000fe200000e0000 */
[----:B------:R-:W-:Y:S01]  /*27df0*/  IMAD R7, R2, 0x50, R20 ;  /* 0x0000005002077824 */ /* 0x000fe200078e0214 */
[----:B------:R-:W-:Y:S01]  /*27e00*/  UIADD3 UR4, UP0, UR36, 0x570, URZ ;  /* 0x0000057024047890 */ /* 0x000fe2000ff1e03f */
[----:B------:R-:W-:Y:S01]  /*27e10*/  R2UR UR12, R3 ;  /* 0x00000000030c72ca */ /* 0x000fe200000e0000 */
[----:B------:R-:W-:Y:S01]  /*27e20*/  UMOV UR10, URZ ;  /* 0x0000003f000a7c82 */ /* 0x000fe20008000000 */
[----:B------:R-:W-:Y:S01]  /*27e30*/  VIADD R7, R7, 0xffffffb0 ;  /* 0xffffffb007077836 */ /* 0x000fe20000000000 */
[----:B------:R-:W-:Y:S01]  /*27e40*/  R2UR UR13, R4 ;  /* 0x00000000040d72ca */ /* 0x000fe200000e0000 */
[----:B------:R-:W-:Y:S01]  /*27e50*/  UIADD3.X UR5, URZ, UR37, URZ, UP0, !UPT ;  /* 0x000000253f057290 */ /* 0x000fe200087fe43f */
[----:B------:R-:W-:Y:S02]  /*27e60*/  UMOV UR6, 0x0 ;  /* 0x0000000000067882 */ /* 0x000fe40000000000 */
[----:B------:R-:W-:Y:S01]  /*27e70*/  R2UR UR11, R7 ;  /* 0x00000000070b72ca */ /* 0x000fe200000e0000 */
[----:B------:R-:W-:Y:S01]  /*27e80*/  UMOV UR7, 0x12f00000 ;  /* 0x12f0000000077882 */ /* 0x000fe20000000000 */
[----:B------:R-:W-:Y:S01]  /*27e90*/  UMOV UR17, 0x40 ;  /* 0x0000004000117882 */ /* 0x000fe20000000000 */
        /* <DEDUP_REMOVED lines=21> */
.L_x_2782:
        /* <DEDUP_REMOVED lines=8> */
.L_x_2589:
        /* <DEDUP_REMOVED lines=29> */
.L_x_2585:
[----:B------:R-:W-:Y:S05]  /*28240*/  BSYNC B1 ;  /* 0x0000000000017941 */ /* 0x000fea0003800000 */
.L_x_2584:
[----:B01----:R-:W2:Y:S04]  /*28250*/  LDL.LU R5, [R1+0xc] ;  /* 0x00000c0001057983 */ /* 0x003ea80000300800 */
[----:B------:R-:W3:Y:S01]  /*28260*/  LDL.LU R7, [R1+0x10] ;  /* 0x0000100001077983 */ /* 0x000ee20000300800 */
[----:B------:R-:W-:Y:S01]  /*28270*/  PLOP3.LUT P2, PT, PT, PT, PT, 0x8, 0x0 ;  /* 0x000000000000781c */ /* 0x000fe20003f4e170 */
[----:B--2---:R-:W-:-:S05]  /*28280*/  VIADD R5, R5, 0x1 ;  /* 0x0000000105057836 */ /* 0x004fca0000000000 */
        /* <DEDUP_REMOVED lines=9> */
[C---:B------:R-:W-:Y:S01]  /*28320*/  IMAD R5, R2.reuse, 0x50, R20 ;  /* 0x0000005002057824 */ /* 0x040fe200078e0214 */
[----:B------:R-:W-:-:S03]  /*28330*/  IADD3 R2, R2, -0x1, RZ ;  /* 0xffffffff02027810 */ /* 0x000fc60007ffe0ff */
[----:B------:R-:W-:-:S07]  /*28340*/  VIADD R5, R5, 0xffffff60 ;  /* 0xffffff6005057836 */ /* 0x000fce0000000000 */
.L_x_2596:
[----:B------:R-:W-:Y:S05]  /*28350*/  YIELD ;  /* 0x0000000000007946 */ /* 0x000fea0003800000 */
[----:B------:R-:W-:Y:S04]  /*28360*/  BSSY B1, `(.L_x_2590) ;  /* 0x0000058000017945 */ /* 0x000fe80003800000 */
[----:B0-----:R-:W-:Y:S05]  /*28370*/  @!P6 BRA `(.L_x_2591) ;  /* 0x000000040058e947 */ /* 0x001fea0003800000 */
[----:B------:R-:W2:Y:S04]  /*28380*/  LDL R6, [R1+0xc] ;  /* 0x00000c0001067983 */ /* 0x000ea80000100800 */
[----:B------:R-:W3:Y:S01]  /*28390*/  LDL R7, [R1+0x10] ;  /* 0x0000100001077983 */ /* 0x000ee20000100800 */
[----:B--2---:R-:W-:Y:S01]  /*283a0*/  IMAD R6, R6, 0x8, R9 ;  /* 0x0000000806067824 */ /* 0x004fe200078e0209 */
[----:B---3--:R-:W-:-:S04]  /*283b0*/  SHF.L.U32 R7, R7, 0x1f, RZ ;  /* 0x0000001f07077819 */ /* 0x008fc800000006ff */
[----:B------:R-:W0:Y:S02]  /*283c0*/  SYNCS.PHASECHK.TRANS64.TRYWAIT P0, [R6+URZ+0x388a0], R7 ;  /* 0x0388a007060075a7 */ /* 0x000e24000800017f */
[----:B0-----:R-:W-:Y:S05]  /*283d0*/  @!P0 BRA `(.L_x_2592) ;  /* 0x00000064003c8947 */ /* 0x001fea0003800000 */
.L_x_2783:
[----:B------:R-:W1:Y:S02]  /*283e0*/  S2R R8, SR_TID.X ;  /* 0x0000000000087919 */ /* 0x000e640000002100 */
[----:B-1----:R-:W-:-:S04]  /*283f0*/  LOP3.LUT R8, R8, 0x7f, RZ, 0xc0, !PT ;  /* 0x0000007f08087812 */ /* 0x002fc800078ec0ff */
[----:B------:R-:W-:-:S13]  /*28400*/  ISETP.NE.AND P0, PT, R8, RZ, PT ;  /* 0x000000ff0800720c */ /* 0x000fda0003f05270 */
        /* <DEDUP_REMOVED lines=8> */
.L_x_2593:
        /* <DEDUP_REMOVED lines=32> */
.L_x_2784:
        /* <DEDUP_REMOVED lines=8> */
.L_x_2595:
        /* <DEDUP_REMOVED lines=29> */
.L_x_2591:
[----:B------:R-:W-:Y:S05]  /*288e0*/  BSYNC B1 ;  /* 0x0000000000017941 */ /* 0x000fea0003800000 */
.L_x_2590:
        /* <DEDUP_REMOVED lines=13> */
.L_x_2579:
[----:B------:R-:W-:Y:S05]  /*289c0*/  BSYNC B0 ;  /* 0x0000000000007941 */ /* 0x000fea0003800000 */
.L_x_2578:
        /* <DEDUP_REMOVED lines=10> */
[----:B0-----:R-:W0:Y:S01]  /*28a70*/  S2R R7, SR_LANEID ;  /* 0x0000000000077919 */ /* 0x001e220000000000 */
[----:B------:R-:W-:Y:S01]  /*28a80*/  VOTEU.ANY UR4, UPT, PT ;  /* 0x0000000000047886 */ /* 0x000fe200038e0100 */
[----:B------:R-:W1:Y:S01]  /*28a90*/  LDC.64 R2, c[0x0][0xc38] ;  /* 0x00030e00ff027b82 */ /* 0x000e620000000a00 */
[----:B------:R-:W0:Y:S08]  /*28aa0*/  FLO.U32 R0, UR4 ;  /* 0x0000000400007d00 */ /* 0x000e3000080e0000 */
        /* <DEDUP_REMOVED lines=9> */
.L_x_2598:
[----:B------:R-:W1:Y:S01]  /*28b40*/  S2R R3, SR_CgaCtaId ;  /* 0x0000000000037919 */ /* 0x000e620000008800 */
[----:B------:R-:W-:-:S04]  /*28b50*/  MOV R0, 0x400 ;  /* 0x0000040000007802 */ /* 0x000fc80000000f00 */
[----:B-1----:R-:W-:-:S05]  /*28b60*/  LEA R2, R3, R0, 0x18 ;  /* 0x0000000003027211 */ /* 0x002fca00078ec0ff */
[----:B------:R1:W-:Y:S01]  /*28b70*/  STL [R1+0x14], R2 ;  /* 0x0000140201007387 */ /* 0x0003e20000100800 */
[----:B------:R-:W-:-:S05]  /*28b80*/  VIADD R0, R2, 0x24400 ;  /* 0x0002440002007836 */ /* 0x000fca0000000000 */
[----:B------:R-:W-:-:S13]  /*28b90*/  LOP3.LUT P0, RZ, R0, 0x3ff, RZ, 0xc0, !PT ;  /* 0x000003ff00ff7812 */ /* 0x000fda000780c0ff */
[----:B-1----:R-:W-:Y:S05]  /*28ba0*/  @!P0 BRA `(.L_x_2600) ;  /* 0x0000000000408947 */ /* 0x002fea0003800000 */
[----:B------:R-:W-:Y:S01]  /*28bb0*/  MOV R2, 0x0 ;  /* 0x0000000000027802 */ /* 0x000fe20000000f00 */
[----:B------:R-:W-:Y:S01]  /*28bc0*/  ULDC.64 UR6, c[0x4][0xa8] ;  /* 0x01002a0000067ab9 */ /* 0x000fe20000000a00 */
[----:B------:R-:W-:Y:S01]  /*28bd0*/  ULDC.64 UR8, c[0x4][0xb0] ;  /* 0x01002c0000087ab9 */ /* 0x000fe20000000a00 */
[----:B------:R-:W-:Y:S01]  /*28be0*/  ULDC.64 UR4, c[0x4][0x8] ;  /* 0x0100020000047ab9 */ /* 0x000fe20000000a00 */
[----:B------:R-:W-:Y:S01]  /*28bf0*/  MOV R4, UR6 ;  /* 0x0000000600047c02 */ /* 0x000fe20008000f00 */
[----:B------:R-:W-:Y:S01]  /*28c00*/  IMAD.U32 R5, RZ, RZ, UR7 ;  /* 0x00000007ff057e24 */ /* 0x000fe2000f8e00ff */
[----:B------:R-:W1:Y:S01]  /*28c10*/  LDC.64 R2, c[0x4][R2] ;  /* 0x0100000002027b82 */ /* 0x000e620000000a00 */
[----:B------:R-:W-:Y:S01]  /*28c20*/  IMAD.U32 R6, RZ, RZ, UR8 ;  /* 0x00000008ff067e24 */ /* 0x000fe2000f8e00ff */
[----:B0-----:R-:W-:Y:S01]  /*28c30*/  MOV R7, UR9 ;  /* 0x0000000900077c02 */ /* 0x001fe20008000f00 */
[----:B------:R-:W-:Y:S01]  /*28c40*/  IMAD.U32 R10, RZ, RZ, UR4 ;  /* 0x00000004ff0a7e24 */ /* 0x000fe2000f8e00ff */
[----:B------:R-:W-:Y:S01]  /*28c50*/  MOV R8, 0x70 ;  /* 0x0000007000087802 */ /* 0x000fe20000000f00 */
[----:B------:R-:W-:-:S02]  /*28c60*/  IMAD.U32 R11, RZ, RZ, UR5 ;  /* 0x00000005ff0b7e24 */ /* 0x000fc4000f8e00ff */
[----:B------:R-:W-:Y:S02]  /*28c70*/  IMAD.MOV.U32 R12, RZ, RZ, 0x1 ;  /* 0x00000001ff0c7424 */ /* 0x000fe400078e00ff */
[----:B------:R-:W-:-:S07]  /*28c80*/  IMAD.MOV.U32 R13, RZ, RZ, RZ ;  /* 0x000000ffff0d7224 */ /* 0x000fce00078e00ff */
[----:B------:R-:W-:-:S07]  /*28c90*/  LEPC R20, `(.L_x_2600) ;  /* 0x000000001014794e */ /* 0x000fce0000000000 */
[----:B-1----:R-:W-:Y:S05]  /*28ca0*/  CALL.ABS.NOINC R2 ;  /* 0x0000000002007343 */ /* 0x002fea0003c00000 */
.L_x_2600:
        /* <DEDUP_REMOVED lines=13> */
[----:B0-----:R-:W-:Y:S01]  /*28d80*/  IMAD.U32 R7, RZ, RZ, UR9 ;  /* 0x00000009ff077e24 */ /* 0x001fe2000f8e00ff */
[----:B------:R-:W-:Y:S01]  /*28d90*/  MOV R13, RZ ;  /* 0x000000ff000d7202 */ /* 0x000fe20000000f00 */
[----:B------:R-:W-:-:S02]  /*28da0*/  IMAD.U32 R10, RZ, RZ, UR4 ;  /* 0x00000004ff0a7e24 */ /* 0x000fc4000f8e00ff */
[----:B------:R-:W-:Y:S02]  /*28db0*/  IMAD.MOV.U32 R8, RZ, RZ, 0x70 ;  /* 0x00000070ff087424 */ /* 0x000fe400078e00ff */
[----:B-1----:R-:W-:-:S07]  /*28dc0*/  IMAD.MOV.U32 R12, RZ, RZ, 0x1 ;  /* 0x00000001ff0c7424 */ /* 0x002fce00078e00ff */
[----:B------:R-:W-:-:S07]  /*28dd0*/  LEPC R20, `(.L_x_2602) ;  /* 0x000000001014794e */ /* 0x000fce0000000000 */
[----:B--2---:R-:W-:Y:S05]  /*28de0*/  CALL.ABS.NOINC R2 ;  /* 0x0000000002007343 */ /* 0x004fea0003c00000 */
.L_x_2602:
        /* <DEDUP_REMOVED lines=15> */
[----:B0-----:R-:W-:Y:S05]  /*28ee0*/  CALL.ABS.NOINC R2 ;  /* 0x0000000002007343 */ /* 0x001fea0003c00000 */
.L_x_2601:
[----:B------:R-:W2:Y:S01]  /*28ef0*/  LDL.LU R2, [R1+0x24] ;  /* 0x0000240001027983 */ /* 0x000ea20000300800 */
[----:B------:R-:W-:-:S03]  /*28f00*/  ULDC.64 UR4, c[0x0][0x9f8] ;  /* 0x00027e0000047ab9 */ /* 0x000fc60000000a00 */
[----:B------:R-:W3:Y:S04]  /*28f10*/  LDL.LU R0, [R1+0x28] ;  /* 0x0000280001007983 */ /* 0x000ee80000300800 */
[----:B------:R-:W4:Y:S04]  /*28f20*/  LDL.LU R4, [R1+0x30] ;  /* 0x0000300001047983 */ /* 0x000f280000300800 */
[----:B------:R-:W4:Y:S01]  /*28f30*/  LDL.LU R6, [R1+0x1c] ;  /* 0x00001c0001067983 */ /* 0x000f220000300800 */
[----:B------:R-:W-:-:S04]  /*28f40*/  ISETP.NE.U32.AND P0, PT, RZ, UR4, PT ;  /* 0x00000004ff007c0c */ /* 0x000fc8000bf05070 */
[----:B------:R-:W-:Y:S01]  /*28f50*/  ISETP.NE.AND.EX P0, PT, RZ, UR5, PT, P0 ;  /* 0x00000005ff007c0c */ /* 0x000fe2000bf05300 */
[----:B0-----:R-:W0:Y:S02]  /*28f60*/  S2R R8, SR_TID.X ;  /* 0x0000000000087919 */ /* 0x001e240000002100 */
        /* <DEDUP_REMOVED lines=9> */
[----:B----4-:R-:W-:-:S06]  /*29000*/  IMAD.MOV.U32 R0, RZ, RZ, R6 ;  /* 0x000000ffff007224 */ /* 0x010fcc00078e0006 */
[----:B------:R0:W5:Y:S01]  /*29010*/  @P0 LDG.E R0, desc[UR60][R2.64] ;  /* 0x0000003c02000981 */ /* 0x000162000c1e1900 */
[----:B------:R-:W-:Y:S01]  /*29020*/  PLOP3.LUT P1, PT, P6, PT, PT, 0x8, 0x0 ;  /* 0x000000000000781c */ /* 0x000fe2000372e170 */
[----:B0-----:R-:W-:Y:S02]  /*29030*/  IMAD R2, R17, 0x80, R4 ;  /* 0x0000008011027824 */ /* 0x001fe400078e0204 */
[----:B------:R-:W0:Y:S02]  /*29040*/  LDC R4, c[0x0][0x428] ;  /* 0x00010a00ff047b82 */ /* 0x000e240000000800 */
[----:B0-----:R-:W-:-:S13]  /*29050*/  ISETP.NE.AND P0, PT, R4, 0x1, PT ;  /* 0x000000010400780c */ /* 0x001fda0003f05270 */
[----:B------:R-:W0:Y:S08]  /*29060*/  @P0 LDC R5, c[0x0][0x42c] ;  /* 0x00010b00ff050b82 */ /* 0x000e300000000800 */
[----:B------:R-:W1:Y:S01]  /*29070*/  @P0 LDC R4, c[0x0][0x430] ;  /* 0x00010c00ff040b82 */ /* 0x000e620000000800 */
[----:B0-----:R-:W-:Y:S01]  /*29080*/  @P0 IMAD.HI.U32 R7, R18, R5, RZ ;  /* 0x0000000512070227 */ /* 0x001fe200078e00ff */
[----:B------:R-:W-:-:S04]  /*29090*/  MOV R5, R18 ;  /* 0x0000001200057202 */ /* 0x000fc80000000f00 */
[----:B-1----:R-:W-:Y:S02]  /*290a0*/  @P0 SHF.R.U32.HI R5, RZ, R4, R7 ;  /* 0x00000004ff050219 */ /* 0x002fe40000011607 */
[----:B------:R-:W-:-:S04]  /*290b0*/  ISETP.NE.U32.AND P0, PT, RZ, UR4, PT ;  /* 0x00000004ff007c0c */ /* 0x000fc8000bf05070 */
[----:B------:R-:W-:-:S04]  /*290c0*/  ISETP.NE.AND.EX P0, PT, RZ, UR5, PT, P0 ;  /* 0x00000005ff007c0c */ /* 0x000fc8000bf05300 */
[----:B------:R-:W-:-:S09]  /*290d0*/  SEL R3, R6, RZ, !P0 ;  /* 0x000000ff06037207 */ /* 0x000fd20004000000 */
.L_x_2603:
        /* <DEDUP_REMOVED lines=16> */
.L_x_2604:
        /* <DEDUP_REMOVED lines=15> */
.L_x_2605:
        /* <DEDUP_REMOVED lines=15> */
.L_x_2606:
        /* <DEDUP_REMOVED lines=9> */
[----:B------:R-:W2:Y:S01]  /*29450*/  LDL R4, [R1+0x20] ;  /* 0x0000200001047983 */ /* 0x000ea20000100800 */
[----:B------:R-:W0:Y:S01]  /*29460*/  LDC.64 R8, c[0x0][0x3f8] ;  /* 0x0000fe00ff087b82 */ /* 0x000e220000000a00 */
[----:B------:R-:W-:Y:S02]  /*29470*/  ULDC.64 UR4, c[0x0][0xa08] ;  /* 0x0002820000047ab9 */ /* 0x000fe40000000a00 */
[----:B0-----:R-:W-:Y:S01]  /*29480*/  LOP3.LUT P0, RZ, R8, UR4, RZ, 0xfc, !PT ;  /* 0x0000000408ff7c12 */ /* 0x001fe2000f80fcff */
[----:B------:R-:W-:-:S03]  /*29490*/  UMOV UR4, 0xffffffff ;  /* 0xffffffff00047882 */ /* 0x000fc60000000000 */
[----:B------:R-:W-:-:S04]  /*294a0*/  LOP3.LUT P0, RZ, R9, UR5, RZ, 0xfc, P0 ;  /* 0x0000000509ff7c12 */ /* 0x000fc8000800fcff */
[----:B-----5:R-:W-:Y:S01]  /*294b0*/  SEL R6, R0, RZ, !P0 ;  /* 0x000000ff00067207 */ /* 0x020fe20004000000 */
[----:B--2---:R-:W-:Y:S01]  /*294c0*/  VIADD R4, R4, 0xffffffff ;  /* 0xffffffff04047836 */ /* 0x004fe20000000000 */
[----:B------:R-:W-:Y:S07]  /*294d0*/  BRA.DIV UR4, `(.L_x_2607) ;  /* 0x0000005604247947 */ /* 0x000fee000b800000 */
.L_x_2787:
[----:B------:R-:W-:Y:S01]  /*294e0*/  UMOV UR4, 0xffffffff ;  /* 0xffffffff00047882 */ /* 0x000fe20000000000 */
[----:B------:R-:W-:Y:S02]  /*294f0*/  SHF.R.S32.HI R17, RZ, 0x1f, R0 ;  /* 0x0000001fff117819 */ /* 0x000fe40000011400 */
[----:B------:R-:W-:Y:S05]  /*29500*/  BRA.DIV UR4, `(.L_x_2608) ;  /* 0x00000056044c7947 */ /* 0x000fea000b800000 */
[----:B------:R-:W-:-:S13]  /*29510*/  ELECT P6, URZ, PT ;  /* 0x00000000003f782f */ /* 0x000fda00038c0000 */
.L_x_2790:
[----:B------:R-:W-:Y:S05]  /*29520*/  @!P6 BRA `(.L_x_2609) ;  /* 0x000000040034e947 */ /* 0x000fea0003800000 */
[----:B------:R-:W-:-:S04]  /*29530*/  ISETP.NE.U32.AND P0, PT, R8, RZ, PT ;  /* 0x000000ff0800720c */ /* 0x000fc80003f05070 */
        /* <DEDUP_REMOVED lines=19> */
.L_x_2610:
        /* <DEDUP_REMOVED lines=9> */
.L_x_2791:
        /* <DEDUP_REMOVED lines=11> */
.L_x_2612:
        /* <DEDUP_REMOVED lines=37> */
.L_x_2609:
        /* <DEDUP_REMOVED lines=55> */
.L_x_2792:
[----:B------:R-:W-:Y:S05]  /*29d70*/  BSYNC B0 ;  /* 0x0000000000007941 */ /* 0x000fea0003800000 */
.L_x_2613:
        /* <DEDUP_REMOVED lines=20> */
[----:B------:R-:W-:Y:S02]  /*29ec0*/  IMAD.MOV.U32 R2, RZ, RZ, R6 ;  /* 0x000000ffff027224 */ /* 0x000fe400078e0006 */
[----:B------:R-:W-:Y:S01]  /*29ed0*/  IMAD.MOV.U32 R3, RZ, RZ, R10 ;  /* 0x000000ffff037224 */ /* 0x000fe200078e000a */
[----:B------:R-:W-:-:S13]  /*29ee0*/  ISETP.NE.AND.EX P0, PT, R9, RZ, PT, P0 ;  /* 0x000000ff0900720c */ /* 0x000fda0003f05300 */
[----:B------:R-:W-:Y:S05]  /*29ef0*/  @!P0 BRA `(.L_x_2621) ;  /* 0x0000000000448947 */ /* 0x000fea0003800000 */
[----:B------:R-:W0:Y:S01]  /*29f00*/  LDC R15, c[0x0][0x41c] ;  /* 0x00010700ff0f7b82 */ /* 0x000e220000000800 */
[----:B------:R-:W-:Y:S01]  /*29f10*/  ULDC.64 UR4, c[0x0][0x408] ;  /* 0x0001020000047ab9 */ /* 0x000fe20000000a00 */
[----:B0-----:R-:W-:-:S13]  /*29f20*/  ISETP.NE.AND P0, PT, R15, 0x1, PT ;  /* 0x000000010f00780c */ /* 0x001fda0003f05270 */
[----:B------:R-:W0:Y:S02]  /*29f30*/  @P0 LDC.64 R2, c[0x0][0x420] ;  /* 0x00010800ff020b82 */ /* 0x000e240000000a00 */
[----:B0-----:R-:W-:Y:S01]  /*29f40*/  @P0 IMAD.HI.U32 R7, R10, R2, RZ ;  /* 0x000000020a070227 */ /* 0x001fe200078e00ff */
[----:B------:R-:W-:-:S04]  /*29f50*/  MOV R2, R10 ;  /* 0x0000000a00027202 */ /* 0x000fc80000000f00 */
[----:B------:R-:W-:Y:S01]  /*29f60*/  @P0 SHF.R.U32.HI R2, RZ, R3, R7 ;  /* 0x00000003ff020219 */ /* 0x000fe20000011607 */
[----:B------:R-:W-:-:S03]  /*29f70*/  IMAD R7, R17, UR4, RZ ;  /* 0x0000000411077c24 */ /* 0x000fc6000f8e02ff */
[--C-:B------:R-:W-:Y:S01]  /*29f80*/  SHF.R.S32.HI R3, RZ, 0x1f, R2.reuse ;  /* 0x0000001fff037819 */ /* 0x100fe20000011402 */
        /* <DEDUP_REMOVED lines=8> */
.L_x_2621:
[----:B0-----:R-:W0:Y:S01]  /*2a010*/  S2R R8, SR_CgaCtaId ;  /* 0x0000000000087919 */ /* 0x001e220000008800 */
[----:B------:R-:W-:-:S04]  /*2a020*/  MOV R7, 0x400 ;  /* 0x0000040000077802 */ /* 0x000fc80000000f00 */
[----:B0-----:R-:W-:Y:S02]  /*2a030*/  LEA R7, R8, R7, 0x18 ;  /* 0x0000000708077211 */ /* 0x001fe400078ec0ff */
[----:B------:R-:W-:Y:S02]  /*2a040*/  SHF.L.U32 R8, R14, 0x1f, RZ ;  /* 0x0000001f0e087819 */ /* 0x000fe400000006ff */
[----:B------:R-:W-:-:S04]  /*2a050*/  LEA R7, R11, R7, 0x3 ;  /* 0x000000070b077211 */ /* 0x000fc800078e18ff */
[----:B------:R-:W0:Y:S02]  /*2a060*/  SYNCS.PHASECHK.TRANS64.TRYWAIT P0, [R7+URZ+0x38840], R8 ;  /* 0x03884008070075a7 */ /* 0x000e24000800017f */
[----:B0-----:R-:W-:Y:S05]  /*2a070*/  @!P0 BRA `(.L_x_2622) ;  /* 0x0000004800c48947 */ /* 0x001fea0003800000 */
.L_x_2793:
        /* <DEDUP_REMOVED lines=11> */
.L_x_2623:
        /* <DEDUP_REMOVED lines=42> */
.L_x_2794:
        /* <DEDUP_REMOVED lines=13> */
.L_x_2625:
[----:B01----:R-:W2:Y:S01]  /*2a4a0*/  LDL.LU R7, [R1] ;  /* 0x0000000001077983 */ /* 0x003ea20000300800 */
[----:B------:R-:W-:Y:S01]  /*2a4b0*/  MOV R9, 0x400 ;  /* 0x0000040000097802 */ /* 0x000fe20000000f00 */
[----:B------:R-:W0:Y:S01]  /*2a4c0*/  S2R R12, SR_CgaCtaId ;  /* 0x00000000000c7919 */ /* 0x000e220000008800 */
[----:B------:R-:W-:Y:S01]  /*2a4d0*/  R2UR UR11, R4 ;  /* 0x00000000040b72ca */ /* 0x000fe200000e0000 */
[----:B------:R-:W-:Y:S01]  /*2a4e0*/  UIADD3 UR4, UP0, UR36, 0x470, URZ ;  /* 0x0000047024047890 */ /* 0x000fe2000ff1e03f */
[----:B------:R-:W-:Y:S02]  /*2a4f0*/  R2UR UR13, R6 ;  /* 0x00000000060d72ca */ /* 0x000fe400000e0000 */
[----:B------:R-:W-:Y:S02]  /*2a500*/  R2UR UR12, R5 ;  /* 0x00000000050c72ca */ /* 0x000fe400000e0000 */
[----:B0-----:R-:W-:Y:S02]  /*2a510*/  LEA R9, R12, R9, 0x18 ;  /* 0x000000090c097211 */ /* 0x001fe400078ec0ff */
[----:B--2---:R-:W-:-:S02]  /*2a520*/  MOV R8, R7 ;  /* 0x0000000700087202 */ /* 0x004fc40000000f00 */
[----:B------:R-:W2:Y:S01]  /*2a530*/  LDL R7, [R1+0x4] ;  /* 0x0000040001077983 */ /* 0x000ea20000100800 */
[----:B------:R-:W-:Y:S01]  /*2a540*/  UMOV UR10, URZ ;  /* 0x0000003f000a7c82 */ /* 0x000fe20008000000 */
[----:B------:R-:W-:Y:S01]  /*2a550*/  UMOV UR6, 0x0 ;  /* 0x0000000000067882 */ /* 0x000fe20000000000 */
[--C-:B------:R-:W-:Y:S01]  /*2a560*/  IMAD R4, R8, 0x8, R9.reuse ;  /* 0x0000000808047824 */ /* 0x100fe200078e0209 */
[----:B------:R-:W-:Y:S01]  /*2a570*/  UMOV UR7, 0x14f00000 ;  /* 0x14f0000000077882 */ /* 0x000fe20000000000 */
[----:B------:R-:W-:Y:S01]  /*2a580*/  UMOV UR17, 0x40 ;  /* 0x0000004000117882 */ /* 0x000fe20000000000 */
[----:B------:R-:W-:Y:S02]  /*2a590*/  IMAD.MOV.U32 R6, RZ, RZ, R2 ;  /* 0x000000ffff067224 */ /* 0x000fe400078e0002 */
[----:B------:R-:W-:Y:S01]  /*2a5a0*/  R2UR UR9, R4 ;  /* 0x00000000040972ca */ /* 0x000fe200000e0000 */
[----:B------:R-:W-:-:S05]  /*2a5b0*/  IMAD R4, R8, 0xa000, R9 ;  /* 0x0000a00008047824 */ /* 0x000fca00078e0209 */
[----:B------:R-:W-:Y:S02]  /*2a5c0*/  R2UR UR16, R4 ;  /* 0x00000000041072ca */ /* 0x000fe400000e0000 */
[----:B------:R-:W-:-:S05]  /*2a5d0*/  MOV R4, R3 ;  /* 0x0000000300047202 */ /* 0x000fca0000000f00 */
[----:B------:R-:W-:-:S06]  /*2a5e0*/  UIADD3 UR9, UR9, 0x38850, URZ ;  /* 0x0003885009097890 */ /* 0x000fcc000fffe03f */
[----:B------:R-:W-:Y:S02]  /*2a5f0*/  UIADD3 UR8, UR16, 0x400, URZ ;  /* 0x0000040010087890 */ /* 0x000fe4000fffe03f */
[----:B------:R-:W-:Y:S02]  /*2a600*/  UIADD3 UR14, UR16, 0x2c00, URZ ;  /* 0x00002c00100e7890 */ /* 0x000fe4000fffe03f */
[----:B------:R-:W-:Y:S02]  /*2a610*/  UIADD3 UR15, UR16, 0x5400, URZ ;  /* 0x00005400100f7890 */ /* 0x000fe4000fffe03f */
[----:B------:R-:W-:Y:S01]  /*2a620*/  UIADD3 UR16, UR16, 0x7c00, URZ ;  /* 0x00007c0010107890 */ /* 0x000fe2000fffe03f */
        /* <DEDUP_REMOVED lines=16> */
.L_x_2620:
[----:B------:R-:W-:Y:S05]  /*2a730*/  BSYNC B2 ;  /* 0x0000000000027941 */ /* 0x000fea0003800000 */
.L_x_2619:
[----:B------:R-:W2:Y:S04]  /*2a740*/  LDL.LU R2, [R1+0x20] ;  /* 0x0000200001027983 */ /* 0x000ea80000300800 */
[----:B------:R0:W-:Y:S04]  /*2a750*/  STL [R1], R11 ;  /* 0x0000000b01007387 */ /* 0x0001e80000100800 */
[----:B------:R0:W-:Y:S02]  /*2a760*/  STL [R1+0x8], R14 ;  /* 0x0000080e01007387 */ /* 0x0001e40000100800 */
[----:B0-2---:R-:W-:-:S07]  /*2a770*/  VIADD R7, R2, 0xfffffffd ;  /* 0xfffffffd02077836 */ /* 0x005fce0000000000 */
.L_x_2618:
[----:B------:R-:W-:Y:S05]  /*2a780*/  BSYNC B1 ;  /* 0x0000000000017941 */ /* 0x000fea0003800000 */
.L_x_2617:
[----:B------:R-:W-:-:S13]  /*2a790*/  ISETP.NE.AND P0, PT, R10, RZ, PT ;  /* 0x000000ff0a00720c */ /* 0x000fda0003f05270 */
[----:B------:R-:W-:Y:S05]  /*2a7a0*/  @!P0 BRA `(.L_x_2616) ;  /* 0x0000001000688947 */ /* 0x000fea0003800000 */
[----:B------:R-:W-:-:S07]  /*2a7b0*/  IMAD.MOV.U32 R11, RZ, RZ, R6 ;  /* 0x000000ffff0b7224 */ /* 0x000fce00078e0006 */
.L_x_2640:
        /* <DEDUP_REMOVED lines=29> */
[----:B------:R-:W-:-:S04]  /*2a990*/  LEA R10, P0, R2, UR4, 0x2 ;  /* 0x00000004020a7c11 */ /* 0x000fc8000f8010ff */
[----:B------:R-:W-:-:S06]  /*2a9a0*/  LEA.HI.X R11, R2, UR5, R3, 0x2, P0 ;  /* 0x00000005020b7c11 */ /* 0x000fcc00080f1403 */
[----:B------:R0:W5:Y:S03]  /*2a9b0*/  LDG.E R11, desc[UR60][R10.64] ;  /* 0x0000003c0a0b7981 */ /* 0x000166000c1e1900 */
.L_x_2628:
[----:B------:R-:W1:Y:S01]  /*2a9c0*/  S2R R3, SR_CgaCtaId ;  /* 0x0000000000037919 */ /* 0x000e620000008800 */
[----:B------:R-:W-:-:S04]  /*2a9d0*/  MOV R2, 0x400 ;  /* 0x0000040000027802 */ /* 0x000fc80000000f00 */
[----:B-1----:R-:W-:Y:S02]  /*2a9e0*/  LEA R2, R3, R2, 0x18 ;  /* 0x0000000203027211 */ /* 0x002fe400078ec0ff */
[----:B------:R-:W-:-:S03]  /*2a9f0*/  SHF.L.U32 R3, R9, 0x1f, RZ ;  /* 0x0000001f09037819 */ /* 0x000fc600000006ff */
[----:B------:R-:W-:-:S04]  /*2aa00*/  IMAD R2, R8, 0x8, R2 ;  /* 0x0000000808027824 */ /* 0x000fc800078e0202 */
[----:B------:R-:W1:Y:S02]  /*2aa10*/  SYNCS.PHASECHK.TRANS64.TRYWAIT P0, [R2+URZ+0x38840], R3 ;  /* 0x03884003020075a7 */ /* 0x000e64000800017f */
[----:B-1----:R-:W-:Y:S05]  /*2aa20*/  @!P0 BRA `(.L_x_2629) ;  /* 0x0000004000808947 */ /* 0x002fea0003800000 */
.L_x_2795:
[----:B0-----:R-:W0:Y:S02]  /*2aa30*/  S2R R10, SR_TID.X ;  /* 0x00000000000a7919 */ /* 0x001e240000002100 */
[----:B0-----:R-:W-:-:S04]  /*2aa40*/  LOP3.LUT R10, R10, 0x7f, RZ, 0xc0, !PT ;  /* 0x0000007f0a0a7812 */ /* 0x001fc800078ec0ff */
[----:B------:R-:W-:-:S13]  /*2aa50*/  ISETP.NE.AND P0, PT, R10, RZ, PT ;  /* 0x000000ff0a00720c */ /* 0x000fda0003f05270 */
[----:B------:R-:W-:Y:S05]  /*2aa60*/  @P0 BRA `(.L_x_2630) ;  /* 0x00000000001c0947 */ /* 0x000fea0003800000 */
[----:B------:R-:W0:Y:S01]  /*2aa70*/  S2R R10, SR_TID.X ;  /* 0x00000000000a7919 */ /* 0x000e220000002100 */
[----:B-1----:R-:W-:-:S04]  /*2aa80*/  MOV R3, 0xa000 ;  /* 0x0000a00000037802 */ /* 0x002fc80000000f00 */
[----:B------:R2:W-:Y:S01]  /*2aa90*/  SYNCS.ARRIVE.TRANS64 RZ, [R2+URZ+0x38830], R3 ;  /* 0x0388300302ff79a7 */ /* 0x0005e2000800003f */
[----:B0-----:R-:W-:-:S04]  /*2aaa0*/  LOP3.LUT R10, R10, 0x1f, RZ, 0xc0, !PT ;  /* 0x0000001f0a0a7812 */ /* 0x001fc800078ec0ff */
[----:B------:R-:W-:-:S13]  /*2aab0*/  ISETP.NE.AND P1, PT, R10, RZ, PT ;  /* 0x000000ff0a00720c */ /* 0x000fda0003f25270 */
[----:B--2---:R-:W-:Y:S05]  /*2aac0*/  @!P1 BRA `(.L_x_2630) ;  /* 0x0000000000049947 */ /* 0x004fea0003800000 */
[----:B------:R-:W-:Y:S01]  /*2aad0*/  BPT.TRAP 0x1 ;  /* 0x000000040000795c */ /* 0x000fe20000300000 */
.L_x_2630:
        /* <DEDUP_REMOVED lines=42> */
.L_x_2796:
        /* <DEDUP_REMOVED lines=8> */
.L_x_2632:
        /* <DEDUP_REMOVED lines=39> */
.L_x_2627:
[----:B------:R-:W-:Y:S05]  /*2b070*/  BSYNC B1 ;  /* 0x0000000000017941 */ /* 0x000fea0003800000 */
.L_x_2626:
        /* <DEDUP_REMOVED lines=29> */
[----:B------:R-:W-:-:S05]  /*2b250*/  LEA.HI.X R13, R2, UR5, R11, 0x2, P0 ;  /* 0x00000005020d7c11 */ /* 0x000fca00080f140b */
[----:B------:R1:W5:Y:S04]  /*2b260*/  LDG.E R11, desc[UR60][R12.64] ;  /* 0x0000003c0c0b7981 */ /* 0x000368000c1e1900 */
.L_x_2635:
[----:B------:R-:W2:Y:S01]  /*2b270*/  S2R R3, SR_CgaCtaId ;  /* 0x0000000000037919 */ /* 0x000ea20000008800 */
[----:B------:R-:W-:-:S04]  /*2b280*/  MOV R2, 0x400 ;  /* 0x0000040000027802 */ /* 0x000fc80000000f00 */
[----:B--2---:R-:W-:Y:S02]  /*2b290*/  LEA R2, R3, R2, 0x18 ;  /* 0x0000000203027211 */ /* 0x004fe400078ec0ff */
[----:B------:R-:W-:-:S03]  /*2b2a0*/  SHF.L.U32 R3, R14, 0x1f, RZ ;  /* 0x0000001f0e037819 */ /* 0x000fc600000006ff */
[----:B------:R-:W-:-:S04]  /*2b2b0*/  IMAD R2, R15, 0x8, R2 ;  /* 0x000000080f027824 */ /* 0x000fc800078e0202 */
[----:B------:R-:W2:Y:S02]  /*2b2c0*/  SYNCS.PHASECHK.TRANS64.TRYWAIT P0, [R2+URZ+0x38840], R3 ;  /* 0x03884003020075a7 */ /* 0x000ea4000800017f */
[----:B--2---:R-:W-:Y:S05]  /*2b2d0*/  @!P0 BRA `(.L_x_2636) ;  /* 0x00000038007c8947 */ /* 0x004fea0003800000 */
.L_x_2797:
        /* <DEDUP_REMOVED lines=11> */
.L_x_2637:
[----:B------:R-:W3:Y:S01]  /*2b390*/  LDL R13, [R1] ;  /* 0x00000000010d7983 */ /* 0x000ee20000100800 */
[----:B0-----:R-:W-:-:S03]  /*2b3a0*/  MOV R14, 0x400 ;  /* 0x00000400000e7802 */ /* 0x001fc60000000f00 */
        /* <DEDUP_REMOVED lines=28> */
[----:B------:R-:W-:Y:S01]  /*2b570*/  LEA R2, R8, R2, 0x3 ;  /* 0x0000000208027211 */ /* 0x000fe200078e18ff */
        /* <DEDUP_REMOVED lines=11> */
.L_x_2798:
        /* <DEDUP_REMOVED lines=8> */
.L_x_2639:
        /* <DEDUP_REMOVED lines=20> */
[----:B------:R-:W-:Y:S01]  /*2b7f0*/  IMAD.MOV.U32 R4, RZ, RZ, R10 ;  /* 0x000000ffff047224 */ /* 0x000fe200078e000a */
[----:B------:R-:W-:Y:S02]  /*2b800*/  MOV R6, R11 ;  /* 0x0000000b00067202 */ /* 0x000fe40000000f00 */
        /* <DEDUP_REMOVED lines=16> */
.L_x_2634:
[----:B------:R-:W-:Y:S05]  /*2b910*/  BSYNC B1 ;  /* 0x0000000000017941 */ /* 0x000fea0003800000 */
.L_x_2633:
[C---:B------:R-:W-:Y:S01]  /*2b920*/  ISETP.GT.AND P0, PT, R7.reuse, 0x1, PT ;  /* 0x000000010700780c */ /* 0x040fe20003f04270 */
[----:B------:R-:W-:-:S12]  /*2b930*/  VIADD R7, R7, 0xfffffffe ;  /* 0xfffffffe07077836 */ /* 0x000fd80000000000 */
[----:B------:R-:W-:Y:S05]  /*2b940*/  @P0 BRA `(.L_x_2640) ;  /* 0xffffffec009c0947 */ /* 0x000fea000383ffff */
.L_x_2616:
[----:B------:R-:W-:Y:S05]  /*2b950*/  BSYNC B0 ;  /* 0x0000000000007941 */ /* 0x000fea0003800000 */
.L_x_2615:
        /* <DEDUP_REMOVED lines=8> */
[----:B------:R-:W1:Y:S02]  /*2b9e0*/  FLO.U32 R0, UR4 ;  /* 0x0000000400007d00 */ /* 0x000e6400080e0000 */
        /* <DEDUP_REMOVED lines=8> */
.L_x_2642:
[----:B------:R-:W-:Y:S05]  /*2ba70*/  BSYNC B0 ;  /* 0x0000000000007941 */ /* 0x000fea0003800000 */
.L_x_2641:
        /* <DEDUP_REMOVED lines=11> */
.L_x_2799:
        /* <DEDUP_REMOVED lines=11> */
.L_x_2646:
        /* <DEDUP_REMOVED lines=37> */
.L_x_2644:
[----:B------:R-:W-:Y:S05]  /*2be30*/  BSYNC B0 ;  /* 0x0000000000007941 */ /* 0x000fea0003800000 */
.L_x_2643:
        /* <DEDUP_REMOVED lines=9> */
.L_x_2599:
[----:B------:R-:W-:Y:S05]  /*2bed0*/  BSYNC B6 ;  /* 0x0000000000067941 */ /* 0x000fea0003800000 */
.L_x_2597:
[----:B------:R-:W-:-:S03]  /*2bee0*/  UMOV UR4, 0xffffffff ;  /* 0xffffffff00047882 */ /* 0x000fc60000000000 */
[----:B------:R-:W-:Y:S05]  /*2bef0*/  BRA.DIV UR4, `(.L_x_2647) ;  /* 0x0000002e04b07947 */ /* 0x000fea000b800000 */
[----:B------:R2:W3:Y:S04]  /*2bf00*/  SHFL.IDX PT, R4, R16, RZ, 0x1f ;  /* 0x00001fff10047589 */ /* 0x0004e800000e0000 */
[----:B------:R-:W4:Y:S02]  /*2bf10*/  SHFL.IDX PT, R16, R16, 0x1, 0x1f ;  /* 0x00201f0010107f89 */ /* 0x000f2400000e0000 */
.L_x_2803:
[----:B-1----:R-:W0:Y:S01]  /*2bf20*/  S2R R0, SR_TID.X ;  /* 0x0000000000007919 */ /* 0x002e220000002100 */
[----:B------:R-:W-:Y:S01]  /*2bf30*/  ULDC UR4, c[0x0][0xc14] ;  /* 0x0003050000047ab9 */ /* 0x000fe20000000800 */
[----:B------:R-:W-:Y:S01]  /*2bf40*/  BSSY B0, `(.L_x_2648) ;  /* 0x000000b000007945 */ /* 0x000fe20003800000 */
[----:B------:R-:W-:Y:S01]  /*2bf50*/  IMAD.MOV.U32 R3, RZ, RZ, RZ ;  /* 0x000000ffff037224 */ /* 0x000fe200078e00ff */
[----:B0-----:R-:W-:Y:S02]  /*2bf60*/  LOP3.LUT R8, R0, 0x1f, RZ, 0xc0, !PT ;  /* 0x0000001f00087812 */ /* 0x001fe400078ec0ff */
[----:B------:R-:W-:Y:S02]  /*2bf70*/  MOV R0, UR4 ;  /* 0x0000000400007c02 */ /* 0x000fe40008000f00 */
[C---:B------:R-:W-:Y:S01]  /*2bf80*/  ISETP.NE.AND P0, PT, R8.reuse, 0x1f, PT ;  /* 0x0000001f0800780c */ /* 0x040fe20003f05270 */
[----:B------:R-:W-:-:S05]  /*2bf90*/  IMAD.IADD R5, R8, 0x1, R19 ;  /* 0x0000000108057824 */ /* 0x000fca00078e0213 */
[----:B------:R-:W-:-:S13]  /*2bfa0*/  ISETP.GE.OR P0, PT, R5, R0, !P0 ;  /* 0x000000000500720c */ /* 0x000fda0004706670 */
[----:B------:R-:W-:Y:S05]  /*2bfb0*/  @P0 BRA `(.L_x_2649) ;  /* 0x00000000000c0947 */ /* 0x000fea0003800000 */
[----:B------:R-:W0:Y:S02]  /*2bfc0*/  LDC.64 R2, c[0x0][0xc58] ;  /* 0x00031600ff027b82 */ /* 0x000e240000000a00 */
[----:B0-----:R-:W-:-:S06]  /*2bfd0*/  IMAD.WIDE R2, R5, 0x4, R2 ;  /* 0x0000000405027825 */ /* 0x001fcc00078e0202 */
[----:B------:R0:W5:Y:S02]  /*2bfe0*/  LDG.E R3, desc[UR60][R2.64] ;  /* 0x0000003c02037981 */ /* 0x000164000c1e1900 */
.L_x_2649:
[----:B------:R-:W-:Y:S05]  /*2bff0*/  BSYNC B0 ;  /* 0x0000000000007941 */ /* 0x000fea0003800000 */
.L_x_2648:
        /* <DEDUP_REMOVED lines=23> */
.L_x_2811:
[----:B------:R-:W-:Y:S02]  /*2c170*/  ULDC UR4, c[0x0][0xc10] ;  /* 0x0003040000047ab9 */ /* 0x000fe40000000800 */
[----:B------:R-:W-:-:S04]  /*2c180*/  IMAD.U32 R5, RZ, RZ, UR4 ;  /* 0x00000004ff057e24 */ /* 0x000fc8000f8e00ff */
[----:B-1----:R-:W-:-:S04]  /*2c190*/  IMAD R7, R14, R5, RZ ;  /* 0x000000050e077224 */ /* 0x002fc800078e02ff */
[----:B--2-4-:R-:W-:-:S05]  /*2c1a0*/  IMAD.IADD R16, R16, 0x1, R7 ;  /* 0x0000000110107824 */ /* 0x014fca00078e0207 */
[----:B---3--:R-:W-:-:S13]  /*2c1b0*/  ISETP.GT.AND P0, PT, R16, R4, PT ;  /* 0x000000041000720c */ /* 0x008fda0003f04270 */
[----:B------:R-:W-:Y:S05]  /*2c1c0*/  @P0 BRA `(.L_x_2651) ;  /* 0x0000000000b40947 */ /* 0x000fea0003800000 */
[----:B------:R-:W1:Y:S02]  /*2c1d0*/  LDC R0, c[0x0][0xc14] ;  /* 0x00030500ff007b82 */ /* 0x000e640000000800 */
.L_x_2656:
[----:B------:R-:W-:-:S04]  /*2c1e0*/  IADD3 R19, R19, 0x1f, RZ ;  /* 0x0000001f13137810 */ /* 0x000fc80007ffe0ff */
        /* <DEDUP_REMOVED lines=11> */
[----:B0-----:R-:W-:-:S06]  /*2c2a0*/  IMAD.WIDE R2, R5, 0x4, R2 ;  /* 0x0000000405027825 */ /* 0x001fcc00078e0202 */
[----:B------:R0:W5:Y:S02]  /*2c2b0*/  LDG.E R3, desc[UR60][R2.64] ;  /* 0x0000003c02037981 */ /* 0x000164000c1e1900 */
.L_x_2654:
[----:B------:R-:W-:Y:S05]  /*2c2c0*/  BSYNC B0 ;  /* 0x0000000000007941 */ /* 0x000fea0003800000 */
.L_x_2653:
        /* <DEDUP_REMOVED lines=23> */
.L_x_2819:
[----:B------:R-:W-:Y:S02]  /*2c440*/  ULDC UR4, c[0x0][0xc10] ;  /* 0x0003040000047ab9 */ /* 0x000fe40000000800 */
[----:B------:R-:W-:-:S04]  /*2c450*/  IMAD.U32 R5, RZ, RZ, UR4 ;  /* 0x00000004ff057e24 */ /* 0x000fc8000f8e00ff */
[----:B-1----:R-:W-:-:S05]  /*2c460*/  IMAD R7, R14, R5, RZ ;  /* 0x000000050e077224 */ /* 0x002fca00078e02ff */
[----:B------:R-:W-:-:S04]  /*2c470*/  IADD3 R16, R7, R16, RZ ;  /* 0x0000001007107210 */ /* 0x000fc80007ffe0ff */
[----:B------:R-:W-:-:S13]  /*2c480*/  ISETP.GT.AND P0, PT, R16, R4, PT ;  /* 0x000000041000720c */ /* 0x000fda0003f04270 */
[----:B------:R-:W-:Y:S05]  /*2c490*/  @!P0 BRA `(.L_x_2656) ;  /* 0xfffffffc00508947 */ /* 0x000fea000383ffff */
.L_x_2651:
        /* <DEDUP_REMOVED lines=8> */
.L_x_2823:
[----:B------:R-:W-:Y:S01]  /*2c520*/  ISETP.NE.AND P0, PT, R6, RZ, PT ;  /* 0x000000ff0600720c */ /* 0x000fe20003f05270 */
[----:B------:R-:W-:-:S12]  /*2c530*/  IMAD.MOV.U32 R8, RZ, RZ, RZ ;  /* 0x000000ffff087224 */ /* 0x000fd800078e00ff */
[----:B------:R-:W-:Y:S05]  /*2c540*/  @!P0 BRA `(.L_x_2658) ;  /* 0x0000000000108947 */ /* 0x000fea0003800000 */
[----:B------:R-:W-:Y:S01]  /*2c550*/  UMOV UR4, 0xffffffff ;  /* 0xffffffff00047882 */ /* 0x000fe20000000000 */
[----:B------:R-:W-:Y:S02]  /*2c560*/  IADD3 R12, R7, -0x1, RZ ;  /* 0xffffffff070c7810 */ /* 0x000fe40007ffe0ff */
[----:B------:R-:W-:Y:S05]  /*2c570*/  BRA.DIV UR4, `(.L_x_2659) ;  /* 0x0000003204447947 */ /* 0x000fea000b800000 */
[----:B------:R3:W4:Y:S02]  /*2c580*/  SHFL.IDX PT, R8, R2, R12, 0x1f ;  /* 0x00001f0c02087589 */ /* 0x00072400000e0000 */
.L_x_2658:
[----:B01-3--:R-:W0:Y:S01]  /*2c590*/  LDC.64 R2, c[0x0][0xc68] ;  /* 0x00031a00ff027b82 */ /* 0x00be220000000a00 */
[----:B------:R-:W-:-:S04]  /*2c5a0*/  IMAD.IADD R19, R7, 0x1, R19 ;  /* 0x0000000107137824 */ /* 0x000fc800078e0213 */
[----:B0-----:R-:W-:-:S05]  /*2c5b0*/  IMAD.WIDE R2, R19, 0x4, R2 ;  /* 0x0000000413027825 */ /* 0x001fca00078e0202 */
[----:B------:R-:W2:Y:S01]  /*2c5c0*/  LDG.E R9, desc[UR60][R2.64] ;  /* 0x0000003c02097981 */ /* 0x000ea2000c1e1900 */
[----:B----4-:R-:W-:-:S04]  /*2c5d0*/  IMAD R16, R8, R5, R16 ;  /* 0x0000000508107224 */ /* 0x010fc800078e0210 */
[----:B------:R-:W-:Y:S02]  /*2c5e0*/  IMAD.IADD R11, R4, 0x1, -R16 ;  /* 0x00000001040b7824 */ /* 0x000fe400078e0a10 */
[----:B--2---:R-:W-:-:S05]  /*2c5f0*/  IMAD R6, R17, R9, RZ ;  /* 0x0000000911067224 */ /* 0x004fca00078e02ff */
[----:B------:R-:W-:-:S04]  /*2c600*/  IABS R7, R6 ;  /* 0x0000000600077213 */ /* 0x000fc80000000000 */
[----:B------:R-:W0:Y:S08]  /*2c610*/  I2F.RP R12, R7 ;  /* 0x00000007000c7306 */ /* 0x000e300000209400 */
[----:B0-----:R-:W0:Y:S02]  /*2c620*/  MUFU.RCP R12, R12 ;  /* 0x0000000c000c7308 */ /* 0x001e240000001000 */
[----:B0-----:R-:W-:-:S06]  /*2c630*/  VIADD R13, R12, 0xffffffe ;  /* 0x0ffffffe0c0d7836 */ /* 0x001fcc0000000000 */
[----:B------:R-:W0:Y:S02]  /*2c640*/  F2I.FTZ.U32.TRUNC.NTZ R3, R13 ;  /* 0x0000000d00037305 */ /* 0x000e24000021f000 */
[----:B0-----:R-:W-:-:S05]  /*2c650*/  IADD3 R2, RZ, -R3, RZ ;  /* 0x80000003ff027210 */ /* 0x001fca0007ffe0ff */
[----:B------:R-:W-:Y:S02]  /*2c660*/  IMAD R10, R2, R7, RZ ;  /* 0x00000007020a7224 */ /* 0x000fe400078e02ff */
[----:B------:R-:W-:-:S04]  /*2c670*/  IMAD.MOV.U32 R2, RZ, RZ, RZ ;  /* 0x000000ffff027224 */ /* 0x000fc800078e00ff */
[----:B------:R-:W-:Y:S01]  /*2c680*/  IMAD.HI.U32 R10, R3, R10, R2 ;  /* 0x0000000a030a7227 */ /* 0x000fe200078e0002 */
[----:B------:R-:W-:Y:S02]  /*2c690*/  IABS R3, R11 ;  /* 0x0000000b00037213 */ /* 0x000fe40000000000 */
[----:B------:R-:W-:-:S03]  /*2c6a0*/  IABS R2, R6 ;  /* 0x0000000600027213 */ /* 0x000fc60000000000 */
[----:B------:R-:W-:Y:S01]  /*2c6b0*/  IMAD.HI.U32 R10, R10, R3, RZ ;  /* 0x000000030a0a7227 */ /* 0x000fe200078e00ff */
[----:B------:R-:W-:-:S05]  /*2c6c0*/  IADD3 R2, RZ, -R2, RZ ;  /* 0x80000002ff027210 */ /* 0x000fca0007ffe0ff */
[----:B------:R-:W-:Y:S01]  /*2c6d0*/  IMAD R2, R10, R2, R3 ;  /* 0x000000020a027224 */ /* 0x000fe200078e0203 */
[----:B------:R-:W-:-:S04]  /*2c6e0*/  LOP3.LUT R3, R11, R6, RZ, 0x3c, !PT ;  /* 0x000000060b037212 */ /* 0x000fc800078e3cff */
[----:B------:R-:W-:-:S13]  /*2c6f0*/  ISETP.GT.U32.AND P0, PT, R7, R2, PT ;  /* 0x000000020700720c */ /* 0x000fda0003f04070 */
[----:B------:R-:W-:Y:S02]  /*2c700*/  @!P0 IMAD.IADD R2, R2, 0x1, -R7 ;  /* 0x0000000102028824 */ /* 0x000fe400078e0a07 */
[----:B------:R-:W-:-:S03]  /*2c710*/  @!P0 VIADD R10, R10, 0x1 ;  /* 0x000000010a0a8836 */ /* 0x000fc60000000000 */
[----:B------:R-:W-:-:S13]  /*2c720*/  ISETP.GE.U32.AND P0, PT, R2, R7, PT ;  /* 0x000000070200720c */ /* 0x000fda0003f06070 */
[----:B------:R-:W-:Y:S02]  /*2c730*/  @P0 IADD3 R10, R10, 0x1, RZ ;  /* 0x000000010a0a0810 */ /* 0x000fe40007ffe0ff */
[----:B------:R-:W-:-:S03]  /*2c740*/  ISETP.GE.AND P0, PT, R3, RZ, PT ;  /* 0x000000ff0300720c */ /* 0x000fc60003f06270 */
[----:B------:R-:W-:-:S10]  /*2c750*/  IMAD.MOV.U32 R2, RZ, RZ, R10 ;  /* 0x000000ffff027224 */ /* 0x000fd400078e000a */
[----:B------:R-:W-:Y:S01]  /*2c760*/  @!P0 IMAD.MOV R2, RZ, RZ, -R2 ;  /* 0x000000ffff028224 */ /* 0x000fe200078e0a02 */
[----:B------:R-:W-:-:S13]  /*2c770*/  ISETP.NE.AND P0, PT, R6, RZ, PT ;  /* 0x000000ff0600720c */ /* 0x000fda0003f05270 */
[----:B------:R-:W-:-:S05]  /*2c780*/  @!P0 LOP3.LUT R2, RZ, R6, RZ, 0x33, !PT ;  /* 0x00000006ff028212 */ /* 0x000fca00078e33ff */
[----:B------:R-:W-:Y:S02]  /*2c790*/  IMAD R4, R9, R2, RZ ;  /* 0x0000000209047224 */ /* 0x000fe400078e02ff */
[----:B------:R-:W-:-:S03]  /*2c7a0*/  IMAD.MOV R2, RZ, RZ, -R2 ;  /* 0x000000ffff027224 */ /* 0x000fc600078e0a02 */
[----:B------:R-:W-:Y:S01]  /*2c7b0*/  IADD3 R8, -R4, RZ, RZ ;  /* 0x000000ff04087210 */ /* 0x000fe20007ffe1ff */
[----:B------:R-:W-:-:S03]  /*2c7c0*/  IMAD R6, R6, R2, R11 ;  /* 0x0000000206067224 */ /* 0x000fc600078e020b */
[----:B------:R-:W-:-:S04]  /*2c7d0*/  VIADDMNMX R9, R8, R5, R9, PT ;  /* 0x0000000508097246 */ /* 0x000fc80003800109 */
[----:B------:R-:W-:-:S04]  /*2c7e0*/  IABS R5, R9 ;  /* 0x0000000900057213 */ /* 0x000fc80000000000 */
[----:B------:R-:W0:Y:S08]  /*2c7f0*/  I2F.RP R7, R5 ;  /* 0x0000000500077306 */ /* 0x000e300000209400 */
[----:B0-----:R-:W0:Y:S02]  /*2c800*/  MUFU.RCP R7, R7 ;  /* 0x0000000700077308 */ /* 0x001e240000001000 */
[----:B0-----:R-:W-:Y:S01]  /*2c810*/  VIADD R8, R7, 0xffffffe ;  /* 0x0ffffffe07087836 */ /* 0x001fe20000000000 */
[----:B------:R-:W-:-:S05]  /*2c820*/  IABS R7, R9 ;  /* 0x0000000900077213 */ /* 0x000fca0000000000 */
[----:B------:R0:W1:Y:S02]  /*2c830*/  F2I.FTZ.U32.TRUNC.NTZ R3, R8 ;  /* 0x0000000800037305 */ /* 0x000064000021f000 */
[----:B0-----:R-:W-:Y:S01]  /*2c840*/  IMAD.MOV R8, RZ, RZ, -R7 ;  /* 0x000000ffff087224 */ /* 0x001fe200078e0a07 */
[----:B-1----:R-:W-:-:S05]  /*2c850*/  IADD3 R2, RZ, -R3, RZ ;  /* 0x80000003ff027210 */ /* 0x002fca0007ffe0ff */
[----:B------:R-:W-:Y:S02]  /*2c860*/  IMAD R11, R2, R5, RZ ;  /* 0x00000005020b7224 */ /* 0x000fe400078e02ff */
[----:B------:R-:W-:-:S04]  /*2c870*/  IMAD.MOV.U32 R2, RZ, RZ, RZ ;  /* 0x000000ffff027224 */ /* 0x000fc800078e00ff */
[----:B------:R-:W-:Y:S01]  /*2c880*/  IMAD.HI.U32 R2, R3, R11, R2 ;  /* 0x0000000b03027227 */ /* 0x000fe200078e0002 */
[----:B------:R-:W-:-:S05]  /*2c890*/  IABS R3, R6 ;  /* 0x0000000600037213 */ /* 0x000fca0000000000 */
[----:B------:R-:W-:-:S04]  /*2c8a0*/  IMAD.HI.U32 R2, R2, R3, RZ ;  /* 0x0000000302027227 */ /* 0x000fc800078e00ff */
[----:B------:R-:W-:Y:S01]  /*2c8b0*/  IMAD R8, R2, R8, R3 ;  /* 0x0000000802087224 */ /* 0x000fe200078e0203 */
[----:B------:R-:W-:-:S04]  /*2c8c0*/  LOP3.LUT R3, R6, R9, RZ, 0x3c, !PT ;  /* 0x0000000906037212 */ /* 0x000fc800078e3cff */
[----:B------:R-:W-:-:S13]  /*2c8d0*/  ISETP.GT.U32.AND P0, PT, R5, R8, PT ;  /* 0x000000080500720c */ /* 0x000fda0003f04070 */
[----:B------:R-:W-:Y:S01]  /*2c8e0*/  @!P0 IADD3 R8, R8, -R5, RZ ;  /* 0x8000000508088210 */ /* 0x000fe20007ffe0ff */
[----:B------:R-:W-:-:S03]  /*2c8f0*/  @!P0 VIADD R2, R2, 0x1 ;  /* 0x0000000102028836 */ /* 0x000fc60000000000 */
[----:B------:R-:W-:-:S13]  /*2c900*/  ISETP.GE.U32.AND P0, PT, R8, R5, PT ;  /* 0x000000050800720c */ /* 0x000fda0003f06070 */
[----:B------:R-:W-:Y:S01]  /*2c910*/  @P0 VIADD R2, R2, 0x1 ;  /* 0x0000000102020836 */ /* 0x000fe20000000000 */
[----:B------:R-:W-:Y:S01]  /*2c920*/  ISETP.GE.AND P0, PT, R3, RZ, PT ;  /* 0x000000ff0300720c */ /* 0x000fe20003f06270 */
[----:B------:R-:W-:-:S12]  /*2c930*/  IMAD.IADD R3, R6, 0x1, R4 ;  /* 0x0000000106037824 */ /* 0x000fd800078e0204 */
[----:B------:R-:W-:Y:S02]  /*2c940*/  @!P0 IADD3 R2, -R2, RZ, RZ ;  /* 0x000000ff02028210 */ /* 0x000fe40007ffe1ff */
[----:B------:R-:W-:-:S13]  /*2c950*/  ISETP.NE.AND P0, PT, R9, RZ, PT ;  /* 0x000000ff0900720c */ /* 0x000fda0003f05270 */
[----:B------:R-:W-:Y:S01]  /*2c960*/  @!P0 LOP3.LUT R2, RZ, R9, RZ, 0x33, !PT ;  /* 0x00000009ff028212 */ /* 0x000fe200078e33ff */
[----:B------:R-:W-:-:S04]  /*2c970*/  IMAD.MOV R9, RZ, RZ, -R9 ;  /* 0x000000ffff097224 */ /* 0x000fc800078e0a09 */
[----:B------:R-:W-:Y:S01]  /*2c980*/  IMAD R18, R2, R9, R3 ;  /* 0x0000000902127224 */ /* 0x000fe200078e0203 */
[----:B------:R-:W-:-:S04]  /*2c990*/  LOP3.LUT R2, RZ, R2, RZ, 0x33, !PT ;  /* 0x00000002ff027212 */ /* 0x000fc800078e33ff */
[----:B------:R-:W-:Y:S01]  /*2c9a0*/  IADD3 R17, R17, R2, RZ ;  /* 0x0000000211117210 */ /* 0x000fe20007ffe0ff */
[----:B------:R-:W-:Y:S06]  /*2c9b0*/  BRA `(.L_x_2660) ;  /* 0x00000000001c7947 */ /* 0x000fec0003800000 */
.L_x_2652:
[----:B------:R-:W-:Y:S01]  /*2c9c0*/  UMOV UR4, URZ ;  /* 0x0000003f00047c82 */ /* 0x000fe20008000000 */
[----:B------:R-:W-:Y:S01]  /*2c9d0*/  UMOV UR5, URZ ;  /* 0x0000003f00057c82 */ /* 0x000fe20008000000 */
[----:B------:R-:W-:Y:S01]  /*2c9e0*/  ULDC UR6, c[0x0][0xc14] ;  /* 0x0003050000067ab9 */ /* 0x000fe20000000800 */
[----:B------:R-:W-:Y:S01]  /*2c9f0*/  IMAD.MOV.U32 R16, RZ, RZ, R4 ;  /* 0x000000ffff107224 */ /* 0x000fe200078e0004 */
[----:B------:R-:W-:Y:S01]  /*2ca00*/  MOV R18, UR5 ;  /* 0x0000000500127c02 */ /* 0x000fe20008000f00 */
[----:B------:R-:W-:Y:S02]  /*2ca10*/  IMAD.U32 R17, RZ, RZ, UR4 ;  /* 0x00000004ff117e24 */ /* 0x000fe4000f8e00ff */
[----:B------:R-:W-:-:S07]  /*2ca20*/  IMAD.U32 R19, RZ, RZ, UR6 ;  /* 0x00000006ff137e24 */ /* 0x000fce000f8e00ff */
.L_x_2660:
        /* <DEDUP_REMOVED lines=12> */
.L_x_2574:
[----:B-1----:R-:W3:Y:S01]  /*2caf0*/  LDL.LU R0, [R1+0x2c] ;  /* 0x00002c0001007983 */ /* 0x002ee20000300800 */
[----:B------:R-:W-:Y:S01]  /*2cb00*/  BSSY B0, `(.L_x_2662) ;  /* 0x000000b000007945 */ /* 0x000fe20003800000 */
[----:B------:R-:W1:Y:S01]  /*2cb10*/  S2R R5, SR_CgaCtaId ;  /* 0x0000000000057919 */ /* 0x000e620000008800 */
[----:B---3--:R-:W-:-:S05]  /*2cb20*/  VIADD R0, R0, 0x1 ;  /* 0x0000000100007836 */ /* 0x008fca0000000000 */
[----:B--2---:R-:W-:-:S04]  /*2cb30*/  LEA.HI R2, R0, R0, RZ, 0x1 ;  /* 0x0000000000027211 */ /* 0x004fc800078f08ff */
[----:B------:R-:W-:-:S04]  /*2cb40*/  LOP3.LUT R3, R2, 0xfffffffe, RZ, 0xc0, !PT ;  /* 0xfffffffe02037812 */ /* 0x000fc800078ec0ff */
[----:B------:R-:W-:Y:S02]  /*2cb50*/  IADD3 R3, R0, -R3, RZ ;  /* 0x8000000300037210 */ /* 0x000fe40007ffe0ff */
[----:B------:R-:W-:Y:S02]  /*2cb60*/  MOV R0, 0x400 ;  /* 0x0000040000007802 */ /* 0x000fe40000000f00 */
[----:B------:R-:W-:Y:S02]  /*2cb70*/  SHF.L.U32 R3, R3, 0x1f, RZ ;  /* 0x0000001f03037819 */ /* 0x000fe400000006ff */
[----:B-1----:R-:W-:-:S04]  /*2cb80*/  LEA R0, R5, R0, 0x18 ;  /* 0x0000000005007211 */ /* 0x002fc800078ec0ff */
[----:B------:R-:W1:Y:S02]  /*2cb90*/  SYNCS.PHASECHK.TRANS64.TRYWAIT P0, [R0+URZ+0x38820], R3 ;  /* 0x03882003000075a7 */ /* 0x000e64000800017f */
[----:B-1----:R-:W-:Y:S05]  /*2cba0*/  @!P0 BRA `(.L_x_2663) ;  /* 0x0000002800e08947 */ /* 0x002fea0003800000 */
.L_x_2826:
[----:B------:R-:W-:Y:S05]  /*2cbb0*/  BSYNC B0 ;  /* 0x0000000000007941 */ /* 0x000fea0003800000 */
.L_x_2662:
[----:B------:R-:W-:-:S03]  /*2cbc0*/  UMOV UR4, 0xffffffff ;  /* 0xffffffff00047882 */ /* 0x000fc60000000000 */
[----:B------:R-:W-:Y:S05]  /*2cbd0*/  BRA.DIV UR4, `(.L_x_2664) ;  /* 0x0000002a04e87947 */ /* 0x000fea000b800000 */
[----:B------:R-:W2:Y:S02]  /*2cbe0*/  S2R R2, SR_TID.X ;  /* 0x0000000000027919 */ /* 0x000ea40000002100 */
[----:B--2---:R-:W-:-:S04]  /*2cbf0*/  SHF.R.U32.HI R2, RZ, 0x5, R2 ;  /* 0x00000005ff027819 */ /* 0x004fc80000011602 */
[----:B------:R-:W-:-:S05]  /*2cc00*/  LOP3.LUT R2, R2, 0x3, RZ, 0xc0, !PT ;  /* 0x0000000302027812 */ /* 0x000fca00078ec0ff */
[----:B------:R2:W3:Y:S02]  /*2cc10*/  SHFL.IDX PT, R14, R2, RZ, 0x1f ;  /* 0x00001fff020e7589 */ /* 0x0004e400000e0000 */
.L_x_2829:
[----:B---3--:R-:W-:-:S13]  /*2cc20*/  ISETP.NE.AND P0, PT, R14, RZ, PT ;  /* 0x000000ff0e00720c */ /* 0x008fda0003f05270 */
[----:B------:R-:W-:Y:S05]  /*2cc30*/  @P0 BRA `(.L_x_2286) ;  /* 0x00000000009c0947 */ /* 0x000fea0003800000 */
[----:B------:R-:W-:-:S03]  /*2cc40*/  UMOV UR4, 0xffffffff ;  /* 0xffffffff00047882 */ /* 0x000fc60000000000 */
[----:B------:R-:W-:Y:S05]  /*2cc50*/  BRA.DIV UR4, `(.L_x_2665) ;  /* 0x0000002a04fc7947 */ /* 0x000fea000b800000 */
[----:B------:R-:W-:-:S13]  /*2cc60*/  ELECT P6, URZ, PT ;  /* 0x00000000003f782f */ /* 0x000fda00038c0000 */
.L_x_2832:
        /* <DEDUP_REMOVED lines=8> */
.L_x_2666:
        /* <DEDUP_REMOVED lines=14> */
.L_x_2833:
[----:B------:R-:W2:Y:S02]  /*2cdd0*/  SYNCS.PHASECHK.TRANS64.TRYWAIT P0, [R7+URZ], R2 ;  /* 0x00000002070075a7 */ /* 0x000ea4000800017f */
[----:B--2---:R-:W-:Y:S05]  /*2cde0*/  @!P0 BRA `(.L_x_2668) ;  /* 0x0000002800cc8947 */ /* 0x004fea0003800000 */
.L_x_2834:
[----:B------:R-:W-:Y:S05]  /*2cdf0*/  @!P2 BRA `(.L_x_2669) ;  /* 0x000000000004a947 */ /* 0x000fea0003800000 */
[----:B------:R-:W-:Y:S01]  /*2ce00*/  BPT.TRAP 0x1 ;  /* 0x000000040000795c */ /* 0x000fe20000300000 */
.L_x_2669:
[----:B------:R-:W3:Y:S01]  /*2ce10*/  LDL.LU R4, [R1] ;  /* 0x0000000001047983 */ /* 0x000ee20000300800 */
[----:B------:R-:W-:-:S05]  /*2ce20*/  IADD3 R0, R0, 0x38860, RZ ;  /* 0x0003886000007810 */ /* 0x000fca0007ffe0ff */
[----:B---3--:R-:W-:-:S04]  /*2ce30*/  IMAD R4, R4, 0x8, R0 ;  /* 0x0000000804047824 */ /* 0x008fc800078e0200 */
[----:B------:R-:W3:Y:S02]  /*2ce40*/  SYNCS.PHASECHK.TRANS64.TRYWAIT P0, [R4+URZ], R5 ;  /* 0x00000005040075a7 */ /* 0x000ee4000800017f */
[----:B---3--:R-:W-:Y:S05]  /*2ce50*/  @!P0 BRA `(.L_x_2670) ;  /* 0x0000002800c48947 */ /* 0x008fea0003800000 */
.L_x_2835:
[----:B------:R-:W-:-:S07]  /*2ce60*/  IMAD R3, R3, 0x8, R0 ;  /* 0x0000000803037824 */ /* 0x000fce00078e0200 */
.L_x_2671:
[----:B----4-:R4:W0:Y:S02]  /*2ce70*/  SYNCS.PHASECHK.TRANS64.TRYWAIT P0, [R3+URZ], R2 ;  /* 0x00000002030075a7 */ /* 0x010824000800017f */
[----:B0-----:R-:W-:Y:S05]  /*2ce80*/  @!P0 NANOSLEEP.SYNCS 0x989680 ;  /* 0x009896800000895d */ /* 0x001fea0003900000 */
[----:B------:R-:W0:Y:S02]  /*2ce90*/  @!P0 SYNCS.PHASECHK.TRANS64 P0, [R3+URZ], R2 ;  /* 0x00000002030085a7 */ /* 0x000e24000800007f */
[----:B0-----:R-:W-:Y:S05]  /*2cea0*/  @!P0 BRA `(.L_x_2671) ;  /* 0xfffffffc00f08947 */ /* 0x001fea000383ffff */
.L_x_2286:
[----:B------:R-:W-:Y:S05]  /*2ceb0*/  BSYNC B7 ;  /* 0x0000000000077941 */ /* 0x000fea0003800000 */
.L_x_2283:
[----:B------:R-:W-:Y:S05]  /*2cec0*/  EXIT ;  /* 0x000000000000794d */ /* 0x000fea0003800000 */
.L_x_2306:
[----:B0-----:R0:W1:Y:S02]  /*2ced0*/  SYNCS.PHASECHK.TRANS64.TRYWAIT P6, [R0+URZ+0x38890], R115 ;  /* 0x03889073000075a7 */ /* 0x00106400080c017f */
[----:B-1----:R-:W-:Y:S05]  /*2cee0*/  @!P6 NANOSLEEP.SYNCS 0x989680 ;  /* 0x009896800000e95d */ /* 0x002fea0003900000 */
[----:B------:R-:W1:Y:S02]  /*2cef0*/  @!P6 SYNCS.PHASECHK.TRANS64 P6, [R0+URZ+0x38890], R115 ;  /* 0x038890730000e5a7 */ /* 0x000e6400080c007f */
[----:B-1----:R-:W-:Y:S05]  /*2cf00*/  @!P6 BRA `(.L_x_2306) ;  /* 0xfffffffc00f0e947 */ /* 0x002fea000383ffff */
[----:B------:R-:W-:Y:S05]  /*2cf10*/  BRA `(.L_x_2672) ;  /* 0xfffffd6400c87947 */ /* 0x000fea000383ffff */
.L_x_2362:
[----:B-1----:R1:W3:Y:S02]  /*2cf20*/  SYNCS.PHASECHK.TRANS64.TRYWAIT P6, [R0+URZ+0x38890], R115 ;  /* 0x03889073000075a7 */ /* 0x0022e400080c017f */
[----:B---3--:R-:W-:Y:S05]  /*2cf30*/  @!P6 NANOSLEEP.SYNCS 0x989680 ;  /* 0x009896800000e95d */ /* 0x008fea0003900000 */
[----:B------:R-:W3:Y:S02]  /*2cf40*/  @!P6 SYNCS.PHASECHK.TRANS64 P6, [R0+URZ+0x38890], R115 ;  /* 0x038890730000e5a7 */ /* 0x000ee400080c007f */
[----:B---3--:R-:W-:Y:S05]  /*2cf50*/  @!P6 BRA `(.L_x_2362) ;  /* 0xfffffffc00f0e947 */ /* 0x008fea000383ffff */
[----:B------:R-:W-:Y:S05]  /*2cf60*/  BRA `(.L_x_2673) ;  /* 0xfffffd98007c7947 */ /* 0x000fea000383ffff */
.L_x_2387:
[----:B0-----:R0:W1:Y:S02]  /*2cf70*/  SYNCS.PHASECHK.TRANS64.TRYWAIT P3, [R0+URZ+0x38890], R115 ;  /* 0x03889073000075a7 */ /* 0x001064000806017f */
[----:B-1----:R-:W-:Y:S05]  /*2cf80*/  @!P3 NANOSLEEP.SYNCS 0x989680 ;  /* 0x009896800000b95d */ /* 0x002fea0003900000 */
[----:B------:R-:W1:Y:S02]  /*2cf90*/  @!P3 SYNCS.PHASECHK.TRANS64 P3, [R0+URZ+0x38890], R115 ;  /* 0x038890730000b5a7 */ /* 0x000e64000806007f */
[----:B-1----:R-:W-:Y:S05]  /*2cfa0*/  @!P3 BRA `(.L_x_2387) ;  /* 0xfffffffc00f0b947 */ /* 0x002fea000383ffff */
[----:B------:R-:W-:Y:S05]  /*2cfb0*/  BRA `(.L_x_2674) ;  /* 0xfffffdc800787947 */ /* 0x000fea000383ffff */
.L_x_2395:
[----:B-1----:R1:W2:Y:S02]  /*2cfc0*/  SYNCS.PHASECHK.TRANS64.TRYWAIT P2, [R0+URZ+0x388b0], R115 ;  /* 0x0388b073000075a7 */ /* 0x0022a4000804017f */
[----:B--2---:R-:W-:Y:S05]  /*2cfd0*/  @!P2 NANOSLEEP.SYNCS 0x989680 ;  /* 0x009896800000a95d */ /* 0x004fea0003900000 */
[----:B------:R-:W2:Y:S02]  /*2cfe0*/  @!P2 SYNCS.PHASECHK.TRANS64 P2, [R0+URZ+0x388b0], R115 ;  /* 0x0388b0730000a5a7 */ /* 0x000ea4000804007f */
[----:B--2---:R-:W-:Y:S05]  /*2cff0*/  @!P2 BRA `(.L_x_2395) ;  /* 0xfffffffc00f0a947 */ /* 0x004fea000383ffff */
[----:B------:R-:W-:Y:S05]  /*2d000*/  BRA `(.L_x_2675) ;  /* 0xfffffdcc00a47947 */ /* 0x000fea000383ffff */
.L_x_2423:
        /* <DEDUP_REMOVED lines=8> */
.L_x_2677:
[----:B------:R-:W-:Y:S05]  /*2d090*/  BSYNC B1 ;  /* 0x0000000000017941 */ /* 0x000fea0003800000 */
.L_x_2676:
[----:B------:R-:W-:Y:S05]  /*2d0a0*/  BRA `(.L_x_2678) ;  /* 0xfffffdf400307947 */ /* 0x000fea000383ffff */
.L_x_2424:
        /* <DEDUP_REMOVED lines=8> */
.L_x_2680:
[----:B------:R-:W-:Y:S05]  /*2d130*/  BSYNC B1 ;  /* 0x0000000000017941 */ /* 0x000fea0003800000 */
.L_x_2679:
[----:B------:R-:W-:Y:S05]  /*2d140*/  BRA `(.L_x_2681) ;  /* 0xfffffdf400107947 */ /* 0x000fea000383ffff */
.L_x_2425:
        /* <DEDUP_REMOVED lines=8> */
.L_x_2683:
[----:B------:R-:W-:Y:S05]  /*2d1d0*/  BSYNC B1 ;  /* 0x0000000000017941 */ /* 0x000fea0003800000 */
.L_x_2682:
[----:B------:R-:W-:Y:S05]  /*2d1e0*/  BRA `(.L_x_2684) ;  /* 0xfffffdf000f07947 */ /* 0x000fea000383ffff */
.L_x_2426:
        /* <DEDUP_REMOVED lines=8> */
.L_x_2686:
[----:B------:R-:W-:Y:S05]  /*2d270*/  BSYNC B1 ;  /* 0x0000000000017941 */ /* 0x000fea0003800000 */
.L_x_2685:
[----:B------:R-:W-:Y:S05]  /*2d280*/  BRA `(.L_x_2687) ;  /* 0xfffffdf000d07947 */ /* 0x000fea000383ffff */
.L_x_2427:
        /* <DEDUP_REMOVED lines=8> */
.L_x_2689:
[----:B------:R-:W-:Y:S05]  /*2d310*/  BSYNC B1 ;  /* 0x0000000000017941 */ /* 0x000fea0003800000 */
.L_x_2688:
[----:B------:R-:W-:Y:S05]  /*2d320*/  BRA `(.L_x_2690) ;  /* 0xfffffdf000b07947 */ /* 0x000fea000383ffff */
.L_x_2428:
        /* <DEDUP_REMOVED lines=8> */
.L_x_2692:
[----:B------:R-:W-:Y:S05]  /*2d3b0*/  BSYNC B1 ;  /* 0x0000000000017941 */ /* 0x000fea0003800000 */
.L_x_2691:
[----:B------:R-:W-:Y:S05]  /*2d3c0*/  BRA `(.L_x_2693) ;  /* 0xfffffdf000907947 */ /* 0x000fea000383ffff */
.L_x_2429:
        /* <DEDUP_REMOVED lines=8> */
.L_x_2695:
[----:B------:R-:W-:Y:S05]  /*2d450*/  BSYNC B1 ;  /* 0x0000000000017941 */ /* 0x000fea0003800000 */
.L_x_2694:
[----:B------:R-:W-:Y:S05]  /*2d460*/  BRA `(.L_x_2696) ;  /* 0xfffffdf000707947 */ /* 0x000fea000383ffff */
.L_x_2430:
        /* <DEDUP_REMOVED lines=8> */
.L_x_2698:
[----:B------:R-:W-:Y:S05]  /*2d4f0*/  BSYNC B1 ;  /* 0x0000000000017941 */ /* 0x000fea0003800000 */
.L_x_2697:
[----:B------:R-:W-:Y:S05]  /*2d500*/  BRA `(.L_x_2699) ;  /* 0xfffffdf000507947 */ /* 0x000fea000383ffff */
.L_x_2431:
        /* <DEDUP_REMOVED lines=8> */
.L_x_2701:
[----:B------:R-:W-:Y:S05]  /*2d590*/  BSYNC B1 ;  /* 0x0000000000017941 */ /* 0x000fea0003800000 */
.L_x_2700:
[----:B------:R-:W-:Y:S05]  /*2d5a0*/  BRA `(.L_x_2702) ;  /* 0xfffffdf000307947 */ /* 0x000fea000383ffff */
.L_x_2432:
        /* <DEDUP_REMOVED lines=8> */
.L_x_2704:
[----:B------:R-:W-:Y:S05]  /*2d630*/  BSYNC B1 ;  /* 0x0000000000017941 */ /* 0x000fea0003800000 */
.L_x_2703:
[----:B------:R-:W-:Y:S05]  /*2d640*/  BRA `(.L_x_2705) ;  /* 0xfffffdf000107947 */ /* 0x000fea000383ffff */
.L_x_2433:
        /* <DEDUP_REMOVED lines=8> */
.L_x_2707:
[----:B------:R-:W-:Y:S05]  /*2d6d0*/  BSYNC B1 ;  /* 0x0000000000017941 */ /* 0x000fea0003800000 */
.L_x_2706:
[----:B------:R-:W-:Y:S05]  /*2d6e0*/  BRA `(.L_x_2708) ;  /* 0xfffffdec00f07947 */ /* 0x000fea000383ffff */
.L_x_2434:
        /* <DEDUP_REMOVED lines=8> */
.L_x_2710:
[----:B------:R-:W-:Y:S05]  /*2d770*/  BSYNC B1 ;  /* 0x0000000000017941 */ /* 0x000fea0003800000 */
.L_x_2709:
[----:B------:R-:W-:Y:S05]  /*2d780*/  BRA `(.L_x_2711) ;  /* 0xfffffdec00d07947 */ /* 0x000fea000383ffff */
.L_x_2435:
        /* <DEDUP_REMOVED lines=8> */
.L_x_2713:
[----:B------:R-:W-:Y:S05]  /*2d810*/  BSYNC B1 ;  /* 0x0000000000017941 */ /* 0x000fea0003800000 */
.L_x_2712:
[----:B------:R-:W-:Y:S05]  /*2d820*/  BRA `(.L_x_2714) ;  /* 0xfffffdec00b07947 */ /* 0x000fea000383ffff */
.L_x_2436:
        /* <DEDUP_REMOVED lines=8> */
.L_x_2716:
[----:B------:R-:W-:Y:S05]  /*2d8b0*/  BSYNC B1 ;  /* 0x0000000000017941 */ /* 0x000fea0003800000 */
.L_x_2715:
[----:B------:R-:W-:Y:S05]  /*2d8c0*/  BRA `(.L_x_2717) ;  /* 0xfffffdec00947947 */ /* 0x000fea000383ffff */
.L_x_2437:
        /* <DEDUP_REMOVED lines=8> */
.L_x_2719:
[----:B------:R-:W-:Y:S05]  /*2d950*/  BSYNC B1 ;  /* 0x0000000000017941 */ /* 0x000fea0003800000 */
.L_x_2718:
[----:B------:R-:W-:Y:S05]  /*2d960*/  BRA `(.L_x_2720) ;  /* 0xfffffdec00787947 */ /* 0x000fea000383ffff */
.L_x_2438:
        /* <DEDUP_REMOVED lines=8> */
.L_x_2722:
[----:B------:R-:W-:Y:S05]  /*2d9f0*/  BSYNC B1 ;  /* 0x0000000000017941 */ /* 0x000fea0003800000 */
.L_x_2721:
[----:B------:R-:W-:Y:S05]  /*2da00*/  BRA `(.L_x_2723) ;  /* 0xfffffdec005c7947 */ /* 0x000fea000383ffff */
.L_x_2440:
[----:B0-----:R0:W1:Y:S02]  /*2da10*/  SYNCS.PHASECHK.TRANS64.TRYWAIT P4, [R16+URZ+0x38800], R3 ;  /* 0x03880003100075a7 */ /* 0x001064000808017f */
[----:B-1----:R-:W-:Y:S05]  /*2da20*/  @!P4 NANOSLEEP.SYNCS 0x989680 ;  /* 0x009896800000c95d */ /* 0x002fea0003900000 */
[----:B------:R-:W1:Y:S02]  /*2da30*/  @!P4 SYNCS.PHASECHK.TRANS64 P4, [R16+URZ+0x38800], R3 ;  /* 0x038800031000c5a7 */ /* 0x000e64000808007f */
[----:B-1----:R-:W-:Y:S05]  /*2da40*/  @!P4 BRA `(.L_x_2440) ;  /* 0xfffffffc00f0c947 */ /* 0x002fea000383ffff */
[----:B------:R-:W-:Y:S05]  /*2da50*/  BRA `(.L_x_2724) ;  /* 0xfffffdec00bc7947 */ /* 0x000fea000383ffff */
.L_x_2480:
        /* <DEDUP_REMOVED lines=8> */
.L_x_2726:
[----:B------:R-:W-:Y:S05]  /*2dae0*/  BSYNC B1 ;  /* 0x0000000000017941 */ /* 0x000fea0003800000 */
.L_x_2725:
[----:B------:R-:W-:Y:S05]  /*2daf0*/  BRA `(.L_x_2727) ;  /* 0xfffffe2c00587947 */ /* 0x000fea000383ffff */
.L_x_2481:
        /* <DEDUP_REMOVED lines=8> */
.L_x_2729:
[----:B------:R-:W-:Y:S05]  /*2db80*/  BSYNC B1 ;  /* 0x0000000000017941 */ /* 0x000fea0003800000 */
.L_x_2728:
[----:B------:R-:W-:Y:S05]  /*2db90*/  BRA `(.L_x_2730) ;  /* 0xfffffe2c00387947 */ /* 0x000fea000383ffff */
.L_x_2482:
        /* <DEDUP_REMOVED lines=8> */
.L_x_2732:
[----:B------:R-:W-:Y:S05]  /*2dc20*/  BSYNC B1 ;  /* 0x0000000000017941 */ /* 0x000fea0003800000 */
.L_x_2731:
[----:B------:R-:W-:Y:S05]  /*2dc30*/  BRA `(.L_x_2733) ;  /* 0xfffffe2c00187947 */ /* 0x000fea000383ffff */
.L_x_2483:
        /* <DEDUP_REMOVED lines=8> */
.L_x_2735:
[----:B------:R-:W-:Y:S05]  /*2dcc0*/  BSYNC B1 ;  /* 0x0000000000017941 */ /* 0x000fea0003800000 */
.L_x_2734:
[----:B------:R-:W-:Y:S05]  /*2dcd0*/  BRA `(.L_x_2736) ;  /* 0xfffffe2800f87947 */ /* 0x000fea000383ffff */
.L_x_2484:
        /* <DEDUP_REMOVED lines=8> */
.L_x_2738:
[----:B------:R-:W-:Y:S05]  /*2dd60*/  BSYNC B1 ;  /* 0x0000000000017941 */ /* 0x000fea0003800000 */
.L_x_2737:
[----:B------:R-:W-:Y:S05]  /*2dd70*/  BRA `(.L_x_2739) ;  /* 0xfffffe2800d87947 */ /* 0x000fea000383ffff */
.L_x_2485:
        /* <DEDUP_REMOVED lines=8> */
.L_x_2741:
[----:B------:R-:W-:Y:S05]  /*2de00*/  BSYNC B1 ;  /* 0x0000000000017941 */ /* 0x000fea0003800000 */
.L_x_2740:
[----:B------:R-:W-:Y:S05]  /*2de10*/  BRA `(.L_x_2742) ;  /* 0xfffffe2800b87947 */ /* 0x000fea000383ffff */
.L_x_2486:
        /* <DEDUP_REMOVED lines=8> */
.L_x_2744:
[----:B------:R-:W-:Y:S05]  /*2dea0*/  BSYNC B1 ;  /* 0x0000000000017941 */ /* 0x000fea0003800000 */
.L_x_2743:
[----:B------:R-:W-:Y:S05]  /*2deb0*/  BRA `(.L_x_2745) ;  /* 0xfffffe2800987947 */ /* 0x000fea000383ffff */
.L_x_2487:
        /* <DEDUP_REMOVED lines=8> */
.L_x_2747:
[----:B------:R-:W-:Y:S05]  /*2df40*/  BSYNC B1 ;  /* 0x0000000000017941 */ /* 0x000fea0003800000 */
.L_x_2746:
[----:B------:R-:W-:Y:S05]  /*2df50*/  BRA `(.L_x_2748) ;  /* 0xfffffe2800787947 */ /* 0x000fea000383ffff */
.L_x_2488:
        /* <DEDUP_REMOVED lines=8> */
.L_x_2750:
[----:B------:R-:W-:Y:S05]  /*2dfe0*/  BSYNC B1 ;  /* 0x0000000000017941 */ /* 0x000fea0003800000 */
.L_x_2749:
[----:B------:R-:W-:Y:S05]  /*2dff0*/  BRA `(.L_x_2751) ;  /* 0xfffffe2800587947 */ /* 0x000fea000383ffff */
.L_x_2489:
        /* <DEDUP_REMOVED lines=8> */
.L_x_2753:
[----:B------:R-:W-:Y:S05]  /*2e080*/  BSYNC B1 ;  /* 0x0000000000017941 */ /* 0x000fea0003800000 */
.L_x_2752:
[----:B------:R-:W-:Y:S05]  /*2e090*/  BRA `(.L_x_2754) ;  /* 0xfffffe2800387947 */ /* 0x000fea000383ffff */
.L_x_2490:
        /* <DEDUP_REMOVED lines=8> */
.L_x_2756:
[----:B------:R-:W-:Y:S05]  /*2e120*/  BSYNC B1 ;  /* 0x0000000000017941 */ /* 0x000fea0003800000 */
.L_x_2755:
[----:B------:R-:W-:Y:S05]  /*2e130*/  BRA `(.L_x_2757) ;  /* 0xfffffe2800187947 */ /* 0x000fea000383ffff */
.L_x_2491:
        /* <DEDUP_REMOVED lines=8> */
.L_x_2759:
[----:B------:R-:W-:Y:S05]  /*2e1c0*/  BSYNC B1 ;  /* 0x0000000000017941 */ /* 0x000fea0003800000 */
.L_x_2758:
[----:B------:R-:W-:Y:S05]  /*2e1d0*/  BRA `(.L_x_2760) ;  /* 0xfffffe2400f87947 */ /* 0x000fea000383ffff */
.L_x_2492:
        /* <DEDUP_REMOVED lines=8> */
.L_x_2762:
[----:B------:R-:W-:Y:S05]  /*2e260*/  BSYNC B1 ;  /* 0x0000000000017941 */ /* 0x000fea0003800000 */
.L_x_2761:
[----:B------:R-:W-:Y:S05]  /*2e270*/  BRA `(.L_x_2763) ;  /* 0xfffffe2400d87947 */ /* 0x000fea000383ffff */
.L_x_2493:
        /* <DEDUP_REMOVED lines=8> */
.L_x_2765:
[----:B------:R-:W-:Y:S05]  /*2e300*/  BSYNC B1 ;  /* 0x0000000000017941 */ /* 0x000fea0003800000 */
.L_x_2764:
[----:B------:R-:W-:Y:S05]  /*2e310*/  BRA `(.L_x_2766) ;  /* 0xfffffe2400bc7947 */ /* 0x000fea000383ffff */
.L_x_2494:
        /* <DEDUP_REMOVED lines=8> */
.L_x_2768:
[----:B------:R-:W-:Y:S05]  /*2e3a0*/  BSYNC B1 ;  /* 0x0000000000017941 */ /* 0x000fea0003800000 */
.L_x_2767:
[----:B------:R-:W-:Y:S05]  /*2e3b0*/  BRA `(.L_x_2769) ;  /* 0xfffffe2400a07947 */ /* 0x000fea000383ffff */
.L_x_2495:
        /* <DEDUP_REMOVED lines=8> */
.L_x_2771:
[----:B------:R-:W-:Y:S05]  /*2e440*/  BSYNC B1 ;  /* 0x0000000000017941 */ /* 0x000fea0003800000 */
.L_x_2770:
[----:B------:R-:W-:Y:S05]  /*2e450*/  BRA `(.L_x_2772) ;  /* 0xfffffe2400887947 */ /* 0x000fea000383ffff */
.L_x_2497:
[----:B0-----:R0:W1:Y:S02]  /*2e460*/  SYNCS.PHASECHK.TRANS64.TRYWAIT P4, [R16+URZ+0x38800], R9 ;  /* 0x03880009100075a7 */ /* 0x001064000808017f */
[----:B-1----:R-:W-:Y:S05]  /*2e470*/  @!P4 NANOSLEEP.SYNCS 0x989680 ;  /* 0x009896800000c95d */ /* 0x002fea0003900000 */
[----:B------:R-:W1:Y:S02]  /*2e480*/  @!P4 SYNCS.PHASECHK.TRANS64 P4, [R16+URZ+0x38800], R9 ;  /* 0x038800091000c5a7 */ /* 0x000e64000808007f */
[----:B-1----:R-:W-:Y:S05]  /*2e490*/  @!P4 BRA `(.L_x_2497) ;  /* 0xfffffffc00f0c947 */ /* 0x002fea000383ffff */
[----:B------:R-:W-:Y:S05]  /*2e4a0*/  BRA `(.L_x_2773) ;  /* 0xfffffe2400ec7947 */ /* 0x000fea000383ffff */
.L_x_2515:
[----:B-1----:R1:W2:Y:S02]  /*2e4b0*/  SYNCS.PHASECHK.TRANS64.TRYWAIT P2, [R0+URZ+0x38830], R3 ;  /* 0x03883003000075a7 */ /* 0x0022a4000804017f */
[----:B--2---:R-:W-:Y:S05]  /*2e4c0*/  @!P2 NANOSLEEP.SYNCS 0x989680 ;  /* 0x009896800000a95d */ /* 0x004fea0003900000 */
[----:B------:R-:W2:Y:S02]  /*2e4d0*/  @!P2 SYNCS.PHASECHK.TRANS64 P2, [R0+URZ+0x38830], R3 ;  /* 0x038830030000a5a7 */ /* 0x000ea4000804007f */
[----:B--2---:R-:W-:Y:S05]  /*2e4e0*/  @!P2 BRA `(.L_x_2515) ;  /* 0xfffffffc00f0a947 */ /* 0x004fea000383ffff */
[----:B------:R-:W-:Y:S05]  /*2e4f0*/  BRA `(.L_x_2514) ;  /* 0xfffffe5c006c7947 */ /* 0x000fea000383ffff */
.L_x_2522:
[----:B-1----:R1:W2:Y:S02]  /*2e500*/  SYNCS.PHASECHK.TRANS64.TRYWAIT P2, [R11+URZ+0x38830], R4 ;  /* 0x038830040b0075a7 */ /* 0x0022a4000804017f */
[----:B--2---:R-:W-:Y:S05]  /*2e510*/  @!P2 NANOSLEEP.SYNCS 0x989680 ;  /* 0x009896800000a95d */ /* 0x004fea0003900000 */
[----:B------:R-:W2:Y:S02]  /*2e520*/  @!P2 SYNCS.PHASECHK.TRANS64 P2, [R11+URZ+0x38830], R4 ;  /* 0x038830040b00a5a7 */ /* 0x000ea4000804007f */
[----:B--2---:R-:W-:Y:S05]  /*2e530*/  @!P2 BRA `(.L_x_2522) ;  /* 0xfffffffc00f0a947 */ /* 0x004fea000383ffff */
[----:B------:R-:W-:Y:S05]  /*2e540*/  BRA `(.L_x_2521) ;  /* 0xfffffeac00687947 */ /* 0x000fea000383ffff */
.L_x_2527:
[----:B-1----:R1:W2:Y:S02]  /*2e550*/  SYNCS.PHASECHK.TRANS64.TRYWAIT P2, [R9+URZ+0x38850], R0 ;  /* 0x03885000090075a7 */ /* 0x0022a4000804017f */
[----:B--2---:R-:W-:Y:S05]  /*2e560*/  @!P2 NANOSLEEP.SYNCS 0x989680 ;  /* 0x009896800000a95d */ /* 0x004fea0003900000 */
[----:B------:R-:W2:Y:S02]  /*2e570*/  @!P2 SYNCS.PHASECHK.TRANS64 P2, [R9+URZ+0x38850], R0 ;  /* 0x038850000900a5a7 */ /* 0x000ea4000804007f */
[----:B--2---:R-:W-:Y:S05]  /*2e580*/  @!P2 BRA `(.L_x_2527) ;  /* 0xfffffffc00f0a947 */ /* 0x004fea000383ffff */
[----:B------:R-:W-:Y:S05]  /*2e590*/  BRA `(.L_x_2526) ;  /* 0xfffffee400247947 */ /* 0x000fea000383ffff */
.L_x_2535:
[----:B-1----:R1:W2:Y:S02]  /*2e5a0*/  SYNCS.PHASECHK.TRANS64.TRYWAIT P2, [R4+URZ+0x38830], R5 ;  /* 0x03883005040075a7 */ /* 0x0022a4000804017f */
[----:B--2---:R-:W-:Y:S05]  /*2e5b0*/  @!P2 NANOSLEEP.SYNCS 0x989680 ;  /* 0x009896800000a95d */ /* 0x004fea0003900000 */
[----:B------:R-:W2:Y:S02]  /*2e5c0*/  @!P2 SYNCS.PHASECHK.TRANS64 P2, [R4+URZ+0x38830], R5 ;  /* 0x038830050400a5a7 */ /* 0x000ea4000804007f */
[----:B--2---:R-:W-:Y:S05]  /*2e5d0*/  @!P2 BRA `(.L_x_2535) ;  /* 0xfffffffc00f0a947 */ /* 0x004fea000383ffff */
[----:B------:R-:W-:Y:S05]  /*2e5e0*/  BRA `(.L_x_2534) ;  /* 0xfffffef800ec7947 */ /* 0x000fea000383ffff */
.L_x_2540:
[----:B-1----:R1:W2:Y:S02]  /*2e5f0*/  SYNCS.PHASECHK.TRANS64.TRYWAIT P2, [R9+URZ+0x38850], R0 ;  /* 0x03885000090075a7 */ /* 0x0022a4000804017f */
[----:B--2---:R-:W-:Y:S05]  /*2e600*/  @!P2 NANOSLEEP.SYNCS 0x989680 ;  /* 0x009896800000a95d */ /* 0x004fea0003900000 */
[----:B------:R-:W2:Y:S02]  /*2e610*/  @!P2 SYNCS.PHASECHK.TRANS64 P2, [R9+URZ+0x38850], R0 ;  /* 0x038850000900a5a7 */ /* 0x000ea4000804007f */
[----:B--2---:R-:W-:Y:S05]  /*2e620*/  @!P2 BRA `(.L_x_2540) ;  /* 0xfffffffc00f0a947 */ /* 0x004fea000383ffff */
[----:B------:R-:W-:Y:S05]  /*2e630*/  BRA `(.L_x_2539) ;  /* 0xffffff3000a87947 */ /* 0x000fea000383ffff */
.L_x_2546:
[----:B-1----:R1:W2:Y:S02]  /*2e640*/  SYNCS.PHASECHK.TRANS64.TRYWAIT P0, [R0+URZ+0x38850], R7 ;  /* 0x03885007000075a7 */ /* 0x0022a4000800017f */
[----:B--2---:R-:W-:Y:S05]  /*2e650*/  @!P0 NANOSLEEP.SYNCS 0x989680 ;  /* 0x009896800000895d */ /* 0x004fea0003900000 */
[----:B------:R-:W2:Y:S02]  /*2e660*/  @!P0 SYNCS.PHASECHK.TRANS64 P0, [R0+URZ+0x38850], R7 ;  /* 0x03885007000085a7 */ /* 0x000ea4000800007f */
[----:B--2---:R-:W-:Y:S05]  /*2e670*/  @!P0 BRA `(.L_x_2546) ;  /* 0xfffffffc00f08947 */ /* 0x004fea000383ffff */
[----:B------:R-:W-:Y:S05]  /*2e680*/  BRA `(.L_x_2545) ;  /* 0xffffff4800cc7947 */ /* 0x000fea000383ffff */
.L_x_2580:
[----:B------:R-:W0:Y:S01]  /*2e690*/  S2R R6, SR_TID.X ;  /* 0x0000000000067919 */ /* 0x000e220000002100 */
[----:B------:R-:W-:Y:S01]  /*2e6a0*/  BSSY B1, `(.L_x_2774) ;  /* 0x000000a000017945 */ /* 0x000fe20003800000 */
[----:B------:R-:W-:Y:S01]  /*2e6b0*/  MOV R12, RZ ;  /* 0x000000ff000c7202 */ /* 0x000fe20000000f00 */
[----:B------:R-:W-:Y:S02]  /*2e6c0*/  IMAD.MOV.U32 R11, RZ, RZ, 0x1f ;  /* 0x0000001fff0b7424 */ /* 0x000fe400078e00ff */
[----:B------:R-:W-:Y:S01]  /*2e6d0*/  IMAD.MOV.U32 R15, RZ, RZ, -0x1 ;  /* 0xffffffffff0f7424 */ /* 0x000fe200078e00ff */
[----:B0-----:R-:W-:-:S04]  /*2e6e0*/  SHF.R.U32.HI R6, RZ, 0x5, R6 ;  /* 0x00000005ff067819 */ /* 0x001fc80000011606 */
[----:B------:R-:W-:-:S05]  /*2e6f0*/  LOP3.LUT R6, R6, 0x3, RZ, 0xc0, !PT ;  /* 0x0000000306067812 */ /* 0x000fca00078ec0ff */
[----:B------:R-:W-:-:S07]  /*2e700*/  IMAD.MOV.U32 R13, RZ, RZ, R6 ;  /* 0x000000ffff0d7224 */ /* 0x000fce00078e0006 */
[----:B------:R-:W-:Y:S05]  /*2e710*/  WARPSYNC.COLLECTIVE R15, `(.L_x_2775) ;  /* 0x000000000f087348 */ /* 0x000fea0003c00000 */
[----:B------:R0:W1:Y:S02]  /*2e720*/  SHFL.IDX P6, R14, R13, R12, R11 ;  /* 0x0000000c0d0e7389 */ /* 0x00006400000c000b */
[----:B01----:R-:W-:Y:S01]  /*2e730*/  ENDCOLLECTIVE ;  /* 0x000000000000791b */ /* 0x003fe20003800000 */
.L_x_2775:
[----:B------:R-:W-:Y:S05]  /*2e740*/  BSYNC B1 ;  /* 0x0000000000017941 */ /* 0x000fea0003800000 */
.L_x_2774:
[----:B------:R-:W-:Y:S05]  /*2e750*/  BRA `(.L_x_2776) ;  /* 0xffffff9400107947 */ /* 0x000fea000383ffff */
.L_x_2581:
[----:B------:R-:W-:Y:S01]  /*2e760*/  BSSY B1, `(.L_x_2777) ;  /* 0x0000006000017945 */ /* 0x000fe20003800000 */
[----:B------:R-:W-:-:S07]  /*2e770*/  MOV R15, 0xffffffff ;  /* 0xffffffff000f7802 */ /* 0x000fce0000000f00 */
[----:B------:R-:W-:Y:S05]  /*2e780*/  WARPSYNC.COLLECTIVE R15, `(.L_x_2778) ;  /* 0x000000000f0c7348 */ /* 0x000fea0003c00000 */
[----:B------:R-:W-:Y:S02]  /*2e790*/  ELECT P6, UR62, PT ;  /* 0x00000000003e782f */ /* 0x000fe400038c0000 */
[----:B------:R-:W-:Y:S01]  /*2e7a0*/  MOV R14, UR62 ;  /* 0x0000003e000e7c02 */ /* 0x000fe20008000f00 */
[----:B------:R-:W-:Y:S10]  /*2e7b0*/  ENDCOLLECTIVE ;  /* 0x000000000000791b */ /* 0x000ff40003800000 */
.L_x_2778:
[----:B------:R-:W-:Y:S05]  /*2e7c0*/  BSYNC B1 ;  /* 0x0000000000017941 */ /* 0x000fea0003800000 */
.L_x_2777:
[----:B------:R-:W-:Y:S05]  /*2e7d0*/  BRA `(.L_x_2779) ;  /* 0xffffff9000fc7947 */ /* 0x000fea000383ffff */
.L_x_2583:
[----:B0-----:R0:W1:Y:S02]  /*2e7e0*/  SYNCS.PHASECHK.TRANS64.TRYWAIT P0, [R9+URZ+0x38820], R5 ;  /* 0x03882005090075a7 */ /* 0x001064000800017f */
[----:B-1----:R-:W-:Y:S05]  /*2e7f0*/  @!P0 NANOSLEEP.SYNCS 0x989680 ;  /* 0x009896800000895d */ /* 0x002fea0003900000 */
[----:B------:R-:W1:Y:S02]  /*2e800*/  @!P0 SYNCS.PHASECHK.TRANS64 P0, [R9+URZ+0x38820], R5 ;  /* 0x03882005090085a7 */ /* 0x000e64000800007f */
[----:B-1----:R-:W-:Y:S05]  /*2e810*/  @!P0 BRA `(.L_x_2583) ;  /* 0xfffffffc00f08947 */ /* 0x002fea000383ffff */
[----:B------:R-:W-:Y:S05]  /*2e820*/  BRA `(.L_x_2780) ;  /* 0xffffff9400187947 */ /* 0x000fea000383ffff */
.L_x_2586:
[----:B0-----:R0:W1:Y:S02]  /*2e830*/  SYNCS.PHASECHK.TRANS64.TRYWAIT P0, [R5+URZ+0x388a0], R8 ;  /* 0x0388a008050075a7 */ /* 0x001064000800017f */
[----:B-1----:R-:W-:Y:S05]  /*2e840*/  @!P0 NANOSLEEP.SYNCS 0x989680 ;  /* 0x009896800000895d */ /* 0x002fea0003900000 */
[----:B------:R-:W1:Y:S02]  /*2e850*/  @!P0 SYNCS.PHASECHK.TRANS64 P0, [R5+URZ+0x388a0], R8 ;  /* 0x0388a008050085a7 */ /* 0x000e64000800007f */
[----:B-1----:R-:W-:Y:S05]  /*2e860*/  @!P0 BRA `(.L_x_2586) ;  /* 0xfffffffc00f08947 */ /* 0x002fea000383ffff */
[----:B------:R-:W-:Y:S05]  /*2e870*/  BRA `(.L_x_2781) ;  /* 0xffffff9400287947 */ /* 0x000fea000383ffff */
.L_x_2588:
[----:B-1----:R1:W2:Y:S02]  /*2e880*/  SYNCS.PHASECHK.TRANS64.TRYWAIT P0, [R5+URZ+0x388c0], R8 ;  /* 0x0388c008050075a7 */ /* 0x0022a4000800017f */
[----:B--2---:R-:W-:Y:S05]  /*2e890*/  @!P0 NANOSLEEP.SYNCS 0x989680 ;  /* 0x009896800000895d */ /* 0x004fea0003900000 */
[----:B------:R-:W2:Y:S02]  /*2e8a0*/  @!P0 SYNCS.PHASECHK.TRANS64 P0, [R5+URZ+0x388c0], R8 ;  /* 0x0388c008050085a7 */ /* 0x000ea4000800007f */
[----:B--2---:R-:W-:Y:S05]  /*2e8b0*/  @!P0 BRA `(.L_x_2588) ;  /* 0xfffffffc00f08947 */ /* 0x004fea000383ffff */
[----:B------:R-:W-:Y:S05]  /*2e8c0*/  BRA `(.L_x_2782) ;  /* 0xffffff9400c87947 */ /* 0x000fea000383ffff */
.L_x_2592:
[----:B0-----:R0:W1:Y:S02]  /*2e8d0*/  SYNCS.PHASECHK.TRANS64.TRYWAIT P0, [R6+URZ+0x388a0], R7 ;  /* 0x0388a007060075a7 */ /* 0x001064000800017f */
[----:B-1----:R-:W-:Y:S05]  /*2e8e0*/  @!P0 NANOSLEEP.SYNCS 0x989680 ;  /* 0x009896800000895d */ /* 0x002fea0003900000 */
[----:B------:R-:W1:Y:S02]  /*2e8f0*/  @!P0 SYNCS.PHASECHK.TRANS64 P0, [R6+URZ+0x388a0], R7 ;  /* 0x0388a007060085a7 */ /* 0x000e64000800007f */
[----:B-1----:R-:W-:Y:S05]  /*2e900*/  @!P0 BRA `(.L_x_2592) ;  /* 0xfffffffc00f08947 */ /* 0x002fea000383ffff */
[----:B------:R-:W-:Y:S05]  /*2e910*/  BRA `(.L_x_2783) ;  /* 0xffffff9800b07947 */ /* 0x000fea000383ffff */
.L_x_2594:
[----:B-1----:R1:W2:Y:S02]  /*2e920*/  SYNCS.PHASECHK.TRANS64.TRYWAIT P1, [R6+URZ+0x388c0], R7 ;  /* 0x0388c007060075a7 */ /* 0x0022a4000802017f */
[----:B--2---:R-:W-:Y:S05]  /*2e930*/  @!P1 NANOSLEEP.SYNCS 0x989680 ;  /* 0x009896800000995d */ /* 0x004fea0003900000 */
[----:B------:R-:W2:Y:S02]  /*2e940*/  @!P1 SYNCS.PHASECHK.TRANS64 P1, [R6+URZ+0x388c0], R7 ;  /* 0x0388c007060095a7 */ /* 0x000ea4000802007f */
[----:B--2---:R-:W-:Y:S05]  /*2e950*/  @!P1 BRA `(.L_x_2594) ;  /* 0xfffffffc00f09947 */ /* 0x004fea000383ffff */
[----:B------:R-:W-:Y:S05]  /*2e960*/  BRA `(.L_x_2784) ;  /* 0xffffff9c00487947 */ /* 0x000fea000383ffff */
.L_x_2607:
        /* <DEDUP_REMOVED lines=11> */
.L_x_2786:
[----:B------:R-:W-:Y:S05]  /*2ea20*/  BSYNC B0 ;  /* 0x0000000000007941 */ /* 0x000fea0003800000 */
.L_x_2785:
[----:B------:R-:W-:Y:S05]  /*2ea30*/  BRA `(.L_x_2787) ;  /* 0xffffffa800a87947 */ /* 0x000fea000383ffff */
.L_x_2608:
[----:B------:R-:W-:Y:S01]  /*2ea40*/  BSSY B0, `(.L_x_2788) ;  /* 0x0000006000007945 */ /* 0x000fe20003800000 */
[----:B------:R-:W-:-:S07]  /*2ea50*/  IMAD.MOV.U32 R15, RZ, RZ, -0x1 ;  /* 0xffffffffff0f7424 */ /* 0x000fce00078e00ff */
[----:B------:R-:W-:Y:S05]  /*2ea60*/  WARPSYNC.COLLECTIVE R15, `(.L_x_2789) ;  /* 0x000000000f0c7348 */ /* 0x000fea0003c00000 */
[----:B------:R-:W-:Y:S02]  /*2ea70*/  ELECT P6, UR62, PT ;  /* 0x00000000003e782f */ /* 0x000fe400038c0000 */
[----:B------:R-:W-:Y:S01]  /*2ea80*/  MOV R14, UR62 ;  /* 0x0000003e000e7c02 */ /* 0x000fe20008000f00 */
[----:B------:R-:W-:Y:S10]  /*2ea90*/  ENDCOLLECTIVE ;  /* 0x000000000000791b */ /* 0x000ff40003800000 */
.L_x_2789:
[----:B------:R-:W-:Y:S05]  /*2eaa0*/  BSYNC B0 ;  /* 0x0000000000007941 */ /* 0x000fea0003800000 */
.L_x_2788:
[----:B------:R-:W-:Y:S05]  /*2eab0*/  BRA `(.L_x_2790) ;  /* 0xffffffa800987947 */ /* 0x000fea000383ffff */
.L_x_2611:
[----:B0-----:R0:W1:Y:S02]  /*2eac0*/  SYNCS.PHASECHK.TRANS64.TRYWAIT P0, [R7+URZ+0x38840], R10 ;  /* 0x0388400a070075a7 */ /* 0x001064000800017f */
[----:B-1----:R-:W-:Y:S05]  /*2ead0*/  @!P0 NANOSLEEP.SYNCS 0x989680 ;  /* 0x009896800000895d */ /* 0x002fea0003900000 */
[----:B------:R-:W1:Y:S02]  /*2eae0*/  @!P0 SYNCS.PHASECHK.TRANS64 P0, [R7+URZ+0x38840], R10 ;  /* 0x0388400a070085a7 */ /* 0x000e64000800007f */
[----:B-1----:R-:W-:Y:S05]  /*2eaf0*/  @!P0 BRA `(.L_x_2611) ;  /* 0xfffffffc00f08947 */ /* 0x002fea000383ffff */
[----:B------:R-:W-:Y:S05]  /*2eb00*/  BRA `(.L_x_2791) ;  /* 0xffffffa800fc7947 */ /* 0x000fea000383ffff */
.L_x_2614:
        /* <DEDUP_REMOVED lines=8> */
.L_x_2622:
[----:B0-----:R0:W1:Y:S02]  /*2eb90*/  SYNCS.PHASECHK.TRANS64.TRYWAIT P0, [R7+URZ+0x38840], R8 ;  /* 0x03884008070075a7 */ /* 0x001064000800017f */
[----:B-1----:R-:W-:Y:S05]  /*2eba0*/  @!P0 NANOSLEEP.SYNCS 0x989680 ;  /* 0x009896800000895d */ /* 0x002fea0003900000 */
[----:B------:R-:W1:Y:S02]  /*2ebb0*/  @!P0 SYNCS.PHASECHK.TRANS64 P0, [R7+URZ+0x38840], R8 ;  /* 0x03884008070085a7 */ /* 0x000e64000800007f */
[----:B-1----:R-:W-:Y:S05]  /*2ebc0*/  @!P0 BRA `(.L_x_2622) ;  /* 0xfffffffc00f08947 */ /* 0x002fea000383ffff */
[----:B------:R-:W-:Y:S05]  /*2ebd0*/  BRA `(.L_x_2793) ;  /* 0xffffffb400287947 */ /* 0x000fea000383ffff */
.L_x_2624:
[----:B0-----:R0:W1:Y:S02]  /*2ebe0*/  SYNCS.PHASECHK.TRANS64.TRYWAIT P0, [R8+URZ+0x60], R7 ;  /* 0x00006007080075a7 */ /* 0x001064000800017f */
[----:B-1----:R-:W-:Y:S05]  /*2ebf0*/  @!P0 NANOSLEEP.SYNCS 0x989680 ;  /* 0x009896800000895d */ /* 0x002fea0003900000 */
[----:B------:R-:W1:Y:S02]  /*2ec00*/  @!P0 SYNCS.PHASECHK.TRANS64 P0, [R8+URZ+0x60], R7 ;  /* 0x00006007080085a7 */ /* 0x000e64000800007f */
[----:B-1----:R-:W-:Y:S05]  /*2ec10*/  @!P0 BRA `(.L_x_2624) ;  /* 0xfffffffc00f08947 */ /* 0x002fea000383ffff */
[----:B------:R-:W-:Y:S05]  /*2ec20*/  BRA `(.L_x_2794) ;  /* 0xffffffb400e87947 */ /* 0x000fea000383ffff */
.L_x_2629:
[----:B-1----:R1:W2:Y:S02]  /*2ec30*/  SYNCS.PHASECHK.TRANS64.TRYWAIT P0, [R2+URZ+0x38840], R3 ;  /* 0x03884003020075a7 */ /* 0x0022a4000800017f */
[----:B--2---:R-:W-:Y:S05]  /*2ec40*/  @!P0 NANOSLEEP.SYNCS 0x989680 ;  /* 0x009896800000895d */ /* 0x004fea0003900000 */
[----:B------:R-:W2:Y:S02]  /*2ec50*/  @!P0 SYNCS.PHASECHK.TRANS64 P0, [R2+URZ+0x38840], R3 ;  /* 0x03884003020085a7 */ /* 0x000ea4000800007f */
[----:B--2---:R-:W-:Y:S05]  /*2ec60*/  @!P0 BRA `(.L_x_2629) ;  /* 0xfffffffc00f08947 */ /* 0x004fea000383ffff */
[----:B------:R-:W-:Y:S05]  /*2ec70*/  BRA `(.L_x_2795) ;  /* 0xffffffbc006c7947 */ /* 0x000fea000383ffff */
.L_x_2631:
[----:B0-----:R0:W1:Y:S02]  /*2ec80*/  SYNCS.PHASECHK.TRANS64.TRYWAIT P1, [R3+URZ+0x60], R2 ;  /* 0x00006002030075a7 */ /* 0x001064000802017f */
[----:B-1----:R-:W-:Y:S05]  /*2ec90*/  @!P1 NANOSLEEP.SYNCS 0x989680 ;  /* 0x009896800000995d */ /* 0x002fea0003900000 */
[----:B------:R-:W1:Y:S02]  /*2eca0*/  @!P1 SYNCS.PHASECHK.TRANS64 P1, [R3+URZ+0x60], R2 ;  /* 0x00006002030095a7 */ /* 0x000e64000802007f */
[----:B-1----:R-:W-:Y:S05]  /*2ecb0*/  @!P1 BRA `(.L_x_2631) ;  /* 0xfffffffc00f09947 */ /* 0x002fea000383ffff */
[----:B------:R-:W-:Y:S05]  /*2ecc0*/  BRA `(.L_x_2796) ;  /* 0xffffffc0002c7947 */ /* 0x000fea000383ffff */
.L_x_2636:
[----:B--2---:R2:W3:Y:S02]  /*2ecd0*/  SYNCS.PHASECHK.TRANS64.TRYWAIT P0, [R2+URZ+0x38840], R3 ;  /* 0x03884003020075a7 */ /* 0x0044e4000800017f */
[----:B---3--:R-:W-:Y:S05]  /*2ece0*/  @!P0 NANOSLEEP.SYNCS 0x989680 ;  /* 0x009896800000895d */ /* 0x008fea0003900000 */
[----:B------:R-:W3:Y:S02]  /*2ecf0*/  @!P0 SYNCS.PHASECHK.TRANS64 P0, [R2+URZ+0x38840], R3 ;  /* 0x03884003020085a7 */ /* 0x000ee4000800007f */
[----:B---3--:R-:W-:Y:S05]  /*2ed00*/  @!P0 BRA `(.L_x_2636) ;  /* 0xfffffffc00f08947 */ /* 0x008fea000383ffff */
[----:B------:R-:W-:Y:S05]  /*2ed10*/  BRA `(.L_x_2797) ;  /* 0xffffffc400707947 */ /* 0x000fea000383ffff */
.L_x_2638:
[----:B0-----:R0:W1:Y:S02]  /*2ed20*/  SYNCS.PHASECHK.TRANS64.TRYWAIT P1, [R2+URZ+0x60], R9 ;  /* 0x00006009020075a7 */ /* 0x001064000802017f */
[----:B-1----:R-:W-:Y:S05]  /*2ed30*/  @!P1 NANOSLEEP.SYNCS 0x989680 ;  /* 0x009896800000995d */ /* 0x002fea0003900000 */
[----:B------:R-:W1:Y:S02]  /*2ed40*/  @!P1 SYNCS.PHASECHK.TRANS64 P1, [R2+URZ+0x60], R9 ;  /* 0x00006009020095a7 */ /* 0x000e64000802007f */
[----:B-1----:R-:W-:Y:S05]  /*2ed50*/  @!P1 BRA `(.L_x_2638) ;  /* 0xfffffffc00f09947 */ /* 0x002fea000383ffff */
[----:B------:R-:W-:Y:S05]  /*2ed60*/  BRA `(.L_x_2798) ;  /* 0xffffffc800307947 */ /* 0x000fea000383ffff */
.L_x_2645:
[----:B-1----:R1:W2:Y:S02]  /*2ed70*/  SYNCS.PHASECHK.TRANS64.TRYWAIT P0, [R3+URZ+0x38860], R0 ;  /* 0x03886000030075a7 */ /* 0x0022a4000800017f */
[----:B--2---:R-:W-:Y:S05]  /*2ed80*/  @!P0 NANOSLEEP.SYNCS 0x989680 ;  /* 0x009896800000895d */ /* 0x004fea0003900000 */
[----:B------:R-:W2:Y:S02]  /*2ed90*/  @!P0 SYNCS.PHASECHK.TRANS64 P0, [R3+URZ+0x38860], R0 ;  /* 0x03886000030085a7 */ /* 0x000ea4000800007f */
[----:B--2---:R-:W-:Y:S05]  /*2eda0*/  @!P0 BRA `(.L_x_2645) ;  /* 0xfffffffc00f08947 */ /* 0x004fea000383ffff */
[----:B------:R-:W-:Y:S05]  /*2edb0*/  BRA `(.L_x_2799) ;  /* 0xffffffcc005c7947 */ /* 0x000fea000383ffff */
.L_x_2647:
[----:B------:R-:W-:Y:S01]  /*2edc0*/  BSSY B0, `(.L_x_2800) ;  /* 0x0000008000007945 */ /* 0x000fe20003800000 */
[----:B------:R-:W-:Y:S01]  /*2edd0*/  MOV R13, R16 ;  /* 0x00000010000d7202 */ /* 0x000fe20000000f00 */
[----:B------:R-:W-:Y:S01]  /*2ede0*/  IMAD.MOV.U32 R12, RZ, RZ, RZ ;  /* 0x000000ffff0c7224 */ /* 0x000fe200078e00ff */
[----:B0-----:R-:W-:Y:S01]  /*2edf0*/  MOV R15, 0xffffffff ;  /* 0xffffffff000f7802 */ /* 0x001fe20000000f00 */
[----:B------:R-:W-:-:S07]  /*2ee00*/  IMAD.MOV.U32 R11, RZ, RZ, 0x1f ;  /* 0x0000001fff0b7424 */ /* 0x000fce00078e00ff */
[----:B-1----:R-:W-:Y:S05]  /*2ee10*/  WARPSYNC.COLLECTIVE R15, `(.L_x_2801) ;  /* 0x000000000f087348 */ /* 0x002fea0003c00000 */
[----:B------:R0:W2:Y:S02]  /*2ee20*/  SHFL.IDX P6, R14, R13, R12, R11 ;  /* 0x0000000c0d0e7389 */ /* 0x0000a400000c000b */
[----:B012---:R-:W-:Y:S01]  /*2ee30*/  ENDCOLLECTIVE ;  /* 0x000000000000791b */ /* 0x007fe20003800000 */
.L_x_2801:
[----:B------:R-:W-:Y:S05]  /*2ee40*/  BSYNC B0 ;  /* 0x0000000000007941 */ /* 0x000fea0003800000 */
.L_x_2800:
        /* <DEDUP_REMOVED lines=8> */
.L_x_2802:
[----:B------:R-:W-:Y:S01]  /*2eed0*/  MOV R16, R14 ;  /* 0x0000000e00107202 */ /* 0x000fe20000000f00 */
[----:B------:R-:W-:Y:S06]  /*2eee0*/  BRA `(.L_x_2803) ;  /* 0xffffffd0000c7947 */ /* 0x000fec000383ffff */
.L_x_2650:
[----:B------:R-:W-:Y:S01]  /*2eef0*/  BSSY B0, `(.L_x_2804) ;  /* 0x0000008000007945 */ /* 0x000fe20003800000 */
[----:B-----5:R-:W-:Y:S01]  /*2ef00*/  IMAD.MOV.U32 R13, RZ, RZ, R3 ;  /* 0x000000ffff0d7224 */ /* 0x020fe200078e0003 */
[----:B------:R-:W-:Y:S01]  /*2ef10*/  MOV R11, RZ ;  /* 0x000000ff000b7202 */ /* 0x000fe20000000f00 */
[----:B------:R-:W-:Y:S02]  /*2ef20*/  IMAD.MOV.U32 R12, RZ, RZ, 0x1 ;  /* 0x00000001ff0c7424 */ /* 0x000fe400078e00ff */
[----:B------:R-:W-:-:S07]  /*2ef30*/  IMAD.MOV.U32 R15, RZ, RZ, -0x1 ;  /* 0xffffffffff0f7424 */ /* 0x000fce00078e00ff */
[----:B0-234-:R-:W-:Y:S05]  /*2ef40*/  WARPSYNC.COLLECTIVE R15, `(.L_x_2805) ;  /* 0x000000000f087348 */ /* 0x01dfea0003c00000 */
[----:B------:R1:W0:Y:S02]  /*2ef50*/  SHFL.UP P6, R14, R13, R12, R11 ;  /* 0x0400000c0d0e7389 */ /* 0x00022400000c000b */
[----:B01234-:R-:W-:Y:S01]  /*2ef60*/  ENDCOLLECTIVE ;  /* 0x000000000000791b */ /* 0x01ffe20003800000 */
.L_x_2805:
[----:B------:R-:W-:Y:S05]  /*2ef70*/  BSYNC B0 ;  /* 0x0000000000007941 */ /* 0x000fea0003800000 */
.L_x_2804:
        /* <DEDUP_REMOVED lines=10> */
.L_x_2806:
        /* <DEDUP_REMOVED lines=8> */
.L_x_2807:
        /* <DEDUP_REMOVED lines=8> */
.L_x_2808:
        /* <DEDUP_REMOVED lines=8> */
.L_x_2809:
        /* <DEDUP_REMOVED lines=8> */
.L_x_2810:
[----:B------:R-:W-:Y:S05]  /*2f220*/  BRA `(.L_x_2811) ;  /* 0xffffffcc00d07947 */ /* 0x000fea000383ffff */
.L_x_2655:
        /* <DEDUP_REMOVED lines=8> */
.L_x_2813:
[----:B------:R-:W-:Y:S05]  /*2f2b0*/  BSYNC B0 ;  /* 0x0000000000007941 */ /* 0x000fea0003800000 */
.L_x_2812:
        /* <DEDUP_REMOVED lines=10> */
.L_x_2814:
        /* <DEDUP_REMOVED lines=8> */
.L_x_2815:
        /* <DEDUP_REMOVED lines=8> */
.L_x_2816:
        /* <DEDUP_REMOVED lines=8> */
.L_x_2817:
        /* <DEDUP_REMOVED lines=8> */
.L_x_2818:
[----:B------:R-:W-:Y:S05]  /*2f560*/  BRA `(.L_x_2819) ;  /* 0xffffffcc00b47947 */ /* 0x000fea000383ffff */
.L_x_2657:
[----:B------:R-:W-:Y:S01]  /*2f570*/  BSSY B0, `(.L_x_2820) ;  /* 0x0000006000007945 */ /* 0x000fe20003800000 */
[----:B------:R-:W-:Y:S01]  /*2f580*/  PLOP3.LUT P6, PT, P6, PT, PT, 0x8, 0x0 ;  /* 0x000000000000781c */ /* 0x000fe200037ce170 */
[----:B------:R-:W-:-:S12]  /*2f590*/  IMAD.MOV.U32 R15, RZ, RZ, -0x1 ;  /* 0xffffffffff0f7424 */ /* 0x000fd800078e00ff */
[----:B0-----:R-:W-:Y:S05]  /*2f5a0*/  WARPSYNC.COLLECTIVE R15, `(.L_x_2821) ;  /* 0x000000000f087348 */ /* 0x001fea0003c00000 */
[----:B------:R-:W-:Y:S01]  /*2f5b0*/  VOTE.ANY R14, PT, P6 ;  /* 0x00000000000e7806 */ /* 0x000fe200030e0100 */
[----:B0-----:R-:W-:Y:S06]  /*2f5c0*/  ENDCOLLECTIVE ;  /* 0x000000000000791b */ /* 0x001fec0003800000 */
.L_x_2821:
[----:B------:R-:W-:Y:S05]  /*2f5d0*/  BSYNC B0 ;  /* 0x0000000000007941 */ /* 0x000fea0003800000 */
.L_x_2820:
        /* <DEDUP_REMOVED lines=9> */
.L_x_2822:
[----:B------:R-:W-:Y:S01]  /*2f670*/  IMAD.MOV.U32 R17, RZ, RZ, R14 ;  /* 0x000000ffff117224 */ /* 0x000fe200078e000e */
[----:B------:R-:W-:Y:S06]  /*2f680*/  BRA `(.L_x_2823) ;  /* 0xffffffcc00a47947 */ /* 0x000fec000383ffff */
.L_x_2659:
[----:B------:R-:W-:Y:S01]  /*2f690*/  BSSY B0, `(.L_x_2824) ;  /* 0x0000007000007945 */ /* 0x000fe20003800000 */
[----:B------:R-:W-:Y:S01]  /*2f6a0*/  IMAD.MOV.U32 R13, RZ, RZ, R2 ;  /* 0x000000ffff0d7224 */ /* 0x000fe200078e0002 */
[----:B------:R-:W-:Y:S01]  /*2f6b0*/  MOV R11, 0x1f ;  /* 0x0000001f000b7802 */ /* 0x000fe20000000f00 */
[----:B------:R-:W-:-:S07]  /*2f6c0*/  IMAD.MOV.U32 R15, RZ, RZ, -0x1 ;  /* 0xffffffffff0f7424 */ /* 0x000fce00078e00ff */
[----:B012---:R-:W-:Y:S05]  /*2f6d0*/  WARPSYNC.COLLECTIVE R15, `(.L_x_2825) ;  /* 0x000000000f087348 */ /* 0x007fea0003c00000 */
[----:B------:R3:W4:Y:S02]  /*2f6e0*/  SHFL.IDX P6, R14, R13, R12, R11 ;  /* 0x0000000c0d0e7389 */ /* 0x00072400000c000b */
[----:B01234-:R-:W-:Y:S01]  /*2f6f0*/  ENDCOLLECTIVE ;  /* 0x000000000000791b */ /* 0x01ffe20003800000 */
.L_x_2825:
[----:B------:R-:W-:Y:S05]  /*2f700*/  BSYNC B0 ;  /* 0x0000000000007941 */ /* 0x000fea0003800000 */
.L_x_2824:
[----:B------:R-:W-:Y:S01]  /*2f710*/  IMAD.MOV.U32 R8, RZ, RZ, R14 ;  /* 0x000000ffff087224 */ /* 0x000fe200078e000e */
[----:B------:R-:W-:Y:S06]  /*2f720*/  BRA `(.L_x_2658) ;  /* 0xffffffcc00987947 */ /* 0x000fec000383ffff */
.L_x_2663:
[----:B-1----:R1:W2:Y:S02]  /*2f730*/  SYNCS.PHASECHK.TRANS64.TRYWAIT P0, [R0+URZ+0x38820], R3 ;  /* 0x03882003000075a7 */ /* 0x0022a4000800017f */
[----:B--2---:R-:W-:Y:S05]  /*2f740*/  @!P0 NANOSLEEP.SYNCS 0x989680 ;  /* 0x009896800000895d */ /* 0x004fea0003900000 */
[----:B------:R-:W2:Y:S02]  /*2f750*/  @!P0 SYNCS.PHASECHK.TRANS64 P0, [R0+URZ+0x38820], R3 ;  /* 0x03882003000085a7 */ /* 0x000ea4000800007f */
[----:B--2---:R-:W-:Y:S05]  /*2f760*/  @!P0 BRA `(.L_x_2663) ;  /* 0xfffffffc00f08947 */ /* 0x004fea000383ffff */
[----:B------:R-:W-:Y:S05]  /*2f770*/  BRA `(.L_x_2826) ;  /* 0xffffffd4000c7947 */ /* 0x000fea000383ffff */
.L_x_2664:
        /* <DEDUP_REMOVED lines=11> */
.L_x_2828:
[----:B------:R-:W-:Y:S05]  /*2f830*/  BSYNC B0 ;  /* 0x0000000000007941 */ /* 0x000fea0003800000 */
.L_x_2827:
[----:B------:R-:W-:Y:S05]  /*2f840*/  BRA `(.L_x_2829) ;  /* 0xffffffd000f47947 */ /* 0x000fea000383ffff */
.L_x_2665:
[----:B------:R-:W-:Y:S01]  /*2f850*/  BSSY B0, `(.L_x_2830) ;  /* 0x0000006000007945 */ /* 0x000fe20003800000 */
[----:B------:R-:W-:-:S07]  /*2f860*/  IMAD.MOV.U32 R15, RZ, RZ, -0x1 ;  /* 0xffffffffff0f7424 */ /* 0x000fce00078e00ff */
[----:B012---:R-:W-:Y:S05]  /*2f870*/  WARPSYNC.COLLECTIVE R15, `(.L_x_2831) ;  /* 0x000000000f0c7348 */ /* 0x007fea0003c00000 */
[----:B------:R-:W-:Y:S02]  /*2f880*/  ELECT P6, UR62, PT ;  /* 0x00000000003e782f */ /* 0x000fe400038c0000 */
[----:B------:R-:W-:Y:S01]  /*2f890*/  MOV R14, UR62 ;  /* 0x0000003e000e7c02 */ /* 0x000fe20008000f00 */
[----:B012---:R-:W-:Y:S10]  /*2f8a0*/  ENDCOLLECTIVE ;  /* 0x000000000000791b */ /* 0x007ff40003800000 */
.L_x_2831:
[----:B------:R-:W-:Y:S05]  /*2f8b0*/  BSYNC B0 ;  /* 0x0000000000007941 */ /* 0x000fea0003800000 */
.L_x_2830:
[----:B------:R-:W-:Y:S05]  /*2f8c0*/  BRA `(.L_x_2832) ;  /* 0xffffffd000e87947 */ /* 0x000fea000383ffff */
.L_x_2667:
[----:B-1----:R1:W2:Y:S02]  /*2f8d0*/  SYNCS.PHASECHK.TRANS64.TRYWAIT P0, [R6+URZ], R5 ;  /* 0x00000005060075a7 */ /* 0x0022a4000800017f */
[----:B--2---:R-:W-:Y:S05]  /*2f8e0*/  @!P0 NANOSLEEP.SYNCS 0x989680 ;  /* 0x009896800000895d */ /* 0x004fea0003900000 */
[----:B------:R-:W2:Y:S02]  /*2f8f0*/  @!P0 SYNCS.PHASECHK.TRANS64 P0, [R6+URZ], R5 ;  /* 0x00000005060085a7 */ /* 0x000ea4000800007f */
[----:B--2---:R-:W-:Y:S05]  /*2f900*/  @!P0 BRA `(.L_x_2667) ;  /* 0xfffffffc00f08947 */ /* 0x004fea000383ffff */
[----:B------:R-:W-:Y:S05]  /*2f910*/  BRA `(.L_x_2833) ;  /* 0xffffffd4002c7947 */ /* 0x000fea000383ffff */
.L_x_2668:
[----:B--2---:R2:W3:Y:S02]  /*2f920*/  SYNCS.PHASECHK.TRANS64.TRYWAIT P0, [R7+URZ], R2 ;  /* 0x00000002070075a7 */ /* 0x0044e4000800017f */
[----:B---3--:R-:W-:Y:S05]  /*2f930*/  @!P0 NANOSLEEP.SYNCS 0x989680 ;  /* 0x009896800000895d */ /* 0x008fea0003900000 */
[----:B------:R-:W3:Y:S02]  /*2f940*/  @!P0 SYNCS.PHASECHK.TRANS64 P0, [R7+URZ], R2 ;  /* 0x00000002070085a7 */ /* 0x000ee4000800007f */
[----:B---3--:R-:W-:Y:S05]  /*2f950*/  @!P0 BRA `(.L_x_2668) ;  /* 0xfffffffc00f08947 */ /* 0x008fea000383ffff */
[----:B------:R-:W-:Y:S05]  /*2f960*/  BRA `(.L_x_2834) ;  /* 0xffffffd400207947 */ /* 0x000fea000383ffff */
.L_x_2670:
[----:B---3--:R3:W4:Y:S02]  /*2f970*/  SYNCS.PHASECHK.TRANS64.TRYWAIT P0, [R4+URZ], R5 ;  /* 0x00000005040075a7 */ /* 0x008724000800017f */
[----:B----4-:R-:W-:Y:S05]  /*2f980*/  @!P0 NANOSLEEP.SYNCS 0x989680 ;  /* 0x009896800000895d */ /* 0x010fea0003900000 */
[----:B------:R-:W4:Y:S02]  /*2f990*/  @!P0 SYNCS.PHASECHK.TRANS64 P0, [R4+URZ], R5 ;  /* 0x00000005040085a7 */ /* 0x000f24000800007f */
[----:B----4-:R-:W-:Y:S05]  /*2f9a0*/  @!P0 BRA `(.L_x_2670) ;  /* 0xfffffffc00f08947 */ /* 0x010fea000383ffff */
[----:B------:R-:W-:Y:S05]  /*2f9b0*/  BRA `(.L_x_2835) ;  /* 0xffffffd400287947 */ /* 0x000fea000383ffff */
.L_x_2836:
        /* <DEDUP_REMOVED lines=12> */
.L_x_2846:


//--------------------- .nv.global.init           --------------------------
	.section	.nv.global.init,"aw",@progbits
.nv.global.init:
	.type		$str$23,@object
	.size		$str$23,($str$24 - $str$23)
$str$23:
        /*0000*/ 	.byte	0x28, 0x61, 0x64, 0x64, 0x72, 0x65, 0x73, 0x73, 0x20, 0x26, 0x20, 0x6d, 0x61, 0x73, 0x6b, 0x29
        /*0010*/ 	.byte	0x20, 0x3d, 0x3d, 0x20, 0x30, 0x00
	.type		$str$24,@object
	.size		$str$24,(__unnamed_9 - $str$24)
$str$24:
        /*0016*/ 	.byte	0x2f, 0x74, 0x6d, 0x70, 0x2f, 0x6f, 0x73, 0x73, 0x5f, 0x6b, 0x65, 0x72, 0x6e, 0x65, 0x6c, 0x73
        /*0026*/ 	.byte	0x5f, 0x73, 0x72, 0x63, 0x2f, 0x66, 0x6c, 0x61, 0x73, 0x68, 0x5f, 0x61, 0x74, 0x74, 0x65, 0x6e
        /*0036*/ 	.byte	0x74, 0x69, 0x6f, 0x6e, 0x2f, 0x63, 0x73, 0x72, 0x63, 0x2f, 0x63, 0x75, 0x74, 0x6c, 0x61, 0x73
        /*0046*/ 	.byte	0x73, 0x2f, 0x69, 0x6e, 0x63, 0x6c, 0x75, 0x64, 0x65, 0x2f, 0x63, 0x75, 0x74, 0x65, 0x2f, 0x70
        /*0056*/ 	.byte	0x6f, 0x69, 0x6e, 0x74, 0x65, 0x72, 0x5f, 0x66, 0x6c, 0x61, 0x67, 0x67, 0x65, 0x64, 0x2e, 0x68
        /*0066*/ 	.byte	0x70, 0x70, 0x00
	.type		__unnamed_9,@object
	.size		__unnamed_9,(__unnamed_5 - __unnamed_9)
__unnamed_9:
        /* <DEDUP_REMOVED lines=23> */
        /*01d9*/ 	.byte	0x3a, 0x43, 0x3c, 0x30, 0x3e, 0x3e, 0x3e, 0x3e, 0x3e, 0x20, 0x26, 0x5d, 0x00
	.type		__unnamed_5,@object
	.size		__unnamed_5,(__unnamed_4 - __unnamed_5)
__unnamed_5:
        /* <DEDUP_REMOVED lines=24> */
	.type		__unnamed_4,@object
	.size		__unnamed_4,(__unnamed_7 - __unnamed_4)
__unnamed_4:
        /* <DEDUP_REMOVED lines=24> */
	.type		__unnamed_7,@object
	.size		__unnamed_7,(__unnamed_8 - __unnamed_7)
__unnamed_7:
        /* <DEDUP_REMOVED lines=28> */
        /*06a6*/ 	.byte	0x36, 0x33, 0x38, 0x34, 0x3e, 0x3e, 0x3e, 0x3e, 0x3e, 0x5d, 0x00
	.type		__unnamed_8,@object
	.size		__unnamed_8,(__unnamed_3 - __unnamed_8)
__unnamed_8:
        /* <DEDUP_REMOVED lines=29> */
	.type		__unnamed_3,@object
	.size		__unnamed_3,(__unnamed_2 - __unnamed_3)
__unnamed_3:
        /* <DEDUP_REMOVED lines=29> */
	.type		__unnamed_2,@object
	.size		__unnamed_2,(__unnamed_6 - __unnamed_2)
__unnamed_2:
        /* <DEDUP_REMOVED lines=29> */
	.type		__unnamed_6,@object
	.size		__unnamed_6,(__unnamed_1 - __unnamed_6)
__unnamed_6:
        /* <DEDUP_REMOVED lines=29> */
	.type		__unnamed_1,@object
	.size		__unnamed_1,(.L_0 - __unnamed_1)
__unnamed_1:
        /* <DEDUP_REMOVED lines=28> */
        /*0fa1*/ 	.byte	0x32, 0x30, 0x34, 0x38, 0x30, 0x3e, 0x3e, 0x3e, 0x3e, 0x3e, 0x20, 0x26, 0x5d, 0x00
.L_0:


//--------------------- .nv.shared._ZN7cutlass13device_kernelIN5flash11enable_sm90INS1_16FlashAttnFwdSm90INS1_25CollectiveMainloopFwdSm90ILi2EN4cute5tupleIJNS5_1CILi1EEES8_S8_EEENS6_IJNS7_ILi128EEENS7_ILi80EEENS7_ILi256EEEEEELi256ENS_6half_tEfNS_4arch4Sm90ELb0ELb0ELb0ELb0ELb0ELb0ELb0ELb1ELb1ELb0ELb0ELb0EEENS1_21CollectiveEpilogueFwdINS6_IJSA_SC_SB_EEES9_SE_SG_Li256ELb0ELb0ELb0ELb0EEENS1_29StaticPersistentTileSchedulerILb0EEEEEEEEEvNT_6ParamsE --------------------------
	.section	.nv.shared._ZN7cutlass13device_kernelIN5flash11enable_sm90INS1_16FlashAttnFwdSm90INS1_25CollectiveMainloopFwdSm90ILi2EN4cute5tupleIJNS5_1CILi1EEES8_S8_EEENS6_IJNS7_ILi128EEENS7_ILi80EEENS7_ILi256EEEEEELi256ENS_6half_tEfNS_4arch4Sm90ELb0ELb0ELb0ELb0ELb0ELb0ELb0ELb1ELb1ELb0ELb0ELb0EEENS1_21CollectiveEpilogueFwdINS6_IJSA_SC_SB_EEES9_SE_SG_Li256ELb0ELb0ELb0ELb0EEENS1_29StaticPersistentTileSchedulerILb0EEEEEEEEEvNT_6ParamsE,"aw",@nobits
	.sectionflags	@""
	.align	16
	.zero		1024


//--------------------- .nv.shared.reserved.0     --------------------------
	.section	.nv.shared.reserved.0,"aw",@nobits
	.weak		__nv_reservedSMEM_offset_0_alias
	.size		__nv_reservedSMEM_offset_0_alias, 0, 0
	.other		__nv_reservedSMEM_offset_0_alias,@"STO_CUDA_RESERVED_SHARED STV_DEFAULT"
__nv_reservedSMEM_offset_0_alias:
	.zero		0


//--------------------- .nv.global                --------------------------
	.section	.nv.global,"aw",@nobits
.nv.global:
	.type		_ZN66_INTERNAL_4283bf05_30_flash_fwd_hdim256_fp16_sm90_cu_677d2eb9_30964cute1_E,@object
	.size		_ZN66_INTERNAL_4283bf05_30_flash_fwd_hdim256_fp16_sm90_cu_677d2eb9_30964cute1_E,(_ZN66_INTERNAL_4283bf05_30_flash_fwd_hdim256_fp16_sm90_cu_677d2eb9_30964cuda3std3__45__cpo6cbeginE - _ZN66_INTERNAL_4283bf05_30_flash_fwd_hdim256_fp16_sm90_cu_677d2eb9_30964cute1_E)
_ZN66_INTERNAL_4283bf05_30_flash_fwd_hdim256_fp16_sm90_cu_677d2eb9_30964cute1_E:
	.zero		1
	.type		_ZN66_INTERNAL_4283bf05_30_flash_fwd_hdim256_fp16_sm90_cu_677d2eb9_30964cuda3std3__45__cpo6cbeginE,@object
	.size		_ZN66_INTERNAL_4283bf05_30_flash_fwd_hdim256_fp16_sm90_cu_677d2eb9_30964cuda3std3__45__cpo6cbeginE,(_ZN66_INTERNAL_4283bf05_30_flash_fwd_hdim256_fp16_sm90_cu_677d2eb9_30964cuda3std3__48in_placeE - _ZN66_INTERNAL_4283bf05_30_flash_fwd_hdim256_fp16_sm90_cu_677d2eb9_30964cuda3std3__45__cpo6cbeginE)
_ZN66_INTERNAL_4283bf05_30_flash_fwd_hdim256_fp16_sm90_cu_677d2eb9_30964cuda3std3__45__cpo6cbeginE:
	.zero		1
	.type		_ZN66_INTERNAL_4283bf05_30_flash_fwd_hdim256_fp16_sm90_cu_677d2eb9_30964cuda3std3__48in_placeE,@object
	.size		_ZN66_INTERNAL_4283bf05_30_flash_fwd_hdim256_fp16_sm90_cu_677d2eb9_30964cuda3std3__48in_placeE,(_ZN66_INTERNAL_4283bf05_30_flash_fwd_hdim256_fp16_sm90_cu_677d2eb9_30964cuda3std6ranges3__45__cpo9iter_moveE - _ZN66_INTERNAL_4283bf05_30_flash_fwd_hdim256_fp16_sm90_cu_677d2eb9_30964cuda3std3__48in_placeE)
_ZN66_INTERNAL_4283bf05_30_flash_fwd_hdim256_fp16_sm90_cu_677d2eb9_30964cuda3std3__48in_placeE:
	.zero		1
	.type		_ZN66_INTERNAL_4283bf05_30_flash_fwd_hdim256_fp16_sm90_cu_677d2eb9_30964cuda3std6ranges3__45__cpo9iter_moveE,@object
	.size		_ZN66_INTERNAL_4283bf05_30_flash_fwd_hdim256_fp16_sm90_cu_677d2eb9_30964cuda3std6ranges3__45__cpo9iter_moveE,(_ZN66_INTERNAL_4283bf05_30_flash_fwd_hdim256_fp16_sm90_cu_677d2eb9_30964cuda3std3__45__cpo5beginE - _ZN66_INTERNAL_4283bf05_30_flash_fwd_hdim256_fp16_sm90_cu_677d2eb9_30964cuda3std6ranges3__45__cpo9iter_moveE)
_ZN66_INTERNAL_4283bf05_30_flash_fwd_hdim256_fp16_sm90_cu_677d2eb9_30964cuda3std6ranges3__45__cpo9iter_moveE:
	.zero		1
	.type		_ZN66_INTERNAL_4283bf05_30_flash_fwd_hdim256_fp16_sm90_cu_677d2eb9_30964cuda3std3__45__cpo5beginE,@object
	.size		_ZN66_INTERNAL_4283bf05_30_flash_fwd_hdim256_fp16_sm90_cu_677d2eb9_30964cuda3std3__45__cpo5beginE,(_ZN66_INTERNAL_4283bf05_30_flash_fwd_hdim256_fp16_sm90_cu_677d2eb9_30964cuda3std3__468_GLOBAL__N__4283bf05_30_flash_fwd_hdim256_fp16_sm90_cu_677d2eb9_30966ignoreE - _ZN66_INTERNAL_4283bf05_30_flash_fwd_hdim256_fp16_sm90_cu_677d2eb9_30964cuda3std3__45__cpo5beginE)
_ZN66_INTERNAL_4283bf05_30_flash_fwd_hdim256_fp16_sm90_cu_677d2eb9_30964cuda3std3__45__cpo5beginE:
	.zero		1
	.type		_ZN66_INTERNAL_4283bf05_30_flash_fwd_hdim256_fp16_sm90_cu_677d2eb9_30964cuda3std3__468_GLOBAL__N__4283bf05_30_flash_fwd_hdim256_fp16_sm90_cu_677d2eb9_30966ignoreE,@object
	.size		_ZN66_INTERNAL_4283bf05_30_flash_fwd_hdim256_fp16_sm90_cu_677d2eb9_30964cuda3std3__468_GLOBAL__N__4283bf05_30_flash_fwd_hdim256_fp16_sm90_cu_677d2eb9_30966ignoreE,(_ZN66_INTERNAL_4283bf05_30_flash_fwd_hdim256_fp16_sm90_cu_677d2eb9_30964cute7productE - _ZN66_INTERNAL_4283bf05_30_flash_fwd_hdim256_fp16_sm90_cu_677d2eb9_30964cuda3std3__468_GLOBAL__N__4283bf05_30_flash_fwd_hdim256_fp16_sm90_cu_677d2eb9_30966ignoreE)
_ZN66_INTERNAL_4283bf05_30_flash_fwd_hdim256_fp16_sm90_cu_677d2eb9_30964cuda3std3__468_GLOBAL__N__4283bf05_30_flash_fwd_hdim256_fp16_sm90_cu_677d2eb9_30966ignoreE:
	.zero		1
	.type		_ZN66_INTERNAL_4283bf05_30_flash_fwd_hdim256_fp16_sm90_cu_677d2eb9_30964cute7productE,@object
	.size		_ZN66_INTERNAL_4283bf05_30_flash_fwd_hdim256_fp16_sm90_cu_677d2eb9_30964cute7productE,(_ZN66_INTERNAL_4283bf05_30_flash_fwd_hdim256_fp16_sm90_cu_677d2eb9_30964cuda3std3__45__cpo3endE - _ZN66_INTERNAL_4283bf05_30_flash_fwd_hdim256_fp16_sm90_cu_677d2eb9_30964cute7productE)
_ZN66_INTERNAL_4283bf05_30_flash_fwd_hdim256_fp16_sm90_cu_677d2eb9_30964cute7productE:
	.zero		1
	.type		_ZN66_INTERNAL_4283bf05_30_flash_fwd_hdim256_fp16_sm90_cu_677d2eb9_30964cuda3std3__45__cpo3endE,@object
	.size		_ZN66_INTERNAL_4283bf05_30_flash_fwd_hdim256_fp16_sm90_cu_677d2eb9_30964cuda3std3__45__cpo3endE,(_ZN66_INTERNAL_4283bf05_30_flash_fwd_hdim256_fp16_sm90_cu_677d2eb9_30964cuda3std3__419piecewise_constructE - _ZN66_INTERNAL_4283bf05_30_flash_fwd_hdim256_fp16_sm90_cu_677d2eb9_30964cuda3std3__45__cpo3endE)
_ZN66_INTERNAL_4283bf05_30_flash_fwd_hdim256_fp16_sm90_cu_677d2eb9_30964cuda3std3__45__cpo3endE:
	.zero		1
	.type		_ZN66_INTERNAL_4283bf05_30_flash_fwd_hdim256_fp16_sm90_cu_677d2eb9_30964cuda3std3__419piecewise_constructE,@object
	.size		_ZN66_INTERNAL_4283bf05_30_flash_fwd_hdim256_fp16_sm90_cu_677d2eb9_30964cuda3std3__419piecewise_constructE,(_ZN66_INTERNAL_4283bf05_30_flash_fwd_hdim256_fp16_sm90_cu_677d2eb9_30964cuda3std3__45__cpo4cendE - _ZN66_INTERNAL_4283bf05_30_flash_fwd_hdim256_fp16_sm90_cu_677d2eb9_30964cuda3std3__419piecewise_constructE)
_ZN66_INTERNAL_4283bf05_30_flash_fwd_hdim256_fp16_sm90_cu_677d2eb9_30964cuda3std3__419piecewise_constructE:
	.zero		1
	.type		_ZN66_INTERNAL_4283bf05_30_flash_fwd_hdim256_fp16_sm90_cu_677d2eb9_30964cuda3std3__45__cpo4cendE,@object
	.size		_ZN66_INTERNAL_4283bf05_30_flash_fwd_hdim256_fp16_sm90_cu_677d2eb9_30964cuda3std3__45__cpo4cendE,(_ZN66_INTERNAL_4283bf05_30_flash_fwd_hdim256_fp16_sm90_cu_677d2eb9_30964cuda3std6ranges3__45__cpo4swapE - _ZN66_INTERNAL_4283bf05_30_flash_fwd_hdim256_fp16_sm90_cu_677d2eb9_30964cuda3std3__45__cpo4cendE)
_ZN66_INTERNAL_4283bf05_30_flash_fwd_hdim256_fp16_sm90_cu_677d2eb9_30964cuda3std3__45__cpo4cendE:
	.zero		1
	.type		_ZN66_INTERNAL_4283bf05_30_flash_fwd_hdim256_fp16_sm90_cu_677d2eb9_30964cuda3std6ranges3__45__cpo4swapE,@object
	.size		_ZN66_INTERNAL_4283bf05_30_flash_fwd_hdim256_fp16_sm90_cu_677d2eb9_30964cuda3std6ranges3__45__cpo4swapE,(.L_16 - _ZN66_INTERNAL_4283bf05_30_flash_fwd_hdim256_fp16_sm90_cu_677d2eb9_30964cuda3std6ranges3__45__cpo4swapE)
_ZN66_INTERNAL_4283bf05_30_flash_fwd_hdim256_fp16_sm90_cu_677d2eb9_30964cuda3std6ranges3__45__cpo4swapE:
	.zero		1
.L_16:


//--------------------- .nv.shared._ZN7cutlass13device_kernelIN5flash11enable_sm90INS1_16FlashAttnFwdSm90INS1_25CollectiveMainloopFwdSm90ILi2EN4cute5tupleIJNS5_1CILi2EEENS7_ILi1EEES9_EEENS6_IJNS7_ILi128EEENS7_ILi80EEENS7_ILi256EEEEEELi256ENS_6half_tEfNS_4arch4Sm90ELb0ELb0ELb0ELb0ELb0ELb0ELb0ELb1ELb1ELb0ELb0ELb0EEENS1_21CollectiveEpilogueFwdINS6_IJSB_SD_SC_EEESA_SF_SH_Li256ELb0ELb0ELb0ELb0EEENS1_29StaticPersistentTileSchedulerILb0EEEEEEEEEvNT_6ParamsE --------------------------
	.section	.nv.shared._ZN7cutlass13device_kernelIN5flash11enable_sm90INS1_16FlashAttnFwdSm90INS1_25CollectiveMainloopFwdSm90ILi2EN4cute5tupleIJNS5_1CILi2EEENS7_ILi1EEES9_EEENS6_IJNS7_ILi128EEENS7_ILi80EEENS7_ILi256EEEEEELi256ENS_6half_tEfNS_4arch4Sm90ELb0ELb0ELb0ELb0ELb0ELb0ELb0ELb1ELb1ELb0ELb0ELb0EEENS1_21CollectiveEpilogueFwdINS6_IJSB_SD_SC_EEESA_SF_SH_Li256ELb0ELb0ELb0ELb0EEENS1_29StaticPersistentTileSchedulerILb0EEEEEEEEEvNT_6ParamsE,"aw",@nobits
	.sectionflags	@""
	.align	16
	.zero		1024


//--------------------- .nv.shared._ZN7cutlass13device_kernelIN5flash11enable_sm90INS1_16FlashAttnFwdSm90INS1_25CollectiveMainloopFwdSm90ILi2EN4cute5tupleIJNS5_1CILi1EEES8_S8_EEENS6_IJNS7_ILi128EEENS7_ILi80EEENS7_ILi256EEEEEELi256ENS_6half_tEfNS_4arch4Sm90ELb0ELb0ELb0ELb1ELb0ELb0ELb0ELb1ELb1ELb0ELb0ELb0EEENS1_21CollectiveEpilogueFwdINS6_IJSA_SC_SB_EEES9_SE_SG_Li256ELb1ELb0ELb0ELb0EEENS1_36VarlenDynamicPersistentTileSchedulerILi128ELi80ELi256ELi32ELb0ELb0ELb1ELb0ELb1ELb1EEEEEEEEEvNT_6ParamsE --------------------------
	.section	.nv.shared._ZN7cutlass13device_kernelIN5flash11enable_sm90INS1_16FlashAttnFwdSm90INS1_25CollectiveMainloopFwdSm90ILi2EN4cute5tupleIJNS5_1CILi1EEES8_S8_EEENS6_IJNS7_ILi128EEENS7_ILi80EEENS7_ILi256EEEEEELi256ENS_6half_tEfNS_4arch4Sm90ELb0ELb0ELb0ELb1ELb0ELb0ELb0ELb1ELb1ELb0ELb0ELb0EEENS1_21CollectiveEpilogueFwdINS6_IJSA_SC_SB_EEES9_SE_SG_Li256ELb1ELb0ELb0ELb0EEENS1_36VarlenDynamicPersistentTileSchedulerILi128ELi80ELi256ELi32ELb0ELb0ELb1ELb0ELb1ELb1EEEEEEEEEvNT_6ParamsE,"aw",@nobits
	.sectionflags	@""
	.align	16
	.zero		1024


//--------------------- .nv.shared._ZN7cutlass13device_kernelIN5flash11enable_sm90INS1_16FlashAttnFwdSm90INS1_25CollectiveMainloopFwdSm90ILi2EN4cute5tupleIJNS5_1CILi1EEES8_S8_EEENS6_IJNS7_ILi128EEENS7_ILi80EEENS7_ILi256EEEEEELi256ENS_6half_tEfNS_4arch4Sm90ELb0ELb0ELb0ELb1ELb0ELb1ELb0ELb1ELb1ELb0ELb0ELb0EEENS1_21CollectiveEpilogueFwdINS6_IJSA_SC_SB_EEES9_SE_SG_Li256ELb1ELb0ELb0ELb0EEENS1_36VarlenDynamicPersistentTileSchedulerILi128ELi80ELi256ELi32ELb0ELb0ELb1ELb0ELb1ELb1EEEEEEEEEvNT_6ParamsE --------------------------
	.section	.nv.shared._ZN7cutlass13device_kernelIN5flash11enable_sm90INS1_16FlashAttnFwdSm90INS1_25CollectiveMainloopFwdSm90ILi2EN4cute5tupleIJNS5_1CILi1EEES8_S8_EEENS6_IJNS7_ILi128EEENS7_ILi80EEENS7_ILi256EEEEEELi256ENS_6half_tEfNS_4arch4Sm90ELb0ELb0ELb0ELb1ELb0ELb1ELb0ELb1ELb1ELb0ELb0ELb0EEENS1_21CollectiveEpilogueFwdINS6_IJSA_SC_SB_EEES9_SE_SG_Li256ELb1ELb0ELb0ELb0EEENS1_36VarlenDynamicPersistentTileSchedulerILi128ELi80ELi256ELi32ELb0ELb0ELb1ELb0ELb1ELb1EEEEEEEEEvNT_6ParamsE,"aw",@nobits
	.sectionflags	@""
	.align	16
	.zero		1024


//--------------------- .nv.shared._ZN7cutlass13device_kernelIN5flash11enable_sm90INS1_16FlashAttnFwdSm90INS1_25CollectiveMainloopFwdSm90ILi2EN4cute5tupleIJNS5_1CILi1EEES8_S8_EEENS6_IJNS7_ILi128EEENS7_ILi64EEENS7_ILi256EEEEEELi256ENS_6half_tEfNS_4arch4Sm90ELb0ELb1ELb0ELb0ELb0ELb0ELb0ELb1ELb1ELb0ELb0ELb0EEENS1_21CollectiveEpilogueFwdINS6_IJSA_SC_SB_EEES9_SE_SG_Li256ELb0ELb0ELb0ELb0EEENS1_30DynamicPersistentTileSchedulerILi256ELi32ELb0ELb0ELb1EEEEEEEEEvNT_6ParamsE --------------------------
	.section	.nv.shared._ZN7cutlass13device_kernelIN5flash11enable_sm90INS1_16FlashAttnFwdSm90INS1_25CollectiveMainloopFwdSm90ILi2EN4cute5tupleIJNS5_1CILi1EEES8_S8_EEENS6_IJNS7_ILi128EEENS7_ILi64EEENS7_ILi256EEEEEELi256ENS_6half_tEfNS_4arch4Sm90ELb0ELb1ELb0ELb0ELb0ELb0ELb0ELb1ELb1ELb0ELb0ELb0EEENS1_21CollectiveEpilogueFwdINS6_IJSA_SC_SB_EEES9_SE_SG_Li256ELb0ELb0ELb0ELb0EEENS1_30DynamicPersistentTileSchedulerILi256ELi32ELb0ELb0ELb1EEEEEEEEEvNT_6ParamsE,"aw",@nobits
	.sectionflags	@""
	.align	16
	.zero		1024


//--------------------- .nv.shared._ZN7cutlass13device_kernelIN5flash11enable_sm90INS1_16FlashAttnFwdSm90INS1_25CollectiveMainloopFwdSm90ILi2EN4cute5tupleIJNS5_1CILi1EEES8_S8_EEENS6_IJNS7_ILi128EEENS7_ILi64EEENS7_ILi256EEEEEELi256ENS_6half_tEfNS_4arch4Sm90ELb0ELb1ELb0ELb1ELb0ELb0ELb0ELb1ELb1ELb0ELb0ELb0EEENS1_21CollectiveEpilogueFwdINS6_IJSA_SC_SB_EEES9_SE_SG_Li256ELb1ELb0ELb0ELb0EEENS1_36VarlenDynamicPersistentTileSchedulerILi128ELi64ELi256ELi32ELb0ELb0ELb1ELb1ELb0ELb1EEEEEEEEEvNT_6ParamsE --------------------------
	.section	.nv.shared._ZN7cutlass13device_kernelIN5flash11enable_sm90INS1_16FlashAttnFwdSm90INS1_25CollectiveMainloopFwdSm90ILi2EN4cute5tupleIJNS5_1CILi1EEES8_S8_EEENS6_IJNS7_ILi128EEENS7_ILi64EEENS7_ILi256EEEEEELi256ENS_6half_tEfNS_4arch4Sm90ELb0ELb1ELb0ELb1ELb0ELb0ELb0ELb1ELb1ELb0ELb0ELb0EEENS1_21CollectiveEpilogueFwdINS6_IJSA_SC_SB_EEES9_SE_SG_Li256ELb1ELb0ELb0ELb0EEENS1_36VarlenDynamicPersistentTileSchedulerILi128ELi64ELi256ELi32ELb0ELb0ELb1ELb1ELb0ELb1EEEEEEEEEvNT_6ParamsE,"aw",@nobits
	.sectionflags	@""
	.align	16
	.zero		1024


//--------------------- .nv.shared._ZN7cutlass13device_kernelIN5flash11enable_sm90INS1_16FlashAttnFwdSm90INS1_25CollectiveMainloopFwdSm90ILi2EN4cute5tupleIJNS5_1CILi1EEES8_S8_EEENS6_IJNS7_ILi128EEENS7_ILi64EEENS7_ILi256EEEEEELi256ENS_6half_tEfNS_4arch4Sm90ELb0ELb1ELb0ELb1ELb0ELb1ELb0ELb1ELb1ELb0ELb0ELb0EEENS1_21CollectiveEpilogueFwdINS6_IJSA_SC_SB_EEES9_SE_SG_Li256ELb1ELb0ELb0ELb0EEENS1_36VarlenDynamicPersistentTileSchedulerILi128ELi64ELi256ELi32ELb0ELb0ELb1ELb1ELb0ELb1EEEEEEEEEvNT_6ParamsE --------------------------
	.section	.nv.shared._ZN7cutlass13device_kernelIN5flash11enable_sm90INS1_16FlashAttnFwdSm90INS1_25CollectiveMainloopFwdSm90ILi2EN4cute5tupleIJNS5_1CILi1EEES8_S8_EEENS6_IJNS7_ILi128EEENS7_ILi64EEENS7_ILi256EEEEEELi256ENS_6half_tEfNS_4arch4Sm90ELb0ELb1ELb0ELb1ELb0ELb1ELb0ELb1ELb1ELb0ELb0ELb0EEENS1_21CollectiveEpilogueFwdINS6_IJSA_SC_SB_EEES9_SE_SG_Li256ELb1ELb0ELb0ELb0EEENS1_36VarlenDynamicPersistentTileSchedulerILi128ELi64ELi256ELi32ELb0ELb0ELb1ELb1ELb0ELb1EEEEEEEEEvNT_6ParamsE,"aw",@nobits
	.sectionflags	@""
	.align	16
	.zero		1024


//--------------------- .nv.shared._ZN7cutlass13device_kernelIN5flash11enable_sm90INS1_16FlashAttnFwdSm90INS1_25CollectiveMainloopFwdSm90ILi2EN4cute5tupleIJNS5_1CILi1EEES8_S8_EEENS6_IJNS7_ILi128EEENS7_ILi80EEENS7_ILi256EEEEEELi256ENS_6half_tEfNS_4arch4Sm90ELb1ELb0ELb0ELb0ELb0ELb0ELb0ELb1ELb1ELb0ELb0ELb0EEENS1_21CollectiveEpilogueFwdINS6_IJSA_SC_SB_EEES9_SE_SG_Li256ELb0ELb0ELb0ELb0EEENS1_30DynamicPersistentTileSchedulerILi256ELi32ELb0ELb0ELb1EEEEEEEEEvNT_6ParamsE --------------------------
	.section	.nv.shared._ZN7cutlass13device_kernelIN5flash11enable_sm90INS1_16FlashAttnFwdSm90INS1_25CollectiveMainloopFwdSm90ILi2EN4cute5tupleIJNS5_1CILi1EEES8_S8_EEENS6_IJNS7_ILi128EEENS7_ILi80EEENS7_ILi256EEEEEELi256ENS_6half_tEfNS_4arch4Sm90ELb1ELb0ELb0ELb0ELb0ELb0ELb0ELb1ELb1ELb0ELb0ELb0EEENS1_21CollectiveEpilogueFwdINS6_IJSA_SC_SB_EEES9_SE_SG_Li256ELb0ELb0ELb0ELb0EEENS1_30DynamicPersistentTileSchedulerILi256ELi32ELb0ELb0ELb1EEEEEEEEEvNT_6ParamsE,"aw",@nobits
	.sectionflags	@""
	.align	16
	.zero		1024


//--------------------- .nv.shared._ZN7cutlass13device_kernelIN5flash11enable_sm90INS1_16FlashAttnFwdSm90INS1_25CollectiveMainloopFwdSm90ILi2EN4cute5tupleIJNS5_1CILi1EEES8_S8_EEENS6_IJNS7_ILi128EEENS7_ILi80EEENS7_ILi256EEEEEELi256ENS_6half_tEfNS_4arch4Sm90ELb1ELb0ELb0ELb1ELb0ELb0ELb0ELb1ELb1ELb0ELb0ELb0EEENS1_21CollectiveEpilogueFwdINS6_IJSA_SC_SB_EEES9_SE_SG_Li256ELb1ELb0ELb0ELb0EEENS1_36VarlenDynamicPersistentTileSchedulerILi128ELi80ELi256ELi32ELb0ELb0ELb1ELb1ELb1ELb1EEEEEEEEEvNT_6ParamsE --------------------------
	.section	.nv.shared._ZN7cutlass13device_kernelIN5flash11enable_sm90INS1_16FlashAttnFwdSm90INS1_25CollectiveMainloopFwdSm90ILi2EN4cute5tupleIJNS5_1CILi1EEES8_S8_EEENS6_IJNS7_ILi128EEENS7_ILi80EEENS7_ILi256EEEEEELi256ENS_6half_tEfNS_4arch4Sm90ELb1ELb0ELb0ELb1ELb0ELb0ELb0ELb1ELb1ELb0ELb0ELb0EEENS1_21CollectiveEpilogueFwdINS6_IJSA_SC_SB_EEES9_SE_SG_Li256ELb1ELb0ELb0ELb0EEENS1_36VarlenDynamicPersistentTileSchedulerILi128ELi80ELi256ELi32ELb0ELb0ELb1ELb1ELb1ELb1EEEEEEEEEvNT_6ParamsE,"aw",@nobits
	.sectionflags	@""
	.align	16
	.zero		1024


//--------------------- .nv.shared._ZN7cutlass13device_kernelIN5flash11enable_sm90INS1_16FlashAttnFwdSm90INS1_25CollectiveMainloopFwdSm90ILi2EN4cute5tupleIJNS5_1CILi1EEES8_S8_EEENS6_IJNS7_ILi128EEENS7_ILi80EEENS7_ILi256EEEEEELi256ENS_6half_tEfNS_4arch4Sm90ELb1ELb0ELb0ELb1ELb0ELb1ELb0ELb1ELb1ELb0ELb0ELb0EEENS1_21CollectiveEpilogueFwdINS6_IJSA_SC_SB_EEES9_SE_SG_Li256ELb1ELb0ELb0ELb0EEENS1_36VarlenDynamicPersistentTileSchedulerILi128ELi80ELi256ELi32ELb0ELb0ELb1ELb1ELb1ELb1EEEEEEEEEvNT_6ParamsE --------------------------
	.section	.nv.shared._ZN7cutlass13device_kernelIN5flash11enable_sm90INS1_16FlashAttnFwdSm90INS1_25CollectiveMainloopFwdSm90ILi2EN4cute5tupleIJNS5_1CILi1EEES8_S8_EEENS6_IJNS7_ILi128EEENS7_ILi80EEENS7_ILi256EEEEEELi256ENS_6half_tEfNS_4arch4Sm90ELb1ELb0ELb0ELb1ELb0ELb1ELb0ELb1ELb1ELb0ELb0ELb0EEENS1_21CollectiveEpilogueFwdINS6_IJSA_SC_SB_EEES9_SE_SG_Li256ELb1ELb0ELb0ELb0EEENS1_36VarlenDynamicPersistentTileSchedulerILi128ELi80ELi256ELi32ELb0ELb0ELb1ELb1ELb1ELb1EEEEEEEEEvNT_6ParamsE,"aw",@nobits
	.sectionflags	@""
	.align	16
	.zero		1024


//--------------------- .nv.constant0._ZN7cutlass13device_kernelIN5flash11enable_sm90INS1_16FlashAttnFwdSm90INS1_25CollectiveMainloopFwdSm90ILi2EN4cute5tupleIJNS5_1CILi1EEES8_S8_EEENS6_IJNS7_ILi128EEENS7_ILi80EEENS7_ILi256EEEEEELi256ENS_6half_tEfNS_4arch4Sm90ELb0ELb0ELb0ELb0ELb0ELb0ELb0ELb1ELb1ELb0ELb0ELb0EEENS1_21CollectiveEpilogueFwdINS6_IJSA_SC_SB_EEES9_SE_SG_Li256ELb0ELb0ELb0ELb0EEENS1_29StaticPersistentTileSchedulerILb0EEEEEEEEEvNT_6ParamsE --------------------------
	.section	.nv.constant0._ZN7cutlass13device_kernelIN5flash11enable_sm90INS1_16FlashAttnFwdSm90INS1_25CollectiveMainloopFwdSm90ILi2EN4cute5tupleIJNS5_1CILi1EEES8_S8_EEENS6_IJNS7_ILi128EEENS7_ILi80EEENS7_ILi256EEEEEELi256ENS_6half_tEfNS_4arch4Sm90ELb0ELb0ELb0ELb0ELb0ELb0ELb0ELb1ELb1ELb0ELb0ELb0EEENS1_21CollectiveEpilogueFwdINS6_IJSA_SC_SB_EEES9_SE_SG_Li256ELb0ELb0ELb0ELb0EEENS1_29StaticPersistentTileSchedulerILb0EEEEEEEEEvNT_6ParamsE,"a",@progbits
	.sectionflags	@""
	.align	4
.nv.constant0._ZN7cutlass13device_kernelIN5flash11enable_sm90INS1_16FlashAttnFwdSm90INS1_25CollectiveMainloopFwdSm90ILi2EN4cute5tupleIJNS5_1CILi1EEES8_S8_EEENS6_IJNS7_ILi128EEENS7_ILi80EEENS7_ILi256EEEEEELi256ENS_6half_tEfNS_4arch4Sm90ELb0ELb0ELb0ELb0ELb0ELb0ELb0ELb1ELb1ELb0ELb0ELb0EEENS1_21CollectiveEpilogueFwdINS6_IJSA_SC_SB_EEES9_SE_SG_Li256ELb0ELb0ELb0ELb0EEENS1_29StaticPersistentTileSchedulerILb0EEEEEEEEEvNT_6ParamsE:
	.zero		3584


//--------------------- .nv.constant0._ZN7cutlass13device_kernelIN5flash11enable_sm90INS1_16FlashAttnFwdSm90INS1_25CollectiveMainloopFwdSm90ILi2EN4cute5tupleIJNS5_1CILi2EEENS7_ILi1EEES9_EEENS6_IJNS7_ILi128EEENS7_ILi80EEENS7_ILi256EEEEEELi256ENS_6half_tEfNS_4arch4Sm90ELb0ELb0ELb0ELb0ELb0ELb0ELb0ELb1ELb1ELb0ELb0ELb0EEENS1_21CollectiveEpilogueFwdINS6_IJSB_SD_SC_EEESA_SF_SH_Li256ELb0ELb0ELb0ELb0EEENS1_29StaticPersistentTileSchedulerILb0EEEEEEEEEvNT_6ParamsE --------------------------
	.section	.nv.constant0._ZN7cutlass13device_kernelIN5flash11enable_sm90INS1_16FlashAttnFwdSm90INS1_25CollectiveMainloopFwdSm90ILi2EN4cute5tupleIJNS5_1CILi2EEENS7_ILi1EEES9_EEENS6_IJNS7_ILi128EEENS7_ILi80EEENS7_ILi256EEEEEELi256ENS_6half_tEfNS_4arch4Sm90ELb0ELb0ELb0ELb0ELb0ELb0ELb0ELb1ELb1ELb0ELb0ELb0EEENS1_21CollectiveEpilogueFwdINS6_IJSB_SD_SC_EEESA_SF_SH_Li256ELb0ELb0ELb0ELb0EEENS1_29StaticPersistentTileSchedulerILb0EEEEEEEEEvNT_6ParamsE,"a",@progbits
	.sectionflags	@""
	.align	4
.nv.constant0._ZN7cutlass13device_kernelIN5flash11enable_sm90INS1_16FlashAttnFwdSm90INS1_25CollectiveMainloopFwdSm90ILi2EN4cute5tupleIJNS5_1CILi2EEENS7_ILi1EEES9_EEENS6_IJNS7_ILi128EEENS7_ILi80EEENS7_ILi256EEEEEELi256ENS_6half_tEfNS_4arch4Sm90ELb0ELb0ELb0ELb0ELb0ELb0ELb0ELb1ELb1ELb0ELb0ELb0EEENS1_21CollectiveEpilogueFwdINS6_IJSB_SD_SC_EEESA_SF_SH_Li256ELb0ELb0ELb0ELb0EEENS1_29StaticPersistentTileSchedulerILb0EEEEEEEEEvNT_6ParamsE:
	.zero		3584


//--------------------- .nv.constant0._ZN7cutlass13device_kernelIN5flash11enable_sm90INS1_16FlashAttnFwdSm90INS1_25CollectiveMainloopFwdSm90ILi2EN4cute5tupleIJNS5_1CILi1EEES8_S8_EEENS6_IJNS7_ILi128EEENS7_ILi80EEENS7_ILi256EEEEEELi256ENS_6half_tEfNS_4arch4Sm90ELb0ELb0ELb0ELb1ELb0ELb0ELb0ELb1ELb1ELb0ELb0ELb0EEENS1_21CollectiveEpilogueFwdINS6_IJSA_SC_SB_EEES9_SE_SG_Li256ELb1ELb0ELb0ELb0EEENS1_36VarlenDynamicPersistentTileSchedulerILi128ELi80ELi256ELi32ELb0ELb0ELb1ELb0ELb1ELb1EEEEEEEEEvNT_6ParamsE --------------------------
	.section	.nv.constant0._ZN7cutlass13device_kernelIN5flash11enable_sm90INS1_16FlashAttnFwdSm90INS1_25CollectiveMainloopFwdSm90ILi2EN4cute5tupleIJNS5_1CILi1EEES8_S8_EEENS6_IJNS7_ILi128EEENS7_ILi80EEENS7_ILi256EEEEEELi256ENS_6half_tEfNS_4arch4Sm90ELb0ELb0ELb0ELb1ELb0ELb0ELb0ELb1ELb1ELb0ELb0ELb0EEENS1_21CollectiveEpilogueFwdINS6_IJSA_SC_SB_EEES9_SE_SG_Li256ELb1ELb0ELb0ELb0EEENS1_36VarlenDynamicPersistentTileSchedulerILi128ELi80ELi256ELi32ELb0ELb0ELb1ELb0ELb1ELb1EEEEEEEEEvNT_6ParamsE,"a",@progbits
	.sectionflags	@""
	.align	4
.nv.constant0._ZN7cutlass13device_kernelIN5flash11enable_sm90INS1_16FlashAttnFwdSm90INS1_25CollectiveMainloopFwdSm90ILi2EN4cute5tupleIJNS5_1CILi1EEES8_S8_EEENS6_IJNS7_ILi128EEENS7_ILi80EEENS7_ILi256EEEEEELi256ENS_6half_tEfNS_4arch4Sm90ELb0ELb0ELb0ELb1ELb0ELb0ELb0ELb1ELb1ELb0ELb0ELb0EEENS1_21CollectiveEpilogueFwdINS6_IJSA_SC_SB_EEES9_SE_SG_Li256ELb1ELb0ELb0ELb0EEENS1_36VarlenDynamicPersistentTileSchedulerILi128ELi80ELi256ELi32ELb0ELb0ELb1ELb0ELb1ELb1EEEEEEEEEvNT_6ParamsE:
	.zero		3200


//--------------------- .nv.constant0._ZN7cutlass13device_kernelIN5flash11enable_sm90INS1_16FlashAttnFwdSm90INS1_25CollectiveMainloopFwdSm90ILi2EN4cute5tupleIJNS5_1CILi1EEES8_S8_EEENS6_IJNS7_ILi128EEENS7_ILi80EEENS7_ILi256EEEEEELi256ENS_6half_tEfNS_4arch4Sm90ELb0ELb0ELb0ELb1ELb0ELb1ELb0ELb1ELb1ELb0ELb0ELb0EEENS1_21CollectiveEpilogueFwdINS6_IJSA_SC_SB_EEES9_SE_SG_Li256ELb1ELb0ELb0ELb0EEENS1_36VarlenDynamicPersistentTileSchedulerILi128ELi80ELi256ELi32ELb0ELb0ELb1ELb0ELb1ELb1EEEEEEEEEvNT_6ParamsE --------------------------
	.section	.nv.constant0._ZN7cutlass13device_kernelIN5flash11enable_sm90INS1_16FlashAttnFwdSm90INS1_25CollectiveMainloopFwdSm90ILi2EN4cute5tupleIJNS5_1CILi1EEES8_S8_EEENS6_IJNS7_ILi128EEENS7_ILi80EEENS7_ILi256EEEEEELi256ENS_6half_tEfNS_4arch4Sm90ELb0ELb0ELb0ELb1ELb0ELb1ELb0ELb1ELb1ELb0ELb0ELb0EEENS1_21CollectiveEpilogueFwdINS6_IJSA_SC_SB_EEES9_SE_SG_Li256ELb1ELb0ELb0ELb0EEENS1_36VarlenDynamicPersistentTileSchedulerILi128ELi80ELi256ELi32ELb0ELb0ELb1ELb0ELb1ELb1EEEEEEEEEvNT_6ParamsE,"a",@progbits
	.sectionflags	@""
	.align	4
.nv.constant0._ZN7cutlass13device_kernelIN5flash11enable_sm90INS1_16FlashAttnFwdSm90INS1_25CollectiveMainloopFwdSm90ILi2EN4cute5tupleIJNS5_1CILi1EEES8_S8_EEENS6_IJNS7_ILi128EEENS7_ILi80EEENS7_ILi256EEEEEELi256ENS_6half_tEfNS_4arch4Sm90ELb0ELb0ELb0ELb1ELb0ELb1ELb0ELb1ELb1ELb0ELb0ELb0EEENS1_21CollectiveEpilogueFwdINS6_IJSA_SC_SB_EEES9_SE_SG_Li256ELb1ELb0ELb0ELb0EEENS1_36VarlenDynamicPersistentTileSchedulerILi128ELi80ELi256ELi32ELb0ELb0ELb1ELb0ELb1ELb1EEEEEEEEEvNT_6ParamsE:
	.zero		3200


//--------------------- .nv.constant0._ZN7cutlass13device_kernelIN5flash11enable_sm90INS1_16FlashAttnFwdSm90INS1_25CollectiveMainloopFwdSm90ILi2EN4cute5tupleIJNS5_1CILi1EEES8_S8_EEENS6_IJNS7_ILi128EEENS7_ILi64EEENS7_ILi256EEEEEELi256ENS_6half_tEfNS_4arch4Sm90ELb0ELb1ELb0ELb0ELb0ELb0ELb0ELb1ELb1ELb0ELb0ELb0EEENS1_21CollectiveEpilogueFwdINS6_IJSA_SC_SB_EEES9_SE_SG_Li256ELb0ELb0ELb0ELb0EEENS1_30DynamicPersistentTileSchedulerILi256ELi32ELb0ELb0ELb1EEEEEEEEEvNT_6ParamsE --------------------------
	.section	.nv.constant0._ZN7cutlass13device_kernelIN5flash11enable_sm90INS1_16FlashAttnFwdSm90INS1_25CollectiveMainloopFwdSm90ILi2EN4cute5tupleIJNS5_1CILi1EEES8_S8_EEENS6_IJNS7_ILi128EEENS7_ILi64EEENS7_ILi256EEEEEELi256ENS_6half_tEfNS_4arch4Sm90ELb0ELb1ELb0ELb0ELb0ELb0ELb0ELb1ELb1ELb0ELb0ELb0EEENS1_21CollectiveEpilogueFwdINS6_IJSA_SC_SB_EEES9_SE_SG_Li256ELb0ELb0ELb0ELb0EEENS1_30DynamicPersistentTileSchedulerILi256ELi32ELb0ELb0ELb1EEEEEEEEEvNT_6ParamsE,"a",@progbits
	.sectionflags	@""
	.align	4
.nv.constant0._ZN7cutlass13device_kernelIN5flash11enable_sm90INS1_16FlashAttnFwdSm90INS1_25CollectiveMainloopFwdSm90ILi2EN4cute5tupleIJNS5_1CILi1EEES8_S8_EEENS6_IJNS7_ILi128EEENS7_ILi64EEENS7_ILi256EEEEEELi256ENS_6half_tEfNS_4arch4Sm90ELb0ELb1ELb0ELb0ELb0ELb0ELb0ELb1ELb1ELb0ELb0ELb0EEENS1_21CollectiveEpilogueFwdINS6_IJSA_SC_SB_EEES9_SE_SG_Li256ELb0ELb0ELb0ELb0EEENS1_30DynamicPersistentTileSchedulerILi256ELi32ELb0ELb0ELb1EEEEEEEEEvNT_6ParamsE:
	.zero		3584


//--------------------- .nv.constant0._ZN7cutlass13device_kernelIN5flash11enable_sm90INS1_16FlashAttnFwdSm90INS1_25CollectiveMainloopFwdSm90ILi2EN4cute5tupleIJNS5_1CILi1EEES8_S8_EEENS6_IJNS7_ILi128EEENS7_ILi64EEENS7_ILi256EEEEEELi256ENS_6half_tEfNS_4arch4Sm90ELb0ELb1ELb0ELb1ELb0ELb0ELb0ELb1ELb1ELb0ELb0ELb0EEENS1_21CollectiveEpilogueFwdINS6_IJSA_SC_SB_EEES9_SE_SG_Li256ELb1ELb0ELb0ELb0EEENS1_36VarlenDynamicPersistentTileSchedulerILi128ELi64ELi256ELi32ELb0ELb0ELb1ELb1ELb0ELb1EEEEEEEEEvNT_6ParamsE --------------------------
	.section	.nv.constant0._ZN7cutlass13device_kernelIN5flash11enable_sm90INS1_16FlashAttnFwdSm90INS1_25CollectiveMainloopFwdSm90ILi2EN4cute5tupleIJNS5_1CILi1EEES8_S8_EEENS6_IJNS7_ILi128EEENS7_ILi64EEENS7_ILi256EEEEEELi256ENS_6half_tEfNS_4arch4Sm90ELb0ELb1ELb0ELb1ELb0ELb0ELb0ELb1ELb1ELb0ELb0ELb0EEENS1_21CollectiveEpilogueFwdINS6_IJSA_SC_SB_EEES9_SE_SG_Li256ELb1ELb0ELb0ELb0EEENS1_36VarlenDynamicPersistentTileSchedulerILi128ELi64ELi256ELi32ELb0ELb0ELb1ELb1ELb0ELb1EEEEEEEEEvNT_6ParamsE,"a",@progbits
	.sectionflags	@""
	.align	4
.nv.constant0._ZN7cutlass13device_kernelIN5flash11enable_sm90INS1_16FlashAttnFwdSm90INS1_25CollectiveMainloopFwdSm90ILi2EN4cute5tupleIJNS5_1CILi1EEES8_S8_EEENS6_IJNS7_ILi128EEENS7_ILi64EEENS7_ILi256EEEEEELi256ENS_6half_tEfNS_4arch4Sm90ELb0ELb1ELb0ELb1ELb0ELb0ELb0ELb1ELb1ELb0ELb0ELb0EEENS1_21CollectiveEpilogueFwdINS6_IJSA_SC_SB_EEES9_SE_SG_Li256ELb1ELb0ELb0ELb0EEENS1_36VarlenDynamicPersistentTileSchedulerILi128ELi64ELi256ELi32ELb0ELb0ELb1ELb1ELb0ELb1EEEEEEEEEvNT_6ParamsE:
	.zero		3200


//--------------------- .nv.constant0._ZN7cutlass13device_kernelIN5flash11enable_sm90INS1_16FlashAttnFwdSm90INS1_25CollectiveMainloopFwdSm90ILi2EN4cute5tupleIJNS5_1CILi1EEES8_S8_EEENS6_IJNS7_ILi128EEENS7_ILi64EEENS7_ILi256EEEEEELi256ENS_6half_tEfNS_4arch4Sm90ELb0ELb1ELb0ELb1ELb0ELb1ELb0ELb1ELb1ELb0ELb0ELb0EEENS1_21CollectiveEpilogueFwdINS6_IJSA_SC_SB_EEES9_SE_SG_Li256ELb1ELb0ELb0ELb0EEENS1_36VarlenDynamicPersistentTileSchedulerILi128ELi64ELi256ELi32ELb0ELb0ELb1ELb1ELb0ELb1EEEEEEEEEvNT_6ParamsE --------------------------
	.section	.nv.constant0._ZN7cutlass13device_kernelIN5flash11enable_sm90INS1_16FlashAttnFwdSm90INS1_25CollectiveMainloopFwdSm90ILi2EN4cute5tupleIJNS5_1CILi1EEES8_S8_EEENS6_IJNS7_ILi128EEENS7_ILi64EEENS7_ILi256EEEEEELi256ENS_6half_tEfNS_4arch4Sm90ELb0ELb1ELb0ELb1ELb0ELb1ELb0ELb1ELb1ELb0ELb0ELb0EEENS1_21CollectiveEpilogueFwdINS6_IJSA_SC_SB_EEES9_SE_SG_Li256ELb1ELb0ELb0ELb0EEENS1_36VarlenDynamicPersistentTileSchedulerILi128ELi64ELi256ELi32ELb0ELb0ELb1ELb1ELb0ELb1EEEEEEEEEvNT_6ParamsE,"a",@progbits
	.sectionflags	@""
	.align	4
.nv.constant0._ZN7cutlass13device_kernelIN5flash11enable_sm90INS1_16FlashAttnFwdSm90INS1_25CollectiveMainloopFwdSm90ILi2EN4cute5tupleIJNS5_1CILi1EEES8_S8_EEENS6_IJNS7_ILi128EEENS7_ILi64EEENS7_ILi256EEEEEELi256ENS_6half_tEfNS_4arch4Sm90ELb0ELb1ELb0ELb1ELb0ELb1ELb0ELb1ELb1ELb0ELb0ELb0EEENS1_21CollectiveEpilogueFwdINS6_IJSA_SC_SB_EEES9_SE_SG_Li256ELb1ELb0ELb0ELb0EEENS1_36VarlenDynamicPersistentTileSchedulerILi128ELi64ELi256ELi32ELb0ELb0ELb1ELb1ELb0ELb1EEEEEEEEEvNT_6ParamsE:
	.zero		3200


//--------------------- .nv.constant0._ZN7cutlass13device_kernelIN5flash11enable_sm90INS1_16FlashAttnFwdSm90INS1_25CollectiveMainloopFwdSm90ILi2EN4cute5tupleIJNS5_1CILi1EEES8_S8_EEENS6_IJNS7_ILi128EEENS7_ILi80EEENS7_ILi256EEEEEELi256ENS_6half_tEfNS_4arch4Sm90ELb1ELb0ELb0ELb0ELb0ELb0ELb0ELb1ELb1ELb0ELb0ELb0EEENS1_21CollectiveEpilogueFwdINS6_IJSA_SC_SB_EEES9_SE_SG_Li256ELb0ELb0ELb0ELb0EEENS1_30DynamicPersistentTileSchedulerILi256ELi32ELb0ELb0ELb1EEEEEEEEEvNT_6ParamsE --------------------------
	.section	.nv.constant0._ZN7cutlass13device_kernelIN5flash11enable_sm90INS1_16FlashAttnFwdSm90INS1_25CollectiveMainloopFwdSm90ILi2EN4cute5tupleIJNS5_1CILi1EEES8_S8_EEENS6_IJNS7_ILi128EEENS7_ILi80EEENS7_ILi256EEEEEELi256ENS_6half_tEfNS_4arch4Sm90ELb1ELb0ELb0ELb0ELb0ELb0ELb0ELb1ELb1ELb0ELb0ELb0EEENS1_21CollectiveEpilogueFwdINS6_IJSA_SC_SB_EEES9_SE_SG_Li256ELb0ELb0ELb0ELb0EEENS1_30DynamicPersistentTileSchedulerILi256ELi32ELb0ELb0ELb1EEEEEEEEEvNT_6ParamsE,"a",@progbits
	.sectionflags	@""
	.align	4
.nv.constant0._ZN7cutlass13device_kernelIN5flash11enable_sm90INS1_16FlashAttnFwdSm90INS1_25CollectiveMainloopFwdSm90ILi2EN4cute5tupleIJNS5_1CILi1EEES8_S8_EEENS6_IJNS7_ILi128EEENS7_ILi80EEENS7_ILi256EEEEEELi256ENS_6half_tEfNS_4arch4Sm90ELb1ELb0ELb0ELb0ELb0ELb0ELb0ELb1ELb1ELb0ELb0ELb0EEENS1_21CollectiveEpilogueFwdINS6_IJSA_SC_SB_EEES9_SE_SG_Li256ELb0ELb0ELb0ELb0EEENS1_30DynamicPersistentTileSchedulerILi256ELi32ELb0ELb0ELb1EEEEEEEEEvNT_6ParamsE:
	.zero		3584


//--------------------- .nv.constant0._ZN7cutlass13device_kernelIN5flash11enable_sm90INS1_16FlashAttnFwdSm90INS1_25CollectiveMainloopFwdSm90ILi2EN4cute5tupleIJNS5_1CILi1EEES8_S8_EEENS6_IJNS7_ILi128EEENS7_ILi80EEENS7_ILi256EEEEEELi256ENS_6half_tEfNS_4arch4Sm90ELb1ELb0ELb0ELb1ELb0ELb0ELb0ELb1ELb1ELb0ELb0ELb0EEENS1_21CollectiveEpilogueFwdINS6_IJSA_SC_SB_EEES9_SE_SG_Li256ELb1ELb0ELb0ELb0EEENS1_36VarlenDynamicPersistentTileSchedulerILi128ELi80ELi256ELi32ELb0ELb0ELb1ELb1ELb1ELb1EEEEEEEEEvNT_6ParamsE --------------------------
	.section	.nv.constant0._ZN7cutlass13device_kernelIN5flash11enable_sm90INS1_16FlashAttnFwdSm90INS1_25CollectiveMainloopFwdSm90ILi2EN4cute5tupleIJNS5_1CILi1EEES8_S8_EEENS6_IJNS7_ILi128EEENS7_ILi80EEENS7_ILi256EEEEEELi256ENS_6half_tEfNS_4arch4Sm90ELb1ELb0ELb0ELb1ELb0ELb0ELb0ELb1ELb1ELb0ELb0ELb0EEENS1_21CollectiveEpilogueFwdINS6_IJSA_SC_SB_EEES9_SE_SG_Li256ELb1ELb0ELb0ELb0EEENS1_36VarlenDynamicPersistentTileSchedulerILi128ELi80ELi256ELi32ELb0ELb0ELb1ELb1ELb1ELb1EEEEEEEEEvNT_6ParamsE,"a",@progbits
	.sectionflags	@""
	.align	4
.nv.constant0._ZN7cutlass13device_kernelIN5flash11enable_sm90INS1_16FlashAttnFwdSm90INS1_25CollectiveMainloopFwdSm90ILi2EN4cute5tupleIJNS5_1CILi1EEES8_S8_EEENS6_IJNS7_ILi128EEENS7_ILi80EEENS7_ILi256EEEEEELi256ENS_6half_tEfNS_4arch4Sm90ELb1ELb0ELb0ELb1ELb0ELb0ELb0ELb1ELb1ELb0ELb0ELb0EEENS1_21CollectiveEpilogueFwdINS6_IJSA_SC_SB_EEES9_SE_SG_Li256ELb1ELb0ELb0ELb0EEENS1_36VarlenDynamicPersistentTileSchedulerILi128ELi80ELi256ELi32ELb0ELb0ELb1ELb1ELb1ELb1EEEEEEEEEvNT_6ParamsE:
	.zero		3200


//--------------------- .nv.constant0._ZN7cutlass13device_kernelIN5flash11enable_sm90INS1_16FlashAttnFwdSm90INS1_25CollectiveMainloopFwdSm90ILi2EN4cute5tupleIJNS5_1CILi1EEES8_S8_EEENS6_IJNS7_ILi128EEENS7_ILi80EEENS7_ILi256EEEEEELi256ENS_6half_tEfNS_4arch4Sm90ELb1ELb0ELb0ELb1ELb0ELb1ELb0ELb1ELb1ELb0ELb0ELb0EEENS1_21CollectiveEpilogueFwdINS6_IJSA_SC_SB_EEES9_SE_SG_Li256ELb1ELb0ELb0ELb0EEENS1_36VarlenDynamicPersistentTileSchedulerILi128ELi80ELi256ELi32ELb0ELb0ELb1ELb1ELb1ELb1EEEEEEEEEvNT_6ParamsE --------------------------
	.section	.nv.constant0._ZN7cutlass13device_kernelIN5flash11enable_sm90INS1_16FlashAttnFwdSm90INS1_25CollectiveMainloopFwdSm90ILi2EN4cute5tupleIJNS5_1CILi1EEES8_S8_EEENS6_IJNS7_ILi128EEENS7_ILi80EEENS7_ILi256EEEEEELi256ENS_6half_tEfNS_4arch4Sm90ELb1ELb0ELb0ELb1ELb0ELb1ELb0ELb1ELb1ELb0ELb0ELb0EEENS1_21CollectiveEpilogueFwdINS6_IJSA_SC_SB_EEES9_SE_SG_Li256ELb1ELb0ELb0ELb0EEENS1_36VarlenDynamicPersistentTileSchedulerILi128ELi80ELi256ELi32ELb0ELb0ELb1ELb1ELb1ELb1EEEEEEEEEvNT_6ParamsE,"a",@progbits
	.sectionflags	@""
	.align	4
.nv.constant0._ZN7cutlass13device_kernelIN5flash11enable_sm90INS1_16FlashAttnFwdSm90INS1_25CollectiveMainloopFwdSm90ILi2EN4cute5tupleIJNS5_1CILi1EEES8_S8_EEENS6_IJNS7_ILi128EEENS7_ILi80EEENS7_ILi256EEEEEELi256ENS_6half_tEfNS_4arch4Sm90ELb1ELb0ELb0ELb1ELb0ELb1ELb0ELb1ELb1ELb0ELb0ELb0EEENS1_21CollectiveEpilogueFwdINS6_IJSA_SC_SB_EEES9_SE_SG_Li256ELb1ELb0ELb0ELb0EEENS1_36VarlenDynamicPersistentTileSchedulerILi128ELi80ELi256ELi32ELb0ELb0ELb1ELb1ELb1ELb1EEEEEEEEEvNT_6ParamsE:
	.zero		3200


//--------------------- SYMBOLS --------------------------

	.type		.nv.reservedSmem.offset0,@object
	.size		.nv.reservedSmem.offset0,0x4
	.type		__assertfail,@function
